	.target	sm_80

	.elftype	@"ET_EXEC"


//--------------------- .note.nv.tkinfo           --------------------------
	.section	.note.nv.tkinfo,"",@"SHT_NOTE"
	.sectionflags	@"SHF_NOTE_NV_TKINFO"
	.tkinfo
        /*0018*/ 	.word	0x00000002
        /*0030*/ 	.string	""
        /*0030*/ 	.string	"ptxas"
        /*0030*/ 	.string	"Cuda compilation tools, release 13.0, V13.0.88"
        /*0030*/ 	.string	"Build cuda_13.0.r13.0/compiler.36424714_0"
        /*0030*/ 	.string	"-arch sm_80 -m 64 "



//--------------------- .note.nv.cuinfo           --------------------------
	.section	.note.nv.cuinfo,"",@"SHT_NOTE"
	.sectionflags	@"SHF_NOTE_NV_CUINFO"
        /*0018*/ 	.short	0x0002
        /*001a*/ 	.short	0x0050
        /*001c*/ 	.short	0x0082
	.zero		2


//--------------------- .nv.info                  --------------------------
	.section	.nv.info,"",@"SHT_CUDA_INFO"
	.align	4


	//----- nvinfo : EIATTR_REGCOUNT
	.align		4
        /*0000*/ 	.byte	0x04, 0x2f
        /*0002*/ 	.short	(.L_12 - .L_11)
	.align		4
.L_11:
        /*0004*/ 	.word	index@(_ZN7cutlass13device_kernelIN5flash22FlashAttnBwdPreprocessIN4cute5tupleIJNS3_1CILi64EEENS5_ILi128EEEEEENS_6half_tEfNS_4arch4Sm80ELb1ELb1EEEEEvNT_6ParamsE)
        /*0008*/ 	.word	0x00000040


	//----- nvinfo : EIATTR_FRAME_SIZE
	.align		4
.L_12:
        /*000c*/ 	.byte	0x04, 0x11
        /*000e*/ 	.short	(.L_14 - .L_13)
	.align		4
.L_13:
        /*0010*/ 	.word	index@(_ZN7cutlass13device_kernelIN5flash22FlashAttnBwdPreprocessIN4cute5tupleIJNS3_1CILi64EEENS5_ILi128EEEEEENS_6half_tEfNS_4arch4Sm80ELb1ELb1EEEEEvNT_6ParamsE)
        /*0014*/ 	.word	0x00000000


	//----- nvinfo : EIATTR_REGCOUNT
	.align		4
.L_14:
        /*0018*/ 	.byte	0x04, 0x2f
        /*001a*/ 	.short	(.L_16 - .L_15)
	.align		4
.L_15:
        /*001c*/ 	.word	index@(_ZN7cutlass13device_kernelIN5flash19enable_sm80_to_sm89INS1_16FlashAttnBwdSm80INS1_25CollectiveMainloopBwdSm80ILi2ELi2EN4cute5tupleIJNS5_1CILi64EEENS7_ILi128EEES9_EEENS_6half_tEfNS_4arch4Sm80ELb1ELb0ELb0ELb1ELb1ELb0ELb0ELb0ELi2ELi2ELi2ELi2ELb0EEENS1_24CollectiveEpilogueBwdGQAISA_fSD_Li256ELb1ELb1EEENS1_25SingleTileBwdLPTSchedulerILb1ELi128ELb1EEEEEEEEEvNT_6ParamsE)
        /*0020*/ 	.word	0x000000ff


	//----- nvinfo : EIATTR_FRAME_SIZE
	.align		4
.L_16:
        /*0024*/ 	.byte	0x04, 0x11
        /*0026*/ 	.short	(.L_18 - .L_17)
	.align		4
.L_17:
        /*0028*/ 	.word	index@($__internal_11_$__cuda_sm70_warpsync)
        /*002c*/ 	.word	0x00000000


	//----- nvinfo : EIATTR_FRAME_SIZE
	.align		4
.L_18:
        /*0030*/ 	.byte	0x04, 0x11
        /*0032*/ 	.short	(.L_20 - .L_19)
	.align		4
.L_19:
        /*0034*/ 	.word	index@(_ZN7cutlass13device_kernelIN5flash19enable_sm80_to_sm89INS1_16FlashAttnBwdSm80INS1_25CollectiveMainloopBwdSm80ILi2ELi2EN4cute5tupleIJNS5_1CILi64EEENS7_ILi128EEES9_EEENS_6half_tEfNS_4arch4Sm80ELb1ELb0ELb0ELb1ELb1ELb0ELb0ELb0ELi2ELi2ELi2ELi2ELb0EEENS1_24CollectiveEpilogueBwdGQAISA_fSD_Li256ELb1ELb1EEENS1_25SingleTileBwdLPTSchedulerILb1ELi128ELb1EEEEEEEEEvNT_6ParamsE)
        /*0038*/ 	.word	0x00000060


	//----- nvinfo : EIATTR_REGCOUNT
	.align		4
.L_20:
        /*003c*/ 	.byte	0x04, 0x2f
        /*003e*/ 	.short	(.L_22 - .L_21)
	.align		4
.L_21:
        /*0040*/ 	.word	index@(_ZN7cutlass13device_kernelIN5flash32FlashAttnBwdPostprocessConvertdQIN4cute5tupleIJNS3_1CILi64EEENS5_ILi128EEEEEENS_6half_tEfNS_4arch4Sm80ELi256ENS3_8TiledMMAINS3_8MMA_AtomIJNS3_28SM80_16x8x16_F32F16F16F32_TNEEEENS3_6LayoutINS4_IJNS5_ILi2EEENS5_ILi4EEENS5_ILi1EEEEEENS4_IJSJ_SH_NS5_ILi0EEEEEEEENS4_IJNS5_ILi32EEES6_NS5_ILi16EEEEEEEELb0EEEEEvNT_6ParamsE)
        /*0044*/ 	.word	0x00000037


	//----- nvinfo : EIATTR_FRAME_SIZE
	.align		4
.L_22:
        /*0048*/ 	.byte	0x04, 0x11
        /*004a*/ 	.short	(.L_24 - .L_23)
	.align		4
.L_23:
        /*004c*/ 	.word	index@(_ZN7cutlass13device_kernelIN5flash32FlashAttnBwdPostprocessConvertdQIN4cute5tupleIJNS3_1CILi64EEENS5_ILi128EEEEEENS_6half_tEfNS_4arch4Sm80ELi256ENS3_8TiledMMAINS3_8MMA_AtomIJNS3_28SM80_16x8x16_F32F16F16F32_TNEEEENS3_6LayoutINS4_IJNS5_ILi2EEENS5_ILi4EEENS5_ILi1EEEEEENS4_IJSJ_SH_NS5_ILi0EEEEEEEENS4_IJNS5_ILi32EEES6_NS5_ILi16EEEEEEEELb0EEEEEvNT_6ParamsE)
        /*0050*/ 	.word	0x00000000


	//----- nvinfo : EIATTR_REGCOUNT
	.align		4
.L_24:
        /*0054*/ 	.byte	0x04, 0x2f
        /*0056*/ 	.short	(.L_26 - .L_25)
	.align		4
.L_25:
        /*0058*/ 	.word	index@(_ZN7cutlass13device_kernelIN5flash32FlashAttnBwdPostprocessConvertdQIN4cute5tupleIJNS3_1CILi128EEES6_EEENS_6half_tEfNS_4arch4Sm80ELi256ENS3_8TiledMMAINS3_8MMA_AtomIJNS3_28SM80_16x8x16_F32F16F16F32_TNEEEENS3_6LayoutINS4_IJNS5_ILi2EEENS5_ILi4EEENS5_ILi1EEEEEENS4_IJSI_SG_NS5_ILi0EEEEEEEENS4_IJNS5_ILi32EEENS5_ILi64EEENS5_ILi16EEEEEEEELb0EEEEEvNT_6ParamsE)
        /*005c*/ 	.word	0x0000005a


	//----- nvinfo : EIATTR_FRAME_SIZE
	.align		4
.L_26:
        /*0060*/ 	.byte	0x04, 0x11
        /*0062*/ 	.short	(.L_28 - .L_27)
	.align		4
.L_27:
        /*0064*/ 	.word	index@(_ZN7cutlass13device_kernelIN5flash32FlashAttnBwdPostprocessConvertdQIN4cute5tupleIJNS3_1CILi128EEES6_EEENS_6half_tEfNS_4arch4Sm80ELi256ENS3_8TiledMMAINS3_8MMA_AtomIJNS3_28SM80_16x8x16_F32F16F16F32_TNEEEENS3_6LayoutINS4_IJNS5_ILi2EEENS5_ILi4EEENS5_ILi1EEEEEENS4_IJSI_SG_NS5_ILi0EEEEEEEENS4_IJNS5_ILi32EEENS5_ILi64EEENS5_ILi16EEEEEEEELb0EEEEEvNT_6ParamsE)
        /*0068*/ 	.word	0x00000000


	//----- nvinfo : EIATTR_REGCOUNT
	.align		4
.L_28:
        /*006c*/ 	.byte	0x04, 0x2f
        /*006e*/ 	.short	(.L_30 - .L_29)
	.align		4
.L_29:
        /*0070*/ 	.word	index@(_ZN7cutlass13device_kernelIN5flash19enable_sm80_to_sm89INS1_16FlashAttnBwdSm80INS1_25CollectiveMainloopBwdSm80ILi2ELi2EN4cute5tupleIJNS5_1CILi64EEENS7_ILi128EEES9_EEENS_6half_tEfNS_4arch4Sm80ELb1ELb0ELb0ELb1ELb0ELb0ELb0ELb0ELi2ELi2ELi2ELi2ELb0EEENS1_24CollectiveEpilogueBwdGQAISA_fSD_Li256ELb1ELb0EEENS1_25SingleTileBwdLPTSchedulerILb1ELi128ELb0EEEEEEEEEvNT_6ParamsE)
        /*0074*/ 	.word	0x000000ff


	//----- nvinfo : EIATTR_FRAME_SIZE
	.align		4
.L_30:
        /*0078*/ 	.byte	0x04, 0x11
        /*007a*/ 	.short	(.L_32 - .L_31)
	.align		4
.L_31:
        /*007c*/ 	.word	index@(_ZN7cutlass13device_kernelIN5flash19enable_sm80_to_sm89INS1_16FlashAttnBwdSm80INS1_25CollectiveMainloopBwdSm80ILi2ELi2EN4cute5tupleIJNS5_1CILi64EEENS7_ILi128EEES9_EEENS_6half_tEfNS_4arch4Sm80ELb1ELb0ELb0ELb1ELb0ELb0ELb0ELb0ELi2ELi2ELi2ELi2ELb0EEENS1_24CollectiveEpilogueBwdGQAISA_fSD_Li256ELb1ELb0EEENS1_25SingleTileBwdLPTSchedulerILb1ELi128ELb0EEEEEEEEEvNT_6ParamsE)
        /*0080*/ 	.word	0x00000068


	//----- nvinfo : EIATTR_REGCOUNT
	.align		4
.L_32:
        /*0084*/ 	.byte	0x04, 0x2f
        /*0086*/ 	.short	(.L_34 - .L_33)
	.align		4
.L_33:
        /*0088*/ 	.word	index@(_ZN7cutlass13device_kernelIN5flash19enable_sm80_to_sm89INS1_16FlashAttnBwdSm80INS1_25CollectiveMainloopBwdSm80ILi2ELi2EN4cute5tupleIJNS5_1CILi64EEENS7_ILi128EEES9_EEENS_6half_tEfNS_4arch4Sm80ELb1ELb0ELb0ELb1ELb1ELb0ELb0ELb0ELi2ELi2ELi2ELi2ELb0EEENS1_21CollectiveEpilogueBwdISA_SB_SD_Li256ELb1ELb0ELi4EEENS1_25SingleTileBwdLPTSchedulerILb1ELi128ELb1EEEEEEEEEvNT_6ParamsE)
        /*008c*/ 	.word	0x000000ff


	//----- nvinfo : EIATTR_FRAME_SIZE
	.align		4
.L_34:
        /*0090*/ 	.byte	0x04, 0x11
        /*0092*/ 	.short	(.L_36 - .L_35)
	.align		4
.L_35:
        /*0094*/ 	.word	index@(_ZN7cutlass13device_kernelIN5flash19enable_sm80_to_sm89INS1_16FlashAttnBwdSm80INS1_25CollectiveMainloopBwdSm80ILi2ELi2EN4cute5tupleIJNS5_1CILi64EEENS7_ILi128EEES9_EEENS_6half_tEfNS_4arch4Sm80ELb1ELb0ELb0ELb1ELb1ELb0ELb0ELb0ELi2ELi2ELi2ELi2ELb0EEENS1_21CollectiveEpilogueBwdISA_SB_SD_Li256ELb1ELb0ELi4EEENS1_25SingleTileBwdLPTSchedulerILb1ELi128ELb1EEEEEEEEEvNT_6ParamsE)
        /*0098*/ 	.word	0x00000068


	//----- nvinfo : EIATTR_REGCOUNT
	.align		4
.L_36:
        /*009c*/ 	.byte	0x04, 0x2f
        /*009e*/ 	.short	(.L_38 - .L_37)
	.align		4
.L_37:
        /*00a0*/ 	.word	index@(_ZN7cutlass13device_kernelIN5flash19enable_sm80_to_sm89INS1_16FlashAttnBwdSm80INS1_25CollectiveMainloopBwdSm80ILi2ELi2EN4cute5tupleIJNS5_1CILi64EEENS7_ILi128EEES9_EEENS_6half_tEfNS_4arch4Sm80ELb1ELb0ELb0ELb1ELb0ELb0ELb0ELb0ELi2ELi2ELi2ELi2ELb0EEENS1_21CollectiveEpilogueBwdISA_SB_SD_Li256ELb1ELb0ELi4EEENS1_25SingleTileBwdLPTSchedulerILb1ELi128ELb0EEEEEEEEEvNT_6ParamsE)
        /*00a4*/ 	.word	0x000000ff


	//----- nvinfo : EIATTR_FRAME_SIZE
	.align		4
.L_38:
        /*00a8*/ 	.byte	0x04, 0x11
        /*00aa*/ 	.short	(.L_40 - .L_39)
	.align		4
.L_39:
        /*00ac*/ 	.word	index@(_ZN7cutlass13device_kernelIN5flash19enable_sm80_to_sm89INS1_16FlashAttnBwdSm80INS1_25CollectiveMainloopBwdSm80ILi2ELi2EN4cute5tupleIJNS5_1CILi64EEENS7_ILi128EEES9_EEENS_6half_tEfNS_4arch4Sm80ELb1ELb0ELb0ELb1ELb0ELb0ELb0ELb0ELi2ELi2ELi2ELi2ELb0EEENS1_21CollectiveEpilogueBwdISA_SB_SD_Li256ELb1ELb0ELi4EEENS1_25SingleTileBwdLPTSchedulerILb1ELi128ELb0EEEEEEEEEvNT_6ParamsE)
        /*00b0*/ 	.word	0x00000060


	//----- nvinfo : EIATTR_REGCOUNT
	.align		4
.L_40:
        /*00b4*/ 	.byte	0x04, 0x2f
        /*00b6*/ 	.short	(.L_42 - .L_41)
	.align		4
.L_41:
        /*00b8*/ 	.word	index@(_ZN7cutlass13device_kernelIN5flash22FlashAttnBwdPreprocessIN4cute5tupleIJNS3_1CILi64EEENS5_ILi128EEEEEENS_6half_tEfNS_4arch4Sm80ELb1ELb0EEEEEvNT_6ParamsE)
        /*00bc*/ 	.word	0x0000003e


	//----- nvinfo : EIATTR_FRAME_SIZE
	.align		4
.L_42:
        /*00c0*/ 	.byte	0x04, 0x11
        /*00c2*/ 	.short	(.L_44 - .L_43)
	.align		4
.L_43:
        /*00c4*/ 	.word	index@(_ZN7cutlass13device_kernelIN5flash22FlashAttnBwdPreprocessIN4cute5tupleIJNS3_1CILi64EEENS5_ILi128EEEEEENS_6half_tEfNS_4arch4Sm80ELb1ELb0EEEEEvNT_6ParamsE)
        /*00c8*/ 	.word	0x00000000


	//----- nvinfo : EIATTR_REGCOUNT
	.align		4
.L_44:
        /*00cc*/ 	.byte	0x04, 0x2f
        /*00ce*/ 	.short	(.L_46 - .L_45)
	.align		4
.L_45:
        /*00d0*/ 	.word	index@(_ZN7cutlass13device_kernelIN5flash19enable_sm80_to_sm89INS1_16FlashAttnBwdSm80INS1_25CollectiveMainloopBwdSm80ILi2ELi2EN4cute5tupleIJNS5_1CILi64EEENS7_ILi128EEES9_EEENS_6half_tEfNS_4arch4Sm80ELb1ELb0ELb0ELb0ELb1ELb0ELb0ELb0ELi2ELi2ELi2ELi2ELb0EEENS1_24CollectiveEpilogueBwdGQAISA_fSD_Li256ELb0ELb1EEENS1_25SingleTileBwdLPTSchedulerILb0ELi128ELb1EEEEEEEEEvNT_6ParamsE)
        /*00d4*/ 	.word	0x000000ff


	//----- nvinfo : EIATTR_FRAME_SIZE
	.align		4
.L_46:
        /*00d8*/ 	.byte	0x04, 0x11
        /*00da*/ 	.short	(.L_48 - .L_47)
	.align		4
.L_47:
        /*00dc*/ 	.word	index@($__internal_10_$__cuda_sm70_warpsync)
        /*00e0*/ 	.word	0x00000000


	//----- nvinfo : EIATTR_FRAME_SIZE
	.align		4
.L_48:
        /*00e4*/ 	.byte	0x04, 0x11
        /*00e6*/ 	.short	(.L_50 - .L_49)
	.align		4
.L_49:
        /*00e8*/ 	.word	index@(_ZN7cutlass13device_kernelIN5flash19enable_sm80_to_sm89INS1_16FlashAttnBwdSm80INS1_25CollectiveMainloopBwdSm80ILi2ELi2EN4cute5tupleIJNS5_1CILi64EEENS7_ILi128EEES9_EEENS_6half_tEfNS_4arch4Sm80ELb1ELb0ELb0ELb0ELb1ELb0ELb0ELb0ELi2ELi2ELi2ELi2ELb0EEENS1_24CollectiveEpilogueBwdGQAISA_fSD_Li256ELb0ELb1EEENS1_25SingleTileBwdLPTSchedulerILb0ELi128ELb1EEEEEEEEEvNT_6ParamsE)
        /*00ec*/ 	.word	0x00000048


	//----- nvinfo : EIATTR_REGCOUNT
	.align		4
.L_50:
        /*00f0*/ 	.byte	0x04, 0x2f
        /*00f2*/ 	.short	(.L_52 - .L_51)
	.align		4
.L_51:
        /*00f4*/ 	.word	index@(_ZN7cutlass13device_kernelIN5flash19enable_sm80_to_sm89INS1_16FlashAttnBwdSm80INS1_25CollectiveMainloopBwdSm80ILi2ELi2EN4cute5tupleIJNS5_1CILi64EEENS7_ILi128EEES9_EEENS_6half_tEfNS_4arch4Sm80ELb1ELb0ELb0ELb0ELb0ELb0ELb0ELb0ELi2ELi2ELi2ELi2ELb0EEENS1_24CollectiveEpilogueBwdGQAISA_fSD_Li256ELb0ELb0EEENS1_25SingleTileBwdLPTSchedulerILb0ELi128ELb0EEEEEEEEEvNT_6ParamsE)
        /*00f8*/ 	.word	0x000000ff


	//----- nvinfo : EIATTR_FRAME_SIZE
	.align		4
.L_52:
        /*00fc*/ 	.byte	0x04, 0x11
        /*00fe*/ 	.short	(.L_54 - .L_53)
	.align		4
.L_53:
        /*0100*/ 	.word	index@(_ZN7cutlass13device_kernelIN5flash19enable_sm80_to_sm89INS1_16FlashAttnBwdSm80INS1_25CollectiveMainloopBwdSm80ILi2ELi2EN4cute5tupleIJNS5_1CILi64EEENS7_ILi128EEES9_EEENS_6half_tEfNS_4arch4Sm80ELb1ELb0ELb0ELb0ELb0ELb0ELb0ELb0ELi2ELi2ELi2ELi2ELb0EEENS1_24CollectiveEpilogueBwdGQAISA_fSD_Li256ELb0ELb0EEENS1_25SingleTileBwdLPTSchedulerILb0ELi128ELb0EEEEEEEEEvNT_6ParamsE)
        /*0104*/ 	.word	0x00000068


	//----- nvinfo : EIATTR_REGCOUNT
	.align		4
.L_54:
        /*0108*/ 	.byte	0x04, 0x2f
        /*010a*/ 	.short	(.L_56 - .L_55)
	.align		4
.L_55:
        /*010c*/ 	.word	index@(_ZN7cutlass13device_kernelIN5flash19enable_sm80_to_sm89INS1_16FlashAttnBwdSm80INS1_25CollectiveMainloopBwdSm80ILi2ELi2EN4cute5tupleIJNS5_1CILi64EEENS7_ILi128EEES9_EEENS_6half_tEfNS_4arch4Sm80ELb1ELb0ELb0ELb0ELb1ELb0ELb0ELb0ELi2ELi2ELi2ELi2ELb0EEENS1_21CollectiveEpilogueBwdISA_SB_SD_Li256ELb0ELb0ELi4EEENS1_25SingleTileBwdLPTSchedulerILb0ELi128ELb1EEEEEEEEEvNT_6ParamsE)
        /*0110*/ 	.word	0x000000ff


	//----- nvinfo : EIATTR_FRAME_SIZE
	.align		4
.L_56:
        /*0114*/ 	.byte	0x04, 0x11
        /*0116*/ 	.short	(.L_58 - .L_57)
	.align		4
.L_57:
        /*0118*/ 	.word	index@(_ZN7cutlass13device_kernelIN5flash19enable_sm80_to_sm89INS1_16FlashAttnBwdSm80INS1_25CollectiveMainloopBwdSm80ILi2ELi2EN4cute5tupleIJNS5_1CILi64EEENS7_ILi128EEES9_EEENS_6half_tEfNS_4arch4Sm80ELb1ELb0ELb0ELb0ELb1ELb0ELb0ELb0ELi2ELi2ELi2ELi2ELb0EEENS1_21CollectiveEpilogueBwdISA_SB_SD_Li256ELb0ELb0ELi4EEENS1_25SingleTileBwdLPTSchedulerILb0ELi128ELb1EEEEEEEEEvNT_6ParamsE)
        /*011c*/ 	.word	0x00000048


	//----- nvinfo : EIATTR_REGCOUNT
	.align		4
.L_58:
        /*0120*/ 	.byte	0x04, 0x2f
        /*0122*/ 	.short	(.L_60 - .L_59)
	.align		4
.L_59:
        /*0124*/ 	.word	index@(_ZN7cutlass13device_kernelIN5flash19enable_sm80_to_sm89INS1_16FlashAttnBwdSm80INS1_25CollectiveMainloopBwdSm80ILi2ELi2EN4cute5tupleIJNS5_1CILi64EEENS7_ILi128EEES9_EEENS_6half_tEfNS_4arch4Sm80ELb1ELb0ELb0ELb0ELb0ELb0ELb0ELb0ELi2ELi2ELi2ELi2ELb0EEENS1_21CollectiveEpilogueBwdISA_SB_SD_Li256ELb0ELb0ELi4EEENS1_25SingleTileBwdLPTSchedulerILb0ELi128ELb0EEEEEEEEEvNT_6ParamsE)
        /*0128*/ 	.word	0x000000ff


	//----- nvinfo : EIATTR_FRAME_SIZE
	.align		4
.L_60:
        /*012c*/ 	.byte	0x04, 0x11
        /*012e*/ 	.short	(.L_62 - .L_61)
	.align		4
.L_61:
        /*0130*/ 	.word	index@(_ZN7cutlass13device_kernelIN5flash19enable_sm80_to_sm89INS1_16FlashAttnBwdSm80INS1_25CollectiveMainloopBwdSm80ILi2ELi2EN4cute5tupleIJNS5_1CILi64EEENS7_ILi128EEES9_EEENS_6half_tEfNS_4arch4Sm80ELb1ELb0ELb0ELb0ELb0ELb0ELb0ELb0ELi2ELi2ELi2ELi2ELb0EEENS1_21CollectiveEpilogueBwdISA_SB_SD_Li256ELb0ELb0ELi4EEENS1_25SingleTileBwdLPTSchedulerILb0ELi128ELb0EEEEEEEEEvNT_6ParamsE)
        /*0134*/ 	.word	0x00000048


	//----- nvinfo : EIATTR_REGCOUNT
	.align		4
.L_62:
        /*0138*/ 	.byte	0x04, 0x2f
        /*013a*/ 	.short	(.L_64 - .L_63)
	.align		4
.L_63:
        /*013c*/ 	.word	index@(_ZN7cutlass13device_kernelIN5flash19enable_sm80_to_sm89INS1_16FlashAttnBwdSm80INS1_25CollectiveMainloopBwdSm80ILi2ELi2EN4cute5tupleIJNS5_1CILi64EEENS7_ILi128EEES9_EEENS_6half_tEfNS_4arch4Sm80ELb0ELb1ELb0ELb1ELb1ELb0ELb0ELb0ELi2ELi2ELi2ELi2ELb0EEENS1_24CollectiveEpilogueBwdGQAISA_fSD_Li256ELb1ELb1EEENS1_19SingleTileSchedulerILb1ELb0ELb0ELi128EEEEEEEEEvNT_6ParamsE)
        /*0140*/ 	.word	0x000000ff


	//----- nvinfo : EIATTR_FRAME_SIZE
	.align		4
.L_64:
        /*0144*/ 	.byte	0x04, 0x11
        /*0146*/ 	.short	(.L_66 - .L_65)
	.align		4
.L_65:
        /*0148*/ 	.word	index@($__internal_9_$__cuda_sm70_warpsync)
        /*014c*/ 	.word	0x00000000


	//----- nvinfo : EIATTR_FRAME_SIZE
	.align		4
.L_66:
        /*0150*/ 	.byte	0x04, 0x11
        /*0152*/ 	.short	(.L_68 - .L_67)
	.align		4
.L_67:
        /*0154*/ 	.word	index@(_ZN7cutlass13device_kernelIN5flash19enable_sm80_to_sm89INS1_16FlashAttnBwdSm80INS1_25CollectiveMainloopBwdSm80ILi2ELi2EN4cute5tupleIJNS5_1CILi64EEENS7_ILi128EEES9_EEENS_6half_tEfNS_4arch4Sm80ELb0ELb1ELb0ELb1ELb1ELb0ELb0ELb0ELi2ELi2ELi2ELi2ELb0EEENS1_24CollectiveEpilogueBwdGQAISA_fSD_Li256ELb1ELb1EEENS1_19SingleTileSchedulerILb1ELb0ELb0ELi128EEEEEEEEEvNT_6ParamsE)
        /*0158*/ 	.word	0x00000070


	//----- nvinfo : EIATTR_REGCOUNT
	.align		4
.L_68:
        /*015c*/ 	.byte	0x04, 0x2f
        /*015e*/ 	.short	(.L_70 - .L_69)
	.align		4
.L_69:
        /*0160*/ 	.word	index@(_ZN7cutlass13device_kernelIN5flash19enable_sm80_to_sm89INS1_16FlashAttnBwdSm80INS1_25CollectiveMainloopBwdSm80ILi2ELi2EN4cute5tupleIJNS5_1CILi64EEENS7_ILi128EEES9_EEENS_6half_tEfNS_4arch4Sm80ELb0ELb1ELb0ELb1ELb0ELb0ELb0ELb0ELi2ELi2ELi2ELi2ELb0EEENS1_24CollectiveEpilogueBwdGQAISA_fSD_Li256ELb1ELb0EEENS1_19SingleTileSchedulerILb1ELb0ELb0ELi128EEEEEEEEEvNT_6ParamsE)
        /*0164*/ 	.word	0x000000ff


	//----- nvinfo : EIATTR_FRAME_SIZE
	.align		4
.L_70:
        /*0168*/ 	.byte	0x04, 0x11
        /*016a*/ 	.short	(.L_72 - .L_71)
	.align		4
.L_71:
        /*016c*/ 	.word	index@(_ZN7cutlass13device_kernelIN5flash19enable_sm80_to_sm89INS1_16FlashAttnBwdSm80INS1_25CollectiveMainloopBwdSm80ILi2ELi2EN4cute5tupleIJNS5_1CILi64EEENS7_ILi128EEES9_EEENS_6half_tEfNS_4arch4Sm80ELb0ELb1ELb0ELb1ELb0ELb0ELb0ELb0ELi2ELi2ELi2ELi2ELb0EEENS1_24CollectiveEpilogueBwdGQAISA_fSD_Li256ELb1ELb0EEENS1_19SingleTileSchedulerILb1ELb0ELb0ELi128EEEEEEEEEvNT_6ParamsE)
        /*0170*/ 	.word	0x00000070


	//----- nvinfo : EIATTR_REGCOUNT
	.align		4
.L_72:
        /*0174*/ 	.byte	0x04, 0x2f
        /*0176*/ 	.short	(.L_74 - .L_73)
	.align		4
.L_73:
        /*0178*/ 	.word	index@(_ZN7cutlass13device_kernelIN5flash19enable_sm80_to_sm89INS1_16FlashAttnBwdSm80INS1_25CollectiveMainloopBwdSm80ILi2ELi2EN4cute5tupleIJNS5_1CILi64EEENS7_ILi128EEES9_EEENS_6half_tEfNS_4arch4Sm80ELb0ELb1ELb0ELb1ELb1ELb0ELb0ELb0ELi2ELi2ELi2ELi2ELb0EEENS1_21CollectiveEpilogueBwdISA_SB_SD_Li256ELb1ELb0ELi4EEENS1_19SingleTileSchedulerILb1ELb0ELb0ELi128EEEEEEEEEvNT_6ParamsE)
        /*017c*/ 	.word	0x000000ff


	//----- nvinfo : EIATTR_FRAME_SIZE
	.align		4
.L_74:
        /*0180*/ 	.byte	0x04, 0x11
        /*0182*/ 	.short	(.L_76 - .L_75)
	.align		4
.L_75:
        /*0184*/ 	.word	index@(_ZN7cutlass13device_kernelIN5flash19enable_sm80_to_sm89INS1_16FlashAttnBwdSm80INS1_25CollectiveMainloopBwdSm80ILi2ELi2EN4cute5tupleIJNS5_1CILi64EEENS7_ILi128EEES9_EEENS_6half_tEfNS_4arch4Sm80ELb0ELb1ELb0ELb1ELb1ELb0ELb0ELb0ELi2ELi2ELi2ELi2ELb0EEENS1_21CollectiveEpilogueBwdISA_SB_SD_Li256ELb1ELb0ELi4EEENS1_19SingleTileSchedulerILb1ELb0ELb0ELi128EEEEEEEEEvNT_6ParamsE)
        /*0188*/ 	.word	0x00000070


	//----- nvinfo : EIATTR_REGCOUNT
	.align		4
.L_76:
        /*018c*/ 	.byte	0x04, 0x2f
        /*018e*/ 	.short	(.L_78 - .L_77)
	.align		4
.L_77:
        /*0190*/ 	.word	index@(_ZN7cutlass13device_kernelIN5flash19enable_sm80_to_sm89INS1_16FlashAttnBwdSm80INS1_25CollectiveMainloopBwdSm80ILi2ELi2EN4cute5tupleIJNS5_1CILi64EEENS7_ILi128EEES9_EEENS_6half_tEfNS_4arch4Sm80ELb0ELb1ELb0ELb1ELb0ELb0ELb0ELb0ELi2ELi2ELi2ELi2ELb0EEENS1_21CollectiveEpilogueBwdISA_SB_SD_Li256ELb1ELb0ELi4EEENS1_19SingleTileSchedulerILb1ELb0ELb0ELi128EEEEEEEEEvNT_6ParamsE)
        /*0194*/ 	.word	0x000000ff


	//----- nvinfo : EIATTR_FRAME_SIZE
	.align		4
.L_78:
        /*0198*/ 	.byte	0x04, 0x11
        /*019a*/ 	.short	(.L_80 - .L_79)
	.align		4
.L_79:
        /*019c*/ 	.word	index@(_ZN7cutlass13device_kernelIN5flash19enable_sm80_to_sm89INS1_16FlashAttnBwdSm80INS1_25CollectiveMainloopBwdSm80ILi2ELi2EN4cute5tupleIJNS5_1CILi64EEENS7_ILi128EEES9_EEENS_6half_tEfNS_4arch4Sm80ELb0ELb1ELb0ELb1ELb0ELb0ELb0ELb0ELi2ELi2ELi2ELi2ELb0EEENS1_21CollectiveEpilogueBwdISA_SB_SD_Li256ELb1ELb0ELi4EEENS1_19SingleTileSchedulerILb1ELb0ELb0ELi128EEEEEEEEEvNT_6ParamsE)
        /*01a0*/ 	.word	0x00000070


	//----- nvinfo : EIATTR_REGCOUNT
	.align		4
.L_80:
        /*01a4*/ 	.byte	0x04, 0x2f
        /*01a6*/ 	.short	(.L_82 - .L_81)
	.align		4
.L_81:
        /*01a8*/ 	.word	index@(_ZN7cutlass13device_kernelIN5flash19enable_sm80_to_sm89INS1_16FlashAttnBwdSm80INS1_25CollectiveMainloopBwdSm80ILi2ELi2EN4cute5tupleIJNS5_1CILi64EEENS7_ILi128EEES9_EEENS_6half_tEfNS_4arch4Sm80ELb0ELb1ELb0ELb0ELb1ELb0ELb0ELb0ELi2ELi2ELi2ELi2ELb0EEENS1_24CollectiveEpilogueBwdGQAISA_fSD_Li256ELb0ELb1EEENS1_19SingleTileSchedulerILb0ELb0ELb0ELi128EEEEEEEEEvNT_6ParamsE)
        /*01ac*/ 	.word	0x000000ff


	//----- nvinfo : EIATTR_FRAME_SIZE
	.align		4
.L_82:
        /*01b0*/ 	.byte	0x04, 0x11
        /*01b2*/ 	.short	(.L_84 - .L_83)
	.align		4
.L_83:
        /*01b4*/ 	.word	index@($__internal_8_$__cuda_sm70_warpsync)
        /*01b8*/ 	.word	0x00000000


	//----- nvinfo : EIATTR_FRAME_SIZE
	.align		4
.L_84:
        /*01bc*/ 	.byte	0x04, 0x11
        /*01be*/ 	.short	(.L_86 - .L_85)
	.align		4
.L_85:
        /*01c0*/ 	.word	index@(_ZN7cutlass13device_kernelIN5flash19enable_sm80_to_sm89INS1_16FlashAttnBwdSm80INS1_25CollectiveMainloopBwdSm80ILi2ELi2EN4cute5tupleIJNS5_1CILi64EEENS7_ILi128EEES9_EEENS_6half_tEfNS_4arch4Sm80ELb0ELb1ELb0ELb0ELb1ELb0ELb0ELb0ELi2ELi2ELi2ELi2ELb0EEENS1_24CollectiveEpilogueBwdGQAISA_fSD_Li256ELb0ELb1EEENS1_19SingleTileSchedulerILb0ELb0ELb0ELi128EEEEEEEEEvNT_6ParamsE)
        /*01c4*/ 	.word	0x00000050


	//----- nvinfo : EIATTR_REGCOUNT
	.align		4
.L_86:
        /*01c8*/ 	.byte	0x04, 0x2f
        /*01ca*/ 	.short	(.L_88 - .L_87)
	.align		4
.L_87:
        /*01cc*/ 	.word	index@(_ZN7cutlass13device_kernelIN5flash19enable_sm80_to_sm89INS1_16FlashAttnBwdSm80INS1_25CollectiveMainloopBwdSm80ILi2ELi2EN4cute5tupleIJNS5_1CILi64EEENS7_ILi128EEES9_EEENS_6half_tEfNS_4arch4Sm80ELb0ELb1ELb0ELb0ELb0ELb0ELb0ELb0ELi2ELi2ELi2ELi2ELb0EEENS1_24CollectiveEpilogueBwdGQAISA_fSD_Li256ELb0ELb0EEENS1_19SingleTileSchedulerILb0ELb0ELb0ELi128EEEEEEEEEvNT_6ParamsE)
        /*01d0*/ 	.word	0x000000ff


	//----- nvinfo : EIATTR_FRAME_SIZE
	.align		4
.L_88:
        /*01d4*/ 	.byte	0x04, 0x11
        /*01d6*/ 	.short	(.L_90 - .L_89)
	.align		4
.L_89:
        /*01d8*/ 	.word	index@(_ZN7cutlass13device_kernelIN5flash19enable_sm80_to_sm89INS1_16FlashAttnBwdSm80INS1_25CollectiveMainloopBwdSm80ILi2ELi2EN4cute5tupleIJNS5_1CILi64EEENS7_ILi128EEES9_EEENS_6half_tEfNS_4arch4Sm80ELb0ELb1ELb0ELb0ELb0ELb0ELb0ELb0ELi2ELi2ELi2ELi2ELb0EEENS1_24CollectiveEpilogueBwdGQAISA_fSD_Li256ELb0ELb0EEENS1_19SingleTileSchedulerILb0ELb0ELb0ELi128EEEEEEEEEvNT_6ParamsE)
        /*01dc*/ 	.word	0x00000048


	//----- nvinfo : EIATTR_REGCOUNT
	.align		4
.L_90:
        /*01e0*/ 	.byte	0x04, 0x2f
        /*01e2*/ 	.short	(.L_92 - .L_91)
	.align		4
.L_91:
        /*01e4*/ 	.word	index@(_ZN7cutlass13device_kernelIN5flash19enable_sm80_to_sm89INS1_16FlashAttnBwdSm80INS1_25CollectiveMainloopBwdSm80ILi2ELi2EN4cute5tupleIJNS5_1CILi64EEENS7_ILi128EEES9_EEENS_6half_tEfNS_4arch4Sm80ELb0ELb1ELb0ELb0ELb1ELb0ELb0ELb0ELi2ELi2ELi2ELi2ELb0EEENS1_21CollectiveEpilogueBwdISA_SB_SD_Li256ELb0ELb0ELi4EEENS1_19SingleTileSchedulerILb0ELb0ELb0ELi128EEEEEEEEEvNT_6ParamsE)
        /*01e8*/ 	.word	0x000000ff


	//----- nvinfo : EIATTR_FRAME_SIZE
	.align		4
.L_92:
        /*01ec*/ 	.byte	0x04, 0x11
        /*01ee*/ 	.short	(.L_94 - .L_93)
	.align		4
.L_93:
        /*01f0*/ 	.word	index@(_ZN7cutlass13device_kernelIN5flash19enable_sm80_to_sm89INS1_16FlashAttnBwdSm80INS1_25CollectiveMainloopBwdSm80ILi2ELi2EN4cute5tupleIJNS5_1CILi64EEENS7_ILi128EEES9_EEENS_6half_tEfNS_4arch4Sm80ELb0ELb1ELb0ELb0ELb1ELb0ELb0ELb0ELi2ELi2ELi2ELi2ELb0EEENS1_21CollectiveEpilogueBwdISA_SB_SD_Li256ELb0ELb0ELi4EEENS1_19SingleTileSchedulerILb0ELb0ELb0ELi128EEEEEEEEEvNT_6ParamsE)
        /*01f4*/ 	.word	0x00000050


	//----- nvinfo : EIATTR_REGCOUNT
	.align		4
.L_94:
        /*01f8*/ 	.byte	0x04, 0x2f
        /*01fa*/ 	.short	(.L_96 - .L_95)
	.align		4
.L_95:
        /*01fc*/ 	.word	index@(_ZN7cutlass13device_kernelIN5flash19enable_sm80_to_sm89INS1_16FlashAttnBwdSm80INS1_25CollectiveMainloopBwdSm80ILi2ELi2EN4cute5tupleIJNS5_1CILi64EEENS7_ILi128EEES9_EEENS_6half_tEfNS_4arch4Sm80ELb0ELb1ELb0ELb0ELb0ELb0ELb0ELb0ELi2ELi2ELi2ELi2ELb0EEENS1_21CollectiveEpilogueBwdISA_SB_SD_Li256ELb0ELb0ELi4EEENS1_19SingleTileSchedulerILb0ELb0ELb0ELi128EEEEEEEEEvNT_6ParamsE)
        /*0200*/ 	.word	0x000000ff


	//----- nvinfo : EIATTR_FRAME_SIZE
	.align		4
.L_96:
        /*0204*/ 	.byte	0x04, 0x11
        /*0206*/ 	.short	(.L_98 - .L_97)
	.align		4
.L_97:
        /*0208*/ 	.word	index@(_ZN7cutlass13device_kernelIN5flash19enable_sm80_to_sm89INS1_16FlashAttnBwdSm80INS1_25CollectiveMainloopBwdSm80ILi2ELi2EN4cute5tupleIJNS5_1CILi64EEENS7_ILi128EEES9_EEENS_6half_tEfNS_4arch4Sm80ELb0ELb1ELb0ELb0ELb0ELb0ELb0ELb0ELi2ELi2ELi2ELi2ELb0EEENS1_21CollectiveEpilogueBwdISA_SB_SD_Li256ELb0ELb0ELi4EEENS1_19SingleTileSchedulerILb0ELb0ELb0ELi128EEEEEEEEEvNT_6ParamsE)
        /*020c*/ 	.word	0x00000050


	//----- nvinfo : EIATTR_REGCOUNT
	.align		4
.L_98:
        /*0210*/ 	.byte	0x04, 0x2f
        /*0212*/ 	.short	(.L_100 - .L_99)
	.align		4
.L_99:
        /*0214*/ 	.word	index@(_ZN7cutlass13device_kernelIN5flash19enable_sm80_to_sm89INS1_16FlashAttnBwdSm80INS1_25CollectiveMainloopBwdSm80ILi2ELi2EN4cute5tupleIJNS5_1CILi64EEENS7_ILi128EEES9_EEENS_6half_tEfNS_4arch4Sm80ELb0ELb0ELb0ELb1ELb1ELb0ELb0ELb0ELi2ELi2ELi2ELi2ELb0EEENS1_24CollectiveEpilogueBwdGQAISA_fSD_Li256ELb1ELb1EEENS1_19SingleTileSchedulerILb1ELb0ELb0ELi128EEEEEEEEEvNT_6ParamsE)
        /*0218*/ 	.word	0x000000ff


	//----- nvinfo : EIATTR_FRAME_SIZE
	.align		4
.L_100:
        /*021c*/ 	.byte	0x04, 0x11
        /*021e*/ 	.short	(.L_102 - .L_101)
	.align		4
.L_101:
        /*0220*/ 	.word	index@($__internal_7_$__cuda_sm70_warpsync)
        /*0224*/ 	.word	0x00000000


	//----- nvinfo : EIATTR_FRAME_SIZE
	.align		4
.L_102:
        /*0228*/ 	.byte	0x04, 0x11
        /*022a*/ 	.short	(.L_104 - .L_103)
	.align		4
.L_103:
        /*022c*/ 	.word	index@(_ZN7cutlass13device_kernelIN5flash19enable_sm80_to_sm89INS1_16FlashAttnBwdSm80INS1_25CollectiveMainloopBwdSm80ILi2ELi2EN4cute5tupleIJNS5_1CILi64EEENS7_ILi128EEES9_EEENS_6half_tEfNS_4arch4Sm80ELb0ELb0ELb0ELb1ELb1ELb0ELb0ELb0ELi2ELi2ELi2ELi2ELb0EEENS1_24CollectiveEpilogueBwdGQAISA_fSD_Li256ELb1ELb1EEENS1_19SingleTileSchedulerILb1ELb0ELb0ELi128EEEEEEEEEvNT_6ParamsE)
        /*0230*/ 	.word	0x00000048


	//----- nvinfo : EIATTR_REGCOUNT
	.align		4
.L_104:
        /*0234*/ 	.byte	0x04, 0x2f
        /*0236*/ 	.short	(.L_106 - .L_105)
	.align		4
.L_105:
        /*0238*/ 	.word	index@(_ZN7cutlass13device_kernelIN5flash19enable_sm80_to_sm89INS1_16FlashAttnBwdSm80INS1_25CollectiveMainloopBwdSm80ILi2ELi2EN4cute5tupleIJNS5_1CILi64EEENS7_ILi128EEES9_EEENS_6half_tEfNS_4arch4Sm80ELb0ELb0ELb0ELb1ELb0ELb0ELb0ELb0ELi2ELi2ELi2ELi2ELb0EEENS1_24CollectiveEpilogueBwdGQAISA_fSD_Li256ELb1ELb0EEENS1_19SingleTileSchedulerILb1ELb0ELb0ELi128EEEEEEEEEvNT_6ParamsE)
        /*023c*/ 	.word	0x000000ff


	//----- nvinfo : EIATTR_FRAME_SIZE
	.align		4
.L_106:
        /*0240*/ 	.byte	0x04, 0x11
        /*0242*/ 	.short	(.L_108 - .L_107)
	.align		4
.L_107:
        /*0244*/ 	.word	index@(_ZN7cutlass13device_kernelIN5flash19enable_sm80_to_sm89INS1_16FlashAttnBwdSm80INS1_25CollectiveMainloopBwdSm80ILi2ELi2EN4cute5tupleIJNS5_1CILi64EEENS7_ILi128EEES9_EEENS_6half_tEfNS_4arch4Sm80ELb0ELb0ELb0ELb1ELb0ELb0ELb0ELb0ELi2ELi2ELi2ELi2ELb0EEENS1_24CollectiveEpilogueBwdGQAISA_fSD_Li256ELb1ELb0EEENS1_19SingleTileSchedulerILb1ELb0ELb0ELi128EEEEEEEEEvNT_6ParamsE)
        /*0248*/ 	.word	0x00000048


	//----- nvinfo : EIATTR_REGCOUNT
	.align		4
.L_108:
        /*024c*/ 	.byte	0x04, 0x2f
        /*024e*/ 	.short	(.L_110 - .L_109)
	.align		4
.L_109:
        /*0250*/ 	.word	index@(_ZN7cutlass13device_kernelIN5flash19enable_sm80_to_sm89INS1_16FlashAttnBwdSm80INS1_25CollectiveMainloopBwdSm80ILi2ELi2EN4cute5tupleIJNS5_1CILi64EEENS7_ILi128EEES9_EEENS_6half_tEfNS_4arch4Sm80ELb0ELb0ELb0ELb1ELb1ELb0ELb0ELb0ELi2ELi2ELi2ELi2ELb0EEENS1_21CollectiveEpilogueBwdISA_SB_SD_Li256ELb1ELb0ELi4EEENS1_19SingleTileSchedulerILb1ELb0ELb0ELi128EEEEEEEEEvNT_6ParamsE)
        /*0254*/ 	.word	0x000000ff


	//----- nvinfo : EIATTR_FRAME_SIZE
	.align		4
.L_110:
        /*0258*/ 	.byte	0x04, 0x11
        /*025a*/ 	.short	(.L_112 - .L_111)
	.align		4
.L_111:
        /*025c*/ 	.word	index@(_ZN7cutlass13device_kernelIN5flash19enable_sm80_to_sm89INS1_16FlashAttnBwdSm80INS1_25CollectiveMainloopBwdSm80ILi2ELi2EN4cute5tupleIJNS5_1CILi64EEENS7_ILi128EEES9_EEENS_6half_tEfNS_4arch4Sm80ELb0ELb0ELb0ELb1ELb1ELb0ELb0ELb0ELi2ELi2ELi2ELi2ELb0EEENS1_21CollectiveEpilogueBwdISA_SB_SD_Li256ELb1ELb0ELi4EEENS1_19SingleTileSchedulerILb1ELb0ELb0ELi128EEEEEEEEEvNT_6ParamsE)
        /*0260*/ 	.word	0x00000048


	//----- nvinfo : EIATTR_REGCOUNT
	.align		4
.L_112:
        /*0264*/ 	.byte	0x04, 0x2f
        /*0266*/ 	.short	(.L_114 - .L_113)
	.align		4
.L_113:
        /*0268*/ 	.word	index@(_ZN7cutlass13device_kernelIN5flash19enable_sm80_to_sm89INS1_16FlashAttnBwdSm80INS1_25CollectiveMainloopBwdSm80ILi2ELi2EN4cute5tupleIJNS5_1CILi64EEENS7_ILi128EEES9_EEENS_6half_tEfNS_4arch4Sm80ELb0ELb0ELb0ELb1ELb0ELb0ELb0ELb0ELi2ELi2ELi2ELi2ELb0EEENS1_21CollectiveEpilogueBwdISA_SB_SD_Li256ELb1ELb0ELi4EEENS1_19SingleTileSchedulerILb1ELb0ELb0ELi128EEEEEEEEEvNT_6ParamsE)
        /*026c*/ 	.word	0x000000ff


	//----- nvinfo : EIATTR_FRAME_SIZE
	.align		4
.L_114:
        /*0270*/ 	.byte	0x04, 0x11
        /*0272*/ 	.short	(.L_116 - .L_115)
	.align		4
.L_115:
        /*0274*/ 	.word	index@(_ZN7cutlass13device_kernelIN5flash19enable_sm80_to_sm89INS1_16FlashAttnBwdSm80INS1_25CollectiveMainloopBwdSm80ILi2ELi2EN4cute5tupleIJNS5_1CILi64EEENS7_ILi128EEES9_EEENS_6half_tEfNS_4arch4Sm80ELb0ELb0ELb0ELb1ELb0ELb0ELb0ELb0ELi2ELi2ELi2ELi2ELb0EEENS1_21CollectiveEpilogueBwdISA_SB_SD_Li256ELb1ELb0ELi4EEENS1_19SingleTileSchedulerILb1ELb0ELb0ELi128EEEEEEEEEvNT_6ParamsE)
        /*0278*/ 	.word	0x00000048


	//----- nvinfo : EIATTR_REGCOUNT
	.align		4
.L_116:
        /*027c*/ 	.byte	0x04, 0x2f
        /*027e*/ 	.short	(.L_118 - .L_117)
	.align		4
.L_117:
        /*0280*/ 	.word	index@(_ZN7cutlass13device_kernelIN5flash19enable_sm80_to_sm89INS1_16FlashAttnBwdSm80INS1_25CollectiveMainloopBwdSm80ILi2ELi2EN4cute5tupleIJNS5_1CILi64EEENS7_ILi128EEES9_EEENS_6half_tEfNS_4arch4Sm80ELb0ELb0ELb0ELb0ELb1ELb0ELb0ELb0ELi2ELi2ELi2ELi2ELb0EEENS1_24CollectiveEpilogueBwdGQAISA_fSD_Li256ELb0ELb1EEENS1_19SingleTileSchedulerILb0ELb0ELb0ELi128EEEEEEEEEvNT_6ParamsE)
        /*0284*/ 	.word	0x000000ff


	//----- nvinfo : EIATTR_FRAME_SIZE
	.align		4
.L_118:
        /*0288*/ 	.byte	0x04, 0x11
        /*028a*/ 	.short	(.L_120 - .L_119)
	.align		4
.L_119:
        /*028c*/ 	.word	index@($__internal_6_$__cuda_sm70_warpsync)
        /*0290*/ 	.word	0x00000000


	//----- nvinfo : EIATTR_FRAME_SIZE
	.align		4
.L_120:
        /*0294*/ 	.byte	0x04, 0x11
        /*0296*/ 	.short	(.L_122 - .L_121)
	.align		4
.L_121:
        /*0298*/ 	.word	index@(_ZN7cutlass13device_kernelIN5flash19enable_sm80_to_sm89INS1_16FlashAttnBwdSm80INS1_25CollectiveMainloopBwdSm80ILi2ELi2EN4cute5tupleIJNS5_1CILi64EEENS7_ILi128EEES9_EEENS_6half_tEfNS_4arch4Sm80ELb0ELb0ELb0ELb0ELb1ELb0ELb0ELb0ELi2ELi2ELi2ELi2ELb0EEENS1_24CollectiveEpilogueBwdGQAISA_fSD_Li256ELb0ELb1EEENS1_19SingleTileSchedulerILb0ELb0ELb0ELi128EEEEEEEEEvNT_6ParamsE)
        /*029c*/ 	.word	0x00000028


	//----- nvinfo : EIATTR_REGCOUNT
	.align		4
.L_122:
        /*02a0*/ 	.byte	0x04, 0x2f
        /*02a2*/ 	.short	(.L_124 - .L_123)
	.align		4
.L_123:
        /*02a4*/ 	.word	index@(_ZN7cutlass13device_kernelIN5flash19enable_sm80_to_sm89INS1_16FlashAttnBwdSm80INS1_25CollectiveMainloopBwdSm80ILi2ELi2EN4cute5tupleIJNS5_1CILi64EEENS7_ILi128EEES9_EEENS_6half_tEfNS_4arch4Sm80ELb0ELb0ELb0ELb0ELb0ELb0ELb0ELb0ELi2ELi2ELi2ELi2ELb0EEENS1_24CollectiveEpilogueBwdGQAISA_fSD_Li256ELb0ELb0EEENS1_19SingleTileSchedulerILb0ELb0ELb0ELi128EEEEEEEEEvNT_6ParamsE)
        /*02a8*/ 	.word	0x000000ff


	//----- nvinfo : EIATTR_FRAME_SIZE
	.align		4
.L_124:
        /*02ac*/ 	.byte	0x04, 0x11
        /*02ae*/ 	.short	(.L_126 - .L_125)
	.align		4
.L_125:
        /*02b0*/ 	.word	index@(_ZN7cutlass13device_kernelIN5flash19enable_sm80_to_sm89INS1_16FlashAttnBwdSm80INS1_25CollectiveMainloopBwdSm80ILi2ELi2EN4cute5tupleIJNS5_1CILi64EEENS7_ILi128EEES9_EEENS_6half_tEfNS_4arch4Sm80ELb0ELb0ELb0ELb0ELb0ELb0ELb0ELb0ELi2ELi2ELi2ELi2ELb0EEENS1_24CollectiveEpilogueBwdGQAISA_fSD_Li256ELb0ELb0EEENS1_19SingleTileSchedulerILb0ELb0ELb0ELi128EEEEEEEEEvNT_6ParamsE)
        /*02b4*/ 	.word	0x00000028


	//----- nvinfo : EIATTR_REGCOUNT
	.align		4
.L_126:
        /*02b8*/ 	.byte	0x04, 0x2f
        /*02ba*/ 	.short	(.L_128 - .L_127)
	.align		4
.L_127:
        /*02bc*/ 	.word	index@(_ZN7cutlass13device_kernelIN5flash19enable_sm80_to_sm89INS1_16FlashAttnBwdSm80INS1_25CollectiveMainloopBwdSm80ILi2ELi2EN4cute5tupleIJNS5_1CILi64EEENS7_ILi128EEES9_EEENS_6half_tEfNS_4arch4Sm80ELb0ELb0ELb0ELb0ELb1ELb0ELb0ELb0ELi2ELi2ELi2ELi2ELb0EEENS1_21CollectiveEpilogueBwdISA_SB_SD_Li256ELb0ELb0ELi4EEENS1_19SingleTileSchedulerILb0ELb0ELb0ELi128EEEEEEEEEvNT_6ParamsE)
        /*02c0*/ 	.word	0x000000ff


	//----- nvinfo : EIATTR_FRAME_SIZE
	.align		4
.L_128:
        /*02c4*/ 	.byte	0x04, 0x11
        /*02c6*/ 	.short	(.L_130 - .L_129)
	.align		4
.L_129:
        /*02c8*/ 	.word	index@(_ZN7cutlass13device_kernelIN5flash19enable_sm80_to_sm89INS1_16FlashAttnBwdSm80INS1_25CollectiveMainloopBwdSm80ILi2ELi2EN4cute5tupleIJNS5_1CILi64EEENS7_ILi128EEES9_EEENS_6half_tEfNS_4arch4Sm80ELb0ELb0ELb0ELb0ELb1ELb0ELb0ELb0ELi2ELi2ELi2ELi2ELb0EEENS1_21CollectiveEpilogueBwdISA_SB_SD_Li256ELb0ELb0ELi4EEENS1_19SingleTileSchedulerILb0ELb0ELb0ELi128EEEEEEEEEvNT_6ParamsE)
        /*02cc*/ 	.word	0x00000000


	//----- nvinfo : EIATTR_REGCOUNT
	.align		4
.L_130:
        /*02d0*/ 	.byte	0x04, 0x2f
        /*02d2*/ 	.short	(.L_132 - .L_131)
	.align		4
.L_131:
        /*02d4*/ 	.word	index@(_ZN7cutlass13device_kernelIN5flash19enable_sm80_to_sm89INS1_16FlashAttnBwdSm80INS1_25CollectiveMainloopBwdSm80ILi2ELi2EN4cute5tupleIJNS5_1CILi64EEENS7_ILi128EEES9_EEENS_6half_tEfNS_4arch4Sm80ELb0ELb0ELb0ELb0ELb0ELb0ELb0ELb0ELi2ELi2ELi2ELi2ELb0EEENS1_21CollectiveEpilogueBwdISA_SB_SD_Li256ELb0ELb0ELi4EEENS1_19SingleTileSchedulerILb0ELb0ELb0ELi128EEEEEEEEEvNT_6ParamsE)
        /*02d8*/ 	.word	0x000000ff


	//----- nvinfo : EIATTR_FRAME_SIZE
	.align		4
.L_132:
        /*02dc*/ 	.byte	0x04, 0x11
        /*02de*/ 	.short	(.L_134 - .L_133)
	.align		4
.L_133:
        /*02e0*/ 	.word	index@(_ZN7cutlass13device_kernelIN5flash19enable_sm80_to_sm89INS1_16FlashAttnBwdSm80INS1_25CollectiveMainloopBwdSm80ILi2ELi2EN4cute5tupleIJNS5_1CILi64EEENS7_ILi128EEES9_EEENS_6half_tEfNS_4arch4Sm80ELb0ELb0ELb0ELb0ELb0ELb0ELb0ELb0ELi2ELi2ELi2ELi2ELb0EEENS1_21CollectiveEpilogueBwdISA_SB_SD_Li256ELb0ELb0ELi4EEENS1_19SingleTileSchedulerILb0ELb0ELb0ELi128EEEEEEEEEvNT_6ParamsE)
        /*02e4*/ 	.word	0x00000000


	//----- nvinfo : EIATTR_REGCOUNT
	.align		4
.L_134:
        /*02e8*/ 	.byte	0x04, 0x2f
        /*02ea*/ 	.short	(.L_136 - .L_135)
	.align		4
.L_135:
        /*02ec*/ 	.word	index@(_ZN7cutlass13device_kernelIN5flash19enable_sm80_to_sm89INS1_16FlashAttnBwdSm80INS1_25CollectiveMainloopBwdSm80ILi2ELi1EN4cute5tupleIJNS5_1CILi64EEENS7_ILi96EEENS7_ILi128EEEEEENS_6half_tEfNS_4arch4Sm80ELb1ELb0ELb0ELb1ELb1ELb0ELb0ELb0ELi2ELi2ELi2ELi2ELb1EEENS1_24CollectiveEpilogueBwdGQAISB_fSE_Li256ELb1ELb1EEENS1_25SingleTileBwdLPTSchedulerILb1ELi96ELb1EEEEEEEEEvNT_6ParamsE)
        /*02f0*/ 	.word	0x000000ff


	//----- nvinfo : EIATTR_FRAME_SIZE
	.align		4
.L_136:
        /*02f4*/ 	.byte	0x04, 0x11
        /*02f6*/ 	.short	(.L_138 - .L_137)
	.align		4
.L_137:
        /*02f8*/ 	.word	index@($__internal_5_$__cuda_sm70_warpsync)
        /*02fc*/ 	.word	0x00000000


	//----- nvinfo : EIATTR_FRAME_SIZE
	.align		4
.L_138:
        /*0300*/ 	.byte	0x04, 0x11
        /*0302*/ 	.short	(.L_140 - .L_139)
	.align		4
.L_139:
        /*0304*/ 	.word	index@(_ZN7cutlass13device_kernelIN5flash19enable_sm80_to_sm89INS1_16FlashAttnBwdSm80INS1_25CollectiveMainloopBwdSm80ILi2ELi1EN4cute5tupleIJNS5_1CILi64EEENS7_ILi96EEENS7_ILi128EEEEEENS_6half_tEfNS_4arch4Sm80ELb1ELb0ELb0ELb1ELb1ELb0ELb0ELb0ELi2ELi2ELi2ELi2ELb1EEENS1_24CollectiveEpilogueBwdGQAISB_fSE_Li256ELb1ELb1EEENS1_25SingleTileBwdLPTSchedulerILb1ELi96ELb1EEEEEEEEEvNT_6ParamsE)
        /*0308*/ 	.word	0x00000038


	//----- nvinfo : EIATTR_REGCOUNT
	.align		4
.L_140:
        /*030c*/ 	.byte	0x04, 0x2f
        /*030e*/ 	.short	(.L_142 - .L_141)
	.align		4
.L_141:
        /*0310*/ 	.word	index@(_ZN7cutlass13device_kernelIN5flash32FlashAttnBwdPostprocessConvertdQIN4cute5tupleIJNS3_1CILi96EEENS5_ILi128EEEEEENS_6half_tEfNS_4arch4Sm80ELi256ENS3_8TiledMMAINS3_8MMA_AtomIJNS3_28SM80_16x8x16_F32F16F16F32_TNEEEENS3_6LayoutINS4_IJNS5_ILi2EEENS5_ILi4EEENS5_ILi1EEEEEENS4_IJSJ_SH_NS5_ILi0EEEEEEEENS4_IJNS5_ILi32EEENS5_ILi64EEENS5_ILi16EEEEEEEELb0EEEEEvNT_6ParamsE)
        /*0314*/ 	.word	0x00000045


	//----- nvinfo : EIATTR_FRAME_SIZE
	.align		4
.L_142:
        /*0318*/ 	.byte	0x04, 0x11
        /*031a*/ 	.short	(.L_144 - .L_143)
	.align		4
.L_143:
        /*031c*/ 	.word	index@(_ZN7cutlass13device_kernelIN5flash32FlashAttnBwdPostprocessConvertdQIN4cute5tupleIJNS3_1CILi96EEENS5_ILi128EEEEEENS_6half_tEfNS_4arch4Sm80ELi256ENS3_8TiledMMAINS3_8MMA_AtomIJNS3_28SM80_16x8x16_F32F16F16F32_TNEEEENS3_6LayoutINS4_IJNS5_ILi2EEENS5_ILi4EEENS5_ILi1EEEEEENS4_IJSJ_SH_NS5_ILi0EEEEEEEENS4_IJNS5_ILi32EEENS5_ILi64EEENS5_ILi16EEEEEEEELb0EEEEEvNT_6ParamsE)
        /*0320*/ 	.word	0x00000000


	//----- nvinfo : EIATTR_REGCOUNT
	.align		4
.L_144:
        /*0324*/ 	.byte	0x04, 0x2f
        /*0326*/ 	.short	(.L_146 - .L_145)
	.align		4
.L_145:
        /*0328*/ 	.word	index@(_ZN7cutlass13device_kernelIN5flash19enable_sm80_to_sm89INS1_16FlashAttnBwdSm80INS1_25CollectiveMainloopBwdSm80ILi2ELi1EN4cute5tupleIJNS5_1CILi64EEENS7_ILi96EEENS7_ILi128EEEEEENS_6half_tEfNS_4arch4Sm80ELb1ELb0ELb0ELb1ELb0ELb0ELb0ELb0ELi2ELi2ELi2ELi2ELb1EEENS1_24CollectiveEpilogueBwdGQAISB_fSE_Li256ELb1ELb0EEENS1_25SingleTileBwdLPTSchedulerILb1ELi96ELb0EEEEEEEEEvNT_6ParamsE)
        /*032c*/ 	.word	0x000000ff


	//----- nvinfo : EIATTR_FRAME_SIZE
	.align		4
.L_146:
        /*0330*/ 	.byte	0x04, 0x11
        /*0332*/ 	.short	(.L_148 - .L_147)
	.align		4
.L_147:
        /*0334*/ 	.word	index@(_ZN7cutlass13device_kernelIN5flash19enable_sm80_to_sm89INS1_16FlashAttnBwdSm80INS1_25CollectiveMainloopBwdSm80ILi2ELi1EN4cute5tupleIJNS5_1CILi64EEENS7_ILi96EEENS7_ILi128EEEEEENS_6half_tEfNS_4arch4Sm80ELb1ELb0ELb0ELb1ELb0ELb0ELb0ELb0ELi2ELi2ELi2ELi2ELb1EEENS1_24CollectiveEpilogueBwdGQAISB_fSE_Li256ELb1ELb0EEENS1_25SingleTileBwdLPTSchedulerILb1ELi96ELb0EEEEEEEEEvNT_6ParamsE)
        /*0338*/ 	.word	0x00000028


	//----- nvinfo : EIATTR_REGCOUNT
	.align		4
.L_148:
        /*033c*/ 	.byte	0x04, 0x2f
        /*033e*/ 	.short	(.L_150 - .L_149)
	.align		4
.L_149:
        /*0340*/ 	.word	index@(_ZN7cutlass13device_kernelIN5flash19enable_sm80_to_sm89INS1_16FlashAttnBwdSm80INS1_25CollectiveMainloopBwdSm80ILi2ELi1EN4cute5tupleIJNS5_1CILi64EEENS7_ILi96EEENS7_ILi128EEEEEENS_6half_tEfNS_4arch4Sm80ELb1ELb0ELb0ELb1ELb1ELb0ELb0ELb0ELi2ELi2ELi2ELi2ELb1EEENS1_21CollectiveEpilogueBwdISB_SC_SE_Li256ELb1ELb0ELi4EEENS1_25SingleTileBwdLPTSchedulerILb1ELi96ELb1EEEEEEEEEvNT_6ParamsE)
        /*0344*/ 	.word	0x000000ff


	//----- nvinfo : EIATTR_FRAME_SIZE
	.align		4
.L_150:
        /*0348*/ 	.byte	0x04, 0x11
        /*034a*/ 	.short	(.L_152 - .L_151)
	.align		4
.L_151:
        /*034c*/ 	.word	index@(_ZN7cutlass13device_kernelIN5flash19enable_sm80_to_sm89INS1_16FlashAttnBwdSm80INS1_25CollectiveMainloopBwdSm80ILi2ELi1EN4cute5tupleIJNS5_1CILi64EEENS7_ILi96EEENS7_ILi128EEEEEENS_6half_tEfNS_4arch4Sm80ELb1ELb0ELb0ELb1ELb1ELb0ELb0ELb0ELi2ELi2ELi2ELi2ELb1EEENS1_21CollectiveEpilogueBwdISB_SC_SE_Li256ELb1ELb0ELi4EEENS1_25SingleTileBwdLPTSchedulerILb1ELi96ELb1EEEEEEEEEvNT_6ParamsE)
        /*0350*/ 	.word	0x00000048


	//----- nvinfo : EIATTR_REGCOUNT
	.align		4
.L_152:
        /*0354*/ 	.byte	0x04, 0x2f
        /*0356*/ 	.short	(.L_154 - .L_153)
	.align		4
.L_153:
        /*0358*/ 	.word	index@(_ZN7cutlass13device_kernelIN5flash19enable_sm80_to_sm89INS1_16FlashAttnBwdSm80INS1_25CollectiveMainloopBwdSm80ILi2ELi1EN4cute5tupleIJNS5_1CILi64EEENS7_ILi96EEENS7_ILi128EEEEEENS_6half_tEfNS_4arch4Sm80ELb1ELb0ELb0ELb1ELb0ELb0ELb0ELb0ELi2ELi2ELi2ELi2ELb1EEENS1_21CollectiveEpilogueBwdISB_SC_SE_Li256ELb1ELb0ELi4EEENS1_25SingleTileBwdLPTSchedulerILb1ELi96ELb0EEEEEEEEEvNT_6ParamsE)
        /*035c*/ 	.word	0x000000ff


	//----- nvinfo : EIATTR_FRAME_SIZE
	.align		4
.L_154:
        /*0360*/ 	.byte	0x04, 0x11
        /*0362*/ 	.short	(.L_156 - .L_155)
	.align		4
.L_155:
        /*0364*/ 	.word	index@(_ZN7cutlass13device_kernelIN5flash19enable_sm80_to_sm89INS1_16FlashAttnBwdSm80INS1_25CollectiveMainloopBwdSm80ILi2ELi1EN4cute5tupleIJNS5_1CILi64EEENS7_ILi96EEENS7_ILi128EEEEEENS_6half_tEfNS_4arch4Sm80ELb1ELb0ELb0ELb1ELb0ELb0ELb0ELb0ELi2ELi2ELi2ELi2ELb1EEENS1_21CollectiveEpilogueBwdISB_SC_SE_Li256ELb1ELb0ELi4EEENS1_25SingleTileBwdLPTSchedulerILb1ELi96ELb0EEEEEEEEEvNT_6ParamsE)
        /*0368*/ 	.word	0x00000040


	//----- nvinfo : EIATTR_REGCOUNT
	.align		4
.L_156:
        /*036c*/ 	.byte	0x04, 0x2f
        /*036e*/ 	.short	(.L_158 - .L_157)
	.align		4
.L_157:
        /*0370*/ 	.word	index@(_ZN7cutlass13device_kernelIN5flash19enable_sm80_to_sm89INS1_16FlashAttnBwdSm80INS1_25CollectiveMainloopBwdSm80ILi2ELi1EN4cute5tupleIJNS5_1CILi64EEENS7_ILi96EEENS7_ILi128EEEEEENS_6half_tEfNS_4arch4Sm80ELb1ELb0ELb0ELb0ELb1ELb0ELb0ELb0ELi2ELi2ELi2ELi2ELb1EEENS1_24CollectiveEpilogueBwdGQAISB_fSE_Li256ELb0ELb1EEENS1_25SingleTileBwdLPTSchedulerILb0ELi96ELb1EEEEEEEEEvNT_6ParamsE)
        /*0374*/ 	.word	0x000000ff


	//----- nvinfo : EIATTR_FRAME_SIZE
	.align		4
.L_158:
        /*0378*/ 	.byte	0x04, 0x11
        /*037a*/ 	.short	(.L_160 - .L_159)
	.align		4
.L_159:
        /*037c*/ 	.word	index@($__internal_4_$__cuda_sm70_warpsync)
        /*0380*/ 	.word	0x00000000


	//----- nvinfo : EIATTR_FRAME_SIZE
	.align		4
.L_160:
        /*0384*/ 	.byte	0x04, 0x11
        /*0386*/ 	.short	(.L_162 - .L_161)
	.align		4
.L_161:
        /*0388*/ 	.word	index@(_ZN7cutlass13device_kernelIN5flash19enable_sm80_to_sm89INS1_16FlashAttnBwdSm80INS1_25CollectiveMainloopBwdSm80ILi2ELi1EN4cute5tupleIJNS5_1CILi64EEENS7_ILi96EEENS7_ILi128EEEEEENS_6half_tEfNS_4arch4Sm80ELb1ELb0ELb0ELb0ELb1ELb0ELb0ELb0ELi2ELi2ELi2ELi2ELb1EEENS1_24CollectiveEpilogueBwdGQAISB_fSE_Li256ELb0ELb1EEENS1_25SingleTileBwdLPTSchedulerILb0ELi96ELb1EEEEEEEEEvNT_6ParamsE)
        /*038c*/ 	.word	0x00000028


	//----- nvinfo : EIATTR_REGCOUNT
	.align		4
.L_162:
        /*0390*/ 	.byte	0x04, 0x2f
        /*0392*/ 	.short	(.L_164 - .L_163)
	.align		4
.L_163:
        /*0394*/ 	.word	index@(_ZN7cutlass13device_kernelIN5flash19enable_sm80_to_sm89INS1_16FlashAttnBwdSm80INS1_25CollectiveMainloopBwdSm80ILi2ELi1EN4cute5tupleIJNS5_1CILi64EEENS7_ILi96EEENS7_ILi128EEEEEENS_6half_tEfNS_4arch4Sm80ELb1ELb0ELb0ELb0ELb0ELb0ELb0ELb0ELi2ELi2ELi2ELi2ELb1EEENS1_24CollectiveEpilogueBwdGQAISB_fSE_Li256ELb0ELb0EEENS1_25SingleTileBwdLPTSchedulerILb0ELi96ELb0EEEEEEEEEvNT_6ParamsE)
        /*0398*/ 	.word	0x000000ff


	//----- nvinfo : EIATTR_FRAME_SIZE
	.align		4
.L_164:
        /*039c*/ 	.byte	0x04, 0x11
        /*039e*/ 	.short	(.L_166 - .L_165)
	.align		4
.L_165:
        /*03a0*/ 	.word	index@(_ZN7cutlass13device_kernelIN5flash19enable_sm80_to_sm89INS1_16FlashAttnBwdSm80INS1_25CollectiveMainloopBwdSm80ILi2ELi1EN4cute5tupleIJNS5_1CILi64EEENS7_ILi96EEENS7_ILi128EEEEEENS_6half_tEfNS_4arch4Sm80ELb1ELb0ELb0ELb0ELb0ELb0ELb0ELb0ELi2ELi2ELi2ELi2ELb1EEENS1_24CollectiveEpilogueBwdGQAISB_fSE_Li256ELb0ELb0EEENS1_25SingleTileBwdLPTSchedulerILb0ELi96ELb0EEEEEEEEEvNT_6ParamsE)
        /*03a4*/ 	.word	0x00000020


	//----- nvinfo : EIATTR_REGCOUNT
	.align		4
.L_166:
        /*03a8*/ 	.byte	0x04, 0x2f
        /*03aa*/ 	.short	(.L_168 - .L_167)
	.align		4
.L_167:
        /*03ac*/ 	.word	index@(_ZN7cutlass13device_kernelIN5flash19enable_sm80_to_sm89INS1_16FlashAttnBwdSm80INS1_25CollectiveMainloopBwdSm80ILi2ELi1EN4cute5tupleIJNS5_1CILi64EEENS7_ILi96EEENS7_ILi128EEEEEENS_6half_tEfNS_4arch4Sm80ELb1ELb0ELb0ELb0ELb1ELb0ELb0ELb0ELi2ELi2ELi2ELi2ELb1EEENS1_21CollectiveEpilogueBwdISB_SC_SE_Li256ELb0ELb0ELi4EEENS1_25SingleTileBwdLPTSchedulerILb0ELi96ELb1EEEEEEEEEvNT_6ParamsE)
        /*03b0*/ 	.word	0x000000ff


	//----- nvinfo : EIATTR_FRAME_SIZE
	.align		4
.L_168:
        /*03b4*/ 	.byte	0x04, 0x11
        /*03b6*/ 	.short	(.L_170 - .L_169)
	.align		4
.L_169:
        /*03b8*/ 	.word	index@(_ZN7cutlass13device_kernelIN5flash19enable_sm80_to_sm89INS1_16FlashAttnBwdSm80INS1_25CollectiveMainloopBwdSm80ILi2ELi1EN4cute5tupleIJNS5_1CILi64EEENS7_ILi96EEENS7_ILi128EEEEEENS_6half_tEfNS_4arch4Sm80ELb1ELb0ELb0ELb0ELb1ELb0ELb0ELb0ELi2ELi2ELi2ELi2ELb1EEENS1_21CollectiveEpilogueBwdISB_SC_SE_Li256ELb0ELb0ELi4EEENS1_25SingleTileBwdLPTSchedulerILb0ELi96ELb1EEEEEEEEEvNT_6ParamsE)
        /*03bc*/ 	.word	0x00000040


	//----- nvinfo : EIATTR_REGCOUNT
	.align		4
.L_170:
        /*03c0*/ 	.byte	0x04, 0x2f
        /*03c2*/ 	.short	(.L_172 - .L_171)
	.align		4
.L_171:
        /*03c4*/ 	.word	index@(_ZN7cutlass13device_kernelIN5flash19enable_sm80_to_sm89INS1_16FlashAttnBwdSm80INS1_25CollectiveMainloopBwdSm80ILi2ELi1EN4cute5tupleIJNS5_1CILi64EEENS7_ILi96EEENS7_ILi128EEEEEENS_6half_tEfNS_4arch4Sm80ELb1ELb0ELb0ELb0ELb0ELb0ELb0ELb0ELi2ELi2ELi2ELi2ELb1EEENS1_21CollectiveEpilogueBwdISB_SC_SE_Li256ELb0ELb0ELi4EEENS1_25SingleTileBwdLPTSchedulerILb0ELi96ELb0EEEEEEEEEvNT_6ParamsE)
        /*03c8*/ 	.word	0x000000ff


	//----- nvinfo : EIATTR_FRAME_SIZE
	.align		4
.L_172:
        /*03cc*/ 	.byte	0x04, 0x11
        /*03ce*/ 	.short	(.L_174 - .L_173)
	.align		4
.L_173:
        /*03d0*/ 	.word	index@(_ZN7cutlass13device_kernelIN5flash19enable_sm80_to_sm89INS1_16FlashAttnBwdSm80INS1_25CollectiveMainloopBwdSm80ILi2ELi1EN4cute5tupleIJNS5_1CILi64EEENS7_ILi96EEENS7_ILi128EEEEEENS_6half_tEfNS_4arch4Sm80ELb1ELb0ELb0ELb0ELb0ELb0ELb0ELb0ELi2ELi2ELi2ELi2ELb1EEENS1_21CollectiveEpilogueBwdISB_SC_SE_Li256ELb0ELb0ELi4EEENS1_25SingleTileBwdLPTSchedulerILb0ELi96ELb0EEEEEEEEEvNT_6ParamsE)
        /*03d4*/ 	.word	0x00000020


	//----- nvinfo : EIATTR_REGCOUNT
	.align		4
.L_174:
        /*03d8*/ 	.byte	0x04, 0x2f
        /*03da*/ 	.short	(.L_176 - .L_175)
	.align		4
.L_175:
        /*03dc*/ 	.word	index@(_ZN7cutlass13device_kernelIN5flash19enable_sm80_to_sm89INS1_16FlashAttnBwdSm80INS1_25CollectiveMainloopBwdSm80ILi2ELi1EN4cute5tupleIJNS5_1CILi64EEENS7_ILi96EEENS7_ILi128EEEEEENS_6half_tEfNS_4arch4Sm80ELb0ELb1ELb0ELb1ELb1ELb0ELb0ELb0ELi2ELi2ELi2ELi2ELb1EEENS1_24CollectiveEpilogueBwdGQAISB_fSE_Li256ELb1ELb1EEENS1_19SingleTileSchedulerILb1ELb0ELb0ELi96EEEEEEEEEvNT_6ParamsE)
        /*03e0*/ 	.word	0x000000ff


	//----- nvinfo : EIATTR_FRAME_SIZE
	.align		4
.L_176:
        /*03e4*/ 	.byte	0x04, 0x11
        /*03e6*/ 	.short	(.L_178 - .L_177)
	.align		4
.L_177:
        /*03e8*/ 	.word	index@($__internal_3_$__cuda_sm70_warpsync)
        /*03ec*/ 	.word	0x00000000


	//----- nvinfo : EIATTR_FRAME_SIZE
	.align		4
.L_178:
        /*03f0*/ 	.byte	0x04, 0x11
        /*03f2*/ 	.short	(.L_180 - .L_179)
	.align		4
.L_179:
        /*03f4*/ 	.word	index@(_ZN7cutlass13device_kernelIN5flash19enable_sm80_to_sm89INS1_16FlashAttnBwdSm80INS1_25CollectiveMainloopBwdSm80ILi2ELi1EN4cute5tupleIJNS5_1CILi64EEENS7_ILi96EEENS7_ILi128EEEEEENS_6half_tEfNS_4arch4Sm80ELb0ELb1ELb0ELb1ELb1ELb0ELb0ELb0ELi2ELi2ELi2ELi2ELb1EEENS1_24CollectiveEpilogueBwdGQAISB_fSE_Li256ELb1ELb1EEENS1_19SingleTileSchedulerILb1ELb0ELb0ELi96EEEEEEEEEvNT_6ParamsE)
        /*03f8*/ 	.word	0x00000018


	//----- nvinfo : EIATTR_REGCOUNT
	.align		4
.L_180:
        /*03fc*/ 	.byte	0x04, 0x2f
        /*03fe*/ 	.short	(.L_182 - .L_181)
	.align		4
.L_181:
        /*0400*/ 	.word	index@(_ZN7cutlass13device_kernelIN5flash19enable_sm80_to_sm89INS1_16FlashAttnBwdSm80INS1_25CollectiveMainloopBwdSm80ILi2ELi1EN4cute5tupleIJNS5_1CILi64EEENS7_ILi96EEENS7_ILi128EEEEEENS_6half_tEfNS_4arch4Sm80ELb0ELb1ELb0ELb1ELb0ELb0ELb0ELb0ELi2ELi2ELi2ELi2ELb1EEENS1_24CollectiveEpilogueBwdGQAISB_fSE_Li256ELb1ELb0EEENS1_19SingleTileSchedulerILb1ELb0ELb0ELi96EEEEEEEEEvNT_6ParamsE)
        /*0404*/ 	.word	0x000000ff


	//----- nvinfo : EIATTR_FRAME_SIZE
	.align		4
.L_182:
        /*0408*/ 	.byte	0x04, 0x11
        /*040a*/ 	.short	(.L_184 - .L_183)
	.align		4
.L_183:
        /*040c*/ 	.word	index@(_ZN7cutlass13device_kernelIN5flash19enable_sm80_to_sm89INS1_16FlashAttnBwdSm80INS1_25CollectiveMainloopBwdSm80ILi2ELi1EN4cute5tupleIJNS5_1CILi64EEENS7_ILi96EEENS7_ILi128EEEEEENS_6half_tEfNS_4arch4Sm80ELb0ELb1ELb0ELb1ELb0ELb0ELb0ELb0ELi2ELi2ELi2ELi2ELb1EEENS1_24CollectiveEpilogueBwdGQAISB_fSE_Li256ELb1ELb0EEENS1_19SingleTileSchedulerILb1ELb0ELb0ELi96EEEEEEEEEvNT_6ParamsE)
        /*0410*/ 	.word	0x00000018


	//----- nvinfo : EIATTR_REGCOUNT
	.align		4
.L_184:
        /*0414*/ 	.byte	0x04, 0x2f
        /*0416*/ 	.short	(.L_186 - .L_185)
	.align		4
.L_185:
        /*0418*/ 	.word	index@(_ZN7cutlass13device_kernelIN5flash19enable_sm80_to_sm89INS1_16FlashAttnBwdSm80INS1_25CollectiveMainloopBwdSm80ILi2ELi1EN4cute5tupleIJNS5_1CILi64EEENS7_ILi96EEENS7_ILi128EEEEEENS_6half_tEfNS_4arch4Sm80ELb0ELb1ELb0ELb1ELb1ELb0ELb0ELb0ELi2ELi2ELi2ELi2ELb1EEENS1_21CollectiveEpilogueBwdISB_SC_SE_Li256ELb1ELb0ELi4EEENS1_19SingleTileSchedulerILb1ELb0ELb0ELi96EEEEEEEEEvNT_6ParamsE)
        /*041c*/ 	.word	0x000000ff


	//----- nvinfo : EIATTR_FRAME_SIZE
	.align		4
.L_186:
        /*0420*/ 	.byte	0x04, 0x11
        /*0422*/ 	.short	(.L_188 - .L_187)
	.align		4
.L_187:
        /*0424*/ 	.word	index@(_ZN7cutlass13device_kernelIN5flash19enable_sm80_to_sm89INS1_16FlashAttnBwdSm80INS1_25CollectiveMainloopBwdSm80ILi2ELi1EN4cute5tupleIJNS5_1CILi64EEENS7_ILi96EEENS7_ILi128EEEEEENS_6half_tEfNS_4arch4Sm80ELb0ELb1ELb0ELb1ELb1ELb0ELb0ELb0ELi2ELi2ELi2ELi2ELb1EEENS1_21CollectiveEpilogueBwdISB_SC_SE_Li256ELb1ELb0ELi4EEENS1_19SingleTileSchedulerILb1ELb0ELb0ELi96EEEEEEEEEvNT_6ParamsE)
        /*0428*/ 	.word	0x00000028


	//----- nvinfo : EIATTR_REGCOUNT
	.align		4
.L_188:
        /*042c*/ 	.byte	0x04, 0x2f
        /*042e*/ 	.short	(.L_190 - .L_189)
	.align		4
.L_189:
        /*0430*/ 	.word	index@(_ZN7cutlass13device_kernelIN5flash19enable_sm80_to_sm89INS1_16FlashAttnBwdSm80INS1_25CollectiveMainloopBwdSm80ILi2ELi1EN4cute5tupleIJNS5_1CILi64EEENS7_ILi96EEENS7_ILi128EEEEEENS_6half_tEfNS_4arch4Sm80ELb0ELb1ELb0ELb1ELb0ELb0ELb0ELb0ELi2ELi2ELi2ELi2ELb1EEENS1_21CollectiveEpilogueBwdISB_SC_SE_Li256ELb1ELb0ELi4EEENS1_19SingleTileSchedulerILb1ELb0ELb0ELi96EEEEEEEEEvNT_6ParamsE)
        /*0434*/ 	.word	0x000000ff


	//----- nvinfo : EIATTR_FRAME_SIZE
	.align		4
.L_190:
        /*0438*/ 	.byte	0x04, 0x11
        /*043a*/ 	.short	(.L_192 - .L_191)
	.align		4
.L_191:
        /*043c*/ 	.word	index@(_ZN7cutlass13device_kernelIN5flash19enable_sm80_to_sm89INS1_16FlashAttnBwdSm80INS1_25CollectiveMainloopBwdSm80ILi2ELi1EN4cute5tupleIJNS5_1CILi64EEENS7_ILi96EEENS7_ILi128EEEEEENS_6half_tEfNS_4arch4Sm80ELb0ELb1ELb0ELb1ELb0ELb0ELb0ELb0ELi2ELi2ELi2ELi2ELb1EEENS1_21CollectiveEpilogueBwdISB_SC_SE_Li256ELb1ELb0ELi4EEENS1_19SingleTileSchedulerILb1ELb0ELb0ELi96EEEEEEEEEvNT_6ParamsE)
        /*0440*/ 	.word	0x00000028


	//----- nvinfo : EIATTR_REGCOUNT
	.align		4
.L_192:
        /*0444*/ 	.byte	0x04, 0x2f
        /*0446*/ 	.short	(.L_194 - .L_193)
	.align		4
.L_193:
        /*0448*/ 	.word	index@(_ZN7cutlass13device_kernelIN5flash19enable_sm80_to_sm89INS1_16FlashAttnBwdSm80INS1_25CollectiveMainloopBwdSm80ILi2ELi1EN4cute5tupleIJNS5_1CILi64EEENS7_ILi96EEENS7_ILi128EEEEEENS_6half_tEfNS_4arch4Sm80ELb0ELb1ELb0ELb0ELb1ELb0ELb0ELb0ELi2ELi2ELi2ELi2ELb1EEENS1_24CollectiveEpilogueBwdGQAISB_fSE_Li256ELb0ELb1EEENS1_19SingleTileSchedulerILb0ELb0ELb0ELi96EEEEEEEEEvNT_6ParamsE)
        /*044c*/ 	.word	0x000000ff


	//----- nvinfo : EIATTR_FRAME_SIZE
	.align		4
.L_194:
        /*0450*/ 	.byte	0x04, 0x11
        /*0452*/ 	.short	(.L_196 - .L_195)
	.align		4
.L_195:
        /*0454*/ 	.word	index@($__internal_2_$__cuda_sm70_warpsync)
        /*0458*/ 	.word	0x00000000


	//----- nvinfo : EIATTR_FRAME_SIZE
	.align		4
.L_196:
        /*045c*/ 	.byte	0x04, 0x11
        /*045e*/ 	.short	(.L_198 - .L_197)
	.align		4
.L_197:
        /*0460*/ 	.word	index@(_ZN7cutlass13device_kernelIN5flash19enable_sm80_to_sm89INS1_16FlashAttnBwdSm80INS1_25CollectiveMainloopBwdSm80ILi2ELi1EN4cute5tupleIJNS5_1CILi64EEENS7_ILi96EEENS7_ILi128EEEEEENS_6half_tEfNS_4arch4Sm80ELb0ELb1ELb0ELb0ELb1ELb0ELb0ELb0ELi2ELi2ELi2ELi2ELb1EEENS1_24CollectiveEpilogueBwdGQAISB_fSE_Li256ELb0ELb1EEENS1_19SingleTileSchedulerILb0ELb0ELb0ELi96EEEEEEEEEvNT_6ParamsE)
        /*0464*/ 	.word	0x00000018


	//----- nvinfo : EIATTR_REGCOUNT
	.align		4
.L_198:
        /*0468*/ 	.byte	0x04, 0x2f
        /*046a*/ 	.short	(.L_200 - .L_199)
	.align		4
.L_199:
        /*046c*/ 	.word	index@(_ZN7cutlass13device_kernelIN5flash19enable_sm80_to_sm89INS1_16FlashAttnBwdSm80INS1_25CollectiveMainloopBwdSm80ILi2ELi1EN4cute5tupleIJNS5_1CILi64EEENS7_ILi96EEENS7_ILi128EEEEEENS_6half_tEfNS_4arch4Sm80ELb0ELb1ELb0ELb0ELb0ELb0ELb0ELb0ELi2ELi2ELi2ELi2ELb1EEENS1_24CollectiveEpilogueBwdGQAISB_fSE_Li256ELb0ELb0EEENS1_19SingleTileSchedulerILb0ELb0ELb0ELi96EEEEEEEEEvNT_6ParamsE)
        /*0470*/ 	.word	0x000000ff


	//----- nvinfo : EIATTR_FRAME_SIZE
	.align		4
.L_200:
        /*0474*/ 	.byte	0x04, 0x11
        /*0476*/ 	.short	(.L_202 - .L_201)
	.align		4
.L_201:
        /*0478*/ 	.word	index@(_ZN7cutlass13device_kernelIN5flash19enable_sm80_to_sm89INS1_16FlashAttnBwdSm80INS1_25CollectiveMainloopBwdSm80ILi2ELi1EN4cute5tupleIJNS5_1CILi64EEENS7_ILi96EEENS7_ILi128EEEEEENS_6half_tEfNS_4arch4Sm80ELb0ELb1ELb0ELb0ELb0ELb0ELb0ELb0ELi2ELi2ELi2ELi2ELb1EEENS1_24CollectiveEpilogueBwdGQAISB_fSE_Li256ELb0ELb0EEENS1_19SingleTileSchedulerILb0ELb0ELb0ELi96EEEEEEEEEvNT_6ParamsE)
        /*047c*/ 	.word	0x00000028


	//----- nvinfo : EIATTR_REGCOUNT
	.align		4
.L_202:
        /*0480*/ 	.byte	0x04, 0x2f
        /*0482*/ 	.short	(.L_204 - .L_203)
	.align		4
.L_203:
        /*0484*/ 	.word	index@(_ZN7cutlass13device_kernelIN5flash19enable_sm80_to_sm89INS1_16FlashAttnBwdSm80INS1_25CollectiveMainloopBwdSm80ILi2ELi1EN4cute5tupleIJNS5_1CILi64EEENS7_ILi96EEENS7_ILi128EEEEEENS_6half_tEfNS_4arch4Sm80ELb0ELb1ELb0ELb0ELb1ELb0ELb0ELb0ELi2ELi2ELi2ELi2ELb1EEENS1_21CollectiveEpilogueBwdISB_SC_SE_Li256ELb0ELb0ELi4EEENS1_19SingleTileSchedulerILb0ELb0ELb0ELi96EEEEEEEEEvNT_6ParamsE)
        /*0488*/ 	.word	0x000000ff


	//----- nvinfo : EIATTR_FRAME_SIZE
	.align		4
.L_204:
        /*048c*/ 	.byte	0x04, 0x11
        /*048e*/ 	.short	(.L_206 - .L_205)
	.align		4
.L_205:
        /*0490*/ 	.word	index@(_ZN7cutlass13device_kernelIN5flash19enable_sm80_to_sm89INS1_16FlashAttnBwdSm80INS1_25CollectiveMainloopBwdSm80ILi2ELi1EN4cute5tupleIJNS5_1CILi64EEENS7_ILi96EEENS7_ILi128EEEEEENS_6half_tEfNS_4arch4Sm80ELb0ELb1ELb0ELb0ELb1ELb0ELb0ELb0ELi2ELi2ELi2ELi2ELb1EEENS1_21CollectiveEpilogueBwdISB_SC_SE_Li256ELb0ELb0ELi4EEENS1_19SingleTileSchedulerILb0ELb0ELb0ELi96EEEEEEEEEvNT_6ParamsE)
        /*0494*/ 	.word	0x00000018


	//----- nvinfo : EIATTR_REGCOUNT
	.align		4
.L_206:
        /*0498*/ 	.byte	0x04, 0x2f
        /*049a*/ 	.short	(.L_208 - .L_207)
	.align		4
.L_207:
        /*049c*/ 	.word	index@(_ZN7cutlass13device_kernelIN5flash19enable_sm80_to_sm89INS1_16FlashAttnBwdSm80INS1_25CollectiveMainloopBwdSm80ILi2ELi1EN4cute5tupleIJNS5_1CILi64EEENS7_ILi96EEENS7_ILi128EEEEEENS_6half_tEfNS_4arch4Sm80ELb0ELb1ELb0ELb0ELb0ELb0ELb0ELb0ELi2ELi2ELi2ELi2ELb1EEENS1_21CollectiveEpilogueBwdISB_SC_SE_Li256ELb0ELb0ELi4EEENS1_19SingleTileSchedulerILb0ELb0ELb0ELi96EEEEEEEEEvNT_6ParamsE)
        /*04a0*/ 	.word	0x000000ff


	//----- nvinfo : EIATTR_FRAME_SIZE
	.align		4
.L_208:
        /*04a4*/ 	.byte	0x04, 0x11
        /*04a6*/ 	.short	(.L_210 - .L_209)
	.align		4
.L_209:
        /*04a8*/ 	.word	index@(_ZN7cutlass13device_kernelIN5flash19enable_sm80_to_sm89INS1_16FlashAttnBwdSm80INS1_25CollectiveMainloopBwdSm80ILi2ELi1EN4cute5tupleIJNS5_1CILi64EEENS7_ILi96EEENS7_ILi128EEEEEENS_6half_tEfNS_4arch4Sm80ELb0ELb1ELb0ELb0ELb0ELb0ELb0ELb0ELi2ELi2ELi2ELi2ELb1EEENS1_21CollectiveEpilogueBwdISB_SC_SE_Li256ELb0ELb0ELi4EEENS1_19SingleTileSchedulerILb0ELb0ELb0ELi96EEEEEEEEEvNT_6ParamsE)
        /*04ac*/ 	.word	0x00000018


	//----- nvinfo : EIATTR_REGCOUNT
	.align		4
.L_210:
        /*04b0*/ 	.byte	0x04, 0x2f
        /*04b2*/ 	.short	(.L_212 - .L_211)
	.align		4
.L_211:
        /*04b4*/ 	.word	index@(_ZN7cutlass13device_kernelIN5flash19enable_sm80_to_sm89INS1_16FlashAttnBwdSm80INS1_25CollectiveMainloopBwdSm80ILi2ELi1EN4cute5tupleIJNS5_1CILi64EEENS7_ILi96EEENS7_ILi128EEEEEENS_6half_tEfNS_4arch4Sm80ELb0ELb0ELb0ELb1ELb1ELb0ELb0ELb0ELi2ELi2ELi2ELi2ELb1EEENS1_24CollectiveEpilogueBwdGQAISB_fSE_Li256ELb1ELb1EEENS1_19SingleTileSchedulerILb1ELb0ELb0ELi96EEEEEEEEEvNT_6ParamsE)
        /*04b8*/ 	.word	0x000000ff


	//----- nvinfo : EIATTR_FRAME_SIZE
	.align		4
.L_212:
        /*04bc*/ 	.byte	0x04, 0x11
        /*04be*/ 	.short	(.L_214 - .L_213)
	.align		4
.L_213:
        /*04c0*/ 	.word	index@($__internal_1_$__cuda_sm70_warpsync)
        /*04c4*/ 	.word	0x00000000


	//----- nvinfo : EIATTR_FRAME_SIZE
	.align		4
.L_214:
        /*04c8*/ 	.byte	0x04, 0x11
        /*04ca*/ 	.short	(.L_216 - .L_215)
	.align		4
.L_215:
        /*04cc*/ 	.word	index@(_ZN7cutlass13device_kernelIN5flash19enable_sm80_to_sm89INS1_16FlashAttnBwdSm80INS1_25CollectiveMainloopBwdSm80ILi2ELi1EN4cute5tupleIJNS5_1CILi64EEENS7_ILi96EEENS7_ILi128EEEEEENS_6half_tEfNS_4arch4Sm80ELb0ELb0ELb0ELb1ELb1ELb0ELb0ELb0ELi2ELi2ELi2ELi2ELb1EEENS1_24CollectiveEpilogueBwdGQAISB_fSE_Li256ELb1ELb1EEENS1_19SingleTileSchedulerILb1ELb0ELb0ELi96EEEEEEEEEvNT_6ParamsE)
        /*04d0*/ 	.word	0x00000020


	//----- nvinfo : EIATTR_REGCOUNT
	.align		4
.L_216:
        /*04d4*/ 	.byte	0x04, 0x2f
        /*04d6*/ 	.short	(.L_218 - .L_217)
	.align		4
.L_217:
        /*04d8*/ 	.word	index@(_ZN7cutlass13device_kernelIN5flash19enable_sm80_to_sm89INS1_16FlashAttnBwdSm80INS1_25CollectiveMainloopBwdSm80ILi2ELi1EN4cute5tupleIJNS5_1CILi64EEENS7_ILi96EEENS7_ILi128EEEEEENS_6half_tEfNS_4arch4Sm80ELb0ELb0ELb0ELb1ELb0ELb0ELb0ELb0ELi2ELi2ELi2ELi2ELb1EEENS1_24CollectiveEpilogueBwdGQAISB_fSE_Li256ELb1ELb0EEENS1_19SingleTileSchedulerILb1ELb0ELb0ELi96EEEEEEEEEvNT_6ParamsE)
        /*04dc*/ 	.word	0x000000ff


	//----- nvinfo : EIATTR_FRAME_SIZE
	.align		4
.L_218:
        /*04e0*/ 	.byte	0x04, 0x11
        /*04e2*/ 	.short	(.L_220 - .L_219)
	.align		4
.L_219:
        /*04e4*/ 	.word	index@(_ZN7cutlass13device_kernelIN5flash19enable_sm80_to_sm89INS1_16FlashAttnBwdSm80INS1_25CollectiveMainloopBwdSm80ILi2ELi1EN4cute5tupleIJNS5_1CILi64EEENS7_ILi96EEENS7_ILi128EEEEEENS_6half_tEfNS_4arch4Sm80ELb0ELb0ELb0ELb1ELb0ELb0ELb0ELb0ELi2ELi2ELi2ELi2ELb1EEENS1_24CollectiveEpilogueBwdGQAISB_fSE_Li256ELb1ELb0EEENS1_19SingleTileSchedulerILb1ELb0ELb0ELi96EEEEEEEEEvNT_6ParamsE)
        /*04e8*/ 	.word	0x00000020


	//----- nvinfo : EIATTR_REGCOUNT
	.align		4
.L_220:
        /*04ec*/ 	.byte	0x04, 0x2f
        /*04ee*/ 	.short	(.L_222 - .L_221)
	.align		4
.L_221:
        /*04f0*/ 	.word	index@(_ZN7cutlass13device_kernelIN5flash19enable_sm80_to_sm89INS1_16FlashAttnBwdSm80INS1_25CollectiveMainloopBwdSm80ILi2ELi1EN4cute5tupleIJNS5_1CILi64EEENS7_ILi96EEENS7_ILi128EEEEEENS_6half_tEfNS_4arch4Sm80ELb0ELb0ELb0ELb1ELb1ELb0ELb0ELb0ELi2ELi2ELi2ELi2ELb1EEENS1_21CollectiveEpilogueBwdISB_SC_SE_Li256ELb1ELb0ELi4EEENS1_19SingleTileSchedulerILb1ELb0ELb0ELi96EEEEEEEEEvNT_6ParamsE)
        /*04f4*/ 	.word	0x000000ff


	//----- nvinfo : EIATTR_FRAME_SIZE
	.align		4
.L_222:
        /*04f8*/ 	.byte	0x04, 0x11
        /*04fa*/ 	.short	(.L_224 - .L_223)
	.align		4
.L_223:
        /*04fc*/ 	.word	index@(_ZN7cutlass13device_kernelIN5flash19enable_sm80_to_sm89INS1_16FlashAttnBwdSm80INS1_25CollectiveMainloopBwdSm80ILi2ELi1EN4cute5tupleIJNS5_1CILi64EEENS7_ILi96EEENS7_ILi128EEEEEENS_6half_tEfNS_4arch4Sm80ELb0ELb0ELb0ELb1ELb1ELb0ELb0ELb0ELi2ELi2ELi2ELi2ELb1EEENS1_21CollectiveEpilogueBwdISB_SC_SE_Li256ELb1ELb0ELi4EEENS1_19SingleTileSchedulerILb1ELb0ELb0ELi96EEEEEEEEEvNT_6ParamsE)
        /*0500*/ 	.word	0x00000020


	//----- nvinfo : EIATTR_REGCOUNT
	.align		4
.L_224:
        /*0504*/ 	.byte	0x04, 0x2f
        /*0506*/ 	.short	(.L_226 - .L_225)
	.align		4
.L_225:
        /*0508*/ 	.word	index@(_ZN7cutlass13device_kernelIN5flash19enable_sm80_to_sm89INS1_16FlashAttnBwdSm80INS1_25CollectiveMainloopBwdSm80ILi2ELi1EN4cute5tupleIJNS5_1CILi64EEENS7_ILi96EEENS7_ILi128EEEEEENS_6half_tEfNS_4arch4Sm80ELb0ELb0ELb0ELb1ELb0ELb0ELb0ELb0ELi2ELi2ELi2ELi2ELb1EEENS1_21CollectiveEpilogueBwdISB_SC_SE_Li256ELb1ELb0ELi4EEENS1_19SingleTileSchedulerILb1ELb0ELb0ELi96EEEEEEEEEvNT_6ParamsE)
        /*050c*/ 	.word	0x000000ff


	//----- nvinfo : EIATTR_FRAME_SIZE
	.align		4
.L_226:
        /*0510*/ 	.byte	0x04, 0x11
        /*0512*/ 	.short	(.L_228 - .L_227)
	.align		4
.L_227:
        /*0514*/ 	.word	index@(_ZN7cutlass13device_kernelIN5flash19enable_sm80_to_sm89INS1_16FlashAttnBwdSm80INS1_25CollectiveMainloopBwdSm80ILi2ELi1EN4cute5tupleIJNS5_1CILi64EEENS7_ILi96EEENS7_ILi128EEEEEENS_6half_tEfNS_4arch4Sm80ELb0ELb0ELb0ELb1ELb0ELb0ELb0ELb0ELi2ELi2ELi2ELi2ELb1EEENS1_21CollectiveEpilogueBwdISB_SC_SE_Li256ELb1ELb0ELi4EEENS1_19SingleTileSchedulerILb1ELb0ELb0ELi96EEEEEEEEEvNT_6ParamsE)
        /*0518*/ 	.word	0x00000020


	//----- nvinfo : EIATTR_REGCOUNT
	.align		4
.L_228:
        /*051c*/ 	.byte	0x04, 0x2f
        /*051e*/ 	.short	(.L_230 - .L_229)
	.align		4
.L_229:
        /*0520*/ 	.word	index@(_ZN7cutlass13device_kernelIN5flash19enable_sm80_to_sm89INS1_16FlashAttnBwdSm80INS1_25CollectiveMainloopBwdSm80ILi2ELi1EN4cute5tupleIJNS5_1CILi64EEENS7_ILi96EEENS7_ILi128EEEEEENS_6half_tEfNS_4arch4Sm80ELb0ELb0ELb0ELb0ELb1ELb0ELb0ELb0ELi2ELi2ELi2ELi2ELb1EEENS1_24CollectiveEpilogueBwdGQAISB_fSE_Li256ELb0ELb1EEENS1_19SingleTileSchedulerILb0ELb0ELb0ELi96EEEEEEEEEvNT_6ParamsE)
        /*0524*/ 	.word	0x000000ff


	//----- nvinfo : EIATTR_FRAME_SIZE
	.align		4
.L_230:
        /*0528*/ 	.byte	0x04, 0x11
        /*052a*/ 	.short	(.L_232 - .L_231)
	.align		4
.L_231:
        /*052c*/ 	.word	index@($__internal_0_$__cuda_sm70_warpsync)
        /*0530*/ 	.word	0x00000000


	//----- nvinfo : EIATTR_FRAME_SIZE
	.align		4
.L_232:
        /*0534*/ 	.byte	0x04, 0x11
        /*0536*/ 	.short	(.L_234 - .L_233)
	.align		4
.L_233:
        /*0538*/ 	.word	index@(_ZN7cutlass13device_kernelIN5flash19enable_sm80_to_sm89INS1_16FlashAttnBwdSm80INS1_25CollectiveMainloopBwdSm80ILi2ELi1EN4cute5tupleIJNS5_1CILi64EEENS7_ILi96EEENS7_ILi128EEEEEENS_6half_tEfNS_4arch4Sm80ELb0ELb0ELb0ELb0ELb1ELb0ELb0ELb0ELi2ELi2ELi2ELi2ELb1EEENS1_24CollectiveEpilogueBwdGQAISB_fSE_Li256ELb0ELb1EEENS1_19SingleTileSchedulerILb0ELb0ELb0ELi96EEEEEEEEEvNT_6ParamsE)
        /*053c*/ 	.word	0x00000008


	//----- nvinfo : EIATTR_REGCOUNT
	.align		4
.L_234:
        /*0540*/ 	.byte	0x04, 0x2f
        /*0542*/ 	.short	(.L_236 - .L_235)
	.align		4
.L_235:
        /*0544*/ 	.word	index@(_ZN7cutlass13device_kernelIN5flash19enable_sm80_to_sm89INS1_16FlashAttnBwdSm80INS1_25CollectiveMainloopBwdSm80ILi2ELi1EN4cute5tupleIJNS5_1CILi64EEENS7_ILi96EEENS7_ILi128EEEEEENS_6half_tEfNS_4arch4Sm80ELb0ELb0ELb0ELb0ELb0ELb0ELb0ELb0ELi2ELi2ELi2ELi2ELb1EEENS1_24CollectiveEpilogueBwdGQAISB_fSE_Li256ELb0ELb0EEENS1_19SingleTileSchedulerILb0ELb0ELb0ELi96EEEEEEEEEvNT_6ParamsE)
        /*0548*/ 	.word	0x000000ff


	//----- nvinfo : EIATTR_FRAME_SIZE
	.align		4
.L_236:
        /*054c*/ 	.byte	0x04, 0x11
        /*054e*/ 	.short	(.L_238 - .L_237)
	.align		4
.L_237:
        /*0550*/ 	.word	index@(_ZN7cutlass13device_kernelIN5flash19enable_sm80_to_sm89INS1_16FlashAttnBwdSm80INS1_25CollectiveMainloopBwdSm80ILi2ELi1EN4cute5tupleIJNS5_1CILi64EEENS7_ILi96EEENS7_ILi128EEEEEENS_6half_tEfNS_4arch4Sm80ELb0ELb0ELb0ELb0ELb0ELb0ELb0ELb0ELi2ELi2ELi2ELi2ELb1EEENS1_24CollectiveEpilogueBwdGQAISB_fSE_Li256ELb0ELb0EEENS1_19SingleTileSchedulerILb0ELb0ELb0ELi96EEEEEEEEEvNT_6ParamsE)
        /*0554*/ 	.word	0x00000008


	//----- nvinfo : EIATTR_REGCOUNT
	.align		4
.L_238:
        /*0558*/ 	.byte	0x04, 0x2f
        /*055a*/ 	.short	(.L_240 - .L_239)
	.align		4
.L_239:
        /*055c*/ 	.word	index@(_ZN7cutlass13device_kernelIN5flash19enable_sm80_to_sm89INS1_16FlashAttnBwdSm80INS1_25CollectiveMainloopBwdSm80ILi2ELi1EN4cute5tupleIJNS5_1CILi64EEENS7_ILi96EEENS7_ILi128EEEEEENS_6half_tEfNS_4arch4Sm80ELb0ELb0ELb0ELb0ELb1ELb0ELb0ELb0ELi2ELi2ELi2ELi2ELb1EEENS1_21CollectiveEpilogueBwdISB_SC_SE_Li256ELb0ELb0ELi4EEENS1_19SingleTileSchedulerILb0ELb0ELb0ELi96EEEEEEEEEvNT_6ParamsE)
        /*0560*/ 	.word	0x000000ff


	//----- nvinfo : EIATTR_FRAME_SIZE
	.align		4
.L_240:
        /*0564*/ 	.byte	0x04, 0x11
        /*0566*/ 	.short	(.L_242 - .L_241)
	.align		4
.L_241:
        /*0568*/ 	.word	index@(_ZN7cutlass13device_kernelIN5flash19enable_sm80_to_sm89INS1_16FlashAttnBwdSm80INS1_25CollectiveMainloopBwdSm80ILi2ELi1EN4cute5tupleIJNS5_1CILi64EEENS7_ILi96EEENS7_ILi128EEEEEENS_6half_tEfNS_4arch4Sm80ELb0ELb0ELb0ELb0ELb1ELb0ELb0ELb0ELi2ELi2ELi2ELi2ELb1EEENS1_21CollectiveEpilogueBwdISB_SC_SE_Li256ELb0ELb0ELi4EEENS1_19SingleTileSchedulerILb0ELb0ELb0ELi96EEEEEEEEEvNT_6ParamsE)
        /*056c*/ 	.word	0x00000028


	//----- nvinfo : EIATTR_REGCOUNT
	.align		4
.L_242:
        /*0570*/ 	.byte	0x04, 0x2f
        /*0572*/ 	.short	(.L_244 - .L_243)
	.align		4
.L_243:
        /*0574*/ 	.word	index@(_ZN7cutlass13device_kernelIN5flash19enable_sm80_to_sm89INS1_16FlashAttnBwdSm80INS1_25CollectiveMainloopBwdSm80ILi2ELi1EN4cute5tupleIJNS5_1CILi64EEENS7_ILi96EEENS7_ILi128EEEEEENS_6half_tEfNS_4arch4Sm80ELb0ELb0ELb0ELb0ELb0ELb0ELb0ELb0ELi2ELi2ELi2ELi2ELb1EEENS1_21CollectiveEpilogueBwdISB_SC_SE_Li256ELb0ELb0ELi4EEENS1_19SingleTileSchedulerILb0ELb0ELb0ELi96EEEEEEEEEvNT_6ParamsE)
        /*0578*/ 	.word	0x000000ff


	//----- nvinfo : EIATTR_FRAME_SIZE
	.align		4
.L_244:
        /*057c*/ 	.byte	0x04, 0x11
        /*057e*/ 	.short	(.L_246 - .L_245)
	.align		4
.L_245:
        /*0580*/ 	.word	index@(_ZN7cutlass13device_kernelIN5flash19enable_sm80_to_sm89INS1_16FlashAttnBwdSm80INS1_25CollectiveMainloopBwdSm80ILi2ELi1EN4cute5tupleIJNS5_1CILi64EEENS7_ILi96EEENS7_ILi128EEEEEENS_6half_tEfNS_4arch4Sm80ELb0ELb0ELb0ELb0ELb0ELb0ELb0ELb0ELi2ELi2ELi2ELi2ELb1EEENS1_21CollectiveEpilogueBwdISB_SC_SE_Li256ELb0ELb0ELi4EEENS1_19SingleTileSchedulerILb0ELb0ELb0ELi96EEEEEEEEEvNT_6ParamsE)
        /*0584*/ 	.word	0x00000028


	//----- nvinfo : EIATTR_MIN_STACK_SIZE
	.align		4
.L_246:
        /*0588*/ 	.byte	0x04, 0x12
        /*058a*/ 	.short	(.L_248 - .L_247)
	.align		4
.L_247:
        /*058c*/ 	.word	index@(_ZN7cutlass13device_kernelIN5flash19enable_sm80_to_sm89INS1_16FlashAttnBwdSm80INS1_25CollectiveMainloopBwdSm80ILi2ELi1EN4cute5tupleIJNS5_1CILi64EEENS7_ILi96EEENS7_ILi128EEEEEENS_6half_tEfNS_4arch4Sm80ELb0ELb0ELb0ELb0ELb0ELb0ELb0ELb0ELi2ELi2ELi2ELi2ELb1EEENS1_21CollectiveEpilogueBwdISB_SC_SE_Li256ELb0ELb0ELi4EEENS1_19SingleTileSchedulerILb0ELb0ELb0ELi96EEEEEEEEEvNT_6ParamsE)
        /*0590*/ 	.word	0x00000028


	//----- nvinfo : EIATTR_MIN_STACK_SIZE
	.align		4
.L_248:
        /*0594*/ 	.byte	0x04, 0x12
        /*0596*/ 	.short	(.L_250 - .L_249)
	.align		4
.L_249:
        /*0598*/ 	.word	index@(_ZN7cutlass13device_kernelIN5flash19enable_sm80_to_sm89INS1_16FlashAttnBwdSm80INS1_25CollectiveMainloopBwdSm80ILi2ELi1EN4cute5tupleIJNS5_1CILi64EEENS7_ILi96EEENS7_ILi128EEEEEENS_6half_tEfNS_4arch4Sm80ELb0ELb0ELb0ELb0ELb1ELb0ELb0ELb0ELi2ELi2ELi2ELi2ELb1EEENS1_21CollectiveEpilogueBwdISB_SC_SE_Li256ELb0ELb0ELi4EEENS1_19SingleTileSchedulerILb0ELb0ELb0ELi96EEEEEEEEEvNT_6ParamsE)
        /*059c*/ 	.word	0x00000028


	//----- nvinfo : EIATTR_MIN_STACK_SIZE
	.align		4
.L_250:
        /*05a0*/ 	.byte	0x04, 0x12
        /*05a2*/ 	.short	(.L_252 - .L_251)
	.align		4
.L_251:
        /*05a4*/ 	.word	index@(_ZN7cutlass13device_kernelIN5flash19enable_sm80_to_sm89INS1_16FlashAttnBwdSm80INS1_25CollectiveMainloopBwdSm80ILi2ELi1EN4cute5tupleIJNS5_1CILi64EEENS7_ILi96EEENS7_ILi128EEEEEENS_6half_tEfNS_4arch4Sm80ELb0ELb0ELb0ELb0ELb0ELb0ELb0ELb0ELi2ELi2ELi2ELi2ELb1EEENS1_24CollectiveEpilogueBwdGQAISB_fSE_Li256ELb0ELb0EEENS1_19SingleTileSchedulerILb0ELb0ELb0ELi96EEEEEEEEEvNT_6ParamsE)
        /*05a8*/ 	.word	0x00000008


	//----- nvinfo : EIATTR_MIN_STACK_SIZE
	.align		4
.L_252:
        /*05ac*/ 	.byte	0x04, 0x12
        /*05ae*/ 	.short	(.L_254 - .L_253)
	.align		4
.L_253:
        /*05b0*/ 	.word	index@(_ZN7cutlass13device_kernelIN5flash19enable_sm80_to_sm89INS1_16FlashAttnBwdSm80INS1_25CollectiveMainloopBwdSm80ILi2ELi1EN4cute5tupleIJNS5_1CILi64EEENS7_ILi96EEENS7_ILi128EEEEEENS_6half_tEfNS_4arch4Sm80ELb0ELb0ELb0ELb0ELb1ELb0ELb0ELb0ELi2ELi2ELi2ELi2ELb1EEENS1_24CollectiveEpilogueBwdGQAISB_fSE_Li256ELb0ELb1EEENS1_19SingleTileSchedulerILb0ELb0ELb0ELi96EEEEEEEEEvNT_6ParamsE)
        /*05b4*/ 	.word	0x00000008


	//----- nvinfo : EIATTR_MIN_STACK_SIZE
	.align		4
.L_254:
        /*05b8*/ 	.byte	0x04, 0x12
        /*05ba*/ 	.short	(.L_256 - .L_255)
	.align		4
.L_255:
        /*05bc*/ 	.word	index@(_ZN7cutlass13device_kernelIN5flash19enable_sm80_to_sm89INS1_16FlashAttnBwdSm80INS1_25CollectiveMainloopBwdSm80ILi2ELi1EN4cute5tupleIJNS5_1CILi64EEENS7_ILi96EEENS7_ILi128EEEEEENS_6half_tEfNS_4arch4Sm80ELb0ELb0ELb0ELb1ELb0ELb0ELb0ELb0ELi2ELi2ELi2ELi2ELb1EEENS1_21CollectiveEpilogueBwdISB_SC_SE_Li256ELb1ELb0ELi4EEENS1_19SingleTileSchedulerILb1ELb0ELb0ELi96EEEEEEEEEvNT_6ParamsE)
        /*05c0*/ 	.word	0x00000020


	//----- nvinfo : EIATTR_MIN_STACK_SIZE
	.align		4
.L_256:
        /*05c4*/ 	.byte	0x04, 0x12
        /*05c6*/ 	.short	(.L_258 - .L_257)
	.align		4
.L_257:
        /*05c8*/ 	.word	index@(_ZN7cutlass13device_kernelIN5flash19enable_sm80_to_sm89INS1_16FlashAttnBwdSm80INS1_25CollectiveMainloopBwdSm80ILi2ELi1EN4cute5tupleIJNS5_1CILi64EEENS7_ILi96EEENS7_ILi128EEEEEENS_6half_tEfNS_4arch4Sm80ELb0ELb0ELb0ELb1ELb1ELb0ELb0ELb0ELi2ELi2ELi2ELi2ELb1EEENS1_21CollectiveEpilogueBwdISB_SC_SE_Li256ELb1ELb0ELi4EEENS1_19SingleTileSchedulerILb1ELb0ELb0ELi96EEEEEEEEEvNT_6ParamsE)
        /*05cc*/ 	.word	0x00000020


	//----- nvinfo : EIATTR_MIN_STACK_SIZE
	.align		4
.L_258:
        /*05d0*/ 	.byte	0x04, 0x12
        /*05d2*/ 	.short	(.L_260 - .L_259)
	.align		4
.L_259:
        /*05d4*/ 	.word	index@(_ZN7cutlass13device_kernelIN5flash19enable_sm80_to_sm89INS1_16FlashAttnBwdSm80INS1_25CollectiveMainloopBwdSm80ILi2ELi1EN4cute5tupleIJNS5_1CILi64EEENS7_ILi96EEENS7_ILi128EEEEEENS_6half_tEfNS_4arch4Sm80ELb0ELb0ELb0ELb1ELb0ELb0ELb0ELb0ELi2ELi2ELi2ELi2ELb1EEENS1_24CollectiveEpilogueBwdGQAISB_fSE_Li256ELb1ELb0EEENS1_19SingleTileSchedulerILb1ELb0ELb0ELi96EEEEEEEEEvNT_6ParamsE)
        /*05d8*/ 	.word	0x00000020


	//----- nvinfo : EIATTR_MIN_STACK_SIZE
	.align		4
.L_260:
        /*05dc*/ 	.byte	0x04, 0x12
        /*05de*/ 	.short	(.L_262 - .L_261)
	.align		4
.L_261:
        /*05e0*/ 	.word	index@(_ZN7cutlass13device_kernelIN5flash19enable_sm80_to_sm89INS1_16FlashAttnBwdSm80INS1_25CollectiveMainloopBwdSm80ILi2ELi1EN4cute5tupleIJNS5_1CILi64EEENS7_ILi96EEENS7_ILi128EEEEEENS_6half_tEfNS_4arch4Sm80ELb0ELb0ELb0ELb1ELb1ELb0ELb0ELb0ELi2ELi2ELi2ELi2ELb1EEENS1_24CollectiveEpilogueBwdGQAISB_fSE_Li256ELb1ELb1EEENS1_19SingleTileSchedulerILb1ELb0ELb0ELi96EEEEEEEEEvNT_6ParamsE)
        /*05e4*/ 	.word	0x00000020


	//----- nvinfo : EIATTR_MIN_STACK_SIZE
	.align		4
.L_262:
        /*05e8*/ 	.byte	0x04, 0x12
        /*05ea*/ 	.short	(.L_264 - .L_263)
	.align		4
.L_263:
        /*05ec*/ 	.word	index@(_ZN7cutlass13device_kernelIN5flash19enable_sm80_to_sm89INS1_16FlashAttnBwdSm80INS1_25CollectiveMainloopBwdSm80ILi2ELi1EN4cute5tupleIJNS5_1CILi64EEENS7_ILi96EEENS7_ILi128EEEEEENS_6half_tEfNS_4arch4Sm80ELb0ELb1ELb0ELb0ELb0ELb0ELb0ELb0ELi2ELi2ELi2ELi2ELb1EEENS1_21CollectiveEpilogueBwdISB_SC_SE_Li256ELb0ELb0ELi4EEENS1_19SingleTileSchedulerILb0ELb0ELb0ELi96EEEEEEEEEvNT_6ParamsE)
        /*05f0*/ 	.word	0x00000018


	//----- nvinfo : EIATTR_MIN_STACK_SIZE
	.align		4
.L_264:
        /*05f4*/ 	.byte	0x04, 0x12
        /*05f6*/ 	.short	(.L_266 - .L_265)
	.align		4
.L_265:
        /*05f8*/ 	.word	index@(_ZN7cutlass13device_kernelIN5flash19enable_sm80_to_sm89INS1_16FlashAttnBwdSm80INS1_25CollectiveMainloopBwdSm80ILi2ELi1EN4cute5tupleIJNS5_1CILi64EEENS7_ILi96EEENS7_ILi128EEEEEENS_6half_tEfNS_4arch4Sm80ELb0ELb1ELb0ELb0ELb1ELb0ELb0ELb0ELi2ELi2ELi2ELi2ELb1EEENS1_21CollectiveEpilogueBwdISB_SC_SE_Li256ELb0ELb0ELi4EEENS1_19SingleTileSchedulerILb0ELb0ELb0ELi96EEEEEEEEEvNT_6ParamsE)
        /*05fc*/ 	.word	0x00000018


	//----- nvinfo : EIATTR_MIN_STACK_SIZE
	.align		4
.L_266:
        /*0600*/ 	.byte	0x04, 0x12
        /*0602*/ 	.short	(.L_268 - .L_267)
	.align		4
.L_267:
        /*0604*/ 	.word	index@(_ZN7cutlass13device_kernelIN5flash19enable_sm80_to_sm89INS1_16FlashAttnBwdSm80INS1_25CollectiveMainloopBwdSm80ILi2ELi1EN4cute5tupleIJNS5_1CILi64EEENS7_ILi96EEENS7_ILi128EEEEEENS_6half_tEfNS_4arch4Sm80ELb0ELb1ELb0ELb0ELb0ELb0ELb0ELb0ELi2ELi2ELi2ELi2ELb1EEENS1_24CollectiveEpilogueBwdGQAISB_fSE_Li256ELb0ELb0EEENS1_19SingleTileSchedulerILb0ELb0ELb0ELi96EEEEEEEEEvNT_6ParamsE)
        /*0608*/ 	.word	0x00000028


	//----- nvinfo : EIATTR_MIN_STACK_SIZE
	.align		4
.L_268:
        /*060c*/ 	.byte	0x04, 0x12
        /*060e*/ 	.short	(.L_270 - .L_269)
	.align		4
.L_269:
        /*0610*/ 	.word	index@(_ZN7cutlass13device_kernelIN5flash19enable_sm80_to_sm89INS1_16FlashAttnBwdSm80INS1_25CollectiveMainloopBwdSm80ILi2ELi1EN4cute5tupleIJNS5_1CILi64EEENS7_ILi96EEENS7_ILi128EEEEEENS_6half_tEfNS_4arch4Sm80ELb0ELb1ELb0ELb0ELb1ELb0ELb0ELb0ELi2ELi2ELi2ELi2ELb1EEENS1_24CollectiveEpilogueBwdGQAISB_fSE_Li256ELb0ELb1EEENS1_19SingleTileSchedulerILb0ELb0ELb0ELi96EEEEEEEEEvNT_6ParamsE)
        /*0614*/ 	.word	0x00000018


	//----- nvinfo : EIATTR_MIN_STACK_SIZE
	.align		4
.L_270:
        /*0618*/ 	.byte	0x04, 0x12
        /*061a*/ 	.short	(.L_272 - .L_271)
	.align		4
.L_271:
        /*061c*/ 	.word	index@(_ZN7cutlass13device_kernelIN5flash19enable_sm80_to_sm89INS1_16FlashAttnBwdSm80INS1_25CollectiveMainloopBwdSm80ILi2ELi1EN4cute5tupleIJNS5_1CILi64EEENS7_ILi96EEENS7_ILi128EEEEEENS_6half_tEfNS_4arch4Sm80ELb0ELb1ELb0ELb1ELb0ELb0ELb0ELb0ELi2ELi2ELi2ELi2ELb1EEENS1_21CollectiveEpilogueBwdISB_SC_SE_Li256ELb1ELb0ELi4EEENS1_19SingleTileSchedulerILb1ELb0ELb0ELi96EEEEEEEEEvNT_6ParamsE)
        /*0620*/ 	.word	0x00000028


	//----- nvinfo : EIATTR_MIN_STACK_SIZE
	.align		4
.L_272:
        /*0624*/ 	.byte	0x04, 0x12
        /*0626*/ 	.short	(.L_274 - .L_273)
	.align		4
.L_273:
        /*0628*/ 	.word	index@(_ZN7cutlass13device_kernelIN5flash19enable_sm80_to_sm89INS1_16FlashAttnBwdSm80INS1_25CollectiveMainloopBwdSm80ILi2ELi1EN4cute5tupleIJNS5_1CILi64EEENS7_ILi96EEENS7_ILi128EEEEEENS_6half_tEfNS_4arch4Sm80ELb0ELb1ELb0ELb1ELb1ELb0ELb0ELb0ELi2ELi2ELi2ELi2ELb1EEENS1_21CollectiveEpilogueBwdISB_SC_SE_Li256ELb1ELb0ELi4EEENS1_19SingleTileSchedulerILb1ELb0ELb0ELi96EEEEEEEEEvNT_6ParamsE)
        /*062c*/ 	.word	0x00000028


	//----- nvinfo : EIATTR_MIN_STACK_SIZE
	.align		4
.L_274:
        /*0630*/ 	.byte	0x04, 0x12
        /*0632*/ 	.short	(.L_276 - .L_275)
	.align		4
.L_275:
        /*0634*/ 	.word	index@(_ZN7cutlass13device_kernelIN5flash19enable_sm80_to_sm89INS1_16FlashAttnBwdSm80INS1_25CollectiveMainloopBwdSm80ILi2ELi1EN4cute5tupleIJNS5_1CILi64EEENS7_ILi96EEENS7_ILi128EEEEEENS_6half_tEfNS_4arch4Sm80ELb0ELb1ELb0ELb1ELb0ELb0ELb0ELb0ELi2ELi2ELi2ELi2ELb1EEENS1_24CollectiveEpilogueBwdGQAISB_fSE_Li256ELb1ELb0EEENS1_19SingleTileSchedulerILb1ELb0ELb0ELi96EEEEEEEEEvNT_6ParamsE)
        /*0638*/ 	.word	0x00000018


	//----- nvinfo : EIATTR_MIN_STACK_SIZE
	.align		4
.L_276:
        /*063c*/ 	.byte	0x04, 0x12
        /*063e*/ 	.short	(.L_278 - .L_277)
	.align		4
.L_277:
        /*0640*/ 	.word	index@(_ZN7cutlass13device_kernelIN5flash19enable_sm80_to_sm89INS1_16FlashAttnBwdSm80INS1_25CollectiveMainloopBwdSm80ILi2ELi1EN4cute5tupleIJNS5_1CILi64EEENS7_ILi96EEENS7_ILi128EEEEEENS_6half_tEfNS_4arch4Sm80ELb0ELb1ELb0ELb1ELb1ELb0ELb0ELb0ELi2ELi2ELi2ELi2ELb1EEENS1_24CollectiveEpilogueBwdGQAISB_fSE_Li256ELb1ELb1EEENS1_19SingleTileSchedulerILb1ELb0ELb0ELi96EEEEEEEEEvNT_6ParamsE)
        /*0644*/ 	.word	0x00000018


	//----- nvinfo : EIATTR_MIN_STACK_SIZE
	.align		4
.L_278:
        /*0648*/ 	.byte	0x04, 0x12
        /*064a*/ 	.short	(.L_280 - .L_279)
	.align		4
.L_279:
        /*064c*/ 	.word	index@(_ZN7cutlass13device_kernelIN5flash19enable_sm80_to_sm89INS1_16FlashAttnBwdSm80INS1_25CollectiveMainloopBwdSm80ILi2ELi1EN4cute5tupleIJNS5_1CILi64EEENS7_ILi96EEENS7_ILi128EEEEEENS_6half_tEfNS_4arch4Sm80ELb1ELb0ELb0ELb0ELb0ELb0ELb0ELb0ELi2ELi2ELi2ELi2ELb1EEENS1_21CollectiveEpilogueBwdISB_SC_SE_Li256ELb0ELb0ELi4EEENS1_25SingleTileBwdLPTSchedulerILb0ELi96ELb0EEEEEEEEEvNT_6ParamsE)
        /*0650*/ 	.word	0x00000020


	//----- nvinfo : EIATTR_MIN_STACK_SIZE
	.align		4
.L_280:
        /*0654*/ 	.byte	0x04, 0x12
        /*0656*/ 	.short	(.L_282 - .L_281)
	.align		4
.L_281:
        /*0658*/ 	.word	index@(_ZN7cutlass13device_kernelIN5flash19enable_sm80_to_sm89INS1_16FlashAttnBwdSm80INS1_25CollectiveMainloopBwdSm80ILi2ELi1EN4cute5tupleIJNS5_1CILi64EEENS7_ILi96EEENS7_ILi128EEEEEENS_6half_tEfNS_4arch4Sm80ELb1ELb0ELb0ELb0ELb1ELb0ELb0ELb0ELi2ELi2ELi2ELi2ELb1EEENS1_21CollectiveEpilogueBwdISB_SC_SE_Li256ELb0ELb0ELi4EEENS1_25SingleTileBwdLPTSchedulerILb0ELi96ELb1EEEEEEEEEvNT_6ParamsE)
        /*065c*/ 	.word	0x00000040


	//----- nvinfo : EIATTR_MIN_STACK_SIZE
	.align		4
.L_282:
        /*0660*/ 	.byte	0x04, 0x12
        /*0662*/ 	.short	(.L_284 - .L_283)
	.align		4
.L_283:
        /*0664*/ 	.word	index@(_ZN7cutlass13device_kernelIN5flash19enable_sm80_to_sm89INS1_16FlashAttnBwdSm80INS1_25CollectiveMainloopBwdSm80ILi2ELi1EN4cute5tupleIJNS5_1CILi64EEENS7_ILi96EEENS7_ILi128EEEEEENS_6half_tEfNS_4arch4Sm80ELb1ELb0ELb0ELb0ELb0ELb0ELb0ELb0ELi2ELi2ELi2ELi2ELb1EEENS1_24CollectiveEpilogueBwdGQAISB_fSE_Li256ELb0ELb0EEENS1_25SingleTileBwdLPTSchedulerILb0ELi96ELb0EEEEEEEEEvNT_6ParamsE)
        /*0668*/ 	.word	0x00000020


	//----- nvinfo : EIATTR_MIN_STACK_SIZE
	.align		4
.L_284:
        /*066c*/ 	.byte	0x04, 0x12
        /*066e*/ 	.short	(.L_286 - .L_285)
	.align		4
.L_285:
        /*0670*/ 	.word	index@(_ZN7cutlass13device_kernelIN5flash19enable_sm80_to_sm89INS1_16FlashAttnBwdSm80INS1_25CollectiveMainloopBwdSm80ILi2ELi1EN4cute5tupleIJNS5_1CILi64EEENS7_ILi96EEENS7_ILi128EEEEEENS_6half_tEfNS_4arch4Sm80ELb1ELb0ELb0ELb0ELb1ELb0ELb0ELb0ELi2ELi2ELi2ELi2ELb1EEENS1_24CollectiveEpilogueBwdGQAISB_fSE_Li256ELb0ELb1EEENS1_25SingleTileBwdLPTSchedulerILb0ELi96ELb1EEEEEEEEEvNT_6ParamsE)
        /*0674*/ 	.word	0x00000028


	//----- nvinfo : EIATTR_MIN_STACK_SIZE
	.align		4
.L_286:
        /*0678*/ 	.byte	0x04, 0x12
        /*067a*/ 	.short	(.L_288 - .L_287)
	.align		4
.L_287:
        /*067c*/ 	.word	index@(_ZN7cutlass13device_kernelIN5flash19enable_sm80_to_sm89INS1_16FlashAttnBwdSm80INS1_25CollectiveMainloopBwdSm80ILi2ELi1EN4cute5tupleIJNS5_1CILi64EEENS7_ILi96EEENS7_ILi128EEEEEENS_6half_tEfNS_4arch4Sm80ELb1ELb0ELb0ELb1ELb0ELb0ELb0ELb0ELi2ELi2ELi2ELi2ELb1EEENS1_21CollectiveEpilogueBwdISB_SC_SE_Li256ELb1ELb0ELi4EEENS1_25SingleTileBwdLPTSchedulerILb1ELi96ELb0EEEEEEEEEvNT_6ParamsE)
        /*0680*/ 	.word	0x00000040


	//----- nvinfo : EIATTR_MIN_STACK_SIZE
	.align		4
.L_288:
        /*0684*/ 	.byte	0x04, 0x12
        /*0686*/ 	.short	(.L_290 - .L_289)
	.align		4
.L_289:
        /*0688*/ 	.word	index@(_ZN7cutlass13device_kernelIN5flash19enable_sm80_to_sm89INS1_16FlashAttnBwdSm80INS1_25CollectiveMainloopBwdSm80ILi2ELi1EN4cute5tupleIJNS5_1CILi64EEENS7_ILi96EEENS7_ILi128EEEEEENS_6half_tEfNS_4arch4Sm80ELb1ELb0ELb0ELb1ELb1ELb0ELb0ELb0ELi2ELi2ELi2ELi2ELb1EEENS1_21CollectiveEpilogueBwdISB_SC_SE_Li256ELb1ELb0ELi4EEENS1_25SingleTileBwdLPTSchedulerILb1ELi96ELb1EEEEEEEEEvNT_6ParamsE)
        /*068c*/ 	.word	0x00000048


	//----- nvinfo : EIATTR_MIN_STACK_SIZE
	.align		4
.L_290:
        /*0690*/ 	.byte	0x04, 0x12
        /*0692*/ 	.short	(.L_292 - .L_291)
	.align		4
.L_291:
        /*0694*/ 	.word	index@(_ZN7cutlass13device_kernelIN5flash19enable_sm80_to_sm89INS1_16FlashAttnBwdSm80INS1_25CollectiveMainloopBwdSm80ILi2ELi1EN4cute5tupleIJNS5_1CILi64EEENS7_ILi96EEENS7_ILi128EEEEEENS_6half_tEfNS_4arch4Sm80ELb1ELb0ELb0ELb1ELb0ELb0ELb0ELb0ELi2ELi2ELi2ELi2ELb1EEENS1_24CollectiveEpilogueBwdGQAISB_fSE_Li256ELb1ELb0EEENS1_25SingleTileBwdLPTSchedulerILb1ELi96ELb0EEEEEEEEEvNT_6ParamsE)
        /*0698*/ 	.word	0x00000028


	//----- nvinfo : EIATTR_MIN_STACK_SIZE
	.align		4
.L_292:
        /*069c*/ 	.byte	0x04, 0x12
        /*069e*/ 	.short	(.L_294 - .L_293)
	.align		4
.L_293:
        /*06a0*/ 	.word	index@(_ZN7cutlass13device_kernelIN5flash32FlashAttnBwdPostprocessConvertdQIN4cute5tupleIJNS3_1CILi96EEENS5_ILi128EEEEEENS_6half_tEfNS_4arch4Sm80ELi256ENS3_8TiledMMAINS3_8MMA_AtomIJNS3_28SM80_16x8x16_F32F16F16F32_TNEEEENS3_6LayoutINS4_IJNS5_ILi2EEENS5_ILi4EEENS5_ILi1EEEEEENS4_IJSJ_SH_NS5_ILi0EEEEEEEENS4_IJNS5_ILi32EEENS5_ILi64EEENS5_ILi16EEEEEEEELb0EEEEEvNT_6ParamsE)
        /*06a4*/ 	.word	0x00000000


	//----- nvinfo : EIATTR_MIN_STACK_SIZE
	.align		4
.L_294:
        /*06a8*/ 	.byte	0x04, 0x12
        /*06aa*/ 	.short	(.L_296 - .L_295)
	.align		4
.L_295:
        /*06ac*/ 	.word	index@(_ZN7cutlass13device_kernelIN5flash19enable_sm80_to_sm89INS1_16FlashAttnBwdSm80INS1_25CollectiveMainloopBwdSm80ILi2ELi1EN4cute5tupleIJNS5_1CILi64EEENS7_ILi96EEENS7_ILi128EEEEEENS_6half_tEfNS_4arch4Sm80ELb1ELb0ELb0ELb1ELb1ELb0ELb0ELb0ELi2ELi2ELi2ELi2ELb1EEENS1_24CollectiveEpilogueBwdGQAISB_fSE_Li256ELb1ELb1EEENS1_25SingleTileBwdLPTSchedulerILb1ELi96ELb1EEEEEEEEEvNT_6ParamsE)
        /*06b0*/ 	.word	0x00000038


	//----- nvinfo : EIATTR_MIN_STACK_SIZE
	.align		4
.L_296:
        /*06b4*/ 	.byte	0x04, 0x12
        /*06b6*/ 	.short	(.L_298 - .L_297)
	.align		4
.L_297:
        /*06b8*/ 	.word	index@(_ZN7cutlass13device_kernelIN5flash19enable_sm80_to_sm89INS1_16FlashAttnBwdSm80INS1_25CollectiveMainloopBwdSm80ILi2ELi2EN4cute5tupleIJNS5_1CILi64EEENS7_ILi128EEES9_EEENS_6half_tEfNS_4arch4Sm80ELb0ELb0ELb0ELb0ELb0ELb0ELb0ELb0ELi2ELi2ELi2ELi2ELb0EEENS1_21CollectiveEpilogueBwdISA_SB_SD_Li256ELb0ELb0ELi4EEENS1_19SingleTileSchedulerILb0ELb0ELb0ELi128EEEEEEEEEvNT_6ParamsE)
        /*06bc*/ 	.word	0x00000000


	//----- nvinfo : EIATTR_MIN_STACK_SIZE
	.align		4
.L_298:
        /*06c0*/ 	.byte	0x04, 0x12
        /*06c2*/ 	.short	(.L_300 - .L_299)
	.align		4
.L_299:
        /*06c4*/ 	.word	index@(_ZN7cutlass13device_kernelIN5flash19enable_sm80_to_sm89INS1_16FlashAttnBwdSm80INS1_25CollectiveMainloopBwdSm80ILi2ELi2EN4cute5tupleIJNS5_1CILi64EEENS7_ILi128EEES9_EEENS_6half_tEfNS_4arch4Sm80ELb0ELb0ELb0ELb0ELb1ELb0ELb0ELb0ELi2ELi2ELi2ELi2ELb0EEENS1_21CollectiveEpilogueBwdISA_SB_SD_Li256ELb0ELb0ELi4EEENS1_19SingleTileSchedulerILb0ELb0ELb0ELi128EEEEEEEEEvNT_6ParamsE)
        /*06c8*/ 	.word	0x00000000


	//----- nvinfo : EIATTR_MIN_STACK_SIZE
	.align		4
.L_300:
        /*06cc*/ 	.byte	0x04, 0x12
        /*06ce*/ 	.short	(.L_302 - .L_301)
	.align		4
.L_301:
        /*06d0*/ 	.word	index@(_ZN7cutlass13device_kernelIN5flash19enable_sm80_to_sm89INS1_16FlashAttnBwdSm80INS1_25CollectiveMainloopBwdSm80ILi2ELi2EN4cute5tupleIJNS5_1CILi64EEENS7_ILi128EEES9_EEENS_6half_tEfNS_4arch4Sm80ELb0ELb0ELb0ELb0ELb0ELb0ELb0ELb0ELi2ELi2ELi2ELi2ELb0EEENS1_24CollectiveEpilogueBwdGQAISA_fSD_Li256ELb0ELb0EEENS1_19SingleTileSchedulerILb0ELb0ELb0ELi128EEEEEEEEEvNT_6ParamsE)
        /*06d4*/ 	.word	0x00000028


	//----- nvinfo : EIATTR_MIN_STACK_SIZE
	.align		4
.L_302:
        /*06d8*/ 	.byte	0x04, 0x12
        /*06da*/ 	.short	(.L_304 - .L_303)
	.align		4
.L_303:
        /*06dc*/ 	.word	index@(_ZN7cutlass13device_kernelIN5flash19enable_sm80_to_sm89INS1_16FlashAttnBwdSm80INS1_25CollectiveMainloopBwdSm80ILi2ELi2EN4cute5tupleIJNS5_1CILi64EEENS7_ILi128EEES9_EEENS_6half_tEfNS_4arch4Sm80ELb0ELb0ELb0ELb0ELb1ELb0ELb0ELb0ELi2ELi2ELi2ELi2ELb0EEENS1_24CollectiveEpilogueBwdGQAISA_fSD_Li256ELb0ELb1EEENS1_19SingleTileSchedulerILb0ELb0ELb0ELi128EEEEEEEEEvNT_6ParamsE)
        /*06e0*/ 	.word	0x00000028


	//----- nvinfo : EIATTR_MIN_STACK_SIZE
	.align		4
.L_304:
        /*06e4*/ 	.byte	0x04, 0x12
        /*06e6*/ 	.short	(.L_306 - .L_305)
	.align		4
.L_305:
        /*06e8*/ 	.word	index@(_ZN7cutlass13device_kernelIN5flash19enable_sm80_to_sm89INS1_16FlashAttnBwdSm80INS1_25CollectiveMainloopBwdSm80ILi2ELi2EN4cute5tupleIJNS5_1CILi64EEENS7_ILi128EEES9_EEENS_6half_tEfNS_4arch4Sm80ELb0ELb0ELb0ELb1ELb0ELb0ELb0ELb0ELi2ELi2ELi2ELi2ELb0EEENS1_21CollectiveEpilogueBwdISA_SB_SD_Li256ELb1ELb0ELi4EEENS1_19SingleTileSchedulerILb1ELb0ELb0ELi128EEEEEEEEEvNT_6ParamsE)
        /*06ec*/ 	.word	0x00000048


	//----- nvinfo : EIATTR_MIN_STACK_SIZE
	.align		4
.L_306:
        /*06f0*/ 	.byte	0x04, 0x12
        /*06f2*/ 	.short	(.L_308 - .L_307)
	.align		4
.L_307:
        /*06f4*/ 	.word	index@(_ZN7cutlass13device_kernelIN5flash19enable_sm80_to_sm89INS1_16FlashAttnBwdSm80INS1_25CollectiveMainloopBwdSm80ILi2ELi2EN4cute5tupleIJNS5_1CILi64EEENS7_ILi128EEES9_EEENS_6half_tEfNS_4arch4Sm80ELb0ELb0ELb0ELb1ELb1ELb0ELb0ELb0ELi2ELi2ELi2ELi2ELb0EEENS1_21CollectiveEpilogueBwdISA_SB_SD_Li256ELb1ELb0ELi4EEENS1_19SingleTileSchedulerILb1ELb0ELb0ELi128EEEEEEEEEvNT_6ParamsE)
        /*06f8*/ 	.word	0x00000048


	//----- nvinfo : EIATTR_MIN_STACK_SIZE
	.align		4
.L_308:
        /*06fc*/ 	.byte	0x04, 0x12
        /*06fe*/ 	.short	(.L_310 - .L_309)
	.align		4
.L_309:
        /*0700*/ 	.word	index@(_ZN7cutlass13device_kernelIN5flash19enable_sm80_to_sm89INS1_16FlashAttnBwdSm80INS1_25CollectiveMainloopBwdSm80ILi2ELi2EN4cute5tupleIJNS5_1CILi64EEENS7_ILi128EEES9_EEENS_6half_tEfNS_4arch4Sm80ELb0ELb0ELb0ELb1ELb0ELb0ELb0ELb0ELi2ELi2ELi2ELi2ELb0EEENS1_24CollectiveEpilogueBwdGQAISA_fSD_Li256ELb1ELb0EEENS1_19SingleTileSchedulerILb1ELb0ELb0ELi128EEEEEEEEEvNT_6ParamsE)
        /*0704*/ 	.word	0x00000048


	//----- nvinfo : EIATTR_MIN_STACK_SIZE
	.align		4
.L_310:
        /*0708*/ 	.byte	0x04, 0x12
        /*070a*/ 	.short	(.L_312 - .L_311)
	.align		4
.L_311:
        /*070c*/ 	.word	index@(_ZN7cutlass13device_kernelIN5flash19enable_sm80_to_sm89INS1_16FlashAttnBwdSm80INS1_25CollectiveMainloopBwdSm80ILi2ELi2EN4cute5tupleIJNS5_1CILi64EEENS7_ILi128EEES9_EEENS_6half_tEfNS_4arch4Sm80ELb0ELb0ELb0ELb1ELb1ELb0ELb0ELb0ELi2ELi2ELi2ELi2ELb0EEENS1_24CollectiveEpilogueBwdGQAISA_fSD_Li256ELb1ELb1EEENS1_19SingleTileSchedulerILb1ELb0ELb0ELi128EEEEEEEEEvNT_6ParamsE)
        /*0710*/ 	.word	0x00000048


	//----- nvinfo : EIATTR_MIN_STACK_SIZE
	.align		4
.L_312:
        /*0714*/ 	.byte	0x04, 0x12
        /*0716*/ 	.short	(.L_314 - .L_313)
	.align		4
.L_313:
        /*0718*/ 	.word	index@(_ZN7cutlass13device_kernelIN5flash19enable_sm80_to_sm89INS1_16FlashAttnBwdSm80INS1_25CollectiveMainloopBwdSm80ILi2ELi2EN4cute5tupleIJNS5_1CILi64EEENS7_ILi128EEES9_EEENS_6half_tEfNS_4arch4Sm80ELb0ELb1ELb0ELb0ELb0ELb0ELb0ELb0ELi2ELi2ELi2ELi2ELb0EEENS1_21CollectiveEpilogueBwdISA_SB_SD_Li256ELb0ELb0ELi4EEENS1_19SingleTileSchedulerILb0ELb0ELb0ELi128EEEEEEEEEvNT_6ParamsE)
        /*071c*/ 	.word	0x00000050


	//----- nvinfo : EIATTR_MIN_STACK_SIZE
	.align		4
.L_314:
        /*0720*/ 	.byte	0x04, 0x12
        /*0722*/ 	.short	(.L_316 - .L_315)
	.align		4
.L_315:
        /*0724*/ 	.word	index@(_ZN7cutlass13device_kernelIN5flash19enable_sm80_to_sm89INS1_16FlashAttnBwdSm80INS1_25CollectiveMainloopBwdSm80ILi2ELi2EN4cute5tupleIJNS5_1CILi64EEENS7_ILi128EEES9_EEENS_6half_tEfNS_4arch4Sm80ELb0ELb1ELb0ELb0ELb1ELb0ELb0ELb0ELi2ELi2ELi2ELi2ELb0EEENS1_21CollectiveEpilogueBwdISA_SB_SD_Li256ELb0ELb0ELi4EEENS1_19SingleTileSchedulerILb0ELb0ELb0ELi128EEEEEEEEEvNT_6ParamsE)
        /*0728*/ 	.word	0x00000050


	//----- nvinfo : EIATTR_MIN_STACK_SIZE
	.align		4
.L_316:
        /*072c*/ 	.byte	0x04, 0x12
        /*072e*/ 	.short	(.L_318 - .L_317)
	.align		4
.L_317:
        /*0730*/ 	.word	index@(_ZN7cutlass13device_kernelIN5flash19enable_sm80_to_sm89INS1_16FlashAttnBwdSm80INS1_25CollectiveMainloopBwdSm80ILi2ELi2EN4cute5tupleIJNS5_1CILi64EEENS7_ILi128EEES9_EEENS_6half_tEfNS_4arch4Sm80ELb0ELb1ELb0ELb0ELb0ELb0ELb0ELb0ELi2ELi2ELi2ELi2ELb0EEENS1_24CollectiveEpilogueBwdGQAISA_fSD_Li256ELb0ELb0EEENS1_19SingleTileSchedulerILb0ELb0ELb0ELi128EEEEEEEEEvNT_6ParamsE)
        /*0734*/ 	.word	0x00000048


	//----- nvinfo : EIATTR_MIN_STACK_SIZE
	.align		4
.L_318:
        /*0738*/ 	.byte	0x04, 0x12
        /*073a*/ 	.short	(.L_320 - .L_319)
	.align		4
.L_319:
        /*073c*/ 	.word	index@(_ZN7cutlass13device_kernelIN5flash19enable_sm80_to_sm89INS1_16FlashAttnBwdSm80INS1_25CollectiveMainloopBwdSm80ILi2ELi2EN4cute5tupleIJNS5_1CILi64EEENS7_ILi128EEES9_EEENS_6half_tEfNS_4arch4Sm80ELb0ELb1ELb0ELb0ELb1ELb0ELb0ELb0ELi2ELi2ELi2ELi2ELb0EEENS1_24CollectiveEpilogueBwdGQAISA_fSD_Li256ELb0ELb1EEENS1_19SingleTileSchedulerILb0ELb0ELb0ELi128EEEEEEEEEvNT_6ParamsE)
        /*0740*/ 	.word	0x00000050


	//----- nvinfo : EIATTR_MIN_STACK_SIZE
	.align		4
.L_320:
        /*0744*/ 	.byte	0x04, 0x12
        /*0746*/ 	.short	(.L_322 - .L_321)
	.align		4
.L_321:
        /*0748*/ 	.word	index@(_ZN7cutlass13device_kernelIN5flash19enable_sm80_to_sm89INS1_16FlashAttnBwdSm80INS1_25CollectiveMainloopBwdSm80ILi2ELi2EN4cute5tupleIJNS5_1CILi64EEENS7_ILi128EEES9_EEENS_6half_tEfNS_4arch4Sm80ELb0ELb1ELb0ELb1ELb0ELb0ELb0ELb0ELi2ELi2ELi2ELi2ELb0EEENS1_21CollectiveEpilogueBwdISA_SB_SD_Li256ELb1ELb0ELi4EEENS1_19SingleTileSchedulerILb1ELb0ELb0ELi128EEEEEEEEEvNT_6ParamsE)
        /*074c*/ 	.word	0x00000070


	//----- nvinfo : EIATTR_MIN_STACK_SIZE
	.align		4
.L_322:
        /*0750*/ 	.byte	0x04, 0x12
        /*0752*/ 	.short	(.L_324 - .L_323)
	.align		4
.L_323:
        /*0754*/ 	.word	index@(_ZN7cutlass13device_kernelIN5flash19enable_sm80_to_sm89INS1_16FlashAttnBwdSm80INS1_25CollectiveMainloopBwdSm80ILi2ELi2EN4cute5tupleIJNS5_1CILi64EEENS7_ILi128EEES9_EEENS_6half_tEfNS_4arch4Sm80ELb0ELb1ELb0ELb1ELb1ELb0ELb0ELb0ELi2ELi2ELi2ELi2ELb0EEENS1_21CollectiveEpilogueBwdISA_SB_SD_Li256ELb1ELb0ELi4EEENS1_19SingleTileSchedulerILb1ELb0ELb0ELi128EEEEEEEEEvNT_6ParamsE)
        /*0758*/ 	.word	0x00000070


	//----- nvinfo : EIATTR_MIN_STACK_SIZE
	.align		4
.L_324:
        /*075c*/ 	.byte	0x04, 0x12
        /*075e*/ 	.short	(.L_326 - .L_325)
	.align		4
.L_325:
        /*0760*/ 	.word	index@(_ZN7cutlass13device_kernelIN5flash19enable_sm80_to_sm89INS1_16FlashAttnBwdSm80INS1_25CollectiveMainloopBwdSm80ILi2ELi2EN4cute5tupleIJNS5_1CILi64EEENS7_ILi128EEES9_EEENS_6half_tEfNS_4arch4Sm80ELb0ELb1ELb0ELb1ELb0ELb0ELb0ELb0ELi2ELi2ELi2ELi2ELb0EEENS1_24CollectiveEpilogueBwdGQAISA_fSD_Li256ELb1ELb0EEENS1_19SingleTileSchedulerILb1ELb0ELb0ELi128EEEEEEEEEvNT_6ParamsE)
        /*0764*/ 	.word	0x00000070


	//----- nvinfo : EIATTR_MIN_STACK_SIZE
	.align		4
.L_326:
        /*0768*/ 	.byte	0x04, 0x12
        /*076a*/ 	.short	(.L_328 - .L_327)
	.align		4
.L_327:
        /*076c*/ 	.word	index@(_ZN7cutlass13device_kernelIN5flash19enable_sm80_to_sm89INS1_16FlashAttnBwdSm80INS1_25CollectiveMainloopBwdSm80ILi2ELi2EN4cute5tupleIJNS5_1CILi64EEENS7_ILi128EEES9_EEENS_6half_tEfNS_4arch4Sm80ELb0ELb1ELb0ELb1ELb1ELb0ELb0ELb0ELi2ELi2ELi2ELi2ELb0EEENS1_24CollectiveEpilogueBwdGQAISA_fSD_Li256ELb1ELb1EEENS1_19SingleTileSchedulerILb1ELb0ELb0ELi128EEEEEEEEEvNT_6ParamsE)
        /*0770*/ 	.word	0x00000070


	//----- nvinfo : EIATTR_MIN_STACK_SIZE
	.align		4
.L_328:
        /*0774*/ 	.byte	0x04, 0x12
        /*0776*/ 	.short	(.L_330 - .L_329)
	.align		4
.L_329:
        /*0778*/ 	.word	index@(_ZN7cutlass13device_kernelIN5flash19enable_sm80_to_sm89INS1_16FlashAttnBwdSm80INS1_25CollectiveMainloopBwdSm80ILi2ELi2EN4cute5tupleIJNS5_1CILi64EEENS7_ILi128EEES9_EEENS_6half_tEfNS_4arch4Sm80ELb1ELb0ELb0ELb0ELb0ELb0ELb0ELb0ELi2ELi2ELi2ELi2ELb0EEENS1_21CollectiveEpilogueBwdISA_SB_SD_Li256ELb0ELb0ELi4EEENS1_25SingleTileBwdLPTSchedulerILb0ELi128ELb0EEEEEEEEEvNT_6ParamsE)
        /*077c*/ 	.word	0x00000048


	//----- nvinfo : EIATTR_MIN_STACK_SIZE
	.align		4
.L_330:
        /*0780*/ 	.byte	0x04, 0x12
        /*0782*/ 	.short	(.L_332 - .L_331)
	.align		4
.L_331:
        /*0784*/ 	.word	index@(_ZN7cutlass13device_kernelIN5flash19enable_sm80_to_sm89INS1_16FlashAttnBwdSm80INS1_25CollectiveMainloopBwdSm80ILi2ELi2EN4cute5tupleIJNS5_1CILi64EEENS7_ILi128EEES9_EEENS_6half_tEfNS_4arch4Sm80ELb1ELb0ELb0ELb0ELb1ELb0ELb0ELb0ELi2ELi2ELi2ELi2ELb0EEENS1_21CollectiveEpilogueBwdISA_SB_SD_Li256ELb0ELb0ELi4EEENS1_25SingleTileBwdLPTSchedulerILb0ELi128ELb1EEEEEEEEEvNT_6ParamsE)
        /*0788*/ 	.word	0x00000048


	//----- nvinfo : EIATTR_MIN_STACK_SIZE
	.align		4
.L_332:
        /*078c*/ 	.byte	0x04, 0x12
        /*078e*/ 	.short	(.L_334 - .L_333)
	.align		4
.L_333:
        /*0790*/ 	.word	index@(_ZN7cutlass13device_kernelIN5flash19enable_sm80_to_sm89INS1_16FlashAttnBwdSm80INS1_25CollectiveMainloopBwdSm80ILi2ELi2EN4cute5tupleIJNS5_1CILi64EEENS7_ILi128EEES9_EEENS_6half_tEfNS_4arch4Sm80ELb1ELb0ELb0ELb0ELb0ELb0ELb0ELb0ELi2ELi2ELi2ELi2ELb0EEENS1_24CollectiveEpilogueBwdGQAISA_fSD_Li256ELb0ELb0EEENS1_25SingleTileBwdLPTSchedulerILb0ELi128ELb0EEEEEEEEEvNT_6ParamsE)
        /*0794*/ 	.word	0x00000068


	//----- nvinfo : EIATTR_MIN_STACK_SIZE
	.align		4
.L_334:
        /*0798*/ 	.byte	0x04, 0x12
        /*079a*/ 	.short	(.L_336 - .L_335)
	.align		4
.L_335:
        /*079c*/ 	.word	index@(_ZN7cutlass13device_kernelIN5flash19enable_sm80_to_sm89INS1_16FlashAttnBwdSm80INS1_25CollectiveMainloopBwdSm80ILi2ELi2EN4cute5tupleIJNS5_1CILi64EEENS7_ILi128EEES9_EEENS_6half_tEfNS_4arch4Sm80ELb1ELb0ELb0ELb0ELb1ELb0ELb0ELb0ELi2ELi2ELi2ELi2ELb0EEENS1_24CollectiveEpilogueBwdGQAISA_fSD_Li256ELb0ELb1EEENS1_25SingleTileBwdLPTSchedulerILb0ELi128ELb1EEEEEEEEEvNT_6ParamsE)
        /*07a0*/ 	.word	0x00000048


	//----- nvinfo : EIATTR_MIN_STACK_SIZE
	.align		4
.L_336:
        /*07a4*/ 	.byte	0x04, 0x12
        /*07a6*/ 	.short	(.L_338 - .L_337)
	.align		4
.L_337:
        /*07a8*/ 	.word	index@(_ZN7cutlass13device_kernelIN5flash22FlashAttnBwdPreprocessIN4cute5tupleIJNS3_1CILi64EEENS5_ILi128EEEEEENS_6half_tEfNS_4arch4Sm80ELb1ELb0EEEEEvNT_6ParamsE)
        /*07ac*/ 	.word	0x00000000


	//----- nvinfo : EIATTR_MIN_STACK_SIZE
	.align		4
.L_338:
        /*07b0*/ 	.byte	0x04, 0x12
        /*07b2*/ 	.short	(.L_340 - .L_339)
	.align		4
.L_339:
        /*07b4*/ 	.word	index@(_ZN7cutlass13device_kernelIN5flash19enable_sm80_to_sm89INS1_16FlashAttnBwdSm80INS1_25CollectiveMainloopBwdSm80ILi2ELi2EN4cute5tupleIJNS5_1CILi64EEENS7_ILi128EEES9_EEENS_6half_tEfNS_4arch4Sm80ELb1ELb0ELb0ELb1ELb0ELb0ELb0ELb0ELi2ELi2ELi2ELi2ELb0EEENS1_21CollectiveEpilogueBwdISA_SB_SD_Li256ELb1ELb0ELi4EEENS1_25SingleTileBwdLPTSchedulerILb1ELi128ELb0EEEEEEEEEvNT_6ParamsE)
        /*07b8*/ 	.word	0x00000060


	//----- nvinfo : EIATTR_MIN_STACK_SIZE
	.align		4
.L_340:
        /*07bc*/ 	.byte	0x04, 0x12
        /*07be*/ 	.short	(.L_342 - .L_341)
	.align		4
.L_341:
        /*07c0*/ 	.word	index@(_ZN7cutlass13device_kernelIN5flash19enable_sm80_to_sm89INS1_16FlashAttnBwdSm80INS1_25CollectiveMainloopBwdSm80ILi2ELi2EN4cute5tupleIJNS5_1CILi64EEENS7_ILi128EEES9_EEENS_6half_tEfNS_4arch4Sm80ELb1ELb0ELb0ELb1ELb1ELb0ELb0ELb0ELi2ELi2ELi2ELi2ELb0EEENS1_21CollectiveEpilogueBwdISA_SB_SD_Li256ELb1ELb0ELi4EEENS1_25SingleTileBwdLPTSchedulerILb1ELi128ELb1EEEEEEEEEvNT_6ParamsE)
        /*07c4*/ 	.word	0x00000068


	//----- nvinfo : EIATTR_MIN_STACK_SIZE
	.align		4
.L_342:
        /*07c8*/ 	.byte	0x04, 0x12
        /*07ca*/ 	.short	(.L_344 - .L_343)
	.align		4
.L_343:
        /*07cc*/ 	.word	index@(_ZN7cutlass13device_kernelIN5flash19enable_sm80_to_sm89INS1_16FlashAttnBwdSm80INS1_25CollectiveMainloopBwdSm80ILi2ELi2EN4cute5tupleIJNS5_1CILi64EEENS7_ILi128EEES9_EEENS_6half_tEfNS_4arch4Sm80ELb1ELb0ELb0ELb1ELb0ELb0ELb0ELb0ELi2ELi2ELi2ELi2ELb0EEENS1_24CollectiveEpilogueBwdGQAISA_fSD_Li256ELb1ELb0EEENS1_25SingleTileBwdLPTSchedulerILb1ELi128ELb0EEEEEEEEEvNT_6ParamsE)
        /*07d0*/ 	.word	0x00000068


	//----- nvinfo : EIATTR_MIN_STACK_SIZE
	.align		4
.L_344:
        /*07d4*/ 	.byte	0x04, 0x12
        /*07d6*/ 	.short	(.L_346 - .L_345)
	.align		4
.L_345:
        /*07d8*/ 	.word	index@(_ZN7cutlass13device_kernelIN5flash32FlashAttnBwdPostprocessConvertdQIN4cute5tupleIJNS3_1CILi128EEES6_EEENS_6half_tEfNS_4arch4Sm80ELi256ENS3_8TiledMMAINS3_8MMA_AtomIJNS3_28SM80_16x8x16_F32F16F16F32_TNEEEENS3_6LayoutINS4_IJNS5_ILi2EEENS5_ILi4EEENS5_ILi1EEEEEENS4_IJSI_SG_NS5_ILi0EEEEEEEENS4_IJNS5_ILi32EEENS5_ILi64EEENS5_ILi16EEEEEEEELb0EEEEEvNT_6ParamsE)
        /*07dc*/ 	.word	0x00000000


	//----- nvinfo : EIATTR_MIN_STACK_SIZE
	.align		4
.L_346:
        /*07e0*/ 	.byte	0x04, 0x12
        /*07e2*/ 	.short	(.L_348 - .L_347)
	.align		4
.L_347:
        /*07e4*/ 	.word	index@(_ZN7cutlass13device_kernelIN5flash32FlashAttnBwdPostprocessConvertdQIN4cute5tupleIJNS3_1CILi64EEENS5_ILi128EEEEEENS_6half_tEfNS_4arch4Sm80ELi256ENS3_8TiledMMAINS3_8MMA_AtomIJNS3_28SM80_16x8x16_F32F16F16F32_TNEEEENS3_6LayoutINS4_IJNS5_ILi2EEENS5_ILi4EEENS5_ILi1EEEEEENS4_IJSJ_SH_NS5_ILi0EEEEEEEENS4_IJNS5_ILi32EEES6_NS5_ILi16EEEEEEEELb0EEEEEvNT_6ParamsE)
        /*07e8*/ 	.word	0x00000000


	//----- nvinfo : EIATTR_MIN_STACK_SIZE
	.align		4
.L_348:
        /*07ec*/ 	.byte	0x04, 0x12
        /*07ee*/ 	.short	(.L_350 - .L_349)
	.align		4
.L_349:
        /*07f0*/ 	.word	index@(_ZN7cutlass13device_kernelIN5flash19enable_sm80_to_sm89INS1_16FlashAttnBwdSm80INS1_25CollectiveMainloopBwdSm80ILi2ELi2EN4cute5tupleIJNS5_1CILi64EEENS7_ILi128EEES9_EEENS_6half_tEfNS_4arch4Sm80ELb1ELb0ELb0ELb1ELb1ELb0ELb0ELb0ELi2ELi2ELi2ELi2ELb0EEENS1_24CollectiveEpilogueBwdGQAISA_fSD_Li256ELb1ELb1EEENS1_25SingleTileBwdLPTSchedulerILb1ELi128ELb1EEEEEEEEEvNT_6ParamsE)
        /*07f4*/ 	.word	0x00000060


	//----- nvinfo : EIATTR_MIN_STACK_SIZE
	.align		4
.L_350:
        /*07f8*/ 	.byte	0x04, 0x12
        /*07fa*/ 	.short	(.L_352 - .L_351)
	.align		4
.L_351:
        /*07fc*/ 	.word	index@(_ZN7cutlass13device_kernelIN5flash22FlashAttnBwdPreprocessIN4cute5tupleIJNS3_1CILi64EEENS5_ILi128EEEEEENS_6half_tEfNS_4arch4Sm80ELb1ELb1EEEEEvNT_6ParamsE)
        /*0800*/ 	.word	0x00000000
.L_352:


//--------------------- .nv.info._ZN7cutlass13device_kernelIN5flash19enable_sm80_to_sm89INS1_16FlashAttnBwdSm80INS1_25CollectiveMainloopBwdSm80ILi2ELi1EN4cute5tupleIJNS5_1CILi64EEENS7_ILi96EEENS7_ILi128EEEEEENS_6half_tEfNS_4arch4Sm80ELb0ELb0ELb0ELb0ELb0ELb0ELb0ELb0ELi2ELi2ELi2ELi2ELb1EEENS1_21CollectiveEpilogueBwdISB_SC_SE_Li256ELb0ELb0ELi4EEENS1_19SingleTileSchedulerILb0ELb0ELb0ELi96EEEEEEEEEvNT_6ParamsE --------------------------
	.section	.nv.info._ZN7cutlass13device_kernelIN5flash19enable_sm80_to_sm89INS1_16FlashAttnBwdSm80INS1_25CollectiveMainloopBwdSm80ILi2ELi1EN4cute5tupleIJNS5_1CILi64EEENS7_ILi96EEENS7_ILi128EEEEEENS_6half_tEfNS_4arch4Sm80ELb0ELb0ELb0ELb0ELb0ELb0ELb0ELb0ELi2ELi2ELi2ELi2ELb1EEENS1_21CollectiveEpilogueBwdISB_SC_SE_Li256ELb0ELb0ELi4EEENS1_19SingleTileSchedulerILb0ELb0ELb0ELi96EEEEEEEEEvNT_6ParamsE,"",@"SHT_CUDA_INFO"
	.sectionflags	@""
	.align	4


	//----- nvinfo : EIATTR_CUDA_API_VERSION
	.align		4
        /*0000*/ 	.byte	0x04, 0x37
        /*0002*/ 	.short	(.L_354 - .L_353)
.L_353:
        /*0004*/ 	.word	0x00000082


	//----- nvinfo : EIATTR_SW2861232_WAR
	.align		4
.L_354:
        /*0008*/ 	.byte	0x01, 0x35
	.zero		2


	//----- nvinfo : EIATTR_PARAM_CBANK
	.align		4
        /*000c*/ 	.byte	0x04, 0x0a
        /*000e*/ 	.short	(.L_356 - .L_355)
	.align		4
.L_355:
        /*0010*/ 	.word	index@(.nv.constant0._ZN7cutlass13device_kernelIN5flash19enable_sm80_to_sm89INS1_16FlashAttnBwdSm80INS1_25CollectiveMainloopBwdSm80ILi2ELi1EN4cute5tupleIJNS5_1CILi64EEENS7_ILi96EEENS7_ILi128EEEEEENS_6half_tEfNS_4arch4Sm80ELb0ELb0ELb0ELb0ELb0ELb0ELb0ELb0ELi2ELi2ELi2ELi2ELb1EEENS1_21CollectiveEpilogueBwdISB_SC_SE_Li256ELb0ELb0ELi4EEENS1_19SingleTileSchedulerILb0ELb0ELb0ELi96EEEEEEEEEvNT_6ParamsE)
        /*0014*/ 	.short	0x0160
        /*0016*/ 	.short	0x0270


	//----- nvinfo : EIATTR_CBANK_PARAM_SIZE
	.align		4
.L_356:
        /*0018*/ 	.byte	0x03, 0x19
        /*001a*/ 	.short	0x0270


	//----- nvinfo : EIATTR_KPARAM_INFO
	.align		4
        /*001c*/ 	.byte	0x04, 0x17
        /*001e*/ 	.short	(.L_358 - .L_357)
.L_357:
        /*0020*/ 	.word	0x00000000
        /*0024*/ 	.short	0x0000
        /*0026*/ 	.short	0x0000
        /*0028*/ 	.byte	0x00, 0xf0, 0xc1, 0x09


	//----- nvinfo : EIATTR_MAXREG_COUNT
	.align		4
.L_358:
        /*002c*/ 	.byte	0x03, 0x1b
        /*002e*/ 	.short	0x00ff


	//----- nvinfo : EIATTR_NUM_BARRIERS
	.align		4
        /*0030*/ 	.byte	0x02, 0x4c
        /*0032*/ 	.byte	0x02
	.zero		1


	//----- nvinfo : EIATTR_ANNOTATIONS
	.align		4
        /*0034*/ 	.byte	0x04, 0x55
        /*0036*/ 	.short	(.L_360 - .L_359)


	//   ....[0]....
.L_359:
        /*0038*/ 	.word	0x00000001
        /*003c*/ 	.byte	0x60, 0x02, 0x00, 0x00, 0x01, 0x00, 0x00, 0x00, 0x70, 0x11, 0x00, 0x00, 0x01, 0x00, 0x00, 0x00
        /*004c*/ 	.byte	0x50, 0x16, 0x00, 0x00, 0x01, 0x00, 0x00, 0x00, 0x80, 0x16, 0x00, 0x00, 0x01, 0x00, 0x00, 0x00
        /*005c*/ 	.byte	0x90, 0x1b, 0x00, 0x00, 0x01, 0x00, 0x00, 0x00, 0x90, 0x1c, 0x00, 0x00, 0x01, 0x00, 0x00, 0x00
        /*006c*/ 	.byte	0xd0, 0x1c, 0x00, 0x00, 0x01, 0x00, 0x00, 0x00, 0x70, 0x29, 0x00, 0x00, 0x01, 0x00, 0x00, 0x00
        /*007c*/ 	.byte	0x50, 0x31, 0x00, 0x00, 0x01, 0x00, 0x00, 0x00, 0x00, 0x33, 0x00, 0x00, 0x01, 0x00, 0x00, 0x00
        /*008c*/ 	.byte	0xa0, 0x41, 0x00, 0x00, 0x01, 0x00, 0x00, 0x00, 0x00, 0x45, 0x00, 0x00, 0x01, 0x00, 0x00, 0x00
        /*009c*/ 	.byte	0x30, 0x45, 0x00, 0x00, 0x01, 0x00, 0x00, 0x00, 0x90, 0x50, 0x00, 0x00, 0x01, 0x00, 0x00, 0x00
        /*00ac*/ 	.byte	0xd0, 0x50, 0x00, 0x00, 0x01, 0x00, 0x00, 0x00, 0x00, 0x51, 0x00, 0x00


	//----- nvinfo : EIATTR_MERCURY_ISA_VERSION
	.align		4
.L_360:
        /*00b8*/ 	.byte	0x03, 0x5f
        /*00ba*/ 	.short	0x0000


	//----- nvinfo : EIATTR_EXIT_INSTR_OFFSETS
	.align		4
        /*00bc*/ 	.byte	0x04, 0x1c
        /*00be*/ 	.short	(.L_362 - .L_361)


	//   ....[0]....
.L_361:
        /*00c0*/ 	.word	0x00000040


	//   ....[1]....
        /*00c4*/ 	.word	0x00006a40


	//   ....[2]....
        /*00c8*/ 	.word	0x00006b00


	//----- nvinfo : EIATTR_CTAIDZ_USED
	.align		4
.L_362:
        /*00cc*/ 	.byte	0x01, 0x04
	.zero		2


	//----- nvinfo : EIATTR_MAX_THREADS
	.align		4
        /*00d0*/ 	.byte	0x04, 0x05
        /*00d2*/ 	.short	(.L_364 - .L_363)
.L_363:
        /*00d4*/ 	.word	0x00000100
        /*00d8*/ 	.word	0x00000001
        /*00dc*/ 	.word	0x00000001


	//----- nvinfo : EIATTR_CRS_STACK_SIZE
	.align		4
.L_364:
        /*00e0*/ 	.byte	0x04, 0x1e
        /*00e2*/ 	.short	(.L_366 - .L_365)
.L_365:
        /*00e4*/ 	.word	0x00000000
.L_366:


//--------------------- .nv.info._ZN7cutlass13device_kernelIN5flash19enable_sm80_to_sm89INS1_16FlashAttnBwdSm80INS1_25CollectiveMainloopBwdSm80ILi2ELi1EN4cute5tupleIJNS5_1CILi64EEENS7_ILi96EEENS7_ILi128EEEEEENS_6half_tEfNS_4arch4Sm80ELb0ELb0ELb0ELb0ELb1ELb0ELb0ELb0ELi2ELi2ELi2ELi2ELb1EEENS1_21CollectiveEpilogueBwdISB_SC_SE_Li256ELb0ELb0ELi4EEENS1_19SingleTileSchedulerILb0ELb0ELb0ELi96EEEEEEEEEvNT_6ParamsE --------------------------
	.section	.nv.info._ZN7cutlass13device_kernelIN5flash19enable_sm80_to_sm89INS1_16FlashAttnBwdSm80INS1_25CollectiveMainloopBwdSm80ILi2ELi1EN4cute5tupleIJNS5_1CILi64EEENS7_ILi96EEENS7_ILi128EEEEEENS_6half_tEfNS_4arch4Sm80ELb0ELb0ELb0ELb0ELb1ELb0ELb0ELb0ELi2ELi2ELi2ELi2ELb1EEENS1_21CollectiveEpilogueBwdISB_SC_SE_Li256ELb0ELb0ELi4EEENS1_19SingleTileSchedulerILb0ELb0ELb0ELi96EEEEEEEEEvNT_6ParamsE,"",@"SHT_CUDA_INFO"
	.sectionflags	@""
	.align	4


	//----- nvinfo : EIATTR_CUDA_API_VERSION
	.align		4
        /*0000*/ 	.byte	0x04, 0x37
        /*0002*/ 	.short	(.L_368 - .L_367)
.L_367:
        /*0004*/ 	.word	0x00000082


	//----- nvinfo : EIATTR_SW2861232_WAR
	.align		4
.L_368:
        /*0008*/ 	.byte	0x01, 0x35
	.zero		2


	//----- nvinfo : EIATTR_PARAM_CBANK
	.align		4
        /*000c*/ 	.byte	0x04, 0x0a
        /*000e*/ 	.short	(.L_370 - .L_369)
	.align		4
.L_369:
        /*0010*/ 	.word	index@(.nv.constant0._ZN7cutlass13device_kernelIN5flash19enable_sm80_to_sm89INS1_16FlashAttnBwdSm80INS1_25CollectiveMainloopBwdSm80ILi2ELi1EN4cute5tupleIJNS5_1CILi64EEENS7_ILi96EEENS7_ILi128EEEEEENS_6half_tEfNS_4arch4Sm80ELb0ELb0ELb0ELb0ELb1ELb0ELb0ELb0ELi2ELi2ELi2ELi2ELb1EEENS1_21CollectiveEpilogueBwdISB_SC_SE_Li256ELb0ELb0ELi4EEENS1_19SingleTileSchedulerILb0ELb0ELb0ELi96EEEEEEEEEvNT_6ParamsE)
        /*0014*/ 	.short	0x0160
        /*0016*/ 	.short	0x0270


	//----- nvinfo : EIATTR_CBANK_PARAM_SIZE
	.align		4
.L_370:
        /*0018*/ 	.byte	0x03, 0x19
        /*001a*/ 	.short	0x0270


	//----- nvinfo : EIATTR_KPARAM_INFO
	.align		4
        /*001c*/ 	.byte	0x04, 0x17
        /*001e*/ 	.short	(.L_372 - .L_371)
.L_371:
        /*0020*/ 	.word	0x00000000
        /*0024*/ 	.short	0x0000
        /*0026*/ 	.short	0x0000
        /*0028*/ 	.byte	0x00, 0xf0, 0xc1, 0x09


	//----- nvinfo : EIATTR_MAXREG_COUNT
	.align		4
.L_372:
        /*002c*/ 	.byte	0x03, 0x1b
        /*002e*/ 	.short	0x00ff


	//----- nvinfo : EIATTR_NUM_BARRIERS
	.align		4
        /*0030*/ 	.byte	0x02, 0x4c
        /*0032*/ 	.byte	0x02
	.zero		1


	//----- nvinfo : EIATTR_ANNOTATIONS
	.align		4
        /*0034*/ 	.byte	0x04, 0x55
        /*0036*/ 	.short	(.L_374 - .L_373)


	//   ....[0]....
.L_373:
        /* <DEDUP_REMOVED lines=9> */


	//----- nvinfo : EIATTR_MERCURY_ISA_VERSION
	.align		4
.L_374:
        /*00b8*/ 	.byte	0x03, 0x5f
        /*00ba*/ 	.short	0x0000


	//----- nvinfo : EIATTR_EXIT_INSTR_OFFSETS
	.align		4
        /*00bc*/ 	.byte	0x04, 0x1c
        /*00be*/ 	.short	(.L_376 - .L_375)


	//   ....[0]....
.L_375:
        /*00c0*/ 	.word	0x00000040


	//   ....[1]....
        /*00c4*/ 	.word	0x00006a40


	//   ....[2]....
        /*00c8*/ 	.word	0x00006b00


	//----- nvinfo : EIATTR_CTAIDZ_USED
	.align		4
.L_376:
        /*00cc*/ 	.byte	0x01, 0x04
	.zero		2


	//----- nvinfo : EIATTR_MAX_THREADS
	.align		4
        /*00d0*/ 	.byte	0x04, 0x05
        /*00d2*/ 	.short	(.L_378 - .L_377)
.L_377:
        /*00d4*/ 	.word	0x00000100
        /*00d8*/ 	.word	0x00000001
        /*00dc*/ 	.word	0x00000001


	//----- nvinfo : EIATTR_CRS_STACK_SIZE
	.align		4
.L_378:
        /*00e0*/ 	.byte	0x04, 0x1e
        /*00e2*/ 	.short	(.L_380 - .L_379)
.L_379:
        /*00e4*/ 	.word	0x00000000
.L_380:


//--------------------- .nv.info._ZN7cutlass13device_kernelIN5flash19enable_sm80_to_sm89INS1_16FlashAttnBwdSm80INS1_25CollectiveMainloopBwdSm80ILi2ELi1EN4cute5tupleIJNS5_1CILi64EEENS7_ILi96EEENS7_ILi128EEEEEENS_6half_tEfNS_4arch4Sm80ELb0ELb0ELb0ELb0ELb0ELb0ELb0ELb0ELi2ELi2ELi2ELi2ELb1EEENS1_24CollectiveEpilogueBwdGQAISB_fSE_Li256ELb0ELb0EEENS1_19SingleTileSchedulerILb0ELb0ELb0ELi96EEEEEEEEEvNT_6ParamsE --------------------------
	.section	.nv.info._ZN7cutlass13device_kernelIN5flash19enable_sm80_to_sm89INS1_16FlashAttnBwdSm80INS1_25CollectiveMainloopBwdSm80ILi2ELi1EN4cute5tupleIJNS5_1CILi64EEENS7_ILi96EEENS7_ILi128EEEEEENS_6half_tEfNS_4arch4Sm80ELb0ELb0ELb0ELb0ELb0ELb0ELb0ELb0ELi2ELi2ELi2ELi2ELb1EEENS1_24CollectiveEpilogueBwdGQAISB_fSE_Li256ELb0ELb0EEENS1_19SingleTileSchedulerILb0ELb0ELb0ELi96EEEEEEEEEvNT_6ParamsE,"",@"SHT_CUDA_INFO"
	.sectionflags	@""
	.align	4


	//----- nvinfo : EIATTR_CUDA_API_VERSION
	.align		4
        /*0000*/ 	.byte	0x04, 0x37
        /*0002*/ 	.short	(.L_382 - .L_381)
.L_381:
        /*0004*/ 	.word	0x00000082


	//----- nvinfo : EIATTR_SW2861232_WAR
	.align		4
.L_382:
        /*0008*/ 	.byte	0x01, 0x35
	.zero		2


	//----- nvinfo : EIATTR_PARAM_CBANK
	.align		4
        /*000c*/ 	.byte	0x04, 0x0a
        /*000e*/ 	.short	(.L_384 - .L_383)
	.align		4
.L_383:
        /*0010*/ 	.word	index@(.nv.constant0._ZN7cutlass13device_kernelIN5flash19enable_sm80_to_sm89INS1_16FlashAttnBwdSm80INS1_25CollectiveMainloopBwdSm80ILi2ELi1EN4cute5tupleIJNS5_1CILi64EEENS7_ILi96EEENS7_ILi128EEEEEENS_6half_tEfNS_4arch4Sm80ELb0ELb0ELb0ELb0ELb0ELb0ELb0ELb0ELi2ELi2ELi2ELi2ELb1EEENS1_24CollectiveEpilogueBwdGQAISB_fSE_Li256ELb0ELb0EEENS1_19SingleTileSchedulerILb0ELb0ELb0ELi96EEEEEEEEEvNT_6ParamsE)
        /*0014*/ 	.short	0x0160
        /*0016*/ 	.short	0x0278


	//----- nvinfo : EIATTR_CBANK_PARAM_SIZE
	.align		4
.L_384:
        /*0018*/ 	.byte	0x03, 0x19
        /*001a*/ 	.short	0x0278


	//----- nvinfo : EIATTR_KPARAM_INFO
	.align		4
        /*001c*/ 	.byte	0x04, 0x17
        /*001e*/ 	.short	(.L_386 - .L_385)
.L_385:
        /*0020*/ 	.word	0x00000000
        /*0024*/ 	.short	0x0000
        /*0026*/ 	.short	0x0000
        /*0028*/ 	.byte	0x00, 0xf0, 0xe1, 0x09


	//----- nvinfo : EIATTR_MAXREG_COUNT
	.align		4
.L_386:
        /*002c*/ 	.byte	0x03, 0x1b
        /*002e*/ 	.short	0x00ff


	//----- nvinfo : EIATTR_NUM_BARRIERS
	.align		4
        /*0030*/ 	.byte	0x02, 0x4c
        /*0032*/ 	.byte	0x02
	.zero		1


	//----- nvinfo : EIATTR_ANNOTATIONS
	.align		4
        /*0034*/ 	.byte	0x04, 0x55
        /*0036*/ 	.short	(.L_388 - .L_387)


	//   ....[0]....
.L_387:
        /*0038*/ 	.word	0x00000001
        /*003c*/ 	.byte	0x50, 0x1c, 0x00, 0x00, 0x01, 0x00, 0x00, 0x00, 0x10, 0x47, 0x00, 0x00


	//----- nvinfo : EIATTR_MERCURY_ISA_VERSION
	.align		4
.L_388:
        /*0048*/ 	.byte	0x03, 0x5f
        /*004a*/ 	.short	0x0000


	//----- nvinfo : EIATTR_EXIT_INSTR_OFFSETS
	.align		4
        /*004c*/ 	.byte	0x04, 0x1c
        /*004e*/ 	.short	(.L_390 - .L_389)


	//   ....[0]....
.L_389:
        /*0050*/ 	.word	0x00000040


	//   ....[1]....
        /*0054*/ 	.word	0x00005ae0


	//----- nvinfo : EIATTR_CTAIDZ_USED
	.align		4
.L_390:
        /*0058*/ 	.byte	0x01, 0x04
	.zero		2


	//----- nvinfo : EIATTR_MAX_THREADS
	.align		4
        /*005c*/ 	.byte	0x04, 0x05
        /*005e*/ 	.short	(.L_392 - .L_391)
.L_391:
        /*0060*/ 	.word	0x00000100
        /*0064*/ 	.word	0x00000001
        /*0068*/ 	.word	0x00000001
.L_392:


//--------------------- .nv.info._ZN7cutlass13device_kernelIN5flash19enable_sm80_to_sm89INS1_16FlashAttnBwdSm80INS1_25CollectiveMainloopBwdSm80ILi2ELi1EN4cute5tupleIJNS5_1CILi64EEENS7_ILi96EEENS7_ILi128EEEEEENS_6half_tEfNS_4arch4Sm80ELb0ELb0ELb0ELb0ELb1ELb0ELb0ELb0ELi2ELi2ELi2ELi2ELb1EEENS1_24CollectiveEpilogueBwdGQAISB_fSE_Li256ELb0ELb1EEENS1_19SingleTileSchedulerILb0ELb0ELb0ELi96EEEEEEEEEvNT_6ParamsE --------------------------
	.section	.nv.info._ZN7cutlass13device_kernelIN5flash19enable_sm80_to_sm89INS1_16FlashAttnBwdSm80INS1_25CollectiveMainloopBwdSm80ILi2ELi1EN4cute5tupleIJNS5_1CILi64EEENS7_ILi96EEENS7_ILi128EEEEEENS_6half_tEfNS_4arch4Sm80ELb0ELb0ELb0ELb0ELb1ELb0ELb0ELb0ELi2ELi2ELi2ELi2ELb1EEENS1_24CollectiveEpilogueBwdGQAISB_fSE_Li256ELb0ELb1EEENS1_19SingleTileSchedulerILb0ELb0ELb0ELi96EEEEEEEEEvNT_6ParamsE,"",@"SHT_CUDA_INFO"
	.sectionflags	@""
	.align	4


	//----- nvinfo : EIATTR_CUDA_API_VERSION
	.align		4
        /*0000*/ 	.byte	0x04, 0x37
        /*0002*/ 	.short	(.L_394 - .L_393)
.L_393:
        /*0004*/ 	.word	0x00000082


	//----- nvinfo : EIATTR_SW2861232_WAR
	.align		4
.L_394:
        /*0008*/ 	.byte	0x01, 0x35
	.zero		2


	//----- nvinfo : EIATTR_PARAM_CBANK
	.align		4
        /*000c*/ 	.byte	0x04, 0x0a
        /*000e*/ 	.short	(.L_396 - .L_395)
	.align		4
.L_395:
        /*0010*/ 	.word	index@(.nv.constant0._ZN7cutlass13device_kernelIN5flash19enable_sm80_to_sm89INS1_16FlashAttnBwdSm80INS1_25CollectiveMainloopBwdSm80ILi2ELi1EN4cute5tupleIJNS5_1CILi64EEENS7_ILi96EEENS7_ILi128EEEEEENS_6half_tEfNS_4arch4Sm80ELb0ELb0ELb0ELb0ELb1ELb0ELb0ELb0ELi2ELi2ELi2ELi2ELb1EEENS1_24CollectiveEpilogueBwdGQAISB_fSE_Li256ELb0ELb1EEENS1_19SingleTileSchedulerILb0ELb0ELb0ELi96EEEEEEEEEvNT_6ParamsE)
        /*0014*/ 	.short	0x0160
        /*0016*/ 	.short	0x0278


	//----- nvinfo : EIATTR_CBANK_PARAM_SIZE
	.align		4
.L_396:
        /*0018*/ 	.byte	0x03, 0x19
        /*001a*/ 	.short	0x0278


	//----- nvinfo : EIATTR_KPARAM_INFO
	.align		4
        /*001c*/ 	.byte	0x04, 0x17
        /*001e*/ 	.short	(.L_398 - .L_397)
.L_397:
        /*0020*/ 	.word	0x00000000
        /*0024*/ 	.short	0x0000
        /*0026*/ 	.short	0x0000
        /*0028*/ 	.byte	0x00, 0xf0, 0xe1, 0x09


	//----- nvinfo : EIATTR_MAXREG_COUNT
	.align		4
.L_398:
        /*002c*/ 	.byte	0x03, 0x1b
        /*002e*/ 	.short	0x00ff


	//----- nvinfo : EIATTR_NUM_BARRIERS
	.align		4
        /*0030*/ 	.byte	0x02, 0x4c
        /*0032*/ 	.byte	0x02
	.zero		1


	//----- nvinfo : EIATTR_ANNOTATIONS
	.align		4
        /*0034*/ 	.byte	0x04, 0x55
        /*0036*/ 	.short	(.L_400 - .L_399)


	//   ....[0]....
.L_399:
        /*0038*/ 	.word	0x00000001
        /*003c*/ 	.byte	0x70, 0x1b, 0x00, 0x00, 0x01, 0x00, 0x00, 0x00, 0x00, 0x46, 0x00, 0x00


	//----- nvinfo : EIATTR_MERCURY_ISA_VERSION
	.align		4
.L_400:
        /*0048*/ 	.byte	0x03, 0x5f
        /*004a*/ 	.short	0x0000


	//----- nvinfo : EIATTR_COOP_GROUP_MASK_REGIDS
	.align		4
        /*004c*/ 	.byte	0x04, 0x29
        /*004e*/ 	.short	(.L_402 - .L_401)


	//   ....[0]....
.L_401:
        /*0050*/ 	.word	0xffffffff


	//   ....[1]....
        /*0054*/ 	.word	0xffffffff


	//   ....[2]....
        /*0058*/ 	.word	0xffffffff


	//   ....[3]....
        /*005c*/ 	.word	0xffffffff


	//   ....[4]....
        /*0060*/ 	.word	0xffffffff


	//   ....[5]....
        /*0064*/ 	.word	0xffffffff


	//   ....[6]....
        /*0068*/ 	.word	0xffffffff


	//   ....[7]....
        /*006c*/ 	.word	0xffffffff


	//----- nvinfo : EIATTR_COOP_GROUP_INSTR_OFFSETS
	.align		4
.L_402:
        /*0070*/ 	.byte	0x04, 0x28
        /*0072*/ 	.short	(.L_404 - .L_403)


	//   ....[0]....
.L_403:
        /*0074*/ 	.word	0x000053d0


	//   ....[1]....
        /*0078*/ 	.word	0x00005400


	//   ....[2]....
        /*007c*/ 	.word	0x000057f0


	//   ....[3]....
        /*0080*/ 	.word	0x00005800


	//   ....[4]....
        /*0084*/ 	.word	0x00005990


	//   ....[5]....
        /*0088*/ 	.word	0x000059e0


	//   ....[6]....
        /*008c*/ 	.word	0x00005d90


	//   ....[7]....
        /*0090*/ 	.word	0x00005da0


	//----- nvinfo : EIATTR_EXIT_INSTR_OFFSETS
	.align		4
.L_404:
        /*0094*/ 	.byte	0x04, 0x1c
        /*0096*/ 	.short	(.L_406 - .L_405)


	//   ....[0]....
.L_405:
        /*0098*/ 	.word	0x00000040


	//   ....[1]....
        /*009c*/ 	.word	0x00005db0


	//   ....[2]....
        /*00a0*/ 	.word	0x00005e50


	//----- nvinfo : EIATTR_CTAIDZ_USED
	.align		4
.L_406:
        /*00a4*/ 	.byte	0x01, 0x04
	.zero		2


	//----- nvinfo : EIATTR_MAX_THREADS
	.align		4
        /*00a8*/ 	.byte	0x04, 0x05
        /*00aa*/ 	.short	(.L_408 - .L_407)
.L_407:
        /*00ac*/ 	.word	0x00000100
        /*00b0*/ 	.word	0x00000001
        /*00b4*/ 	.word	0x00000001


	//----- nvinfo : EIATTR_CRS_STACK_SIZE
	.align		4
.L_408:
        /*00b8*/ 	.byte	0x04, 0x1e
        /*00ba*/ 	.short	(.L_410 - .L_409)
.L_409:
        /*00bc*/ 	.word	0x00000000
.L_410:


//--------------------- .nv.info._ZN7cutlass13device_kernelIN5flash19enable_sm80_to_sm89INS1_16FlashAttnBwdSm80INS1_25CollectiveMainloopBwdSm80ILi2ELi1EN4cute5tupleIJNS5_1CILi64EEENS7_ILi96EEENS7_ILi128EEEEEENS_6half_tEfNS_4arch4Sm80ELb0ELb0ELb0ELb1ELb0ELb0ELb0ELb0ELi2ELi2ELi2ELi2ELb1EEENS1_21CollectiveEpilogueBwdISB_SC_SE_Li256ELb1ELb0ELi4EEENS1_19SingleTileSchedulerILb1ELb0ELb0ELi96EEEEEEEEEvNT_6ParamsE --------------------------
	.section	.nv.info._ZN7cutlass13device_kernelIN5flash19enable_sm80_to_sm89INS1_16FlashAttnBwdSm80INS1_25CollectiveMainloopBwdSm80ILi2ELi1EN4cute5tupleIJNS5_1CILi64EEENS7_ILi96EEENS7_ILi128EEEEEENS_6half_tEfNS_4arch4Sm80ELb0ELb0ELb0ELb1ELb0ELb0ELb0ELb0ELi2ELi2ELi2ELi2ELb1EEENS1_21CollectiveEpilogueBwdISB_SC_SE_Li256ELb1ELb0ELi4EEENS1_19SingleTileSchedulerILb1ELb0ELb0ELi96EEEEEEEEEvNT_6ParamsE,"",@"SHT_CUDA_INFO"
	.sectionflags	@""
	.align	4


	//----- nvinfo : EIATTR_CUDA_API_VERSION
	.align		4
        /*0000*/ 	.byte	0x04, 0x37
        /*0002*/ 	.short	(.L_412 - .L_411)
.L_411:
        /*0004*/ 	.word	0x00000082


	//----- nvinfo : EIATTR_SW2861232_WAR
	.align		4
.L_412:
        /*0008*/ 	.byte	0x01, 0x35
	.zero		2


	//----- nvinfo : EIATTR_PARAM_CBANK
	.align		4
        /*000c*/ 	.byte	0x04, 0x0a
        /*000e*/ 	.short	(.L_414 - .L_413)
	.align		4
.L_413:
        /*0010*/ 	.word	index@(.nv.constant0._ZN7cutlass13device_kernelIN5flash19enable_sm80_to_sm89INS1_16FlashAttnBwdSm80INS1_25CollectiveMainloopBwdSm80ILi2ELi1EN4cute5tupleIJNS5_1CILi64EEENS7_ILi96EEENS7_ILi128EEEEEENS_6half_tEfNS_4arch4Sm80ELb0ELb0ELb0ELb1ELb0ELb0ELb0ELb0ELi2ELi2ELi2ELi2ELb1EEENS1_21CollectiveEpilogueBwdISB_SC_SE_Li256ELb1ELb0ELi4EEENS1_19SingleTileSchedulerILb1ELb0ELb0ELi96EEEEEEEEEvNT_6ParamsE)
        /*0014*/ 	.short	0x0160
        /*0016*/ 	.short	0x0270


	//----- nvinfo : EIATTR_CBANK_PARAM_SIZE
	.align		4
.L_414:
        /*0018*/ 	.byte	0x03, 0x19
        /*001a*/ 	.short	0x0270


	//----- nvinfo : EIATTR_KPARAM_INFO
	.align		4
        /*001c*/ 	.byte	0x04, 0x17
        /*001e*/ 	.short	(.L_416 - .L_415)
.L_415:
        /*0020*/ 	.word	0x00000000
        /*0024*/ 	.short	0x0000
        /*0026*/ 	.short	0x0000
        /*0028*/ 	.byte	0x00, 0xf0, 0xc1, 0x09


	//----- nvinfo : EIATTR_MAXREG_COUNT
	.align		4
.L_416:
        /*002c*/ 	.byte	0x03, 0x1b
        /*002e*/ 	.short	0x00ff


	//----- nvinfo : EIATTR_NUM_BARRIERS
	.align		4
        /*0030*/ 	.byte	0x02, 0x4c
        /*0032*/ 	.byte	0x02
	.zero		1


	//----- nvinfo : EIATTR_ANNOTATIONS
	.align		4
        /*0034*/ 	.byte	0x04, 0x55
        /*0036*/ 	.short	(.L_418 - .L_417)


	//   ....[0]....
.L_417:
        /*0038*/ 	.word	0x00000001
        /*003c*/ 	.byte	0xe0, 0x01, 0x00, 0x00, 0x01, 0x00, 0x00, 0x00, 0x10, 0x03, 0x00, 0x00, 0x01, 0x00, 0x00, 0x00
        /*004c*/ 	.byte	0x20, 0x03, 0x00, 0x00, 0x01, 0x00, 0x00, 0x00, 0xf0, 0x12, 0x00, 0x00, 0x01, 0x00, 0x00, 0x00
        /*005c*/ 	.byte	0x30, 0x13, 0x00, 0x00, 0x01, 0x00, 0x00, 0x00, 0x60, 0x20, 0x00, 0x00, 0x01, 0x00, 0x00, 0x00
        /*006c*/ 	.byte	0xa0, 0x2d, 0x00, 0x00, 0x01, 0x00, 0x00, 0x00, 0x40, 0x44, 0x00, 0x00, 0x01, 0x00, 0x00, 0x00
        /*007c*/ 	.byte	0x70, 0x46, 0x00, 0x00, 0x01, 0x00, 0x00, 0x00, 0xe0, 0x54, 0x00, 0x00, 0x01, 0x00, 0x00, 0x00
        /*008c*/ 	.byte	0x20, 0x6d, 0x00, 0x00


	//----- nvinfo : EIATTR_MERCURY_ISA_VERSION
	.align		4
.L_418:
        /*0090*/ 	.byte	0x03, 0x5f
        /*0092*/ 	.short	0x0000


	//----- nvinfo : EIATTR_COOP_GROUP_MASK_REGIDS
	.align		4
        /*0094*/ 	.byte	0x04, 0x29
        /*0096*/ 	.short	(.L_420 - .L_419)


	//   ....[0]....
.L_419:
        /*0098*/ 	.word	0xffffffff


	//----- nvinfo : EIATTR_COOP_GROUP_INSTR_OFFSETS
	.align		4
.L_420:
        /*009c*/ 	.byte	0x04, 0x28
        /*009e*/ 	.short	(.L_422 - .L_421)


	//   ....[0]....
.L_421:
        /*00a0*/ 	.word	0x000000a0


	//----- nvinfo : EIATTR_EXIT_INSTR_OFFSETS
	.align		4
.L_422:
        /*00a4*/ 	.byte	0x04, 0x1c
        /*00a6*/ 	.short	(.L_424 - .L_423)


	//   ....[0]....
.L_423:
        /*00a8*/ 	.word	0x00000340


	//   ....[1]....
        /*00ac*/ 	.word	0x00006c50


	//   ....[2]....
        /*00b0*/ 	.word	0x00006d10


	//   ....[3]....
        /*00b4*/ 	.word	0x00007b10


	//   ....[4]....
        /*00b8*/ 	.word	0x00007bc0


	//----- nvinfo : EIATTR_CTAIDZ_USED
	.align		4
.L_424:
        /*00bc*/ 	.byte	0x01, 0x04
	.zero		2


	//----- nvinfo : EIATTR_MAX_THREADS
	.align		4
        /*00c0*/ 	.byte	0x04, 0x05
        /*00c2*/ 	.short	(.L_426 - .L_425)
.L_425:
        /*00c4*/ 	.word	0x00000100
        /*00c8*/ 	.word	0x00000001
        /*00cc*/ 	.word	0x00000001


	//----- nvinfo : EIATTR_CRS_STACK_SIZE
	.align		4
.L_426:
        /*00d0*/ 	.byte	0x04, 0x1e
        /*00d2*/ 	.short	(.L_428 - .L_427)
.L_427:
        /*00d4*/ 	.word	0x00000000
.L_428:


//--------------------- .nv.info._ZN7cutlass13device_kernelIN5flash19enable_sm80_to_sm89INS1_16FlashAttnBwdSm80INS1_25CollectiveMainloopBwdSm80ILi2ELi1EN4cute5tupleIJNS5_1CILi64EEENS7_ILi96EEENS7_ILi128EEEEEENS_6half_tEfNS_4arch4Sm80ELb0ELb0ELb0ELb1ELb1ELb0ELb0ELb0ELi2ELi2ELi2ELi2ELb1EEENS1_21CollectiveEpilogueBwdISB_SC_SE_Li256ELb1ELb0ELi4EEENS1_19SingleTileSchedulerILb1ELb0ELb0ELi96EEEEEEEEEvNT_6ParamsE --------------------------
	.section	.nv.info._ZN7cutlass13device_kernelIN5flash19enable_sm80_to_sm89INS1_16FlashAttnBwdSm80INS1_25CollectiveMainloopBwdSm80ILi2ELi1EN4cute5tupleIJNS5_1CILi64EEENS7_ILi96EEENS7_ILi128EEEEEENS_6half_tEfNS_4arch4Sm80ELb0ELb0ELb0ELb1ELb1ELb0ELb0ELb0ELi2ELi2ELi2ELi2ELb1EEENS1_21CollectiveEpilogueBwdISB_SC_SE_Li256ELb1ELb0ELi4EEENS1_19SingleTileSchedulerILb1ELb0ELb0ELi96EEEEEEEEEvNT_6ParamsE,"",@"SHT_CUDA_INFO"
	.sectionflags	@""
	.align	4


	//----- nvinfo : EIATTR_CUDA_API_VERSION
	.align		4
        /*0000*/ 	.byte	0x04, 0x37
        /*0002*/ 	.short	(.L_430 - .L_429)
.L_429:
        /*0004*/ 	.word	0x00000082


	//----- nvinfo : EIATTR_SW2861232_WAR
	.align		4
.L_430:
        /*0008*/ 	.byte	0x01, 0x35
	.zero		2


	//----- nvinfo : EIATTR_PARAM_CBANK
	.align		4
        /*000c*/ 	.byte	0x04, 0x0a
        /*000e*/ 	.short	(.L_432 - .L_431)
	.align		4
.L_431:
        /*0010*/ 	.word	index@(.nv.constant0._ZN7cutlass13device_kernelIN5flash19enable_sm80_to_sm89INS1_16FlashAttnBwdSm80INS1_25CollectiveMainloopBwdSm80ILi2ELi1EN4cute5tupleIJNS5_1CILi64EEENS7_ILi96EEENS7_ILi128EEEEEENS_6half_tEfNS_4arch4Sm80ELb0ELb0ELb0ELb1ELb1ELb0ELb0ELb0ELi2ELi2ELi2ELi2ELb1EEENS1_21CollectiveEpilogueBwdISB_SC_SE_Li256ELb1ELb0ELi4EEENS1_19SingleTileSchedulerILb1ELb0ELb0ELi96EEEEEEEEEvNT_6ParamsE)
        /*0014*/ 	.short	0x0160
        /*0016*/ 	.short	0x0270


	//----- nvinfo : EIATTR_CBANK_PARAM_SIZE
	.align		4
.L_432:
        /*0018*/ 	.byte	0x03, 0x19
        /*001a*/ 	.short	0x0270


	//----- nvinfo : EIATTR_KPARAM_INFO
	.align		4
        /*001c*/ 	.byte	0x04, 0x17
        /*001e*/ 	.short	(.L_434 - .L_433)
.L_433:
        /*0020*/ 	.word	0x00000000
        /*0024*/ 	.short	0x0000
        /*0026*/ 	.short	0x0000
        /*0028*/ 	.byte	0x00, 0xf0, 0xc1, 0x09


	//----- nvinfo : EIATTR_MAXREG_COUNT
	.align		4
.L_434:
        /*002c*/ 	.byte	0x03, 0x1b
        /*002e*/ 	.short	0x00ff


	//----- nvinfo : EIATTR_NUM_BARRIERS
	.align		4
        /*0030*/ 	.byte	0x02, 0x4c
        /*0032*/ 	.byte	0x02
	.zero		1


	//----- nvinfo : EIATTR_ANNOTATIONS
	.align		4
        /*0034*/ 	.byte	0x04, 0x55
        /*0036*/ 	.short	(.L_436 - .L_435)


	//   ....[0]....
.L_435:
        /*0038*/ 	.word	0x00000001
        /*003c*/ 	.byte	0xe0, 0x01, 0x00, 0x00, 0x01, 0x00, 0x00, 0x00, 0x10, 0x03, 0x00, 0x00, 0x01, 0x00, 0x00, 0x00
        /*004c*/ 	.byte	0x20, 0x03, 0x00, 0x00, 0x01, 0x00, 0x00, 0x00, 0xf0, 0x12, 0x00, 0x00, 0x01, 0x00, 0x00, 0x00
        /*005c*/ 	.byte	0x30, 0x13, 0x00, 0x00, 0x01, 0x00, 0x00, 0x00, 0x60, 0x20, 0x00, 0x00, 0x01, 0x00, 0x00, 0x00
        /*006c*/ 	.byte	0xa0, 0x2d, 0x00, 0x00, 0x01, 0x00, 0x00, 0x00, 0x40, 0x44, 0x00, 0x00, 0x01, 0x00, 0x00, 0x00
        /*007c*/ 	.byte	0x70, 0x46, 0x00, 0x00, 0x01, 0x00, 0x00, 0x00, 0xe0, 0x54, 0x00, 0x00, 0x01, 0x00, 0x00, 0x00
        /*008c*/ 	.byte	0x20, 0x6d, 0x00, 0x00


	//----- nvinfo : EIATTR_MERCURY_ISA_VERSION
	.align		4
.L_436:
        /*0090*/ 	.byte	0x03, 0x5f
        /*0092*/ 	.short	0x0000


	//----- nvinfo : EIATTR_COOP_GROUP_MASK_REGIDS
	.align		4
        /*0094*/ 	.byte	0x04, 0x29
        /*0096*/ 	.short	(.L_438 - .L_437)


	//   ....[0]....
.L_437:
        /*0098*/ 	.word	0xffffffff


	//----- nvinfo : EIATTR_COOP_GROUP_INSTR_OFFSETS
	.align		4
.L_438:
        /*009c*/ 	.byte	0x04, 0x28
        /*009e*/ 	.short	(.L_440 - .L_439)


	//   ....[0]....
.L_439:
        /*00a0*/ 	.word	0x000000a0


	//----- nvinfo : EIATTR_EXIT_INSTR_OFFSETS
	.align		4
.L_440:
        /*00a4*/ 	.byte	0x04, 0x1c
        /*00a6*/ 	.short	(.L_442 - .L_441)


	//   ....[0]....
.L_441:
        /*00a8*/ 	.word	0x00000340


	//   ....[1]....
        /*00ac*/ 	.word	0x00006c50


	//   ....[2]....
        /*00b0*/ 	.word	0x00006d10


	//   ....[3]....
        /*00b4*/ 	.word	0x00007b10


	//   ....[4]....
        /*00b8*/ 	.word	0x00007bc0


	//----- nvinfo : EIATTR_CTAIDZ_USED
	.align		4
.L_442:
        /*00bc*/ 	.byte	0x01, 0x04
	.zero		2


	//----- nvinfo : EIATTR_MAX_THREADS
	.align		4
        /*00c0*/ 	.byte	0x04, 0x05
        /*00c2*/ 	.short	(.L_444 - .L_443)
.L_443:
        /*00c4*/ 	.word	0x00000100
        /*00c8*/ 	.word	0x00000001
        /*00cc*/ 	.word	0x00000001


	//----- nvinfo : EIATTR_CRS_STACK_SIZE
	.align		4
.L_444:
        /*00d0*/ 	.byte	0x04, 0x1e
        /*00d2*/ 	.short	(.L_446 - .L_445)
.L_445:
        /*00d4*/ 	.word	0x00000000
.L_446:


//--------------------- .nv.info._ZN7cutlass13device_kernelIN5flash19enable_sm80_to_sm89INS1_16FlashAttnBwdSm80INS1_25CollectiveMainloopBwdSm80ILi2ELi1EN4cute5tupleIJNS5_1CILi64EEENS7_ILi96EEENS7_ILi128EEEEEENS_6half_tEfNS_4arch4Sm80ELb0ELb0ELb0ELb1ELb0ELb0ELb0ELb0ELi2ELi2ELi2ELi2ELb1EEENS1_24CollectiveEpilogueBwdGQAISB_fSE_Li256ELb1ELb0EEENS1_19SingleTileSchedulerILb1ELb0ELb0ELi96EEEEEEEEEvNT_6ParamsE --------------------------
	.section	.nv.info._ZN7cutlass13device_kernelIN5flash19enable_sm80_to_sm89INS1_16FlashAttnBwdSm80INS1_25CollectiveMainloopBwdSm80ILi2ELi1EN4cute5tupleIJNS5_1CILi64EEENS7_ILi96EEENS7_ILi128EEEEEENS_6half_tEfNS_4arch4Sm80ELb0ELb0ELb0ELb1ELb0ELb0ELb0ELb0ELi2ELi2ELi2ELi2ELb1EEENS1_24CollectiveEpilogueBwdGQAISB_fSE_Li256ELb1ELb0EEENS1_19SingleTileSchedulerILb1ELb0ELb0ELi96EEEEEEEEEvNT_6ParamsE,"",@"SHT_CUDA_INFO"
	.sectionflags	@""
	.align	4


	//----- nvinfo : EIATTR_CUDA_API_VERSION
	.align		4
        /*0000*/ 	.byte	0x04, 0x37
        /*0002*/ 	.short	(.L_448 - .L_447)
.L_447:
        /*0004*/ 	.word	0x00000082


	//----- nvinfo : EIATTR_SW2861232_WAR
	.align		4
.L_448:
        /*0008*/ 	.byte	0x01, 0x35
	.zero		2


	//----- nvinfo : EIATTR_PARAM_CBANK
	.align		4
        /*000c*/ 	.byte	0x04, 0x0a
        /*000e*/ 	.short	(.L_450 - .L_449)
	.align		4
.L_449:
        /*0010*/ 	.word	index@(.nv.constant0._ZN7cutlass13device_kernelIN5flash19enable_sm80_to_sm89INS1_16FlashAttnBwdSm80INS1_25CollectiveMainloopBwdSm80ILi2ELi1EN4cute5tupleIJNS5_1CILi64EEENS7_ILi96EEENS7_ILi128EEEEEENS_6half_tEfNS_4arch4Sm80ELb0ELb0ELb0ELb1ELb0ELb0ELb0ELb0ELi2ELi2ELi2ELi2ELb1EEENS1_24CollectiveEpilogueBwdGQAISB_fSE_Li256ELb1ELb0EEENS1_19SingleTileSchedulerILb1ELb0ELb0ELi96EEEEEEEEEvNT_6ParamsE)
        /*0014*/ 	.short	0x0160
        /*0016*/ 	.short	0x0278


	//----- nvinfo : EIATTR_CBANK_PARAM_SIZE
	.align		4
.L_450:
        /*0018*/ 	.byte	0x03, 0x19
        /*001a*/ 	.short	0x0278


	//----- nvinfo : EIATTR_KPARAM_INFO
	.align		4
        /*001c*/ 	.byte	0x04, 0x17
        /*001e*/ 	.short	(.L_452 - .L_451)
.L_451:
        /*0020*/ 	.word	0x00000000
        /*0024*/ 	.short	0x0000
        /*0026*/ 	.short	0x0000
        /*0028*/ 	.byte	0x00, 0xf0, 0xe1, 0x09


	//----- nvinfo : EIATTR_MAXREG_COUNT
	.align		4
.L_452:
        /*002c*/ 	.byte	0x03, 0x1b
        /*002e*/ 	.short	0x00ff


	//----- nvinfo : EIATTR_NUM_BARRIERS
	.align		4
        /*0030*/ 	.byte	0x02, 0x4c
        /*0032*/ 	.byte	0x02
	.zero		1


	//----- nvinfo : EIATTR_ANNOTATIONS
	.align		4
        /*0034*/ 	.byte	0x04, 0x55
        /*0036*/ 	.short	(.L_454 - .L_453)


	//   ....[0]....
.L_453:
        /*0038*/ 	.word	0x00000001
        /*003c*/ 	.byte	0xe0, 0x01, 0x00, 0x00, 0x01, 0x00, 0x00, 0x00, 0x10, 0x03, 0x00, 0x00, 0x01, 0x00, 0x00, 0x00
        /*004c*/ 	.byte	0x20, 0x03, 0x00, 0x00, 0x01, 0x00, 0x00, 0x00, 0x20, 0x12, 0x00, 0x00, 0x01, 0x00, 0x00, 0x00
        /*005c*/ 	.byte	0x20, 0x13, 0x00, 0x00, 0x01, 0x00, 0x00, 0x00, 0x20, 0x20, 0x00, 0x00, 0x01, 0x00, 0x00, 0x00
        /*006c*/ 	.byte	0x80, 0x25, 0x00, 0x00, 0x01, 0x00, 0x00, 0x00, 0xe0, 0x2d, 0x00, 0x00, 0x01, 0x00, 0x00, 0x00
        /*007c*/ 	.byte	0x50, 0x44, 0x00, 0x00, 0x01, 0x00, 0x00, 0x00, 0x80, 0x46, 0x00, 0x00, 0x01, 0x00, 0x00, 0x00
        /*008c*/ 	.byte	0xb0, 0x46, 0x00, 0x00, 0x01, 0x00, 0x00, 0x00, 0x10, 0x55, 0x00, 0x00


	//----- nvinfo : EIATTR_MERCURY_ISA_VERSION
	.align		4
.L_454:
        /*0098*/ 	.byte	0x03, 0x5f
        /*009a*/ 	.short	0x0000


	//----- nvinfo : EIATTR_COOP_GROUP_MASK_REGIDS
	.align		4
        /*009c*/ 	.byte	0x04, 0x29
        /*009e*/ 	.short	(.L_456 - .L_455)


	//   ....[0]....
.L_455:
        /*00a0*/ 	.word	0xffffffff


	//----- nvinfo : EIATTR_COOP_GROUP_INSTR_OFFSETS
	.align		4
.L_456:
        /*00a4*/ 	.byte	0x04, 0x28
        /*00a6*/ 	.short	(.L_458 - .L_457)


	//   ....[0]....
.L_457:
        /*00a8*/ 	.word	0x000000a0


	//----- nvinfo : EIATTR_EXIT_INSTR_OFFSETS
	.align		4
.L_458:
        /*00ac*/ 	.byte	0x04, 0x1c
        /*00ae*/ 	.short	(.L_460 - .L_459)


	//   ....[0]....
.L_459:
        /*00b0*/ 	.word	0x00000340


	//   ....[1]....
        /*00b4*/ 	.word	0x00005500


	//   ....[2]....
        /*00b8*/ 	.word	0x00005e40


	//----- nvinfo : EIATTR_CTAIDZ_USED
	.align		4
.L_460:
        /*00bc*/ 	.byte	0x01, 0x04
	.zero		2


	//----- nvinfo : EIATTR_MAX_THREADS
	.align		4
        /*00c0*/ 	.byte	0x04, 0x05
        /*00c2*/ 	.short	(.L_462 - .L_461)
.L_461:
        /*00c4*/ 	.word	0x00000100
        /*00c8*/ 	.word	0x00000001
        /*00cc*/ 	.word	0x00000001
.L_462:


//--------------------- .nv.info._ZN7cutlass13device_kernelIN5flash19enable_sm80_to_sm89INS1_16FlashAttnBwdSm80INS1_25CollectiveMainloopBwdSm80ILi2ELi1EN4cute5tupleIJNS5_1CILi64EEENS7_ILi96EEENS7_ILi128EEEEEENS_6half_tEfNS_4arch4Sm80ELb0ELb0ELb0ELb1ELb1ELb0ELb0ELb0ELi2ELi2ELi2ELi2ELb1EEENS1_24CollectiveEpilogueBwdGQAISB_fSE_Li256ELb1ELb1EEENS1_19SingleTileSchedulerILb1ELb0ELb0ELi96EEEEEEEEEvNT_6ParamsE --------------------------
	.section	.nv.info._ZN7cutlass13device_kernelIN5flash19enable_sm80_to_sm89INS1_16FlashAttnBwdSm80INS1_25CollectiveMainloopBwdSm80ILi2ELi1EN4cute5tupleIJNS5_1CILi64EEENS7_ILi96EEENS7_ILi128EEEEEENS_6half_tEfNS_4arch4Sm80ELb0ELb0ELb0ELb1ELb1ELb0ELb0ELb0ELi2ELi2ELi2ELi2ELb1EEENS1_24CollectiveEpilogueBwdGQAISB_fSE_Li256ELb1ELb1EEENS1_19SingleTileSchedulerILb1ELb0ELb0ELi96EEEEEEEEEvNT_6ParamsE,"",@"SHT_CUDA_INFO"
	.sectionflags	@""
	.align	4


	//----- nvinfo : EIATTR_CUDA_API_VERSION
	.align		4
        /*0000*/ 	.byte	0x04, 0x37
        /*0002*/ 	.short	(.L_464 - .L_463)
.L_463:
        /*0004*/ 	.word	0x00000082


	//----- nvinfo : EIATTR_SW2861232_WAR
	.align		4
.L_464:
        /*0008*/ 	.byte	0x01, 0x35
	.zero		2


	//----- nvinfo : EIATTR_PARAM_CBANK
	.align		4
        /*000c*/ 	.byte	0x04, 0x0a
        /*000e*/ 	.short	(.L_466 - .L_465)
	.align		4
.L_465:
        /*0010*/ 	.word	index@(.nv.constant0._ZN7cutlass13device_kernelIN5flash19enable_sm80_to_sm89INS1_16FlashAttnBwdSm80INS1_25CollectiveMainloopBwdSm80ILi2ELi1EN4cute5tupleIJNS5_1CILi64EEENS7_ILi96EEENS7_ILi128EEEEEENS_6half_tEfNS_4arch4Sm80ELb0ELb0ELb0ELb1ELb1ELb0ELb0ELb0ELi2ELi2ELi2ELi2ELb1EEENS1_24CollectiveEpilogueBwdGQAISB_fSE_Li256ELb1ELb1EEENS1_19SingleTileSchedulerILb1ELb0ELb0ELi96EEEEEEEEEvNT_6ParamsE)
        /*0014*/ 	.short	0x0160
        /*0016*/ 	.short	0x0278


	//----- nvinfo : EIATTR_CBANK_PARAM_SIZE
	.align		4
.L_466:
        /*0018*/ 	.byte	0x03, 0x19
        /*001a*/ 	.short	0x0278


	//----- nvinfo : EIATTR_KPARAM_INFO
	.align		4
        /*001c*/ 	.byte	0x04, 0x17
        /*001e*/ 	.short	(.L_468 - .L_467)
.L_467:
        /*0020*/ 	.word	0x00000000
        /*0024*/ 	.short	0x0000
        /*0026*/ 	.short	0x0000
        /*0028*/ 	.byte	0x00, 0xf0, 0xe1, 0x09


	//----- nvinfo : EIATTR_MAXREG_COUNT
	.align		4
.L_468:
        /*002c*/ 	.byte	0x03, 0x1b
        /*002e*/ 	.short	0x00ff


	//----- nvinfo : EIATTR_NUM_BARRIERS
	.align		4
        /*0030*/ 	.byte	0x02, 0x4c
        /*0032*/ 	.byte	0x02
	.zero		1


	//----- nvinfo : EIATTR_ANNOTATIONS
	.align		4
        /*0034*/ 	.byte	0x04, 0x55
        /*0036*/ 	.short	(.L_470 - .L_469)


	//   ....[0]....
.L_469:
        /*0038*/ 	.word	0x00000001
        /*003c*/ 	.byte	0xe0, 0x01, 0x00, 0x00, 0x01, 0x00, 0x00, 0x00, 0x10, 0x03, 0x00, 0x00, 0x01, 0x00, 0x00, 0x00
        /*004c*/ 	.byte	0x20, 0x03, 0x00, 0x00, 0x01, 0x00, 0x00, 0x00, 0x20, 0x12, 0x00, 0x00, 0x01, 0x00, 0x00, 0x00
        /*005c*/ 	.byte	0x20, 0x13, 0x00, 0x00, 0x01, 0x00, 0x00, 0x00, 0x20, 0x20, 0x00, 0x00, 0x01, 0x00, 0x00, 0x00
        /*006c*/ 	.byte	0x80, 0x25, 0x00, 0x00, 0x01, 0x00, 0x00, 0x00, 0xe0, 0x2d, 0x00, 0x00, 0x01, 0x00, 0x00, 0x00
        /*007c*/ 	.byte	0x50, 0x44, 0x00, 0x00, 0x01, 0x00, 0x00, 0x00, 0x80, 0x46, 0x00, 0x00, 0x01, 0x00, 0x00, 0x00
        /*008c*/ 	.byte	0xb0, 0x46, 0x00, 0x00, 0x01, 0x00, 0x00, 0x00, 0x10, 0x55, 0x00, 0x00


	//----- nvinfo : EIATTR_MERCURY_ISA_VERSION
	.align		4
.L_470:
        /*0098*/ 	.byte	0x03, 0x5f
        /*009a*/ 	.short	0x0000


	//----- nvinfo : EIATTR_COOP_GROUP_MASK_REGIDS
	.align		4
        /*009c*/ 	.byte	0x04, 0x29
        /*009e*/ 	.short	(.L_472 - .L_471)


	//   ....[0]....
.L_471:
        /*00a0*/ 	.word	0xffffffff


	//   ....[1]....
        /*00a4*/ 	.word	0xffffffff


	//   ....[2]....
        /*00a8*/ 	.word	0xffffffff


	//   ....[3]....
        /*00ac*/ 	.word	0xffffffff


	//   ....[4]....
        /*00b0*/ 	.word	0xffffffff


	//   ....[5]....
        /*00b4*/ 	.word	0xffffffff


	//   ....[6]....
        /*00b8*/ 	.word	0xffffffff


	//   ....[7]....
        /*00bc*/ 	.word	0xffffffff


	//   ....[8]....
        /*00c0*/ 	.word	0xffffffff


	//----- nvinfo : EIATTR_COOP_GROUP_INSTR_OFFSETS
	.align		4
.L_472:
        /*00c4*/ 	.byte	0x04, 0x28
        /*00c6*/ 	.short	(.L_474 - .L_473)


	//   ....[0]....
.L_473:
        /*00c8*/ 	.word	0x000000a0


	//   ....[1]....
        /*00cc*/ 	.word	0x00005860


	//   ....[2]....
        /*00d0*/ 	.word	0x00005890


	//   ....[3]....
        /*00d4*/ 	.word	0x00005ca0


	//   ....[4]....
        /*00d8*/ 	.word	0x00005cb0


	//   ....[5]....
        /*00dc*/ 	.word	0x00005e40


	//   ....[6]....
        /*00e0*/ 	.word	0x00005e90


	//   ....[7]....
        /*00e4*/ 	.word	0x00006240


	//   ....[8]....
        /*00e8*/ 	.word	0x00006250


	//----- nvinfo : EIATTR_EXIT_INSTR_OFFSETS
	.align		4
.L_474:
        /*00ec*/ 	.byte	0x04, 0x1c
        /*00ee*/ 	.short	(.L_476 - .L_475)


	//   ....[0]....
.L_475:
        /*00f0*/ 	.word	0x00000340


	//   ....[1]....
        /*00f4*/ 	.word	0x00005500


	//   ....[2]....
        /*00f8*/ 	.word	0x00006260


	//   ....[3]....
        /*00fc*/ 	.word	0x00006300


	//----- nvinfo : EIATTR_CTAIDZ_USED
	.align		4
.L_476:
        /*0100*/ 	.byte	0x01, 0x04
	.zero		2


	//----- nvinfo : EIATTR_MAX_THREADS
	.align		4
        /*0104*/ 	.byte	0x04, 0x05
        /*0106*/ 	.short	(.L_478 - .L_477)
.L_477:
        /*0108*/ 	.word	0x00000100
        /*010c*/ 	.word	0x00000001
        /*0110*/ 	.word	0x00000001


	//----- nvinfo : EIATTR_CRS_STACK_SIZE
	.align		4
.L_478:
        /*0114*/ 	.byte	0x04, 0x1e
        /*0116*/ 	.short	(.L_480 - .L_479)
.L_479:
        /*0118*/ 	.word	0x00000000
.L_480:


//--------------------- .nv.info._ZN7cutlass13device_kernelIN5flash19enable_sm80_to_sm89INS1_16FlashAttnBwdSm80INS1_25CollectiveMainloopBwdSm80ILi2ELi1EN4cute5tupleIJNS5_1CILi64EEENS7_ILi96EEENS7_ILi128EEEEEENS_6half_tEfNS_4arch4Sm80ELb0ELb1ELb0ELb0ELb0ELb0ELb0ELb0ELi2ELi2ELi2ELi2ELb1EEENS1_21CollectiveEpilogueBwdISB_SC_SE_Li256ELb0ELb0ELi4EEENS1_19SingleTileSchedulerILb0ELb0ELb0ELi96EEEEEEEEEvNT_6ParamsE --------------------------
	.section	.nv.info._ZN7cutlass13device_kernelIN5flash19enable_sm80_to_sm89INS1_16FlashAttnBwdSm80INS1_25CollectiveMainloopBwdSm80ILi2ELi1EN4cute5tupleIJNS5_1CILi64EEENS7_ILi96EEENS7_ILi128EEEEEENS_6half_tEfNS_4arch4Sm80ELb0ELb1ELb0ELb0ELb0ELb0ELb0ELb0ELi2ELi2ELi2ELi2ELb1EEENS1_21CollectiveEpilogueBwdISB_SC_SE_Li256ELb0ELb0ELi4EEENS1_19SingleTileSchedulerILb0ELb0ELb0ELi96EEEEEEEEEvNT_6ParamsE,"",@"SHT_CUDA_INFO"
	.sectionflags	@""
	.align	4


	//----- nvinfo : EIATTR_CUDA_API_VERSION
	.align		4
        /*0000*/ 	.byte	0x04, 0x37
        /*0002*/ 	.short	(.L_482 - .L_481)
.L_481:
        /*0004*/ 	.word	0x00000082


	//----- nvinfo : EIATTR_SW2861232_WAR
	.align		4
.L_482:
        /*0008*/ 	.byte	0x01, 0x35
	.zero		2


	//----- nvinfo : EIATTR_PARAM_CBANK
	.align		4
        /*000c*/ 	.byte	0x04, 0x0a
        /*000e*/ 	.short	(.L_484 - .L_483)
	.align		4
.L_483:
        /*0010*/ 	.word	index@(.nv.constant0._ZN7cutlass13device_kernelIN5flash19enable_sm80_to_sm89INS1_16FlashAttnBwdSm80INS1_25CollectiveMainloopBwdSm80ILi2ELi1EN4cute5tupleIJNS5_1CILi64EEENS7_ILi96EEENS7_ILi128EEEEEENS_6half_tEfNS_4arch4Sm80ELb0ELb1ELb0ELb0ELb0ELb0ELb0ELb0ELi2ELi2ELi2ELi2ELb1EEENS1_21CollectiveEpilogueBwdISB_SC_SE_Li256ELb0ELb0ELi4EEENS1_19SingleTileSchedulerILb0ELb0ELb0ELi96EEEEEEEEEvNT_6ParamsE)
        /*0014*/ 	.short	0x0160
        /*0016*/ 	.short	0x0270


	//----- nvinfo : EIATTR_CBANK_PARAM_SIZE
	.align		4
.L_484:
        /*0018*/ 	.byte	0x03, 0x19
        /*001a*/ 	.short	0x0270


	//----- nvinfo : EIATTR_KPARAM_INFO
	.align		4
        /*001c*/ 	.byte	0x04, 0x17
        /*001e*/ 	.short	(.L_486 - .L_485)
.L_485:
        /*0020*/ 	.word	0x00000000
        /*0024*/ 	.short	0x0000
        /*0026*/ 	.short	0x0000
        /*0028*/ 	.byte	0x00, 0xf0, 0xc1, 0x09


	//----- nvinfo : EIATTR_MAXREG_COUNT
	.align		4
.L_486:
        /*002c*/ 	.byte	0x03, 0x1b
        /*002e*/ 	.short	0x00ff


	//----- nvinfo : EIATTR_NUM_BARRIERS
	.align		4
        /*0030*/ 	.byte	0x02, 0x4c
        /*0032*/ 	.byte	0x02
	.zero		1


	//----- nvinfo : EIATTR_ANNOTATIONS
	.align		4
        /*0034*/ 	.byte	0x04, 0x55
        /*0036*/ 	.short	(.L_488 - .L_487)


	//   ....[0]....
.L_487:
        /*0038*/ 	.word	0x00000001
        /*003c*/ 	.byte	0xd0, 0x1c, 0x00, 0x00, 0x01, 0x00, 0x00, 0x00, 0xf0, 0x23, 0x00, 0x00, 0x01, 0x00, 0x00, 0x00
        /*004c*/ 	.byte	0x10, 0x25, 0x00, 0x00, 0x01, 0x00, 0x00, 0x00, 0x20, 0x25, 0x00, 0x00, 0x01, 0x00, 0x00, 0x00
        /*005c*/ 	.byte	0xc0, 0x35, 0x00, 0x00, 0x01, 0x00, 0x00, 0x00, 0xe0, 0x51, 0x00, 0x00, 0x01, 0x00, 0x00, 0x00
        /*006c*/ 	.byte	0x30, 0x55, 0x00, 0x00, 0x01, 0x00, 0x00, 0x00, 0x20, 0x57, 0x00, 0x00


	//----- nvinfo : EIATTR_MERCURY_ISA_VERSION
	.align		4
.L_488:
        /*0078*/ 	.byte	0x03, 0x5f
        /*007a*/ 	.short	0x0000


	//----- nvinfo : EIATTR_EXIT_INSTR_OFFSETS
	.align		4
        /*007c*/ 	.byte	0x04, 0x1c
        /*007e*/ 	.short	(.L_490 - .L_489)


	//   ....[0]....
.L_489:
        /*0080*/ 	.word	0x00000040


	//   ....[1]....
        /*0084*/ 	.word	0x000079f0


	//   ....[2]....
        /*0088*/ 	.word	0x00007ab0


	//   ....[3]....
        /*008c*/ 	.word	0x00008760


	//   ....[4]....
        /*0090*/ 	.word	0x00008810


	//----- nvinfo : EIATTR_CTAIDZ_USED
	.align		4
.L_490:
        /*0094*/ 	.byte	0x01, 0x04
	.zero		2


	//----- nvinfo : EIATTR_MAX_THREADS
	.align		4
        /*0098*/ 	.byte	0x04, 0x05
        /*009a*/ 	.short	(.L_492 - .L_491)
.L_491:
        /*009c*/ 	.word	0x00000100
        /*00a0*/ 	.word	0x00000001
        /*00a4*/ 	.word	0x00000001


	//----- nvinfo : EIATTR_CRS_STACK_SIZE
	.align		4
.L_492:
        /*00a8*/ 	.byte	0x04, 0x1e
        /*00aa*/ 	.short	(.L_494 - .L_493)
.L_493:
        /*00ac*/ 	.word	0x00000000
.L_494:


//--------------------- .nv.info._ZN7cutlass13device_kernelIN5flash19enable_sm80_to_sm89INS1_16FlashAttnBwdSm80INS1_25CollectiveMainloopBwdSm80ILi2ELi1EN4cute5tupleIJNS5_1CILi64EEENS7_ILi96EEENS7_ILi128EEEEEENS_6half_tEfNS_4arch4Sm80ELb0ELb1ELb0ELb0ELb1ELb0ELb0ELb0ELi2ELi2ELi2ELi2ELb1EEENS1_21CollectiveEpilogueBwdISB_SC_SE_Li256ELb0ELb0ELi4EEENS1_19SingleTileSchedulerILb0ELb0ELb0ELi96EEEEEEEEEvNT_6ParamsE --------------------------
	.section	.nv.info._ZN7cutlass13device_kernelIN5flash19enable_sm80_to_sm89INS1_16FlashAttnBwdSm80INS1_25CollectiveMainloopBwdSm80ILi2ELi1EN4cute5tupleIJNS5_1CILi64EEENS7_ILi96EEENS7_ILi128EEEEEENS_6half_tEfNS_4arch4Sm80ELb0ELb1ELb0ELb0ELb1ELb0ELb0ELb0ELi2ELi2ELi2ELi2ELb1EEENS1_21CollectiveEpilogueBwdISB_SC_SE_Li256ELb0ELb0ELi4EEENS1_19SingleTileSchedulerILb0ELb0ELb0ELi96EEEEEEEEEvNT_6ParamsE,"",@"SHT_CUDA_INFO"
	.sectionflags	@""
	.align	4


	//----- nvinfo : EIATTR_CUDA_API_VERSION
	.align		4
        /*0000*/ 	.byte	0x04, 0x37
        /*0002*/ 	.short	(.L_496 - .L_495)
.L_495:
        /*0004*/ 	.word	0x00000082


	//----- nvinfo : EIATTR_SW2861232_WAR
	.align		4
.L_496:
        /*0008*/ 	.byte	0x01, 0x35
	.zero		2


	//----- nvinfo : EIATTR_PARAM_CBANK
	.align		4
        /*000c*/ 	.byte	0x04, 0x0a
        /*000e*/ 	.short	(.L_498 - .L_497)
	.align		4
.L_497:
        /*0010*/ 	.word	index@(.nv.constant0._ZN7cutlass13device_kernelIN5flash19enable_sm80_to_sm89INS1_16FlashAttnBwdSm80INS1_25CollectiveMainloopBwdSm80ILi2ELi1EN4cute5tupleIJNS5_1CILi64EEENS7_ILi96EEENS7_ILi128EEEEEENS_6half_tEfNS_4arch4Sm80ELb0ELb1ELb0ELb0ELb1ELb0ELb0ELb0ELi2ELi2ELi2ELi2ELb1EEENS1_21CollectiveEpilogueBwdISB_SC_SE_Li256ELb0ELb0ELi4EEENS1_19SingleTileSchedulerILb0ELb0ELb0ELi96EEEEEEEEEvNT_6ParamsE)
        /*0014*/ 	.short	0x0160
        /*0016*/ 	.short	0x0270


	//----- nvinfo : EIATTR_CBANK_PARAM_SIZE
	.align		4
.L_498:
        /*0018*/ 	.byte	0x03, 0x19
        /*001a*/ 	.short	0x0270


	//----- nvinfo : EIATTR_KPARAM_INFO
	.align		4
        /*001c*/ 	.byte	0x04, 0x17
        /*001e*/ 	.short	(.L_500 - .L_499)
.L_499:
        /*0020*/ 	.word	0x00000000
        /*0024*/ 	.short	0x0000
        /*0026*/ 	.short	0x0000
        /*0028*/ 	.byte	0x00, 0xf0, 0xc1, 0x09


	//----- nvinfo : EIATTR_MAXREG_COUNT
	.align		4
.L_500:
        /*002c*/ 	.byte	0x03, 0x1b
        /*002e*/ 	.short	0x00ff


	//----- nvinfo : EIATTR_NUM_BARRIERS
	.align		4
        /*0030*/ 	.byte	0x02, 0x4c
        /*0032*/ 	.byte	0x02
	.zero		1


	//----- nvinfo : EIATTR_ANNOTATIONS
	.align		4
        /*0034*/ 	.byte	0x04, 0x55
        /*0036*/ 	.short	(.L_502 - .L_501)


	//   ....[0]....
.L_501:
        /*0038*/ 	.word	0x00000001
        /*003c*/ 	.byte	0xd0, 0x1c, 0x00, 0x00, 0x01, 0x00, 0x00, 0x00, 0xf0, 0x23, 0x00, 0x00, 0x01, 0x00, 0x00, 0x00
        /*004c*/ 	.byte	0x10, 0x25, 0x00, 0x00, 0x01, 0x00, 0x00, 0x00, 0x20, 0x25, 0x00, 0x00, 0x01, 0x00, 0x00, 0x00
        /*005c*/ 	.byte	0xc0, 0x35, 0x00, 0x00, 0x01, 0x00, 0x00, 0x00, 0xe0, 0x51, 0x00, 0x00, 0x01, 0x00, 0x00, 0x00
        /*006c*/ 	.byte	0x30, 0x55, 0x00, 0x00, 0x01, 0x00, 0x00, 0x00, 0x20, 0x57, 0x00, 0x00


	//----- nvinfo : EIATTR_MERCURY_ISA_VERSION
	.align		4
.L_502:
        /*0078*/ 	.byte	0x03, 0x5f
        /*007a*/ 	.short	0x0000


	//----- nvinfo : EIATTR_EXIT_INSTR_OFFSETS
	.align		4
        /*007c*/ 	.byte	0x04, 0x1c
        /*007e*/ 	.short	(.L_504 - .L_503)


	//   ....[0]....
.L_503:
        /*0080*/ 	.word	0x00000040


	//   ....[1]....
        /*0084*/ 	.word	0x000079f0


	//   ....[2]....
        /*0088*/ 	.word	0x00007ab0


	//   ....[3]....
        /*008c*/ 	.word	0x00008760


	//   ....[4]....
        /*0090*/ 	.word	0x00008810


	//----- nvinfo : EIATTR_CTAIDZ_USED
	.align		4
.L_504:
        /*0094*/ 	.byte	0x01, 0x04
	.zero		2


	//----- nvinfo : EIATTR_MAX_THREADS
	.align		4
        /*0098*/ 	.byte	0x04, 0x05
        /*009a*/ 	.short	(.L_506 - .L_505)
.L_505:
        /*009c*/ 	.word	0x00000100
        /*00a0*/ 	.word	0x00000001
        /*00a4*/ 	.word	0x00000001


	//----- nvinfo : EIATTR_CRS_STACK_SIZE
	.align		4
.L_506:
        /*00a8*/ 	.byte	0x04, 0x1e
        /*00aa*/ 	.short	(.L_508 - .L_507)
.L_507:
        /*00ac*/ 	.word	0x00000000
.L_508:


//--------------------- .nv.info._ZN7cutlass13device_kernelIN5flash19enable_sm80_to_sm89INS1_16FlashAttnBwdSm80INS1_25CollectiveMainloopBwdSm80ILi2ELi1EN4cute5tupleIJNS5_1CILi64EEENS7_ILi96EEENS7_ILi128EEEEEENS_6half_tEfNS_4arch4Sm80ELb0ELb1ELb0ELb0ELb0ELb0ELb0ELb0ELi2ELi2ELi2ELi2ELb1EEENS1_24CollectiveEpilogueBwdGQAISB_fSE_Li256ELb0ELb0EEENS1_19SingleTileSchedulerILb0ELb0ELb0ELi96EEEEEEEEEvNT_6ParamsE --------------------------
	.section	.nv.info._ZN7cutlass13device_kernelIN5flash19enable_sm80_to_sm89INS1_16FlashAttnBwdSm80INS1_25CollectiveMainloopBwdSm80ILi2ELi1EN4cute5tupleIJNS5_1CILi64EEENS7_ILi96EEENS7_ILi128EEEEEENS_6half_tEfNS_4arch4Sm80ELb0ELb1ELb0ELb0ELb0ELb0ELb0ELb0ELi2ELi2ELi2ELi2ELb1EEENS1_24CollectiveEpilogueBwdGQAISB_fSE_Li256ELb0ELb0EEENS1_19SingleTileSchedulerILb0ELb0ELb0ELi96EEEEEEEEEvNT_6ParamsE,"",@"SHT_CUDA_INFO"
	.sectionflags	@""
	.align	4


	//----- nvinfo : EIATTR_CUDA_API_VERSION
	.align		4
        /*0000*/ 	.byte	0x04, 0x37
        /*0002*/ 	.short	(.L_510 - .L_509)
.L_509:
        /*0004*/ 	.word	0x00000082


	//----- nvinfo : EIATTR_SW2861232_WAR
	.align		4
.L_510:
        /*0008*/ 	.byte	0x01, 0x35
	.zero		2


	//----- nvinfo : EIATTR_PARAM_CBANK
	.align		4
        /*000c*/ 	.byte	0x04, 0x0a
        /*000e*/ 	.short	(.L_512 - .L_511)
	.align		4
.L_511:
        /*0010*/ 	.word	index@(.nv.constant0._ZN7cutlass13device_kernelIN5flash19enable_sm80_to_sm89INS1_16FlashAttnBwdSm80INS1_25CollectiveMainloopBwdSm80ILi2ELi1EN4cute5tupleIJNS5_1CILi64EEENS7_ILi96EEENS7_ILi128EEEEEENS_6half_tEfNS_4arch4Sm80ELb0ELb1ELb0ELb0ELb0ELb0ELb0ELb0ELi2ELi2ELi2ELi2ELb1EEENS1_24CollectiveEpilogueBwdGQAISB_fSE_Li256ELb0ELb0EEENS1_19SingleTileSchedulerILb0ELb0ELb0ELi96EEEEEEEEEvNT_6ParamsE)
        /*0014*/ 	.short	0x0160
        /*0016*/ 	.short	0x0278


	//----- nvinfo : EIATTR_CBANK_PARAM_SIZE
	.align		4
.L_512:
        /*0018*/ 	.byte	0x03, 0x19
        /*001a*/ 	.short	0x0278


	//----- nvinfo : EIATTR_KPARAM_INFO
	.align		4
        /*001c*/ 	.byte	0x04, 0x17
        /*001e*/ 	.short	(.L_514 - .L_513)
.L_513:
        /*0020*/ 	.word	0x00000000
        /*0024*/ 	.short	0x0000
        /*0026*/ 	.short	0x0000
        /*0028*/ 	.byte	0x00, 0xf0, 0xe1, 0x09


	//----- nvinfo : EIATTR_MAXREG_COUNT
	.align		4
.L_514:
        /*002c*/ 	.byte	0x03, 0x1b
        /*002e*/ 	.short	0x00ff


	//----- nvinfo : EIATTR_NUM_BARRIERS
	.align		4
        /*0030*/ 	.byte	0x02, 0x4c
        /*0032*/ 	.byte	0x02
	.zero		1


	//----- nvinfo : EIATTR_ANNOTATIONS
	.align		4
        /*0034*/ 	.byte	0x04, 0x55
        /*0036*/ 	.short	(.L_516 - .L_515)


	//   ....[0]....
.L_515:
        /*0038*/ 	.word	0x00000001
        /*003c*/ 	.byte	0x20, 0x12, 0x00, 0x00, 0x01, 0x00, 0x00, 0x00, 0x60, 0x12, 0x00, 0x00, 0x01, 0x00, 0x00, 0x00
        /*004c*/ 	.byte	0xa0, 0x12, 0x00, 0x00, 0x01, 0x00, 0x00, 0x00, 0x80, 0x1a, 0x00, 0x00, 0x01, 0x00, 0x00, 0x00
        /*005c*/ 	.byte	0x80, 0x25, 0x00, 0x00, 0x01, 0x00, 0x00, 0x00, 0xb0, 0x25, 0x00, 0x00, 0x01, 0x00, 0x00, 0x00
        /*006c*/ 	.byte	0xd0, 0x35, 0x00, 0x00, 0x01, 0x00, 0x00, 0x00, 0x10, 0x36, 0x00, 0x00, 0x01, 0x00, 0x00, 0x00
        /*007c*/ 	.byte	0x90, 0x51, 0x00, 0x00, 0x01, 0x00, 0x00, 0x00, 0xd0, 0x51, 0x00, 0x00, 0x01, 0x00, 0x00, 0x00
        /*008c*/ 	.byte	0xf0, 0x54, 0x00, 0x00, 0x01, 0x00, 0x00, 0x00, 0x20, 0x55, 0x00, 0x00


	//----- nvinfo : EIATTR_MERCURY_ISA_VERSION
	.align		4
.L_516:
        /*0098*/ 	.byte	0x03, 0x5f
        /*009a*/ 	.short	0x0000


	//----- nvinfo : EIATTR_EXIT_INSTR_OFFSETS
	.align		4
        /*009c*/ 	.byte	0x04, 0x1c
        /*009e*/ 	.short	(.L_518 - .L_517)


	//   ....[0]....
.L_517:
        /*00a0*/ 	.word	0x00000040


	//   ....[1]....
        /*00a4*/ 	.word	0x00006390


	//   ....[2]....
        /*00a8*/ 	.word	0x00006bc0


	//----- nvinfo : EIATTR_CTAIDZ_USED
	.align		4
.L_518:
        /*00ac*/ 	.byte	0x01, 0x04
	.zero		2


	//----- nvinfo : EIATTR_MAX_THREADS
	.align		4
        /*00b0*/ 	.byte	0x04, 0x05
        /*00b2*/ 	.short	(.L_520 - .L_519)
.L_519:
        /*00b4*/ 	.word	0x00000100
        /*00b8*/ 	.word	0x00000001
        /*00bc*/ 	.word	0x00000001


	//----- nvinfo : EIATTR_CRS_STACK_SIZE
	.align		4
.L_520:
        /*00c0*/ 	.byte	0x04, 0x1e
        /*00c2*/ 	.short	(.L_522 - .L_521)
.L_521:
        /*00c4*/ 	.word	0x00000000
.L_522:


//--------------------- .nv.info._ZN7cutlass13device_kernelIN5flash19enable_sm80_to_sm89INS1_16FlashAttnBwdSm80INS1_25CollectiveMainloopBwdSm80ILi2ELi1EN4cute5tupleIJNS5_1CILi64EEENS7_ILi96EEENS7_ILi128EEEEEENS_6half_tEfNS_4arch4Sm80ELb0ELb1ELb0ELb0ELb1ELb0ELb0ELb0ELi2ELi2ELi2ELi2ELb1EEENS1_24CollectiveEpilogueBwdGQAISB_fSE_Li256ELb0ELb1EEENS1_19SingleTileSchedulerILb0ELb0ELb0ELi96EEEEEEEEEvNT_6ParamsE --------------------------
	.section	.nv.info._ZN7cutlass13device_kernelIN5flash19enable_sm80_to_sm89INS1_16FlashAttnBwdSm80INS1_25CollectiveMainloopBwdSm80ILi2ELi1EN4cute5tupleIJNS5_1CILi64EEENS7_ILi96EEENS7_ILi128EEEEEENS_6half_tEfNS_4arch4Sm80ELb0ELb1ELb0ELb0ELb1ELb0ELb0ELb0ELi2ELi2ELi2ELi2ELb1EEENS1_24CollectiveEpilogueBwdGQAISB_fSE_Li256ELb0ELb1EEENS1_19SingleTileSchedulerILb0ELb0ELb0ELi96EEEEEEEEEvNT_6ParamsE,"",@"SHT_CUDA_INFO"
	.sectionflags	@""
	.align	4


	//----- nvinfo : EIATTR_CUDA_API_VERSION
	.align		4
        /*0000*/ 	.byte	0x04, 0x37
        /*0002*/ 	.short	(.L_524 - .L_523)
.L_523:
        /*0004*/ 	.word	0x00000082


	//----- nvinfo : EIATTR_SW2861232_WAR
	.align		4
.L_524:
        /*0008*/ 	.byte	0x01, 0x35
	.zero		2


	//----- nvinfo : EIATTR_PARAM_CBANK
	.align		4
        /*000c*/ 	.byte	0x04, 0x0a
        /*000e*/ 	.short	(.L_526 - .L_525)
	.align		4
.L_525:
        /*0010*/ 	.word	index@(.nv.constant0._ZN7cutlass13device_kernelIN5flash19enable_sm80_to_sm89INS1_16FlashAttnBwdSm80INS1_25CollectiveMainloopBwdSm80ILi2ELi1EN4cute5tupleIJNS5_1CILi64EEENS7_ILi96EEENS7_ILi128EEEEEENS_6half_tEfNS_4arch4Sm80ELb0ELb1ELb0ELb0ELb1ELb0ELb0ELb0ELi2ELi2ELi2ELi2ELb1EEENS1_24CollectiveEpilogueBwdGQAISB_fSE_Li256ELb0ELb1EEENS1_19SingleTileSchedulerILb0ELb0ELb0ELi96EEEEEEEEEvNT_6ParamsE)
        /*0014*/ 	.short	0x0160
        /*0016*/ 	.short	0x0278


	//----- nvinfo : EIATTR_CBANK_PARAM_SIZE
	.align		4
.L_526:
        /*0018*/ 	.byte	0x03, 0x19
        /*001a*/ 	.short	0x0278


	//----- nvinfo : EIATTR_KPARAM_INFO
	.align		4
        /*001c*/ 	.byte	0x04, 0x17
        /*001e*/ 	.short	(.L_528 - .L_527)
.L_527:
        /*0020*/ 	.word	0x00000000
        /*0024*/ 	.short	0x0000
        /*0026*/ 	.short	0x0000
        /*0028*/ 	.byte	0x00, 0xf0, 0xe1, 0x09


	//----- nvinfo : EIATTR_MAXREG_COUNT
	.align		4
.L_528:
        /*002c*/ 	.byte	0x03, 0x1b
        /*002e*/ 	.short	0x00ff


	//----- nvinfo : EIATTR_NUM_BARRIERS
	.align		4
        /*0030*/ 	.byte	0x02, 0x4c
        /*0032*/ 	.byte	0x02
	.zero		1


	//----- nvinfo : EIATTR_ANNOTATIONS
	.align		4
        /*0034*/ 	.byte	0x04, 0x55
        /*0036*/ 	.short	(.L_530 - .L_529)


	//   ....[0]....
.L_529:
        /*0038*/ 	.word	0x00000001
        /*003c*/ 	.byte	0x10, 0x1c, 0x00, 0x00, 0x01, 0x00, 0x00, 0x00, 0x30, 0x23, 0x00, 0x00, 0x01, 0x00, 0x00, 0x00
        /*004c*/ 	.byte	0x50, 0x24, 0x00, 0x00, 0x01, 0x00, 0x00, 0x00, 0x60, 0x24, 0x00, 0x00, 0x01, 0x00, 0x00, 0x00
        /*005c*/ 	.byte	0x00, 0x35, 0x00, 0x00, 0x01, 0x00, 0x00, 0x00, 0x20, 0x51, 0x00, 0x00, 0x01, 0x00, 0x00, 0x00
        /*006c*/ 	.byte	0x70, 0x54, 0x00, 0x00, 0x01, 0x00, 0x00, 0x00, 0x60, 0x56, 0x00, 0x00


	//----- nvinfo : EIATTR_MERCURY_ISA_VERSION
	.align		4
.L_530:
        /*0078*/ 	.byte	0x03, 0x5f
        /*007a*/ 	.short	0x0000


	//----- nvinfo : EIATTR_COOP_GROUP_MASK_REGIDS
	.align		4
        /*007c*/ 	.byte	0x04, 0x29
        /*007e*/ 	.short	(.L_532 - .L_531)


	//   ....[0]....
.L_531:
        /*0080*/ 	.word	0xffffffff


	//   ....[1]....
        /*0084*/ 	.word	0xffffffff


	//   ....[2]....
        /*0088*/ 	.word	0xffffffff


	//   ....[3]....
        /*008c*/ 	.word	0xffffffff


	//   ....[4]....
        /*0090*/ 	.word	0xffffffff


	//   ....[5]....
        /*0094*/ 	.word	0xffffffff


	//   ....[6]....
        /*0098*/ 	.word	0xffffffff


	//   ....[7]....
        /*009c*/ 	.word	0xffffffff


	//----- nvinfo : EIATTR_COOP_GROUP_INSTR_OFFSETS
	.align		4
.L_532:
        /*00a0*/ 	.byte	0x04, 0x28
        /*00a2*/ 	.short	(.L_534 - .L_533)


	//   ....[0]....
.L_533:
        /*00a4*/ 	.word	0x00006580


	//   ....[1]....
        /*00a8*/ 	.word	0x000065b0


	//   ....[2]....
        /*00ac*/ 	.word	0x000069a0


	//   ....[3]....
        /*00b0*/ 	.word	0x000069b0


	//   ....[4]....
        /*00b4*/ 	.word	0x00006b40


	//   ....[5]....
        /*00b8*/ 	.word	0x00006b90


	//   ....[6]....
        /*00bc*/ 	.word	0x00006f40


	//   ....[7]....
        /*00c0*/ 	.word	0x00006f50


	//----- nvinfo : EIATTR_EXIT_INSTR_OFFSETS
	.align		4
.L_534:
        /*00c4*/ 	.byte	0x04, 0x1c
        /*00c6*/ 	.short	(.L_536 - .L_535)


	//   ....[0]....
.L_535:
        /*00c8*/ 	.word	0x00000040


	//   ....[1]....
        /*00cc*/ 	.word	0x00006310


	//   ....[2]....
        /*00d0*/ 	.word	0x00006f60


	//   ....[3]....
        /*00d4*/ 	.word	0x00007000


	//----- nvinfo : EIATTR_CTAIDZ_USED
	.align		4
.L_536:
        /*00d8*/ 	.byte	0x01, 0x04
	.zero		2


	//----- nvinfo : EIATTR_MAX_THREADS
	.align		4
        /*00dc*/ 	.byte	0x04, 0x05
        /*00de*/ 	.short	(.L_538 - .L_537)
.L_537:
        /*00e0*/ 	.word	0x00000100
        /*00e4*/ 	.word	0x00000001
        /*00e8*/ 	.word	0x00000001


	//----- nvinfo : EIATTR_CRS_STACK_SIZE
	.align		4
.L_538:
        /*00ec*/ 	.byte	0x04, 0x1e
        /*00ee*/ 	.short	(.L_540 - .L_539)
.L_539:
        /*00f0*/ 	.word	0x00000000
.L_540:


//--------------------- .nv.info._ZN7cutlass13device_kernelIN5flash19enable_sm80_to_sm89INS1_16FlashAttnBwdSm80INS1_25CollectiveMainloopBwdSm80ILi2ELi1EN4cute5tupleIJNS5_1CILi64EEENS7_ILi96EEENS7_ILi128EEEEEENS_6half_tEfNS_4arch4Sm80ELb0ELb1ELb0ELb1ELb0ELb0ELb0ELb0ELi2ELi2ELi2ELi2ELb1EEENS1_21CollectiveEpilogueBwdISB_SC_SE_Li256ELb1ELb0ELi4EEENS1_19SingleTileSchedulerILb1ELb0ELb0ELi96EEEEEEEEEvNT_6ParamsE --------------------------
	.section	.nv.info._ZN7cutlass13device_kernelIN5flash19enable_sm80_to_sm89INS1_16FlashAttnBwdSm80INS1_25CollectiveMainloopBwdSm80ILi2ELi1EN4cute5tupleIJNS5_1CILi64EEENS7_ILi96EEENS7_ILi128EEEEEENS_6half_tEfNS_4arch4Sm80ELb0ELb1ELb0ELb1ELb0ELb0ELb0ELb0ELi2ELi2ELi2ELi2ELb1EEENS1_21CollectiveEpilogueBwdISB_SC_SE_Li256ELb1ELb0ELi4EEENS1_19SingleTileSchedulerILb1ELb0ELb0ELi96EEEEEEEEEvNT_6ParamsE,"",@"SHT_CUDA_INFO"
	.sectionflags	@""
	.align	4


	//----- nvinfo : EIATTR_CUDA_API_VERSION
	.align		4
        /*0000*/ 	.byte	0x04, 0x37
        /*0002*/ 	.short	(.L_542 - .L_541)
.L_541:
        /*0004*/ 	.word	0x00000082


	//----- nvinfo : EIATTR_SW2861232_WAR
	.align		4
.L_542:
        /*0008*/ 	.byte	0x01, 0x35
	.zero		2


	//----- nvinfo : EIATTR_PARAM_CBANK
	.align		4
        /*000c*/ 	.byte	0x04, 0x0a
        /*000e*/ 	.short	(.L_544 - .L_543)
	.align		4
.L_543:
        /*0010*/ 	.word	index@(.nv.constant0._ZN7cutlass13device_kernelIN5flash19enable_sm80_to_sm89INS1_16FlashAttnBwdSm80INS1_25CollectiveMainloopBwdSm80ILi2ELi1EN4cute5tupleIJNS5_1CILi64EEENS7_ILi96EEENS7_ILi128EEEEEENS_6half_tEfNS_4arch4Sm80ELb0ELb1ELb0ELb1ELb0ELb0ELb0ELb0ELi2ELi2ELi2ELi2ELb1EEENS1_21CollectiveEpilogueBwdISB_SC_SE_Li256ELb1ELb0ELi4EEENS1_19SingleTileSchedulerILb1ELb0ELb0ELi96EEEEEEEEEvNT_6ParamsE)
        /*0014*/ 	.short	0x0160
        /*0016*/ 	.short	0x0270


	//----- nvinfo : EIATTR_CBANK_PARAM_SIZE
	.align		4
.L_544:
        /*0018*/ 	.byte	0x03, 0x19
        /*001a*/ 	.short	0x0270


	//----- nvinfo : EIATTR_KPARAM_INFO
	.align		4
        /*001c*/ 	.byte	0x04, 0x17
        /*001e*/ 	.short	(.L_546 - .L_545)
.L_545:
        /*0020*/ 	.word	0x00000000
        /*0024*/ 	.short	0x0000
        /*0026*/ 	.short	0x0000
        /*0028*/ 	.byte	0x00, 0xf0, 0xc1, 0x09


	//----- nvinfo : EIATTR_MAXREG_COUNT
	.align		4
.L_546:
        /*002c*/ 	.byte	0x03, 0x1b
        /*002e*/ 	.short	0x00ff


	//----- nvinfo : EIATTR_NUM_BARRIERS
	.align		4
        /*0030*/ 	.byte	0x02, 0x4c
        /*0032*/ 	.byte	0x02
	.zero		1


	//----- nvinfo : EIATTR_ANNOTATIONS
	.align		4
        /*0034*/ 	.byte	0x04, 0x55
        /*0036*/ 	.short	(.L_548 - .L_547)


	//   ....[0]....
.L_547:
        /*0038*/ 	.word	0x00000001
        /*003c*/ 	.byte	0x20, 0x21, 0x00, 0x00, 0x01, 0x00, 0x00, 0x00, 0x50, 0x21, 0x00, 0x00, 0x01, 0x00, 0x00, 0x00
        /*004c*/ 	.byte	0x00, 0x26, 0x00, 0x00, 0x01, 0x00, 0x00, 0x00, 0x80, 0x26, 0x00, 0x00, 0x01, 0x00, 0x00, 0x00
        /*005c*/ 	.byte	0xf0, 0x28, 0x00, 0x00, 0x01, 0x00, 0x00, 0x00, 0xb0, 0x2c, 0x00, 0x00, 0x01, 0x00, 0x00, 0x00
        /*006c*/ 	.byte	0xc0, 0x2c, 0x00, 0x00, 0x01, 0x00, 0x00, 0x00, 0x20, 0x3c, 0x00, 0x00, 0x01, 0x00, 0x00, 0x00
        /*007c*/ 	.byte	0x60, 0x3c, 0x00, 0x00, 0x01, 0x00, 0x00, 0x00, 0xa0, 0x3c, 0x00, 0x00, 0x01, 0x00, 0x00, 0x00
        /*008c*/ 	.byte	0xa0, 0x57, 0x00, 0x00, 0x01, 0x00, 0x00, 0x00, 0xe0, 0x57, 0x00, 0x00, 0x01, 0x00, 0x00, 0x00
        /*009c*/ 	.byte	0x70, 0x5a, 0x00, 0x00, 0x01, 0x00, 0x00, 0x00, 0xb0, 0x5a, 0x00, 0x00


	//----- nvinfo : EIATTR_MERCURY_ISA_VERSION
	.align		4
.L_548:
        /*00a8*/ 	.byte	0x03, 0x5f
        /*00aa*/ 	.short	0x0000


	//----- nvinfo : EIATTR_COOP_GROUP_MASK_REGIDS
	.align		4
        /*00ac*/ 	.byte	0x04, 0x29
        /*00ae*/ 	.short	(.L_550 - .L_549)


	//   ....[0]....
.L_549:
        /*00b0*/ 	.word	0xffffffff


	//----- nvinfo : EIATTR_COOP_GROUP_INSTR_OFFSETS
	.align		4
.L_550:
        /*00b4*/ 	.byte	0x04, 0x28
        /*00b6*/ 	.short	(.L_552 - .L_551)


	//   ....[0]....
.L_551:
        /*00b8*/ 	.word	0x000000b0


	//----- nvinfo : EIATTR_EXIT_INSTR_OFFSETS
	.align		4
.L_552:
        /*00bc*/ 	.byte	0x04, 0x1c
        /*00be*/ 	.short	(.L_554 - .L_553)


	//   ....[0]....
.L_553:
        /*00c0*/ 	.word	0x00000420


	//   ....[1]....
        /*00c4*/ 	.word	0x00008170


	//   ....[2]....
        /*00c8*/ 	.word	0x00008230


	//   ....[3]....
        /*00cc*/ 	.word	0x00009120


	//   ....[4]....
        /*00d0*/ 	.word	0x000091d0


	//----- nvinfo : EIATTR_CTAIDZ_USED
	.align		4
.L_554:
        /*00d4*/ 	.byte	0x01, 0x04
	.zero		2


	//----- nvinfo : EIATTR_MAX_THREADS
	.align		4
        /*00d8*/ 	.byte	0x04, 0x05
        /*00da*/ 	.short	(.L_556 - .L_555)
.L_555:
        /*00dc*/ 	.word	0x00000100
        /*00e0*/ 	.word	0x00000001
        /*00e4*/ 	.word	0x00000001


	//----- nvinfo : EIATTR_CRS_STACK_SIZE
	.align		4
.L_556:
        /*00e8*/ 	.byte	0x04, 0x1e
        /*00ea*/ 	.short	(.L_558 - .L_557)
.L_557:
        /*00ec*/ 	.word	0x00000000
.L_558:


//--------------------- .nv.info._ZN7cutlass13device_kernelIN5flash19enable_sm80_to_sm89INS1_16FlashAttnBwdSm80INS1_25CollectiveMainloopBwdSm80ILi2ELi1EN4cute5tupleIJNS5_1CILi64EEENS7_ILi96EEENS7_ILi128EEEEEENS_6half_tEfNS_4arch4Sm80ELb0ELb1ELb0ELb1ELb1ELb0ELb0ELb0ELi2ELi2ELi2ELi2ELb1EEENS1_21CollectiveEpilogueBwdISB_SC_SE_Li256ELb1ELb0ELi4EEENS1_19SingleTileSchedulerILb1ELb0ELb0ELi96EEEEEEEEEvNT_6ParamsE --------------------------
	.section	.nv.info._ZN7cutlass13device_kernelIN5flash19enable_sm80_to_sm89INS1_16FlashAttnBwdSm80INS1_25CollectiveMainloopBwdSm80ILi2ELi1EN4cute5tupleIJNS5_1CILi64EEENS7_ILi96EEENS7_ILi128EEEEEENS_6half_tEfNS_4arch4Sm80ELb0ELb1ELb0ELb1ELb1ELb0ELb0ELb0ELi2ELi2ELi2ELi2ELb1EEENS1_21CollectiveEpilogueBwdISB_SC_SE_Li256ELb1ELb0ELi4EEENS1_19SingleTileSchedulerILb1ELb0ELb0ELi96EEEEEEEEEvNT_6ParamsE,"",@"SHT_CUDA_INFO"
	.sectionflags	@""
	.align	4


	//----- nvinfo : EIATTR_CUDA_API_VERSION
	.align		4
        /*0000*/ 	.byte	0x04, 0x37
        /*0002*/ 	.short	(.L_560 - .L_559)
.L_559:
        /*0004*/ 	.word	0x00000082


	//----- nvinfo : EIATTR_SW2861232_WAR
	.align		4
.L_560:
        /*0008*/ 	.byte	0x01, 0x35
	.zero		2


	//----- nvinfo : EIATTR_PARAM_CBANK
	.align		4
        /*000c*/ 	.byte	0x04, 0x0a
        /*000e*/ 	.short	(.L_562 - .L_561)
	.align		4
.L_561:
        /*0010*/ 	.word	index@(.nv.constant0._ZN7cutlass13device_kernelIN5flash19enable_sm80_to_sm89INS1_16FlashAttnBwdSm80INS1_25CollectiveMainloopBwdSm80ILi2ELi1EN4cute5tupleIJNS5_1CILi64EEENS7_ILi96EEENS7_ILi128EEEEEENS_6half_tEfNS_4arch4Sm80ELb0ELb1ELb0ELb1ELb1ELb0ELb0ELb0ELi2ELi2ELi2ELi2ELb1EEENS1_21CollectiveEpilogueBwdISB_SC_SE_Li256ELb1ELb0ELi4EEENS1_19SingleTileSchedulerILb1ELb0ELb0ELi96EEEEEEEEEvNT_6ParamsE)
        /*0014*/ 	.short	0x0160
        /*0016*/ 	.short	0x0270


	//----- nvinfo : EIATTR_CBANK_PARAM_SIZE
	.align		4
.L_562:
        /*0018*/ 	.byte	0x03, 0x19
        /*001a*/ 	.short	0x0270


	//----- nvinfo : EIATTR_KPARAM_INFO
	.align		4
        /*001c*/ 	.byte	0x04, 0x17
        /*001e*/ 	.short	(.L_564 - .L_563)
.L_563:
        /*0020*/ 	.word	0x00000000
        /*0024*/ 	.short	0x0000
        /*0026*/ 	.short	0x0000
        /*0028*/ 	.byte	0x00, 0xf0, 0xc1, 0x09


	//----- nvinfo : EIATTR_MAXREG_COUNT
	.align		4
.L_564:
        /*002c*/ 	.byte	0x03, 0x1b
        /*002e*/ 	.short	0x00ff


	//----- nvinfo : EIATTR_NUM_BARRIERS
	.align		4
        /*0030*/ 	.byte	0x02, 0x4c
        /*0032*/ 	.byte	0x02
	.zero		1


	//----- nvinfo : EIATTR_ANNOTATIONS
	.align		4
        /*0034*/ 	.byte	0x04, 0x55
        /*0036*/ 	.short	(.L_566 - .L_565)


	//   ....[0]....
.L_565:
        /* <DEDUP_REMOVED lines=8> */


	//----- nvinfo : EIATTR_MERCURY_ISA_VERSION
	.align		4
.L_566:
        /*00a8*/ 	.byte	0x03, 0x5f
        /*00aa*/ 	.short	0x0000


	//----- nvinfo : EIATTR_COOP_GROUP_MASK_REGIDS
	.align		4
        /*00ac*/ 	.byte	0x04, 0x29
        /*00ae*/ 	.short	(.L_568 - .L_567)


	//   ....[0]....
.L_567:
        /*00b0*/ 	.word	0xffffffff


	//----- nvinfo : EIATTR_COOP_GROUP_INSTR_OFFSETS
	.align		4
.L_568:
        /*00b4*/ 	.byte	0x04, 0x28
        /*00b6*/ 	.short	(.L_570 - .L_569)


	//   ....[0]....
.L_569:
        /*00b8*/ 	.word	0x000000b0


	//----- nvinfo : EIATTR_EXIT_INSTR_OFFSETS
	.align		4
.L_570:
        /*00bc*/ 	.byte	0x04, 0x1c
        /*00be*/ 	.short	(.L_572 - .L_571)


	//   ....[0]....
.L_571:
        /*00c0*/ 	.word	0x00000420


	//   ....[1]....
        /*00c4*/ 	.word	0x00008170


	//   ....[2]....
        /*00c8*/ 	.word	0x00008230


	//   ....[3]....
        /*00cc*/ 	.word	0x00009120


	//   ....[4]....
        /*00d0*/ 	.word	0x000091d0


	//----- nvinfo : EIATTR_CTAIDZ_USED
	.align		4
.L_572:
        /*00d4*/ 	.byte	0x01, 0x04
	.zero		2


	//----- nvinfo : EIATTR_MAX_THREADS
	.align		4
        /*00d8*/ 	.byte	0x04, 0x05
        /*00da*/ 	.short	(.L_574 - .L_573)
.L_573:
        /*00dc*/ 	.word	0x00000100
        /*00e0*/ 	.word	0x00000001
        /*00e4*/ 	.word	0x00000001


	//----- nvinfo : EIATTR_CRS_STACK_SIZE
	.align		4
.L_574:
        /*00e8*/ 	.byte	0x04, 0x1e
        /*00ea*/ 	.short	(.L_576 - .L_575)
.L_575:
        /*00ec*/ 	.word	0x00000000
.L_576:


//--------------------- .nv.info._ZN7cutlass13device_kernelIN5flash19enable_sm80_to_sm89INS1_16FlashAttnBwdSm80INS1_25CollectiveMainloopBwdSm80ILi2ELi1EN4cute5tupleIJNS5_1CILi64EEENS7_ILi96EEENS7_ILi128EEEEEENS_6half_tEfNS_4arch4Sm80ELb0ELb1ELb0ELb1ELb0ELb0ELb0ELb0ELi2ELi2ELi2ELi2ELb1EEENS1_24CollectiveEpilogueBwdGQAISB_fSE_Li256ELb1ELb0EEENS1_19SingleTileSchedulerILb1ELb0ELb0ELi96EEEEEEEEEvNT_6ParamsE --------------------------
	.section	.nv.info._ZN7cutlass13device_kernelIN5flash19enable_sm80_to_sm89INS1_16FlashAttnBwdSm80INS1_25CollectiveMainloopBwdSm80ILi2ELi1EN4cute5tupleIJNS5_1CILi64EEENS7_ILi96EEENS7_ILi128EEEEEENS_6half_tEfNS_4arch4Sm80ELb0ELb1ELb0ELb1ELb0ELb0ELb0ELb0ELi2ELi2ELi2ELi2ELb1EEENS1_24CollectiveEpilogueBwdGQAISB_fSE_Li256ELb1ELb0EEENS1_19SingleTileSchedulerILb1ELb0ELb0ELi96EEEEEEEEEvNT_6ParamsE,"",@"SHT_CUDA_INFO"
	.sectionflags	@""
	.align	4


	//----- nvinfo : EIATTR_CUDA_API_VERSION
	.align		4
        /*0000*/ 	.byte	0x04, 0x37
        /*0002*/ 	.short	(.L_578 - .L_577)
.L_577:
        /*0004*/ 	.word	0x00000082


	//----- nvinfo : EIATTR_SW2861232_WAR
	.align		4
.L_578:
        /*0008*/ 	.byte	0x01, 0x35
	.zero		2


	//----- nvinfo : EIATTR_PARAM_CBANK
	.align		4
        /*000c*/ 	.byte	0x04, 0x0a
        /*000e*/ 	.short	(.L_580 - .L_579)
	.align		4
.L_579:
        /*0010*/ 	.word	index@(.nv.constant0._ZN7cutlass13device_kernelIN5flash19enable_sm80_to_sm89INS1_16FlashAttnBwdSm80INS1_25CollectiveMainloopBwdSm80ILi2ELi1EN4cute5tupleIJNS5_1CILi64EEENS7_ILi96EEENS7_ILi128EEEEEENS_6half_tEfNS_4arch4Sm80ELb0ELb1ELb0ELb1ELb0ELb0ELb0ELb0ELi2ELi2ELi2ELi2ELb1EEENS1_24CollectiveEpilogueBwdGQAISB_fSE_Li256ELb1ELb0EEENS1_19SingleTileSchedulerILb1ELb0ELb0ELi96EEEEEEEEEvNT_6ParamsE)
        /*0014*/ 	.short	0x0160
        /*0016*/ 	.short	0x0278


	//----- nvinfo : EIATTR_CBANK_PARAM_SIZE
	.align		4
.L_580:
        /*0018*/ 	.byte	0x03, 0x19
        /*001a*/ 	.short	0x0278


	//----- nvinfo : EIATTR_KPARAM_INFO
	.align		4
        /*001c*/ 	.byte	0x04, 0x17
        /*001e*/ 	.short	(.L_582 - .L_581)
.L_581:
        /*0020*/ 	.word	0x00000000
        /*0024*/ 	.short	0x0000
        /*0026*/ 	.short	0x0000
        /*0028*/ 	.byte	0x00, 0xf0, 0xe1, 0x09


	//----- nvinfo : EIATTR_MAXREG_COUNT
	.align		4
.L_582:
        /*002c*/ 	.byte	0x03, 0x1b
        /*002e*/ 	.short	0x00ff


	//----- nvinfo : EIATTR_NUM_BARRIERS
	.align		4
        /*0030*/ 	.byte	0x02, 0x4c
        /*0032*/ 	.byte	0x02
	.zero		1


	//----- nvinfo : EIATTR_ANNOTATIONS
	.align		4
        /*0034*/ 	.byte	0x04, 0x55
        /*0036*/ 	.short	(.L_584 - .L_583)


	//   ....[0]....
.L_583:
        /*0038*/ 	.word	0x00000001
        /*003c*/ 	.byte	0xe0, 0x25, 0x00, 0x00, 0x01, 0x00, 0x00, 0x00, 0x60, 0x26, 0x00, 0x00, 0x01, 0x00, 0x00, 0x00
        /*004c*/ 	.byte	0x70, 0x2c, 0x00, 0x00, 0x01, 0x00, 0x00, 0x00, 0x80, 0x2c, 0x00, 0x00, 0x01, 0x00, 0x00, 0x00
        /*005c*/ 	.byte	0x60, 0x3c, 0x00, 0x00, 0x01, 0x00, 0x00, 0x00, 0xa0, 0x3c, 0x00, 0x00, 0x01, 0x00, 0x00, 0x00
        /*006c*/ 	.byte	0x70, 0x5a, 0x00, 0x00, 0x01, 0x00, 0x00, 0x00, 0x00, 0x5c, 0x00, 0x00


	//----- nvinfo : EIATTR_MERCURY_ISA_VERSION
	.align		4
.L_584:
        /*0078*/ 	.byte	0x03, 0x5f
        /*007a*/ 	.short	0x0000


	//----- nvinfo : EIATTR_COOP_GROUP_MASK_REGIDS
	.align		4
        /*007c*/ 	.byte	0x04, 0x29
        /*007e*/ 	.short	(.L_586 - .L_585)


	//   ....[0]....
.L_585:
        /*0080*/ 	.word	0xffffffff


	//----- nvinfo : EIATTR_COOP_GROUP_INSTR_OFFSETS
	.align		4
.L_586:
        /*0084*/ 	.byte	0x04, 0x28
        /*0086*/ 	.short	(.L_588 - .L_587)


	//   ....[0]....
.L_587:
        /*0088*/ 	.word	0x000000b0


	//----- nvinfo : EIATTR_EXIT_INSTR_OFFSETS
	.align		4
.L_588:
        /*008c*/ 	.byte	0x04, 0x1c
        /*008e*/ 	.short	(.L_590 - .L_589)


	//   ....[0]....
.L_589:
        /*0090*/ 	.word	0x00000420


	//   ....[1]....
        /*0094*/ 	.word	0x00006910


	//   ....[2]....
        /*0098*/ 	.word	0x00007310


	//----- nvinfo : EIATTR_CTAIDZ_USED
	.align		4
.L_590:
        /*009c*/ 	.byte	0x01, 0x04
	.zero		2


	//----- nvinfo : EIATTR_MAX_THREADS
	.align		4
        /*00a0*/ 	.byte	0x04, 0x05
        /*00a2*/ 	.short	(.L_592 - .L_591)
.L_591:
        /*00a4*/ 	.word	0x00000100
        /*00a8*/ 	.word	0x00000001
        /*00ac*/ 	.word	0x00000001


	//----- nvinfo : EIATTR_CRS_STACK_SIZE
	.align		4
.L_592:
        /*00b0*/ 	.byte	0x04, 0x1e
        /*00b2*/ 	.short	(.L_594 - .L_593)
.L_593:
        /*00b4*/ 	.word	0x00000000
.L_594:


//--------------------- .nv.info._ZN7cutlass13device_kernelIN5flash19enable_sm80_to_sm89INS1_16FlashAttnBwdSm80INS1_25CollectiveMainloopBwdSm80ILi2ELi1EN4cute5tupleIJNS5_1CILi64EEENS7_ILi96EEENS7_ILi128EEEEEENS_6half_tEfNS_4arch4Sm80ELb0ELb1ELb0ELb1ELb1ELb0ELb0ELb0ELi2ELi2ELi2ELi2ELb1EEENS1_24CollectiveEpilogueBwdGQAISB_fSE_Li256ELb1ELb1EEENS1_19SingleTileSchedulerILb1ELb0ELb0ELi96EEEEEEEEEvNT_6ParamsE --------------------------
	.section	.nv.info._ZN7cutlass13device_kernelIN5flash19enable_sm80_to_sm89INS1_16FlashAttnBwdSm80INS1_25CollectiveMainloopBwdSm80ILi2ELi1EN4cute5tupleIJNS5_1CILi64EEENS7_ILi96EEENS7_ILi128EEEEEENS_6half_tEfNS_4arch4Sm80ELb0ELb1ELb0ELb1ELb1ELb0ELb0ELb0ELi2ELi2ELi2ELi2ELb1EEENS1_24CollectiveEpilogueBwdGQAISB_fSE_Li256ELb1ELb1EEENS1_19SingleTileSchedulerILb1ELb0ELb0ELi96EEEEEEEEEvNT_6ParamsE,"",@"SHT_CUDA_INFO"
	.sectionflags	@""
	.align	4


	//----- nvinfo : EIATTR_CUDA_API_VERSION
	.align		4
        /*0000*/ 	.byte	0x04, 0x37
        /*0002*/ 	.short	(.L_596 - .L_595)
.L_595:
        /*0004*/ 	.word	0x00000082


	//----- nvinfo : EIATTR_SW2861232_WAR
	.align		4
.L_596:
        /*0008*/ 	.byte	0x01, 0x35
	.zero		2


	//----- nvinfo : EIATTR_PARAM_CBANK
	.align		4
        /*000c*/ 	.byte	0x04, 0x0a
        /*000e*/ 	.short	(.L_598 - .L_597)
	.align		4
.L_597:
        /*0010*/ 	.word	index@(.nv.constant0._ZN7cutlass13device_kernelIN5flash19enable_sm80_to_sm89INS1_16FlashAttnBwdSm80INS1_25CollectiveMainloopBwdSm80ILi2ELi1EN4cute5tupleIJNS5_1CILi64EEENS7_ILi96EEENS7_ILi128EEEEEENS_6half_tEfNS_4arch4Sm80ELb0ELb1ELb0ELb1ELb1ELb0ELb0ELb0ELi2ELi2ELi2ELi2ELb1EEENS1_24CollectiveEpilogueBwdGQAISB_fSE_Li256ELb1ELb1EEENS1_19SingleTileSchedulerILb1ELb0ELb0ELi96EEEEEEEEEvNT_6ParamsE)
        /*0014*/ 	.short	0x0160
        /*0016*/ 	.short	0x0278


	//----- nvinfo : EIATTR_CBANK_PARAM_SIZE
	.align		4
.L_598:
        /*0018*/ 	.byte	0x03, 0x19
        /*001a*/ 	.short	0x0278


	//----- nvinfo : EIATTR_KPARAM_INFO
	.align		4
        /*001c*/ 	.byte	0x04, 0x17
        /*001e*/ 	.short	(.L_600 - .L_599)
.L_599:
        /*0020*/ 	.word	0x00000000
        /*0024*/ 	.short	0x0000
        /*0026*/ 	.short	0x0000
        /*0028*/ 	.byte	0x00, 0xf0, 0xe1, 0x09


	//----- nvinfo : EIATTR_MAXREG_COUNT
	.align		4
.L_600:
        /*002c*/ 	.byte	0x03, 0x1b
        /*002e*/ 	.short	0x00ff


	//----- nvinfo : EIATTR_NUM_BARRIERS
	.align		4
        /*0030*/ 	.byte	0x02, 0x4c
        /*0032*/ 	.byte	0x02
	.zero		1


	//----- nvinfo : EIATTR_ANNOTATIONS
	.align		4
        /*0034*/ 	.byte	0x04, 0x55
        /*0036*/ 	.short	(.L_602 - .L_601)


	//   ....[0]....
.L_601:
        /*0038*/ 	.word	0x00000001
        /*003c*/ 	.byte	0xe0, 0x25, 0x00, 0x00, 0x01, 0x00, 0x00, 0x00, 0x60, 0x26, 0x00, 0x00, 0x01, 0x00, 0x00, 0x00
        /*004c*/ 	.byte	0x70, 0x2c, 0x00, 0x00, 0x01, 0x00, 0x00, 0x00, 0x80, 0x2c, 0x00, 0x00, 0x01, 0x00, 0x00, 0x00
        /*005c*/ 	.byte	0x60, 0x3c, 0x00, 0x00, 0x01, 0x00, 0x00, 0x00, 0xa0, 0x3c, 0x00, 0x00, 0x01, 0x00, 0x00, 0x00
        /*006c*/ 	.byte	0x80, 0x5a, 0x00, 0x00, 0x01, 0x00, 0x00, 0x00, 0x10, 0x5c, 0x00, 0x00


	//----- nvinfo : EIATTR_MERCURY_ISA_VERSION
	.align		4
.L_602:
        /*0078*/ 	.byte	0x03, 0x5f
        /*007a*/ 	.short	0x0000


	//----- nvinfo : EIATTR_COOP_GROUP_MASK_REGIDS
	.align		4
        /*007c*/ 	.byte	0x04, 0x29
        /*007e*/ 	.short	(.L_604 - .L_603)


	//   ....[0]....
.L_603:
        /*0080*/ 	.word	0xffffffff


	//   ....[1]....
        /*0084*/ 	.word	0xffffffff


	//   ....[2]....
        /*0088*/ 	.word	0xffffffff


	//   ....[3]....
        /*008c*/ 	.word	0xffffffff


	//   ....[4]....
        /*0090*/ 	.word	0xffffffff


	//   ....[5]....
        /*0094*/ 	.word	0xffffffff


	//   ....[6]....
        /*0098*/ 	.word	0xffffffff


	//   ....[7]....
        /*009c*/ 	.word	0xffffffff


	//   ....[8]....
        /*00a0*/ 	.word	0xffffffff


	//----- nvinfo : EIATTR_COOP_GROUP_INSTR_OFFSETS
	.align		4
.L_604:
        /*00a4*/ 	.byte	0x04, 0x28
        /*00a6*/ 	.short	(.L_606 - .L_605)


	//   ....[0]....
.L_605:
        /*00a8*/ 	.word	0x000000b0


	//   ....[1]....
        /*00ac*/ 	.word	0x00006d30


	//   ....[2]....
        /*00b0*/ 	.word	0x00006d70


	//   ....[3]....
        /*00b4*/ 	.word	0x000071d0


	//   ....[4]....
        /*00b8*/ 	.word	0x000071e0


	//   ....[5]....
        /*00bc*/ 	.word	0x000073a0


	//   ....[6]....
        /*00c0*/ 	.word	0x000074a0


	//   ....[7]....
        /*00c4*/ 	.word	0x000077d0


	//   ....[8]....
        /*00c8*/ 	.word	0x000077e0


	//----- nvinfo : EIATTR_EXIT_INSTR_OFFSETS
	.align		4
.L_606:
        /*00cc*/ 	.byte	0x04, 0x1c
        /*00ce*/ 	.short	(.L_608 - .L_607)


	//   ....[0]....
.L_607:
        /*00d0*/ 	.word	0x00000420


	//   ....[1]....
        /*00d4*/ 	.word	0x00006920


	//   ....[2]....
        /*00d8*/ 	.word	0x000077f0


	//   ....[3]....
        /*00dc*/ 	.word	0x00007890


	//----- nvinfo : EIATTR_CTAIDZ_USED
	.align		4
.L_608:
        /*00e0*/ 	.byte	0x01, 0x04
	.zero		2


	//----- nvinfo : EIATTR_MAX_THREADS
	.align		4
        /*00e4*/ 	.byte	0x04, 0x05
        /*00e6*/ 	.short	(.L_610 - .L_609)
.L_609:
        /*00e8*/ 	.word	0x00000100
        /*00ec*/ 	.word	0x00000001
        /*00f0*/ 	.word	0x00000001


	//----- nvinfo : EIATTR_CRS_STACK_SIZE
	.align		4
.L_610:
        /*00f4*/ 	.byte	0x04, 0x1e
        /*00f6*/ 	.short	(.L_612 - .L_611)
.L_611:
        /*00f8*/ 	.word	0x00000000
.L_612:


//--------------------- .nv.info._ZN7cutlass13device_kernelIN5flash19enable_sm80_to_sm89INS1_16FlashAttnBwdSm80INS1_25CollectiveMainloopBwdSm80ILi2ELi1EN4cute5tupleIJNS5_1CILi64EEENS7_ILi96EEENS7_ILi128EEEEEENS_6half_tEfNS_4arch4Sm80ELb1ELb0ELb0ELb0ELb0ELb0ELb0ELb0ELi2ELi2ELi2ELi2ELb1EEENS1_21CollectiveEpilogueBwdISB_SC_SE_Li256ELb0ELb0ELi4EEENS1_25SingleTileBwdLPTSchedulerILb0ELi96ELb0EEEEEEEEEvNT_6ParamsE --------------------------
	.section	.nv.info._ZN7cutlass13device_kernelIN5flash19enable_sm80_to_sm89INS1_16FlashAttnBwdSm80INS1_25CollectiveMainloopBwdSm80ILi2ELi1EN4cute5tupleIJNS5_1CILi64EEENS7_ILi96EEENS7_ILi128EEEEEENS_6half_tEfNS_4arch4Sm80ELb1ELb0ELb0ELb0ELb0ELb0ELb0ELb0ELi2ELi2ELi2ELi2ELb1EEENS1_21CollectiveEpilogueBwdISB_SC_SE_Li256ELb0ELb0ELi4EEENS1_25SingleTileBwdLPTSchedulerILb0ELi96ELb0EEEEEEEEEvNT_6ParamsE,"",@"SHT_CUDA_INFO"
	.sectionflags	@""
	.align	4


	//----- nvinfo : EIATTR_CUDA_API_VERSION
	.align		4
        /*0000*/ 	.byte	0x04, 0x37
        /*0002*/ 	.short	(.L_614 - .L_613)
.L_613:
        /*0004*/ 	.word	0x00000082


	//----- nvinfo : EIATTR_SW2861232_WAR
	.align		4
.L_614:
        /*0008*/ 	.byte	0x01, 0x35
	.zero		2


	//----- nvinfo : EIATTR_PARAM_CBANK
	.align		4
        /*000c*/ 	.byte	0x04, 0x0a
        /*000e*/ 	.short	(.L_616 - .L_615)
	.align		4
.L_615:
        /*0010*/ 	.word	index@(.nv.constant0._ZN7cutlass13device_kernelIN5flash19enable_sm80_to_sm89INS1_16FlashAttnBwdSm80INS1_25CollectiveMainloopBwdSm80ILi2ELi1EN4cute5tupleIJNS5_1CILi64EEENS7_ILi96EEENS7_ILi128EEEEEENS_6half_tEfNS_4arch4Sm80ELb1ELb0ELb0ELb0ELb0ELb0ELb0ELb0ELi2ELi2ELi2ELi2ELb1EEENS1_21CollectiveEpilogueBwdISB_SC_SE_Li256ELb0ELb0ELi4EEENS1_25SingleTileBwdLPTSchedulerILb0ELi96ELb0EEEEEEEEEvNT_6ParamsE)
        /*0014*/ 	.short	0x0160
        /*0016*/ 	.short	0x0288


	//----- nvinfo : EIATTR_CBANK_PARAM_SIZE
	.align		4
.L_616:
        /*0018*/ 	.byte	0x03, 0x19
        /*001a*/ 	.short	0x0288


	//----- nvinfo : EIATTR_KPARAM_INFO
	.align		4
        /*001c*/ 	.byte	0x04, 0x17
        /*001e*/ 	.short	(.L_618 - .L_617)
.L_617:
        /*0020*/ 	.word	0x00000000
        /*0024*/ 	.short	0x0000
        /*0026*/ 	.short	0x0000
        /*0028*/ 	.byte	0x00, 0xf0, 0x21, 0x0a


	//----- nvinfo : EIATTR_MAXREG_COUNT
	.align		4
.L_618:
        /*002c*/ 	.byte	0x03, 0x1b
        /*002e*/ 	.short	0x00ff


	//----- nvinfo : EIATTR_NUM_BARRIERS
	.align		4
        /*0030*/ 	.byte	0x02, 0x4c
        /*0032*/ 	.byte	0x02
	.zero		1


	//----- nvinfo : EIATTR_ANNOTATIONS
	.align		4
        /*0034*/ 	.byte	0x04, 0x55
        /*0036*/ 	.short	(.L_620 - .L_619)


	//   ....[0]....
.L_619:
        /*0038*/ 	.word	0x00000001
        /*003c*/ 	.byte	0xc0, 0x0c, 0x00, 0x00, 0x01, 0x00, 0x00, 0x00, 0x50, 0x18, 0x00, 0x00, 0x01, 0x00, 0x00, 0x00
        /*004c*/ 	.byte	0x80, 0x18, 0x00, 0x00, 0x01, 0x00, 0x00, 0x00, 0xc0, 0x18, 0x00, 0x00, 0x01, 0x00, 0x00, 0x00
        /*005c*/ 	.byte	0x00, 0x2d, 0x00, 0x00, 0x01, 0x00, 0x00, 0x00, 0x40, 0x2d, 0x00, 0x00, 0x01, 0x00, 0x00, 0x00
        /*006c*/ 	.byte	0x20, 0x46, 0x00, 0x00, 0x01, 0x00, 0x00, 0x00, 0x60, 0x46, 0x00, 0x00, 0x01, 0x00, 0x00, 0x00
        /*007c*/ 	.byte	0xa0, 0x46, 0x00, 0x00


	//----- nvinfo : EIATTR_MERCURY_ISA_VERSION
	.align		4
.L_620:
        /*0080*/ 	.byte	0x03, 0x5f
        /*0082*/ 	.short	0x0000


	//----- nvinfo : EIATTR_COOP_GROUP_MASK_REGIDS
	.align		4
        /*0084*/ 	.byte	0x04, 0x29
        /*0086*/ 	.short	(.L_622 - .L_621)


	//   ....[0]....
.L_621:
        /*0088*/ 	.word	0xffffffff


	//----- nvinfo : EIATTR_COOP_GROUP_INSTR_OFFSETS
	.align		4
.L_622:
        /*008c*/ 	.byte	0x04, 0x28
        /*008e*/ 	.short	(.L_624 - .L_623)


	//   ....[0]....
.L_623:
        /*0090*/ 	.word	0x00000050


	//----- nvinfo : EIATTR_EXIT_INSTR_OFFSETS
	.align		4
.L_624:
        /*0094*/ 	.byte	0x04, 0x1c
        /*0096*/ 	.short	(.L_626 - .L_625)


	//   ....[0]....
.L_625:
        /*0098*/ 	.word	0x00000480


	//   ....[1]....
        /*009c*/ 	.word	0x00006e00


	//   ....[2]....
        /*00a0*/ 	.word	0x00006ec0


	//   ....[3]....
        /*00a4*/ 	.word	0x00007b50


	//   ....[4]....
        /*00a8*/ 	.word	0x00007c10


	//----- nvinfo : EIATTR_MAX_THREADS
	.align		4
.L_626:
        /*00ac*/ 	.byte	0x04, 0x05
        /*00ae*/ 	.short	(.L_628 - .L_627)
.L_627:
        /*00b0*/ 	.word	0x00000100
        /*00b4*/ 	.word	0x00000001
        /*00b8*/ 	.word	0x00000001


	//----- nvinfo : EIATTR_CRS_STACK_SIZE
	.align		4
.L_628:
        /*00bc*/ 	.byte	0x04, 0x1e
        /*00be*/ 	.short	(.L_630 - .L_629)
.L_629:
        /*00c0*/ 	.word	0x00000000
.L_630:


//--------------------- .nv.info._ZN7cutlass13device_kernelIN5flash19enable_sm80_to_sm89INS1_16FlashAttnBwdSm80INS1_25CollectiveMainloopBwdSm80ILi2ELi1EN4cute5tupleIJNS5_1CILi64EEENS7_ILi96EEENS7_ILi128EEEEEENS_6half_tEfNS_4arch4Sm80ELb1ELb0ELb0ELb0ELb1ELb0ELb0ELb0ELi2ELi2ELi2ELi2ELb1EEENS1_21CollectiveEpilogueBwdISB_SC_SE_Li256ELb0ELb0ELi4EEENS1_25SingleTileBwdLPTSchedulerILb0ELi96ELb1EEEEEEEEEvNT_6ParamsE --------------------------
	.section	.nv.info._ZN7cutlass13device_kernelIN5flash19enable_sm80_to_sm89INS1_16FlashAttnBwdSm80INS1_25CollectiveMainloopBwdSm80ILi2ELi1EN4cute5tupleIJNS5_1CILi64EEENS7_ILi96EEENS7_ILi128EEEEEENS_6half_tEfNS_4arch4Sm80ELb1ELb0ELb0ELb0ELb1ELb0ELb0ELb0ELi2ELi2ELi2ELi2ELb1EEENS1_21CollectiveEpilogueBwdISB_SC_SE_Li256ELb0ELb0ELi4EEENS1_25SingleTileBwdLPTSchedulerILb0ELi96ELb1EEEEEEEEEvNT_6ParamsE,"",@"SHT_CUDA_INFO"
	.sectionflags	@""
	.align	4


	//----- nvinfo : EIATTR_CUDA_API_VERSION
	.align		4
        /*0000*/ 	.byte	0x04, 0x37
        /*0002*/ 	.short	(.L_632 - .L_631)
.L_631:
        /*0004*/ 	.word	0x00000082


	//----- nvinfo : EIATTR_SW2861232_WAR
	.align		4
.L_632:
        /*0008*/ 	.byte	0x01, 0x35
	.zero		2


	//----- nvinfo : EIATTR_PARAM_CBANK
	.align		4
        /*000c*/ 	.byte	0x04, 0x0a
        /*000e*/ 	.short	(.L_634 - .L_633)
	.align		4
.L_633:
        /*0010*/ 	.word	index@(.nv.constant0._ZN7cutlass13device_kernelIN5flash19enable_sm80_to_sm89INS1_16FlashAttnBwdSm80INS1_25CollectiveMainloopBwdSm80ILi2ELi1EN4cute5tupleIJNS5_1CILi64EEENS7_ILi96EEENS7_ILi128EEEEEENS_6half_tEfNS_4arch4Sm80ELb1ELb0ELb0ELb0ELb1ELb0ELb0ELb0ELi2ELi2ELi2ELi2ELb1EEENS1_21CollectiveEpilogueBwdISB_SC_SE_Li256ELb0ELb0ELi4EEENS1_25SingleTileBwdLPTSchedulerILb0ELi96ELb1EEEEEEEEEvNT_6ParamsE)
        /*0014*/ 	.short	0x0160
        /*0016*/ 	.short	0x0288


	//----- nvinfo : EIATTR_CBANK_PARAM_SIZE
	.align		4
.L_634:
        /*0018*/ 	.byte	0x03, 0x19
        /*001a*/ 	.short	0x0288


	//----- nvinfo : EIATTR_KPARAM_INFO
	.align		4
        /*001c*/ 	.byte	0x04, 0x17
        /*001e*/ 	.short	(.L_636 - .L_635)
.L_635:
        /*0020*/ 	.word	0x00000000
        /*0024*/ 	.short	0x0000
        /*0026*/ 	.short	0x0000
        /*0028*/ 	.byte	0x00, 0xf0, 0x21, 0x0a


	//----- nvinfo : EIATTR_MAXREG_COUNT
	.align		4
.L_636:
        /*002c*/ 	.byte	0x03, 0x1b
        /*002e*/ 	.short	0x00ff


	//----- nvinfo : EIATTR_NUM_BARRIERS
	.align		4
        /*0030*/ 	.byte	0x02, 0x4c
        /*0032*/ 	.byte	0x02
	.zero		1


	//----- nvinfo : EIATTR_ANNOTATIONS
	.align		4
        /*0034*/ 	.byte	0x04, 0x55
        /*0036*/ 	.short	(.L_638 - .L_637)


	//   ....[0]....
.L_637:
        /* <DEDUP_REMOVED lines=14> */
        /*010c*/ 	.byte	0x80, 0x6f, 0x00, 0x00


	//----- nvinfo : EIATTR_MERCURY_ISA_VERSION
	.align		4
.L_638:
        /*0110*/ 	.byte	0x03, 0x5f
        /*0112*/ 	.short	0x0000


	//----- nvinfo : EIATTR_COOP_GROUP_MASK_REGIDS
	.align		4
        /*0114*/ 	.byte	0x04, 0x29
        /*0116*/ 	.short	(.L_640 - .L_639)


	//   ....[0]....
.L_639:
        /*0118*/ 	.word	0xffffffff


	//----- nvinfo : EIATTR_COOP_GROUP_INSTR_OFFSETS
	.align		4
.L_640:
        /*011c*/ 	.byte	0x04, 0x28
        /*011e*/ 	.short	(.L_642 - .L_641)


	//   ....[0]....
.L_641:
        /*0120*/ 	.word	0x00000050


	//----- nvinfo : EIATTR_EXIT_INSTR_OFFSETS
	.align		4
.L_642:
        /*0124*/ 	.byte	0x04, 0x1c
        /*0126*/ 	.short	(.L_644 - .L_643)


	//   ....[0]....
.L_643:
        /*0128*/ 	.word	0x000004e0


	//   ....[1]....
        /*012c*/ 	.word	0x00006eb0


	//   ....[2]....
        /*0130*/ 	.word	0x00006f70


	//   ....[3]....
        /*0134*/ 	.word	0x00007c00


	//   ....[4]....
        /*0138*/ 	.word	0x00007cb0


	//----- nvinfo : EIATTR_MAX_THREADS
	.align		4
.L_644:
        /*013c*/ 	.byte	0x04, 0x05
        /*013e*/ 	.short	(.L_646 - .L_645)
.L_645:
        /*0140*/ 	.word	0x00000100
        /*0144*/ 	.word	0x00000001
        /*0148*/ 	.word	0x00000001


	//----- nvinfo : EIATTR_CRS_STACK_SIZE
	.align		4
.L_646:
        /*014c*/ 	.byte	0x04, 0x1e
        /*014e*/ 	.short	(.L_648 - .L_647)
.L_647:
        /*0150*/ 	.word	0x00000000
.L_648:


//--------------------- .nv.info._ZN7cutlass13device_kernelIN5flash19enable_sm80_to_sm89INS1_16FlashAttnBwdSm80INS1_25CollectiveMainloopBwdSm80ILi2ELi1EN4cute5tupleIJNS5_1CILi64EEENS7_ILi96EEENS7_ILi128EEEEEENS_6half_tEfNS_4arch4Sm80ELb1ELb0ELb0ELb0ELb0ELb0ELb0ELb0ELi2ELi2ELi2ELi2ELb1EEENS1_24CollectiveEpilogueBwdGQAISB_fSE_Li256ELb0ELb0EEENS1_25SingleTileBwdLPTSchedulerILb0ELi96ELb0EEEEEEEEEvNT_6ParamsE --------------------------
	.section	.nv.info._ZN7cutlass13device_kernelIN5flash19enable_sm80_to_sm89INS1_16FlashAttnBwdSm80INS1_25CollectiveMainloopBwdSm80ILi2ELi1EN4cute5tupleIJNS5_1CILi64EEENS7_ILi96EEENS7_ILi128EEEEEENS_6half_tEfNS_4arch4Sm80ELb1ELb0ELb0ELb0ELb0ELb0ELb0ELb0ELi2ELi2ELi2ELi2ELb1EEENS1_24CollectiveEpilogueBwdGQAISB_fSE_Li256ELb0ELb0EEENS1_25SingleTileBwdLPTSchedulerILb0ELi96ELb0EEEEEEEEEvNT_6ParamsE,"",@"SHT_CUDA_INFO"
	.sectionflags	@""
	.align	4


	//----- nvinfo : EIATTR_CUDA_API_VERSION
	.align		4
        /*0000*/ 	.byte	0x04, 0x37
        /*0002*/ 	.short	(.L_650 - .L_649)
.L_649:
        /*0004*/ 	.word	0x00000082


	//----- nvinfo : EIATTR_SW2861232_WAR
	.align		4
.L_650:
        /*0008*/ 	.byte	0x01, 0x35
	.zero		2


	//----- nvinfo : EIATTR_PARAM_CBANK
	.align		4
        /*000c*/ 	.byte	0x04, 0x0a
        /*000e*/ 	.short	(.L_652 - .L_651)
	.align		4
.L_651:
        /*0010*/ 	.word	index@(.nv.constant0._ZN7cutlass13device_kernelIN5flash19enable_sm80_to_sm89INS1_16FlashAttnBwdSm80INS1_25CollectiveMainloopBwdSm80ILi2ELi1EN4cute5tupleIJNS5_1CILi64EEENS7_ILi96EEENS7_ILi128EEEEEENS_6half_tEfNS_4arch4Sm80ELb1ELb0ELb0ELb0ELb0ELb0ELb0ELb0ELi2ELi2ELi2ELi2ELb1EEENS1_24CollectiveEpilogueBwdGQAISB_fSE_Li256ELb0ELb0EEENS1_25SingleTileBwdLPTSchedulerILb0ELi96ELb0EEEEEEEEEvNT_6ParamsE)
        /*0014*/ 	.short	0x0160
        /*0016*/ 	.short	0x0290


	//----- nvinfo : EIATTR_CBANK_PARAM_SIZE
	.align		4
.L_652:
        /*0018*/ 	.byte	0x03, 0x19
        /*001a*/ 	.short	0x0290


	//----- nvinfo : EIATTR_KPARAM_INFO
	.align		4
        /*001c*/ 	.byte	0x04, 0x17
        /*001e*/ 	.short	(.L_654 - .L_653)
.L_653:
        /*0020*/ 	.word	0x00000000
        /*0024*/ 	.short	0x0000
        /*0026*/ 	.short	0x0000
        /*0028*/ 	.byte	0x00, 0xf0, 0x41, 0x0a


	//----- nvinfo : EIATTR_MAXREG_COUNT
	.align		4
.L_654:
        /*002c*/ 	.byte	0x03, 0x1b
        /*002e*/ 	.short	0x00ff


	//----- nvinfo : EIATTR_NUM_BARRIERS
	.align		4
        /*0030*/ 	.byte	0x02, 0x4c
        /*0032*/ 	.byte	0x02
	.zero		1


	//----- nvinfo : EIATTR_ANNOTATIONS
	.align		4
        /*0034*/ 	.byte	0x04, 0x55
        /*0036*/ 	.short	(.L_656 - .L_655)


	//   ....[0]....
.L_655:
        /*0038*/ 	.word	0x00000001
        /*003c*/ 	.byte	0x30, 0x0b, 0x00, 0x00, 0x01, 0x00, 0x00, 0x00, 0x20, 0x1f, 0x00, 0x00, 0x01, 0x00, 0x00, 0x00
        /*004c*/ 	.byte	0x30, 0x1f, 0x00, 0x00, 0x01, 0x00, 0x00, 0x00, 0x20, 0x22, 0x00, 0x00, 0x01, 0x00, 0x00, 0x00
        /*005c*/ 	.byte	0x20, 0x28, 0x00, 0x00, 0x01, 0x00, 0x00, 0x00, 0x70, 0x30, 0x00, 0x00, 0x01, 0x00, 0x00, 0x00
        /*006c*/ 	.byte	0xb0, 0x30, 0x00, 0x00, 0x01, 0x00, 0x00, 0x00, 0xf0, 0x30, 0x00, 0x00, 0x01, 0x00, 0x00, 0x00
        /*007c*/ 	.byte	0x30, 0x31, 0x00, 0x00, 0x01, 0x00, 0x00, 0x00, 0x60, 0x49, 0x00, 0x00


	//----- nvinfo : EIATTR_MERCURY_ISA_VERSION
	.align		4
.L_656:
        /*0088*/ 	.byte	0x03, 0x5f
        /*008a*/ 	.short	0x0000


	//----- nvinfo : EIATTR_COOP_GROUP_MASK_REGIDS
	.align		4
        /*008c*/ 	.byte	0x04, 0x29
        /*008e*/ 	.short	(.L_658 - .L_657)


	//   ....[0]....
.L_657:
        /*0090*/ 	.word	0xffffffff


	//----- nvinfo : EIATTR_COOP_GROUP_INSTR_OFFSETS
	.align		4
.L_658:
        /*0094*/ 	.byte	0x04, 0x28
        /*0096*/ 	.short	(.L_660 - .L_659)


	//   ....[0]....
.L_659:
        /*0098*/ 	.word	0x00000050


	//----- nvinfo : EIATTR_EXIT_INSTR_OFFSETS
	.align		4
.L_660:
        /*009c*/ 	.byte	0x04, 0x1c
        /*009e*/ 	.short	(.L_662 - .L_661)


	//   ....[0]....
.L_661:
        /*00a0*/ 	.word	0x00000540


	//   ....[1]....
        /*00a4*/ 	.word	0x00005b50


	//   ....[2]....
        /*00a8*/ 	.word	0x000063f0


	//----- nvinfo : EIATTR_MAX_THREADS
	.align		4
.L_662:
        /*00ac*/ 	.byte	0x04, 0x05
        /*00ae*/ 	.short	(.L_664 - .L_663)
.L_663:
        /*00b0*/ 	.word	0x00000100
        /*00b4*/ 	.word	0x00000001
        /*00b8*/ 	.word	0x00000001
.L_664:


//--------------------- .nv.info._ZN7cutlass13device_kernelIN5flash19enable_sm80_to_sm89INS1_16FlashAttnBwdSm80INS1_25CollectiveMainloopBwdSm80ILi2ELi1EN4cute5tupleIJNS5_1CILi64EEENS7_ILi96EEENS7_ILi128EEEEEENS_6half_tEfNS_4arch4Sm80ELb1ELb0ELb0ELb0ELb1ELb0ELb0ELb0ELi2ELi2ELi2ELi2ELb1EEENS1_24CollectiveEpilogueBwdGQAISB_fSE_Li256ELb0ELb1EEENS1_25SingleTileBwdLPTSchedulerILb0ELi96ELb1EEEEEEEEEvNT_6ParamsE --------------------------
	.section	.nv.info._ZN7cutlass13device_kernelIN5flash19enable_sm80_to_sm89INS1_16FlashAttnBwdSm80INS1_25CollectiveMainloopBwdSm80ILi2ELi1EN4cute5tupleIJNS5_1CILi64EEENS7_ILi96EEENS7_ILi128EEEEEENS_6half_tEfNS_4arch4Sm80ELb1ELb0ELb0ELb0ELb1ELb0ELb0ELb0ELi2ELi2ELi2ELi2ELb1EEENS1_24CollectiveEpilogueBwdGQAISB_fSE_Li256ELb0ELb1EEENS1_25SingleTileBwdLPTSchedulerILb0ELi96ELb1EEEEEEEEEvNT_6ParamsE,"",@"SHT_CUDA_INFO"
	.sectionflags	@""
	.align	4


	//----- nvinfo : EIATTR_CUDA_API_VERSION
	.align		4
        /*0000*/ 	.byte	0x04, 0x37
        /*0002*/ 	.short	(.L_666 - .L_665)
.L_665:
        /*0004*/ 	.word	0x00000082


	//----- nvinfo : EIATTR_SW2861232_WAR
	.align		4
.L_666:
        /*0008*/ 	.byte	0x01, 0x35
	.zero		2


	//----- nvinfo : EIATTR_PARAM_CBANK
	.align		4
        /*000c*/ 	.byte	0x04, 0x0a
        /*000e*/ 	.short	(.L_668 - .L_667)
	.align		4
.L_667:
        /*0010*/ 	.word	index@(.nv.constant0._ZN7cutlass13device_kernelIN5flash19enable_sm80_to_sm89INS1_16FlashAttnBwdSm80INS1_25CollectiveMainloopBwdSm80ILi2ELi1EN4cute5tupleIJNS5_1CILi64EEENS7_ILi96EEENS7_ILi128EEEEEENS_6half_tEfNS_4arch4Sm80ELb1ELb0ELb0ELb0ELb1ELb0ELb0ELb0ELi2ELi2ELi2ELi2ELb1EEENS1_24CollectiveEpilogueBwdGQAISB_fSE_Li256ELb0ELb1EEENS1_25SingleTileBwdLPTSchedulerILb0ELi96ELb1EEEEEEEEEvNT_6ParamsE)
        /*0014*/ 	.short	0x0160
        /*0016*/ 	.short	0x0290


	//----- nvinfo : EIATTR_CBANK_PARAM_SIZE
	.align		4
.L_668:
        /*0018*/ 	.byte	0x03, 0x19
        /*001a*/ 	.short	0x0290


	//----- nvinfo : EIATTR_KPARAM_INFO
	.align		4
        /*001c*/ 	.byte	0x04, 0x17
        /*001e*/ 	.short	(.L_670 - .L_669)
.L_669:
        /*0020*/ 	.word	0x00000000
        /*0024*/ 	.short	0x0000
        /*0026*/ 	.short	0x0000
        /*0028*/ 	.byte	0x00, 0xf0, 0x41, 0x0a


	//----- nvinfo : EIATTR_MAXREG_COUNT
	.align		4
.L_670:
        /*002c*/ 	.byte	0x03, 0x1b
        /*002e*/ 	.short	0x00ff


	//----- nvinfo : EIATTR_NUM_BARRIERS
	.align		4
        /*0030*/ 	.byte	0x02, 0x4c
        /*0032*/ 	.byte	0x02
	.zero		1


	//----- nvinfo : EIATTR_ANNOTATIONS
	.align		4
        /*0034*/ 	.byte	0x04, 0x55
        /*0036*/ 	.short	(.L_672 - .L_671)


	//   ....[0]....
.L_671:
        /* <DEDUP_REMOVED lines=10> */


	//----- nvinfo : EIATTR_MERCURY_ISA_VERSION
	.align		4
.L_672:
        /*00c8*/ 	.byte	0x03, 0x5f
        /*00ca*/ 	.short	0x0000


	//----- nvinfo : EIATTR_COOP_GROUP_MASK_REGIDS
	.align		4
        /*00cc*/ 	.byte	0x04, 0x29
        /*00ce*/ 	.short	(.L_674 - .L_673)


	//   ....[0]....
.L_673:
        /*00d0*/ 	.word	0xffffffff


	//   ....[1]....
        /*00d4*/ 	.word	0xffffffff


	//   ....[2]....
        /*00d8*/ 	.word	0xffffffff


	//   ....[3]....
        /*00dc*/ 	.word	0xffffffff


	//   ....[4]....
        /*00e0*/ 	.word	0xffffffff


	//   ....[5]....
        /*00e4*/ 	.word	0xffffffff


	//   ....[6]....
        /*00e8*/ 	.word	0xffffffff


	//   ....[7]....
        /*00ec*/ 	.word	0xffffffff


	//   ....[8]....
        /*00f0*/ 	.word	0xffffffff


	//----- nvinfo : EIATTR_COOP_GROUP_INSTR_OFFSETS
	.align		4
.L_674:
        /*00f4*/ 	.byte	0x04, 0x28
        /*00f6*/ 	.short	(.L_676 - .L_675)


	//   ....[0]....
.L_675:
        /*00f8*/ 	.word	0x00000050


	//   ....[1]....
        /*00fc*/ 	.word	0x00005a20


	//   ....[2]....
        /*0100*/ 	.word	0x00005a50


	//   ....[3]....
        /*0104*/ 	.word	0x00005e50


	//   ....[4]....
        /*0108*/ 	.word	0x00005e60


	//   ....[5]....
        /*010c*/ 	.word	0x00005ff0


	//   ....[6]....
        /*0110*/ 	.word	0x00006040


	//   ....[7]....
        /*0114*/ 	.word	0x000063f0


	//   ....[8]....
        /*0118*/ 	.word	0x00006400


	//----- nvinfo : EIATTR_EXIT_INSTR_OFFSETS
	.align		4
.L_676:
        /*011c*/ 	.byte	0x04, 0x1c
        /*011e*/ 	.short	(.L_678 - .L_677)


	//   ....[0]....
.L_677:
        /*0120*/ 	.word	0x000004e0


	//   ....[1]....
        /*0124*/ 	.word	0x000057f0


	//   ....[2]....
        /*0128*/ 	.word	0x00006410


	//   ....[3]....
        /*012c*/ 	.word	0x000064b0


	//----- nvinfo : EIATTR_MAX_THREADS
	.align		4
.L_678:
        /*0130*/ 	.byte	0x04, 0x05
        /*0132*/ 	.short	(.L_680 - .L_679)
.L_679:
        /*0134*/ 	.word	0x00000100
        /*0138*/ 	.word	0x00000001
        /*013c*/ 	.word	0x00000001


	//----- nvinfo : EIATTR_CRS_STACK_SIZE
	.align		4
.L_680:
        /*0140*/ 	.byte	0x04, 0x1e
        /*0142*/ 	.short	(.L_682 - .L_681)
.L_681:
        /*0144*/ 	.word	0x00000000
.L_682:


//--------------------- .nv.info._ZN7cutlass13device_kernelIN5flash19enable_sm80_to_sm89INS1_16FlashAttnBwdSm80INS1_25CollectiveMainloopBwdSm80ILi2ELi1EN4cute5tupleIJNS5_1CILi64EEENS7_ILi96EEENS7_ILi128EEEEEENS_6half_tEfNS_4arch4Sm80ELb1ELb0ELb0ELb1ELb0ELb0ELb0ELb0ELi2ELi2ELi2ELi2ELb1EEENS1_21CollectiveEpilogueBwdISB_SC_SE_Li256ELb1ELb0ELi4EEENS1_25SingleTileBwdLPTSchedulerILb1ELi96ELb0EEEEEEEEEvNT_6ParamsE --------------------------
	.section	.nv.info._ZN7cutlass13device_kernelIN5flash19enable_sm80_to_sm89INS1_16FlashAttnBwdSm80INS1_25CollectiveMainloopBwdSm80ILi2ELi1EN4cute5tupleIJNS5_1CILi64EEENS7_ILi96EEENS7_ILi128EEEEEENS_6half_tEfNS_4arch4Sm80ELb1ELb0ELb0ELb1ELb0ELb0ELb0ELb0ELi2ELi2ELi2ELi2ELb1EEENS1_21CollectiveEpilogueBwdISB_SC_SE_Li256ELb1ELb0ELi4EEENS1_25SingleTileBwdLPTSchedulerILb1ELi96ELb0EEEEEEEEEvNT_6ParamsE,"",@"SHT_CUDA_INFO"
	.sectionflags	@""
	.align	4


	//----- nvinfo : EIATTR_CUDA_API_VERSION
	.align		4
        /*0000*/ 	.byte	0x04, 0x37
        /*0002*/ 	.short	(.L_684 - .L_683)
.L_683:
        /*0004*/ 	.word	0x00000082


	//----- nvinfo : EIATTR_SW2861232_WAR
	.align		4
.L_684:
        /*0008*/ 	.byte	0x01, 0x35
	.zero		2


	//----- nvinfo : EIATTR_PARAM_CBANK
	.align		4
        /*000c*/ 	.byte	0x04, 0x0a
        /*000e*/ 	.short	(.L_686 - .L_685)
	.align		4
.L_685:
        /*0010*/ 	.word	index@(.nv.constant0._ZN7cutlass13device_kernelIN5flash19enable_sm80_to_sm89INS1_16FlashAttnBwdSm80INS1_25CollectiveMainloopBwdSm80ILi2ELi1EN4cute5tupleIJNS5_1CILi64EEENS7_ILi96EEENS7_ILi128EEEEEENS_6half_tEfNS_4arch4Sm80ELb1ELb0ELb0ELb1ELb0ELb0ELb0ELb0ELi2ELi2ELi2ELi2ELb1EEENS1_21CollectiveEpilogueBwdISB_SC_SE_Li256ELb1ELb0ELi4EEENS1_25SingleTileBwdLPTSchedulerILb1ELi96ELb0EEEEEEEEEvNT_6ParamsE)
        /*0014*/ 	.short	0x0160
        /*0016*/ 	.short	0x0288


	//----- nvinfo : EIATTR_CBANK_PARAM_SIZE
	.align		4
.L_686:
        /*0018*/ 	.byte	0x03, 0x19
        /*001a*/ 	.short	0x0288


	//----- nvinfo : EIATTR_KPARAM_INFO
	.align		4
        /*001c*/ 	.byte	0x04, 0x17
        /*001e*/ 	.short	(.L_688 - .L_687)
.L_687:
        /*0020*/ 	.word	0x00000000
        /*0024*/ 	.short	0x0000
        /*0026*/ 	.short	0x0000
        /*0028*/ 	.byte	0x00, 0xf0, 0x21, 0x0a


	//----- nvinfo : EIATTR_MAXREG_COUNT
	.align		4
.L_688:
        /*002c*/ 	.byte	0x03, 0x1b
        /*002e*/ 	.short	0x00ff


	//----- nvinfo : EIATTR_NUM_BARRIERS
	.align		4
        /*0030*/ 	.byte	0x02, 0x4c
        /*0032*/ 	.byte	0x02
	.zero		1


	//----- nvinfo : EIATTR_ANNOTATIONS
	.align		4
        /*0034*/ 	.byte	0x04, 0x55
        /*0036*/ 	.short	(.L_690 - .L_689)


	//   ....[0]....
.L_689:
        /* <DEDUP_REMOVED lines=19> */


	//----- nvinfo : EIATTR_MERCURY_ISA_VERSION
	.align		4
.L_690:
        /*0158*/ 	.byte	0x03, 0x5f
        /*015a*/ 	.short	0x0000


	//----- nvinfo : EIATTR_COOP_GROUP_MASK_REGIDS
	.align		4
        /*015c*/ 	.byte	0x04, 0x29
        /*015e*/ 	.short	(.L_692 - .L_691)


	//   ....[0]....
.L_691:
        /*0160*/ 	.word	0xffffffff


	//----- nvinfo : EIATTR_COOP_GROUP_INSTR_OFFSETS
	.align		4
.L_692:
        /*0164*/ 	.byte	0x04, 0x28
        /*0166*/ 	.short	(.L_694 - .L_693)


	//   ....[0]....
.L_693:
        /*0168*/ 	.word	0x00000060


	//----- nvinfo : EIATTR_EXIT_INSTR_OFFSETS
	.align		4
.L_694:
        /*016c*/ 	.byte	0x04, 0x1c
        /*016e*/ 	.short	(.L_696 - .L_695)


	//   ....[0]....
.L_695:
        /*0170*/ 	.word	0x00000820


	//   ....[1]....
        /*0174*/ 	.word	0x00007740


	//   ....[2]....
        /*0178*/ 	.word	0x00007800


	//   ....[3]....
        /*017c*/ 	.word	0x00008630


	//   ....[4]....
        /*0180*/ 	.word	0x000086f0


	//----- nvinfo : EIATTR_MAX_THREADS
	.align		4
.L_696:
        /*0184*/ 	.byte	0x04, 0x05
        /*0186*/ 	.short	(.L_698 - .L_697)
.L_697:
        /*0188*/ 	.word	0x00000100
        /*018c*/ 	.word	0x00000001
        /*0190*/ 	.word	0x00000001


	//----- nvinfo : EIATTR_CRS_STACK_SIZE
	.align		4
.L_698:
        /*0194*/ 	.byte	0x04, 0x1e
        /*0196*/ 	.short	(.L_700 - .L_699)
.L_699:
        /*0198*/ 	.word	0x00000000
.L_700:


//--------------------- .nv.info._ZN7cutlass13device_kernelIN5flash19enable_sm80_to_sm89INS1_16FlashAttnBwdSm80INS1_25CollectiveMainloopBwdSm80ILi2ELi1EN4cute5tupleIJNS5_1CILi64EEENS7_ILi96EEENS7_ILi128EEEEEENS_6half_tEfNS_4arch4Sm80ELb1ELb0ELb0ELb1ELb1ELb0ELb0ELb0ELi2ELi2ELi2ELi2ELb1EEENS1_21CollectiveEpilogueBwdISB_SC_SE_Li256ELb1ELb0ELi4EEENS1_25SingleTileBwdLPTSchedulerILb1ELi96ELb1EEEEEEEEEvNT_6ParamsE --------------------------
	.section	.nv.info._ZN7cutlass13device_kernelIN5flash19enable_sm80_to_sm89INS1_16FlashAttnBwdSm80INS1_25CollectiveMainloopBwdSm80ILi2ELi1EN4cute5tupleIJNS5_1CILi64EEENS7_ILi96EEENS7_ILi128EEEEEENS_6half_tEfNS_4arch4Sm80ELb1ELb0ELb0ELb1ELb1ELb0ELb0ELb0ELi2ELi2ELi2ELi2ELb1EEENS1_21CollectiveEpilogueBwdISB_SC_SE_Li256ELb1ELb0ELi4EEENS1_25SingleTileBwdLPTSchedulerILb1ELi96ELb1EEEEEEEEEvNT_6ParamsE,"",@"SHT_CUDA_INFO"
	.sectionflags	@""
	.align	4


	//----- nvinfo : EIATTR_CUDA_API_VERSION
	.align		4
        /*0000*/ 	.byte	0x04, 0x37
        /*0002*/ 	.short	(.L_702 - .L_701)
.L_701:
        /*0004*/ 	.word	0x00000082


	//----- nvinfo : EIATTR_SW2861232_WAR
	.align		4
.L_702:
        /*0008*/ 	.byte	0x01, 0x35
	.zero		2


	//----- nvinfo : EIATTR_PARAM_CBANK
	.align		4
        /*000c*/ 	.byte	0x04, 0x0a
        /*000e*/ 	.short	(.L_704 - .L_703)
	.align		4
.L_703:
        /*0010*/ 	.word	index@(.nv.constant0._ZN7cutlass13device_kernelIN5flash19enable_sm80_to_sm89INS1_16FlashAttnBwdSm80INS1_25CollectiveMainloopBwdSm80ILi2ELi1EN4cute5tupleIJNS5_1CILi64EEENS7_ILi96EEENS7_ILi128EEEEEENS_6half_tEfNS_4arch4Sm80ELb1ELb0ELb0ELb1ELb1ELb0ELb0ELb0ELi2ELi2ELi2ELi2ELb1EEENS1_21CollectiveEpilogueBwdISB_SC_SE_Li256ELb1ELb0ELi4EEENS1_25SingleTileBwdLPTSchedulerILb1ELi96ELb1EEEEEEEEEvNT_6ParamsE)
        /*0014*/ 	.short	0x0160
        /*0016*/ 	.short	0x0288


	//----- nvinfo : EIATTR_CBANK_PARAM_SIZE
	.align		4
.L_704:
        /*0018*/ 	.byte	0x03, 0x19
        /*001a*/ 	.short	0x0288


	//----- nvinfo : EIATTR_KPARAM_INFO
	.align		4
        /*001c*/ 	.byte	0x04, 0x17
        /*001e*/ 	.short	(.L_706 - .L_705)
.L_705:
        /*0020*/ 	.word	0x00000000
        /*0024*/ 	.short	0x0000
        /*0026*/ 	.short	0x0000
        /*0028*/ 	.byte	0x00, 0xf0, 0x21, 0x0a


	//----- nvinfo : EIATTR_MAXREG_COUNT
	.align		4
.L_706:
        /*002c*/ 	.byte	0x03, 0x1b
        /*002e*/ 	.short	0x00ff


	//----- nvinfo : EIATTR_NUM_BARRIERS
	.align		4
        /*0030*/ 	.byte	0x02, 0x4c
        /*0032*/ 	.byte	0x02
	.zero		1


	//----- nvinfo : EIATTR_ANNOTATIONS
	.align		4
        /*0034*/ 	.byte	0x04, 0x55
        /*0036*/ 	.short	(.L_708 - .L_707)


	//   ....[0]....
.L_707:
        /* <DEDUP_REMOVED lines=18> */


	//----- nvinfo : EIATTR_MERCURY_ISA_VERSION
	.align		4
.L_708:
        /*0148*/ 	.byte	0x03, 0x5f
        /*014a*/ 	.short	0x0000


	//----- nvinfo : EIATTR_COOP_GROUP_MASK_REGIDS
	.align		4
        /*014c*/ 	.byte	0x04, 0x29
        /*014e*/ 	.short	(.L_710 - .L_709)


	//   ....[0]....
.L_709:
        /*0150*/ 	.word	0xffffffff


	//----- nvinfo : EIATTR_COOP_GROUP_INSTR_OFFSETS
	.align		4
.L_710:
        /*0154*/ 	.byte	0x04, 0x28
        /*0156*/ 	.short	(.L_712 - .L_711)


	//   ....[0]....
.L_711:
        /*0158*/ 	.word	0x00000060


	//----- nvinfo : EIATTR_EXIT_INSTR_OFFSETS
	.align		4
.L_712:
        /*015c*/ 	.byte	0x04, 0x1c
        /*015e*/ 	.short	(.L_714 - .L_713)


	//   ....[0]....
.L_713:
        /*0160*/ 	.word	0x00000820


	//   ....[1]....
        /*0164*/ 	.word	0x00007670


	//   ....[2]....
        /*0168*/ 	.word	0x00007730


	//   ....[3]....
        /*016c*/ 	.word	0x00008560


	//   ....[4]....
        /*0170*/ 	.word	0x00008620


	//----- nvinfo : EIATTR_MAX_THREADS
	.align		4
.L_714:
        /*0174*/ 	.byte	0x04, 0x05
        /*0176*/ 	.short	(.L_716 - .L_715)
.L_715:
        /*0178*/ 	.word	0x00000100
        /*017c*/ 	.word	0x00000001
        /*0180*/ 	.word	0x00000001


	//----- nvinfo : EIATTR_CRS_STACK_SIZE
	.align		4
.L_716:
        /*0184*/ 	.byte	0x04, 0x1e
        /*0186*/ 	.short	(.L_718 - .L_717)
.L_717:
        /*0188*/ 	.word	0x00000000
.L_718:


//--------------------- .nv.info._ZN7cutlass13device_kernelIN5flash19enable_sm80_to_sm89INS1_16FlashAttnBwdSm80INS1_25CollectiveMainloopBwdSm80ILi2ELi1EN4cute5tupleIJNS5_1CILi64EEENS7_ILi96EEENS7_ILi128EEEEEENS_6half_tEfNS_4arch4Sm80ELb1ELb0ELb0ELb1ELb0ELb0ELb0ELb0ELi2ELi2ELi2ELi2ELb1EEENS1_24CollectiveEpilogueBwdGQAISB_fSE_Li256ELb1ELb0EEENS1_25SingleTileBwdLPTSchedulerILb1ELi96ELb0EEEEEEEEEvNT_6ParamsE --------------------------
	.section	.nv.info._ZN7cutlass13device_kernelIN5flash19enable_sm80_to_sm89INS1_16FlashAttnBwdSm80INS1_25CollectiveMainloopBwdSm80ILi2ELi1EN4cute5tupleIJNS5_1CILi64EEENS7_ILi96EEENS7_ILi128EEEEEENS_6half_tEfNS_4arch4Sm80ELb1ELb0ELb0ELb1ELb0ELb0ELb0ELb0ELi2ELi2ELi2ELi2ELb1EEENS1_24CollectiveEpilogueBwdGQAISB_fSE_Li256ELb1ELb0EEENS1_25SingleTileBwdLPTSchedulerILb1ELi96ELb0EEEEEEEEEvNT_6ParamsE,"",@"SHT_CUDA_INFO"
	.sectionflags	@""
	.align	4


	//----- nvinfo : EIATTR_CUDA_API_VERSION
	.align		4
        /*0000*/ 	.byte	0x04, 0x37
        /*0002*/ 	.short	(.L_720 - .L_719)
.L_719:
        /*0004*/ 	.word	0x00000082


	//----- nvinfo : EIATTR_SW2861232_WAR
	.align		4
.L_720:
        /*0008*/ 	.byte	0x01, 0x35
	.zero		2


	//----- nvinfo : EIATTR_PARAM_CBANK
	.align		4
        /*000c*/ 	.byte	0x04, 0x0a
        /*000e*/ 	.short	(.L_722 - .L_721)
	.align		4
.L_721:
        /*0010*/ 	.word	index@(.nv.constant0._ZN7cutlass13device_kernelIN5flash19enable_sm80_to_sm89INS1_16FlashAttnBwdSm80INS1_25CollectiveMainloopBwdSm80ILi2ELi1EN4cute5tupleIJNS5_1CILi64EEENS7_ILi96EEENS7_ILi128EEEEEENS_6half_tEfNS_4arch4Sm80ELb1ELb0ELb0ELb1ELb0ELb0ELb0ELb0ELi2ELi2ELi2ELi2ELb1EEENS1_24CollectiveEpilogueBwdGQAISB_fSE_Li256ELb1ELb0EEENS1_25SingleTileBwdLPTSchedulerILb1ELi96ELb0EEEEEEEEEvNT_6ParamsE)
        /*0014*/ 	.short	0x0160
        /*0016*/ 	.short	0x0290


	//----- nvinfo : EIATTR_CBANK_PARAM_SIZE
	.align		4
.L_722:
        /*0018*/ 	.byte	0x03, 0x19
        /*001a*/ 	.short	0x0290


	//----- nvinfo : EIATTR_KPARAM_INFO
	.align		4
        /*001c*/ 	.byte	0x04, 0x17
        /*001e*/ 	.short	(.L_724 - .L_723)
.L_723:
        /*0020*/ 	.word	0x00000000
        /*0024*/ 	.short	0x0000
        /*0026*/ 	.short	0x0000
        /*0028*/ 	.byte	0x00, 0xf0, 0x41, 0x0a


	//----- nvinfo : EIATTR_MAXREG_COUNT
	.align		4
.L_724:
        /*002c*/ 	.byte	0x03, 0x1b
        /*002e*/ 	.short	0x00ff


	//----- nvinfo : EIATTR_NUM_BARRIERS
	.align		4
        /*0030*/ 	.byte	0x02, 0x4c
        /*0032*/ 	.byte	0x02
	.zero		1


	//----- nvinfo : EIATTR_ANNOTATIONS
	.align		4
        /*0034*/ 	.byte	0x04, 0x55
        /*0036*/ 	.short	(.L_726 - .L_725)


	//   ....[0]....
.L_725:
        /* <DEDUP_REMOVED lines=12> */


	//----- nvinfo : EIATTR_MERCURY_ISA_VERSION
	.align		4
.L_726:
        /*00e8*/ 	.byte	0x03, 0x5f
        /*00ea*/ 	.short	0x0000


	//----- nvinfo : EIATTR_COOP_GROUP_MASK_REGIDS
	.align		4
        /*00ec*/ 	.byte	0x04, 0x29
        /*00ee*/ 	.short	(.L_728 - .L_727)


	//   ....[0]....
.L_727:
        /*00f0*/ 	.word	0xffffffff


	//----- nvinfo : EIATTR_COOP_GROUP_INSTR_OFFSETS
	.align		4
.L_728:
        /*00f4*/ 	.byte	0x04, 0x28
        /*00f6*/ 	.short	(.L_730 - .L_729)


	//   ....[0]....
.L_729:
        /*00f8*/ 	.word	0x00000060


	//----- nvinfo : EIATTR_EXIT_INSTR_OFFSETS
	.align		4
.L_730:
        /*00fc*/ 	.byte	0x04, 0x1c
        /*00fe*/ 	.short	(.L_732 - .L_731)


	//   ....[0]....
.L_731:
        /*0100*/ 	.word	0x00000800


	//   ....[1]....
        /*0104*/ 	.word	0x00005ec0


	//   ....[2]....
        /*0108*/ 	.word	0x000067e0


	//----- nvinfo : EIATTR_MAX_THREADS
	.align		4
.L_732:
        /*010c*/ 	.byte	0x04, 0x05
        /*010e*/ 	.short	(.L_734 - .L_733)
.L_733:
        /*0110*/ 	.word	0x00000100
        /*0114*/ 	.word	0x00000001
        /*0118*/ 	.word	0x00000001
.L_734:


//--------------------- .nv.info._ZN7cutlass13device_kernelIN5flash32FlashAttnBwdPostprocessConvertdQIN4cute5tupleIJNS3_1CILi96EEENS5_ILi128EEEEEENS_6half_tEfNS_4arch4Sm80ELi256ENS3_8TiledMMAINS3_8MMA_AtomIJNS3_28SM80_16x8x16_F32F16F16F32_TNEEEENS3_6LayoutINS4_IJNS5_ILi2EEENS5_ILi4EEENS5_ILi1EEEEEENS4_IJSJ_SH_NS5_ILi0EEEEEEEENS4_IJNS5_ILi32EEENS5_ILi64EEENS5_ILi16EEEEEEEELb0EEEEEvNT_6ParamsE --------------------------
	.section	.nv.info._ZN7cutlass13device_kernelIN5flash32FlashAttnBwdPostprocessConvertdQIN4cute5tupleIJNS3_1CILi96EEENS5_ILi128EEEEEENS_6half_tEfNS_4arch4Sm80ELi256ENS3_8TiledMMAINS3_8MMA_AtomIJNS3_28SM80_16x8x16_F32F16F16F32_TNEEEENS3_6LayoutINS4_IJNS5_ILi2EEENS5_ILi4EEENS5_ILi1EEEEEENS4_IJSJ_SH_NS5_ILi0EEEEEEEENS4_IJNS5_ILi32EEENS5_ILi64EEENS5_ILi16EEEEEEEELb0EEEEEvNT_6ParamsE,"",@"SHT_CUDA_INFO"
	.sectionflags	@""
	.align	4


	//----- nvinfo : EIATTR_CUDA_API_VERSION
	.align		4
        /*0000*/ 	.byte	0x04, 0x37
        /*0002*/ 	.short	(.L_736 - .L_735)
.L_735:
        /*0004*/ 	.word	0x00000082


	//----- nvinfo : EIATTR_SW2861232_WAR
	.align		4
.L_736:
        /*0008*/ 	.byte	0x01, 0x35
	.zero		2


	//----- nvinfo : EIATTR_PARAM_CBANK
	.align		4
        /*000c*/ 	.byte	0x04, 0x0a
        /*000e*/ 	.short	(.L_738 - .L_737)
	.align		4
.L_737:
        /*0010*/ 	.word	index@(.nv.constant0._ZN7cutlass13device_kernelIN5flash32FlashAttnBwdPostprocessConvertdQIN4cute5tupleIJNS3_1CILi96EEENS5_ILi128EEEEEENS_6half_tEfNS_4arch4Sm80ELi256ENS3_8TiledMMAINS3_8MMA_AtomIJNS3_28SM80_16x8x16_F32F16F16F32_TNEEEENS3_6LayoutINS4_IJNS5_ILi2EEENS5_ILi4EEENS5_ILi1EEEEEENS4_IJSJ_SH_NS5_ILi0EEEEEEEENS4_IJNS5_ILi32EEENS5_ILi64EEENS5_ILi16EEEEEEEELb0EEEEEvNT_6ParamsE)
        /*0014*/ 	.short	0x0160
        /*0016*/ 	.short	0x0070


	//----- nvinfo : EIATTR_CBANK_PARAM_SIZE
	.align		4
.L_738:
        /*0018*/ 	.byte	0x03, 0x19
        /*001a*/ 	.short	0x0070


	//----- nvinfo : EIATTR_KPARAM_INFO
	.align		4
        /*001c*/ 	.byte	0x04, 0x17
        /*001e*/ 	.short	(.L_740 - .L_739)
.L_739:
        /*0020*/ 	.word	0x00000000
        /*0024*/ 	.short	0x0000
        /*0026*/ 	.short	0x0000
        /*0028*/ 	.byte	0x00, 0xf0, 0xc1, 0x01


	//----- nvinfo : EIATTR_MAXREG_COUNT
	.align		4
.L_740:
        /*002c*/ 	.byte	0x03, 0x1b
        /*002e*/ 	.short	0x0080


	//----- nvinfo : EIATTR_NUM_BARRIERS
	.align		4
        /*0030*/ 	.byte	0x02, 0x4c
        /*0032*/ 	.byte	0x01
	.zero		1


	//----- nvinfo : EIATTR_MERCURY_ISA_VERSION
	.align		4
        /*0034*/ 	.byte	0x03, 0x5f
        /*0036*/ 	.short	0x0000


	//----- nvinfo : EIATTR_EXIT_INSTR_OFFSETS
	.align		4
        /*0038*/ 	.byte	0x04, 0x1c
        /*003a*/ 	.short	(.L_742 - .L_741)


	//   ....[0]....
.L_741:
        /*003c*/ 	.word	0x00000180


	//   ....[1]....
        /*0040*/ 	.word	0x00001800


	//   ....[2]....
        /*0044*/ 	.word	0x000018b0


	//----- nvinfo : EIATTR_CTAIDZ_USED
	.align		4
.L_742:
        /*0048*/ 	.byte	0x01, 0x04
	.zero		2


	//----- nvinfo : EIATTR_MAX_THREADS
	.align		4
        /*004c*/ 	.byte	0x04, 0x05
        /*004e*/ 	.short	(.L_744 - .L_743)
.L_743:
        /*0050*/ 	.word	0x00000100
        /*0054*/ 	.word	0x00000001
        /*0058*/ 	.word	0x00000001


	//----- nvinfo : EIATTR_CRS_STACK_SIZE
	.align		4
.L_744:
        /*005c*/ 	.byte	0x04, 0x1e
        /*005e*/ 	.short	(.L_746 - .L_745)
.L_745:
        /*0060*/ 	.word	0x00000000
.L_746:


//--------------------- .nv.info._ZN7cutlass13device_kernelIN5flash19enable_sm80_to_sm89INS1_16FlashAttnBwdSm80INS1_25CollectiveMainloopBwdSm80ILi2ELi1EN4cute5tupleIJNS5_1CILi64EEENS7_ILi96EEENS7_ILi128EEEEEENS_6half_tEfNS_4arch4Sm80ELb1ELb0ELb0ELb1ELb1ELb0ELb0ELb0ELi2ELi2ELi2ELi2ELb1EEENS1_24CollectiveEpilogueBwdGQAISB_fSE_Li256ELb1ELb1EEENS1_25SingleTileBwdLPTSchedulerILb1ELi96ELb1EEEEEEEEEvNT_6ParamsE --------------------------
	.section	.nv.info._ZN7cutlass13device_kernelIN5flash19enable_sm80_to_sm89INS1_16FlashAttnBwdSm80INS1_25CollectiveMainloopBwdSm80ILi2ELi1EN4cute5tupleIJNS5_1CILi64EEENS7_ILi96EEENS7_ILi128EEEEEENS_6half_tEfNS_4arch4Sm80ELb1ELb0ELb0ELb1ELb1ELb0ELb0ELb0ELi2ELi2ELi2ELi2ELb1EEENS1_24CollectiveEpilogueBwdGQAISB_fSE_Li256ELb1ELb1EEENS1_25SingleTileBwdLPTSchedulerILb1ELi96ELb1EEEEEEEEEvNT_6ParamsE,"",@"SHT_CUDA_INFO"
	.sectionflags	@""
	.align	4


	//----- nvinfo : EIATTR_CUDA_API_VERSION
	.align		4
        /*0000*/ 	.byte	0x04, 0x37
        /*0002*/ 	.short	(.L_748 - .L_747)
.L_747:
        /*0004*/ 	.word	0x00000082


	//----- nvinfo : EIATTR_SW2861232_WAR
	.align		4
.L_748:
        /*0008*/ 	.byte	0x01, 0x35
	.zero		2


	//----- nvinfo : EIATTR_PARAM_CBANK
	.align		4
        /*000c*/ 	.byte	0x04, 0x0a
        /*000e*/ 	.short	(.L_750 - .L_749)
	.align		4
.L_749:
        /*0010*/ 	.word	index@(.nv.constant0._ZN7cutlass13device_kernelIN5flash19enable_sm80_to_sm89INS1_16FlashAttnBwdSm80INS1_25CollectiveMainloopBwdSm80ILi2ELi1EN4cute5tupleIJNS5_1CILi64EEENS7_ILi96EEENS7_ILi128EEEEEENS_6half_tEfNS_4arch4Sm80ELb1ELb0ELb0ELb1ELb1ELb0ELb0ELb0ELi2ELi2ELi2ELi2ELb1EEENS1_24CollectiveEpilogueBwdGQAISB_fSE_Li256ELb1ELb1EEENS1_25SingleTileBwdLPTSchedulerILb1ELi96ELb1EEEEEEEEEvNT_6ParamsE)
        /*0014*/ 	.short	0x0160
        /*0016*/ 	.short	0x0290


	//----- nvinfo : EIATTR_CBANK_PARAM_SIZE
	.align		4
.L_750:
        /*0018*/ 	.byte	0x03, 0x19
        /*001a*/ 	.short	0x0290


	//----- nvinfo : EIATTR_KPARAM_INFO
	.align		4
        /*001c*/ 	.byte	0x04, 0x17
        /*001e*/ 	.short	(.L_752 - .L_751)
.L_751:
        /*0020*/ 	.word	0x00000000
        /*0024*/ 	.short	0x0000
        /*0026*/ 	.short	0x0000
        /*0028*/ 	.byte	0x00, 0xf0, 0x41, 0x0a


	//----- nvinfo : EIATTR_MAXREG_COUNT
	.align		4
.L_752:
        /*002c*/ 	.byte	0x03, 0x1b
        /*002e*/ 	.short	0x00ff


	//----- nvinfo : EIATTR_NUM_BARRIERS
	.align		4
        /*0030*/ 	.byte	0x02, 0x4c
        /*0032*/ 	.byte	0x02
	.zero		1


	//----- nvinfo : EIATTR_ANNOTATIONS
	.align		4
        /*0034*/ 	.byte	0x04, 0x55
        /*0036*/ 	.short	(.L_754 - .L_753)


	//   ....[0]....
.L_753:
        /* <DEDUP_REMOVED lines=15> */


	//----- nvinfo : EIATTR_MERCURY_ISA_VERSION
	.align		4
.L_754:
        /*0118*/ 	.byte	0x03, 0x5f
        /*011a*/ 	.short	0x0000


	//----- nvinfo : EIATTR_COOP_GROUP_MASK_REGIDS
	.align		4
        /*011c*/ 	.byte	0x04, 0x29
        /*011e*/ 	.short	(.L_756 - .L_755)


	//   ....[0]....
.L_755:
        /*0120*/ 	.word	0xffffffff


	//   ....[1]....
        /*0124*/ 	.word	0xffffffff


	//   ....[2]....
        /*0128*/ 	.word	0xffffffff


	//   ....[3]....
        /*012c*/ 	.word	0xffffffff


	//   ....[4]....
        /*0130*/ 	.word	0xffffffff


	//   ....[5]....
        /*0134*/ 	.word	0xffffffff


	//   ....[6]....
        /*0138*/ 	.word	0xffffffff


	//   ....[7]....
        /*013c*/ 	.word	0xffffffff


	//   ....[8]....
        /*0140*/ 	.word	0xffffffff


	//----- nvinfo : EIATTR_COOP_GROUP_INSTR_OFFSETS
	.align		4
.L_756:
        /*0144*/ 	.byte	0x04, 0x28
        /*0146*/ 	.short	(.L_758 - .L_757)


	//   ....[0]....
.L_757:
        /*0148*/ 	.word	0x00000060


	//   ....[1]....
        /*014c*/ 	.word	0x00006210


	//   ....[2]....
        /*0150*/ 	.word	0x00006250


	//   ....[3]....
        /*0154*/ 	.word	0x00006660


	//   ....[4]....
        /*0158*/ 	.word	0x00006670


	//   ....[5]....
        /*015c*/ 	.word	0x00006800


	//   ....[6]....
        /*0160*/ 	.word	0x00006850


	//   ....[7]....
        /*0164*/ 	.word	0x00006c00


	//   ....[8]....
        /*0168*/ 	.word	0x00006c10


	//----- nvinfo : EIATTR_EXIT_INSTR_OFFSETS
	.align		4
.L_758:
        /*016c*/ 	.byte	0x04, 0x1c
        /*016e*/ 	.short	(.L_760 - .L_759)


	//   ....[0]....
.L_759:
        /*0170*/ 	.word	0x00000820


	//   ....[1]....
        /*0174*/ 	.word	0x00005ed0


	//   ....[2]....
        /*0178*/ 	.word	0x00006c20


	//   ....[3]....
        /*017c*/ 	.word	0x00006cc0


	//----- nvinfo : EIATTR_MAX_THREADS
	.align		4
.L_760:
        /*0180*/ 	.byte	0x04, 0x05
        /*0182*/ 	.short	(.L_762 - .L_761)
.L_761:
        /*0184*/ 	.word	0x00000100
        /*0188*/ 	.word	0x00000001
        /*018c*/ 	.word	0x00000001


	//----- nvinfo : EIATTR_CRS_STACK_SIZE
	.align		4
.L_762:
        /*0190*/ 	.byte	0x04, 0x1e
        /*0192*/ 	.short	(.L_764 - .L_763)
.L_763:
        /*0194*/ 	.word	0x00000000
.L_764:


//--------------------- .nv.info._ZN7cutlass13device_kernelIN5flash19enable_sm80_to_sm89INS1_16FlashAttnBwdSm80INS1_25CollectiveMainloopBwdSm80ILi2ELi2EN4cute5tupleIJNS5_1CILi64EEENS7_ILi128EEES9_EEENS_6half_tEfNS_4arch4Sm80ELb0ELb0ELb0ELb0ELb0ELb0ELb0ELb0ELi2ELi2ELi2ELi2ELb0EEENS1_21CollectiveEpilogueBwdISA_SB_SD_Li256ELb0ELb0ELi4EEENS1_19SingleTileSchedulerILb0ELb0ELb0ELi128EEEEEEEEEvNT_6ParamsE --------------------------
	.section	.nv.info._ZN7cutlass13device_kernelIN5flash19enable_sm80_to_sm89INS1_16FlashAttnBwdSm80INS1_25CollectiveMainloopBwdSm80ILi2ELi2EN4cute5tupleIJNS5_1CILi64EEENS7_ILi128EEES9_EEENS_6half_tEfNS_4arch4Sm80ELb0ELb0ELb0ELb0ELb0ELb0ELb0ELb0ELi2ELi2ELi2ELi2ELb0EEENS1_21CollectiveEpilogueBwdISA_SB_SD_Li256ELb0ELb0ELi4EEENS1_19SingleTileSchedulerILb0ELb0ELb0ELi128EEEEEEEEEvNT_6ParamsE,"",@"SHT_CUDA_INFO"
	.sectionflags	@""
	.align	4


	//----- nvinfo : EIATTR_CUDA_API_VERSION
	.align		4
        /*0000*/ 	.byte	0x04, 0x37
        /*0002*/ 	.short	(.L_766 - .L_765)
.L_765:
        /*0004*/ 	.word	0x00000082


	//----- nvinfo : EIATTR_SW2861232_WAR
	.align		4
.L_766:
        /*0008*/ 	.byte	0x01, 0x35
	.zero		2


	//----- nvinfo : EIATTR_PARAM_CBANK
	.align		4
        /*000c*/ 	.byte	0x04, 0x0a
        /*000e*/ 	.short	(.L_768 - .L_767)
	.align		4
.L_767:
        /*0010*/ 	.word	index@(.nv.constant0._ZN7cutlass13device_kernelIN5flash19enable_sm80_to_sm89INS1_16FlashAttnBwdSm80INS1_25CollectiveMainloopBwdSm80ILi2ELi2EN4cute5tupleIJNS5_1CILi64EEENS7_ILi128EEES9_EEENS_6half_tEfNS_4arch4Sm80ELb0ELb0ELb0ELb0ELb0ELb0ELb0ELb0ELi2ELi2ELi2ELi2ELb0EEENS1_21CollectiveEpilogueBwdISA_SB_SD_Li256ELb0ELb0ELi4EEENS1_19SingleTileSchedulerILb0ELb0ELb0ELi128EEEEEEEEEvNT_6ParamsE)
        /*0014*/ 	.short	0x0160
        /*0016*/ 	.short	0x0270


	//----- nvinfo : EIATTR_CBANK_PARAM_SIZE
	.align		4
.L_768:
        /*0018*/ 	.byte	0x03, 0x19
        /*001a*/ 	.short	0x0270


	//----- nvinfo : EIATTR_KPARAM_INFO
	.align		4
        /*001c*/ 	.byte	0x04, 0x17
        /*001e*/ 	.short	(.L_770 - .L_769)
.L_769:
        /*0020*/ 	.word	0x00000000
        /*0024*/ 	.short	0x0000
        /*0026*/ 	.short	0x0000
        /*0028*/ 	.byte	0x00, 0xf0, 0xc1, 0x09


	//----- nvinfo : EIATTR_MAXREG_COUNT
	.align		4
.L_770:
        /*002c*/ 	.byte	0x03, 0x1b
        /*002e*/ 	.short	0x00ff


	//----- nvinfo : EIATTR_NUM_BARRIERS
	.align		4
        /*0030*/ 	.byte	0x02, 0x4c
        /*0032*/ 	.byte	0x02
	.zero		1


	//----- nvinfo : EIATTR_MERCURY_ISA_VERSION
	.align		4
        /*0034*/ 	.byte	0x03, 0x5f
        /*0036*/ 	.short	0x0000


	//----- nvinfo : EIATTR_EXIT_INSTR_OFFSETS
	.align		4
        /*0038*/ 	.byte	0x04, 0x1c
        /*003a*/ 	.short	(.L_772 - .L_771)


	//   ....[0]....
.L_771:
        /*003c*/ 	.word	0x00000030


	//   ....[1]....
        /*0040*/ 	.word	0x00007da0


	//   ....[2]....
        /*0044*/ 	.word	0x00007e60


	//----- nvinfo : EIATTR_CTAIDZ_USED
	.align		4
.L_772:
        /*0048*/ 	.byte	0x01, 0x04
	.zero		2


	//----- nvinfo : EIATTR_MAX_THREADS
	.align		4
        /*004c*/ 	.byte	0x04, 0x05
        /*004e*/ 	.short	(.L_774 - .L_773)
.L_773:
        /*0050*/ 	.word	0x00000100
        /*0054*/ 	.word	0x00000001
        /*0058*/ 	.word	0x00000001


	//----- nvinfo : EIATTR_CRS_STACK_SIZE
	.align		4
.L_774:
        /*005c*/ 	.byte	0x04, 0x1e
        /*005e*/ 	.short	(.L_776 - .L_775)
.L_775:
        /*0060*/ 	.word	0x00000000
.L_776:


//--------------------- .nv.info._ZN7cutlass13device_kernelIN5flash19enable_sm80_to_sm89INS1_16FlashAttnBwdSm80INS1_25CollectiveMainloopBwdSm80ILi2ELi2EN4cute5tupleIJNS5_1CILi64EEENS7_ILi128EEES9_EEENS_6half_tEfNS_4arch4Sm80ELb0ELb0ELb0ELb0ELb1ELb0ELb0ELb0ELi2ELi2ELi2ELi2ELb0EEENS1_21CollectiveEpilogueBwdISA_SB_SD_Li256ELb0ELb0ELi4EEENS1_19SingleTileSchedulerILb0ELb0ELb0ELi128EEEEEEEEEvNT_6ParamsE --------------------------
	.section	.nv.info._ZN7cutlass13device_kernelIN5flash19enable_sm80_to_sm89INS1_16FlashAttnBwdSm80INS1_25CollectiveMainloopBwdSm80ILi2ELi2EN4cute5tupleIJNS5_1CILi64EEENS7_ILi128EEES9_EEENS_6half_tEfNS_4arch4Sm80ELb0ELb0ELb0ELb0ELb1ELb0ELb0ELb0ELi2ELi2ELi2ELi2ELb0EEENS1_21CollectiveEpilogueBwdISA_SB_SD_Li256ELb0ELb0ELi4EEENS1_19SingleTileSchedulerILb0ELb0ELb0ELi128EEEEEEEEEvNT_6ParamsE,"",@"SHT_CUDA_INFO"
	.sectionflags	@""
	.align	4


	//----- nvinfo : EIATTR_CUDA_API_VERSION
	.align		4
        /*0000*/ 	.byte	0x04, 0x37
        /*0002*/ 	.short	(.L_778 - .L_777)
.L_777:
        /*0004*/ 	.word	0x00000082


	//----- nvinfo : EIATTR_SW2861232_WAR
	.align		4
.L_778:
        /*0008*/ 	.byte	0x01, 0x35
	.zero		2


	//----- nvinfo : EIATTR_PARAM_CBANK
	.align		4
        /*000c*/ 	.byte	0x04, 0x0a
        /*000e*/ 	.short	(.L_780 - .L_779)
	.align		4
.L_779:
        /*0010*/ 	.word	index@(.nv.constant0._ZN7cutlass13device_kernelIN5flash19enable_sm80_to_sm89INS1_16FlashAttnBwdSm80INS1_25CollectiveMainloopBwdSm80ILi2ELi2EN4cute5tupleIJNS5_1CILi64EEENS7_ILi128EEES9_EEENS_6half_tEfNS_4arch4Sm80ELb0ELb0ELb0ELb0ELb1ELb0ELb0ELb0ELi2ELi2ELi2ELi2ELb0EEENS1_21CollectiveEpilogueBwdISA_SB_SD_Li256ELb0ELb0ELi4EEENS1_19SingleTileSchedulerILb0ELb0ELb0ELi128EEEEEEEEEvNT_6ParamsE)
        /*0014*/ 	.short	0x0160
        /*0016*/ 	.short	0x0270


	//----- nvinfo : EIATTR_CBANK_PARAM_SIZE
	.align		4
.L_780:
        /*0018*/ 	.byte	0x03, 0x19
        /*001a*/ 	.short	0x0270


	//----- nvinfo : EIATTR_KPARAM_INFO
	.align		4
        /*001c*/ 	.byte	0x04, 0x17
        /*001e*/ 	.short	(.L_782 - .L_781)
.L_781:
        /*0020*/ 	.word	0x00000000
        /*0024*/ 	.short	0x0000
        /*0026*/ 	.short	0x0000
        /*0028*/ 	.byte	0x00, 0xf0, 0xc1, 0x09


	//----- nvinfo : EIATTR_MAXREG_COUNT
	.align		4
.L_782:
        /*002c*/ 	.byte	0x03, 0x1b
        /*002e*/ 	.short	0x00ff


	//----- nvinfo : EIATTR_NUM_BARRIERS
	.align		4
        /*0030*/ 	.byte	0x02, 0x4c
        /*0032*/ 	.byte	0x02
	.zero		1


	//----- nvinfo : EIATTR_MERCURY_ISA_VERSION
	.align		4
        /*0034*/ 	.byte	0x03, 0x5f
        /*0036*/ 	.short	0x0000


	//----- nvinfo : EIATTR_EXIT_INSTR_OFFSETS
	.align		4
        /*0038*/ 	.byte	0x04, 0x1c
        /*003a*/ 	.short	(.L_784 - .L_783)


	//   ....[0]....
.L_783:
        /*003c*/ 	.word	0x00000030


	//   ....[1]....
        /*0040*/ 	.word	0x00007da0


	//   ....[2]....
        /*0044*/ 	.word	0x00007e60


	//----- nvinfo : EIATTR_CTAIDZ_USED
	.align		4
.L_784:
        /*0048*/ 	.byte	0x01, 0x04
	.zero		2


	//----- nvinfo : EIATTR_MAX_THREADS
	.align		4
        /*004c*/ 	.byte	0x04, 0x05
        /*004e*/ 	.short	(.L_786 - .L_785)
.L_785:
        /*0050*/ 	.word	0x00000100
        /*0054*/ 	.word	0x00000001
        /*0058*/ 	.word	0x00000001


	//----- nvinfo : EIATTR_CRS_STACK_SIZE
	.align		4
.L_786:
        /*005c*/ 	.byte	0x04, 0x1e
        /*005e*/ 	.short	(.L_788 - .L_787)
.L_787:
        /*0060*/ 	.word	0x00000000
.L_788:


//--------------------- .nv.info._ZN7cutlass13device_kernelIN5flash19enable_sm80_to_sm89INS1_16FlashAttnBwdSm80INS1_25CollectiveMainloopBwdSm80ILi2ELi2EN4cute5tupleIJNS5_1CILi64EEENS7_ILi128EEES9_EEENS_6half_tEfNS_4arch4Sm80ELb0ELb0ELb0ELb0ELb0ELb0ELb0ELb0ELi2ELi2ELi2ELi2ELb0EEENS1_24CollectiveEpilogueBwdGQAISA_fSD_Li256ELb0ELb0EEENS1_19SingleTileSchedulerILb0ELb0ELb0ELi128EEEEEEEEEvNT_6ParamsE --------------------------
	.section	.nv.info._ZN7cutlass13device_kernelIN5flash19enable_sm80_to_sm89INS1_16FlashAttnBwdSm80INS1_25CollectiveMainloopBwdSm80ILi2ELi2EN4cute5tupleIJNS5_1CILi64EEENS7_ILi128EEES9_EEENS_6half_tEfNS_4arch4Sm80ELb0ELb0ELb0ELb0ELb0ELb0ELb0ELb0ELi2ELi2ELi2ELi2ELb0EEENS1_24CollectiveEpilogueBwdGQAISA_fSD_Li256ELb0ELb0EEENS1_19SingleTileSchedulerILb0ELb0ELb0ELi128EEEEEEEEEvNT_6ParamsE,"",@"SHT_CUDA_INFO"
	.sectionflags	@""
	.align	4


	//----- nvinfo : EIATTR_CUDA_API_VERSION
	.align		4
        /*0000*/ 	.byte	0x04, 0x37
        /*0002*/ 	.short	(.L_790 - .L_789)
.L_789:
        /*0004*/ 	.word	0x00000082


	//----- nvinfo : EIATTR_SW2861232_WAR
	.align		4
.L_790:
        /*0008*/ 	.byte	0x01, 0x35
	.zero		2


	//----- nvinfo : EIATTR_PARAM_CBANK
	.align		4
        /*000c*/ 	.byte	0x04, 0x0a
        /*000e*/ 	.short	(.L_792 - .L_791)
	.align		4
.L_791:
        /*0010*/ 	.word	index@(.nv.constant0._ZN7cutlass13device_kernelIN5flash19enable_sm80_to_sm89INS1_16FlashAttnBwdSm80INS1_25CollectiveMainloopBwdSm80ILi2ELi2EN4cute5tupleIJNS5_1CILi64EEENS7_ILi128EEES9_EEENS_6half_tEfNS_4arch4Sm80ELb0ELb0ELb0ELb0ELb0ELb0ELb0ELb0ELi2ELi2ELi2ELi2ELb0EEENS1_24CollectiveEpilogueBwdGQAISA_fSD_Li256ELb0ELb0EEENS1_19SingleTileSchedulerILb0ELb0ELb0ELi128EEEEEEEEEvNT_6ParamsE)
        /*0014*/ 	.short	0x0160
        /*0016*/ 	.short	0x0278


	//----- nvinfo : EIATTR_CBANK_PARAM_SIZE
	.align		4
.L_792:
        /*0018*/ 	.byte	0x03, 0x19
        /*001a*/ 	.short	0x0278


	//----- nvinfo : EIATTR_KPARAM_INFO
	.align		4
        /*001c*/ 	.byte	0x04, 0x17
        /*001e*/ 	.short	(.L_794 - .L_793)
.L_793:
        /*0020*/ 	.word	0x00000000
        /*0024*/ 	.short	0x0000
        /*0026*/ 	.short	0x0000
        /*0028*/ 	.byte	0x00, 0xf0, 0xe1, 0x09


	//----- nvinfo : EIATTR_MAXREG_COUNT
	.align		4
.L_794:
        /*002c*/ 	.byte	0x03, 0x1b
        /*002e*/ 	.short	0x00ff


	//----- nvinfo : EIATTR_NUM_BARRIERS
	.align		4
        /*0030*/ 	.byte	0x02, 0x4c
        /*0032*/ 	.byte	0x02
	.zero		1


	//----- nvinfo : EIATTR_ANNOTATIONS
	.align		4
        /*0034*/ 	.byte	0x04, 0x55
        /*0036*/ 	.short	(.L_796 - .L_795)


	//   ....[0]....
.L_795:
        /* <DEDUP_REMOVED lines=9> */


	//----- nvinfo : EIATTR_MERCURY_ISA_VERSION
	.align		4
.L_796:
        /*00b0*/ 	.byte	0x03, 0x5f
        /*00b2*/ 	.short	0x0000


	//----- nvinfo : EIATTR_EXIT_INSTR_OFFSETS
	.align		4
        /*00b4*/ 	.byte	0x04, 0x1c
        /*00b6*/ 	.short	(.L_798 - .L_797)


	//   ....[0]....
.L_797:
        /*00b8*/ 	.word	0x00000040


	//   ....[1]....
        /*00bc*/ 	.word	0x00006d20


	//----- nvinfo : EIATTR_CTAIDZ_USED
	.align		4
.L_798:
        /*00c0*/ 	.byte	0x01, 0x04
	.zero		2


	//----- nvinfo : EIATTR_MAX_THREADS
	.align		4
        /*00c4*/ 	.byte	0x04, 0x05
        /*00c6*/ 	.short	(.L_800 - .L_799)
.L_799:
        /*00c8*/ 	.word	0x00000100
        /*00cc*/ 	.word	0x00000001
        /*00d0*/ 	.word	0x00000001


	//----- nvinfo : EIATTR_CRS_STACK_SIZE
	.align		4
.L_800:
        /*00d4*/ 	.byte	0x04, 0x1e
        /*00d6*/ 	.short	(.L_802 - .L_801)
.L_801:
        /*00d8*/ 	.word	0x00000000
.L_802:


//--------------------- .nv.info._ZN7cutlass13device_kernelIN5flash19enable_sm80_to_sm89INS1_16FlashAttnBwdSm80INS1_25CollectiveMainloopBwdSm80ILi2ELi2EN4cute5tupleIJNS5_1CILi64EEENS7_ILi128EEES9_EEENS_6half_tEfNS_4arch4Sm80ELb0ELb0ELb0ELb0ELb1ELb0ELb0ELb0ELi2ELi2ELi2ELi2ELb0EEENS1_24CollectiveEpilogueBwdGQAISA_fSD_Li256ELb0ELb1EEENS1_19SingleTileSchedulerILb0ELb0ELb0ELi128EEEEEEEEEvNT_6ParamsE --------------------------
	.section	.nv.info._ZN7cutlass13device_kernelIN5flash19enable_sm80_to_sm89INS1_16FlashAttnBwdSm80INS1_25CollectiveMainloopBwdSm80ILi2ELi2EN4cute5tupleIJNS5_1CILi64EEENS7_ILi128EEES9_EEENS_6half_tEfNS_4arch4Sm80ELb0ELb0ELb0ELb0ELb1ELb0ELb0ELb0ELi2ELi2ELi2ELi2ELb0EEENS1_24CollectiveEpilogueBwdGQAISA_fSD_Li256ELb0ELb1EEENS1_19SingleTileSchedulerILb0ELb0ELb0ELi128EEEEEEEEEvNT_6ParamsE,"",@"SHT_CUDA_INFO"
	.sectionflags	@""
	.align	4


	//----- nvinfo : EIATTR_CUDA_API_VERSION
	.align		4
        /*0000*/ 	.byte	0x04, 0x37
        /*0002*/ 	.short	(.L_804 - .L_803)
.L_803:
        /*0004*/ 	.word	0x00000082


	//----- nvinfo : EIATTR_SW2861232_WAR
	.align		4
.L_804:
        /*0008*/ 	.byte	0x01, 0x35
	.zero		2


	//----- nvinfo : EIATTR_PARAM_CBANK
	.align		4
        /*000c*/ 	.byte	0x04, 0x0a
        /*000e*/ 	.short	(.L_806 - .L_805)
	.align		4
.L_805:
        /*0010*/ 	.word	index@(.nv.constant0._ZN7cutlass13device_kernelIN5flash19enable_sm80_to_sm89INS1_16FlashAttnBwdSm80INS1_25CollectiveMainloopBwdSm80ILi2ELi2EN4cute5tupleIJNS5_1CILi64EEENS7_ILi128EEES9_EEENS_6half_tEfNS_4arch4Sm80ELb0ELb0ELb0ELb0ELb1ELb0ELb0ELb0ELi2ELi2ELi2ELi2ELb0EEENS1_24CollectiveEpilogueBwdGQAISA_fSD_Li256ELb0ELb1EEENS1_19SingleTileSchedulerILb0ELb0ELb0ELi128EEEEEEEEEvNT_6ParamsE)
        /*0014*/ 	.short	0x0160
        /*0016*/ 	.short	0x0278


	//----- nvinfo : EIATTR_CBANK_PARAM_SIZE
	.align		4
.L_806:
        /*0018*/ 	.byte	0x03, 0x19
        /*001a*/ 	.short	0x0278


	//----- nvinfo : EIATTR_KPARAM_INFO
	.align		4
        /*001c*/ 	.byte	0x04, 0x17
        /*001e*/ 	.short	(.L_808 - .L_807)
.L_807:
        /*0020*/ 	.word	0x00000000
        /*0024*/ 	.short	0x0000
        /*0026*/ 	.short	0x0000
        /*0028*/ 	.byte	0x00, 0xf0, 0xe1, 0x09


	//----- nvinfo : EIATTR_MAXREG_COUNT
	.align		4
.L_808:
        /*002c*/ 	.byte	0x03, 0x1b
        /*002e*/ 	.short	0x00ff


	//----- nvinfo : EIATTR_NUM_BARRIERS
	.align		4
        /*0030*/ 	.byte	0x02, 0x4c
        /*0032*/ 	.byte	0x02
	.zero		1


	//----- nvinfo : EIATTR_ANNOTATIONS
	.align		4
        /*0034*/ 	.byte	0x04, 0x55
        /*0036*/ 	.short	(.L_810 - .L_809)


	//   ....[0]....
.L_809:
        /* <DEDUP_REMOVED lines=9> */


	//----- nvinfo : EIATTR_MERCURY_ISA_VERSION
	.align		4
.L_810:
        /*00b8*/ 	.byte	0x03, 0x5f
        /*00ba*/ 	.short	0x0000


	//----- nvinfo : EIATTR_COOP_GROUP_MASK_REGIDS
	.align		4
        /*00bc*/ 	.byte	0x04, 0x29
        /*00be*/ 	.short	(.L_812 - .L_811)


	//   ....[0]....
.L_811:
        /*00c0*/ 	.word	0xffffffff


	//   ....[1]....
        /*00c4*/ 	.word	0xffffffff


	//   ....[2]....
        /*00c8*/ 	.word	0xffffffff


	//   ....[3]....
        /*00cc*/ 	.word	0xffffffff


	//   ....[4]....
        /*00d0*/ 	.word	0xffffffff


	//   ....[5]....
        /*00d4*/ 	.word	0xffffffff


	//   ....[6]....
        /*00d8*/ 	.word	0xffffffff


	//   ....[7]....
        /*00dc*/ 	.word	0xffffffff


	//----- nvinfo : EIATTR_COOP_GROUP_INSTR_OFFSETS
	.align		4
.L_812:
        /*00e0*/ 	.byte	0x04, 0x28
        /*00e2*/ 	.short	(.L_814 - .L_813)


	//   ....[0]....
.L_813:
        /*00e4*/ 	.word	0x00006390


	//   ....[1]....
        /*00e8*/ 	.word	0x00006420


	//   ....[2]....
        /*00ec*/ 	.word	0x000068e0


	//   ....[3]....
        /*00f0*/ 	.word	0x000068f0


	//   ....[4]....
        /*00f4*/ 	.word	0x00006a80


	//   ....[5]....
        /*00f8*/ 	.word	0x00006ad0


	//   ....[6]....
        /*00fc*/ 	.word	0x00006f80


	//   ....[7]....
        /*0100*/ 	.word	0x00006f90


	//----- nvinfo : EIATTR_EXIT_INSTR_OFFSETS
	.align		4
.L_814:
        /*0104*/ 	.byte	0x04, 0x1c
        /*0106*/ 	.short	(.L_816 - .L_815)


	//   ....[0]....
.L_815:
        /*0108*/ 	.word	0x00000040


	//   ....[1]....
        /*010c*/ 	.word	0x00006fa0


	//   ....[2]....
        /*0110*/ 	.word	0x00007040


	//----- nvinfo : EIATTR_CTAIDZ_USED
	.align		4
.L_816:
        /*0114*/ 	.byte	0x01, 0x04
	.zero		2


	//----- nvinfo : EIATTR_MAX_THREADS
	.align		4
        /*0118*/ 	.byte	0x04, 0x05
        /*011a*/ 	.short	(.L_818 - .L_817)
.L_817:
        /*011c*/ 	.word	0x00000100
        /*0120*/ 	.word	0x00000001
        /*0124*/ 	.word	0x00000001


	//----- nvinfo : EIATTR_CRS_STACK_SIZE
	.align		4
.L_818:
        /*0128*/ 	.byte	0x04, 0x1e
        /*012a*/ 	.short	(.L_820 - .L_819)
.L_819:
        /*012c*/ 	.word	0x00000000
.L_820:


//--------------------- .nv.info._ZN7cutlass13device_kernelIN5flash19enable_sm80_to_sm89INS1_16FlashAttnBwdSm80INS1_25CollectiveMainloopBwdSm80ILi2ELi2EN4cute5tupleIJNS5_1CILi64EEENS7_ILi128EEES9_EEENS_6half_tEfNS_4arch4Sm80ELb0ELb0ELb0ELb1ELb0ELb0ELb0ELb0ELi2ELi2ELi2ELi2ELb0EEENS1_21CollectiveEpilogueBwdISA_SB_SD_Li256ELb1ELb0ELi4EEENS1_19SingleTileSchedulerILb1ELb0ELb0ELi128EEEEEEEEEvNT_6ParamsE --------------------------
	.section	.nv.info._ZN7cutlass13device_kernelIN5flash19enable_sm80_to_sm89INS1_16FlashAttnBwdSm80INS1_25CollectiveMainloopBwdSm80ILi2ELi2EN4cute5tupleIJNS5_1CILi64EEENS7_ILi128EEES9_EEENS_6half_tEfNS_4arch4Sm80ELb0ELb0ELb0ELb1ELb0ELb0ELb0ELb0ELi2ELi2ELi2ELi2ELb0EEENS1_21CollectiveEpilogueBwdISA_SB_SD_Li256ELb1ELb0ELi4EEENS1_19SingleTileSchedulerILb1ELb0ELb0ELi128EEEEEEEEEvNT_6ParamsE,"",@"SHT_CUDA_INFO"
	.sectionflags	@""
	.align	4


	//----- nvinfo : EIATTR_CUDA_API_VERSION
	.align		4
        /*0000*/ 	.byte	0x04, 0x37
        /*0002*/ 	.short	(.L_822 - .L_821)
.L_821:
        /*0004*/ 	.word	0x00000082


	//----- nvinfo : EIATTR_SW2861232_WAR
	.align		4
.L_822:
        /*0008*/ 	.byte	0x01, 0x35
	.zero		2


	//----- nvinfo : EIATTR_PARAM_CBANK
	.align		4
        /*000c*/ 	.byte	0x04, 0x0a
        /*000e*/ 	.short	(.L_824 - .L_823)
	.align		4
.L_823:
        /*0010*/ 	.word	index@(.nv.constant0._ZN7cutlass13device_kernelIN5flash19enable_sm80_to_sm89INS1_16FlashAttnBwdSm80INS1_25CollectiveMainloopBwdSm80ILi2ELi2EN4cute5tupleIJNS5_1CILi64EEENS7_ILi128EEES9_EEENS_6half_tEfNS_4arch4Sm80ELb0ELb0ELb0ELb1ELb0ELb0ELb0ELb0ELi2ELi2ELi2ELi2ELb0EEENS1_21CollectiveEpilogueBwdISA_SB_SD_Li256ELb1ELb0ELi4EEENS1_19SingleTileSchedulerILb1ELb0ELb0ELi128EEEEEEEEEvNT_6ParamsE)
        /*0014*/ 	.short	0x0160
        /*0016*/ 	.short	0x0270


	//----- nvinfo : EIATTR_CBANK_PARAM_SIZE
	.align		4
.L_824:
        /*0018*/ 	.byte	0x03, 0x19
        /*001a*/ 	.short	0x0270


	//----- nvinfo : EIATTR_KPARAM_INFO
	.align		4
        /*001c*/ 	.byte	0x04, 0x17
        /*001e*/ 	.short	(.L_826 - .L_825)
.L_825:
        /*0020*/ 	.word	0x00000000
        /*0024*/ 	.short	0x0000
        /*0026*/ 	.short	0x0000
        /*0028*/ 	.byte	0x00, 0xf0, 0xc1, 0x09


	//----- nvinfo : EIATTR_MAXREG_COUNT
	.align		4
.L_826:
        /*002c*/ 	.byte	0x03, 0x1b
        /*002e*/ 	.short	0x00ff


	//----- nvinfo : EIATTR_NUM_BARRIERS
	.align		4
        /*0030*/ 	.byte	0x02, 0x4c
        /*0032*/ 	.byte	0x02
	.zero		1


	//----- nvinfo : EIATTR_ANNOTATIONS
	.align		4
        /*0034*/ 	.byte	0x04, 0x55
        /*0036*/ 	.short	(.L_828 - .L_827)


	//   ....[0]....
.L_827:
        /* <DEDUP_REMOVED lines=15> */


	//----- nvinfo : EIATTR_MERCURY_ISA_VERSION
	.align		4
.L_828:
        /*0118*/ 	.byte	0x03, 0x5f
        /*011a*/ 	.short	0x0000


	//----- nvinfo : EIATTR_COOP_GROUP_MASK_REGIDS
	.align		4
        /*011c*/ 	.byte	0x04, 0x29
        /*011e*/ 	.short	(.L_830 - .L_829)


	//   ....[0]....
.L_829:
        /*0120*/ 	.word	0xffffffff


	//----- nvinfo : EIATTR_COOP_GROUP_INSTR_OFFSETS
	.align		4
.L_830:
        /*0124*/ 	.byte	0x04, 0x28
        /*0126*/ 	.short	(.L_832 - .L_831)


	//   ....[0]....
.L_831:
        /*0128*/ 	.word	0x000000a0


	//----- nvinfo : EIATTR_EXIT_INSTR_OFFSETS
	.align		4
.L_832:
        /*012c*/ 	.byte	0x04, 0x1c
        /*012e*/ 	.short	(.L_834 - .L_833)


	//   ....[0]....
.L_833:
        /*0130*/ 	.word	0x00000340


	//   ....[1]....
        /*0134*/ 	.word	0x000084f0


	//   ....[2]....
        /*0138*/ 	.word	0x000085b0


	//   ....[3]....
        /*013c*/ 	.word	0x00009800


	//   ....[4]....
        /*0140*/ 	.word	0x000098c0


	//----- nvinfo : EIATTR_CTAIDZ_USED
	.align		4
.L_834:
        /*0144*/ 	.byte	0x01, 0x04
	.zero		2


	//----- nvinfo : EIATTR_MAX_THREADS
	.align		4
        /*0148*/ 	.byte	0x04, 0x05
        /*014a*/ 	.short	(.L_836 - .L_835)
.L_835:
        /*014c*/ 	.word	0x00000100
        /*0150*/ 	.word	0x00000001
        /*0154*/ 	.word	0x00000001


	//----- nvinfo : EIATTR_CRS_STACK_SIZE
	.align		4
.L_836:
        /*0158*/ 	.byte	0x04, 0x1e
        /*015a*/ 	.short	(.L_838 - .L_837)
.L_837:
        /*015c*/ 	.word	0x00000000
.L_838:


//--------------------- .nv.info._ZN7cutlass13device_kernelIN5flash19enable_sm80_to_sm89INS1_16FlashAttnBwdSm80INS1_25CollectiveMainloopBwdSm80ILi2ELi2EN4cute5tupleIJNS5_1CILi64EEENS7_ILi128EEES9_EEENS_6half_tEfNS_4arch4Sm80ELb0ELb0ELb0ELb1ELb1ELb0ELb0ELb0ELi2ELi2ELi2ELi2ELb0EEENS1_21CollectiveEpilogueBwdISA_SB_SD_Li256ELb1ELb0ELi4EEENS1_19SingleTileSchedulerILb1ELb0ELb0ELi128EEEEEEEEEvNT_6ParamsE --------------------------
	.section	.nv.info._ZN7cutlass13device_kernelIN5flash19enable_sm80_to_sm89INS1_16FlashAttnBwdSm80INS1_25CollectiveMainloopBwdSm80ILi2ELi2EN4cute5tupleIJNS5_1CILi64EEENS7_ILi128EEES9_EEENS_6half_tEfNS_4arch4Sm80ELb0ELb0ELb0ELb1ELb1ELb0ELb0ELb0ELi2ELi2ELi2ELi2ELb0EEENS1_21CollectiveEpilogueBwdISA_SB_SD_Li256ELb1ELb0ELi4EEENS1_19SingleTileSchedulerILb1ELb0ELb0ELi128EEEEEEEEEvNT_6ParamsE,"",@"SHT_CUDA_INFO"
	.sectionflags	@""
	.align	4


	//----- nvinfo : EIATTR_CUDA_API_VERSION
	.align		4
        /*0000*/ 	.byte	0x04, 0x37
        /*0002*/ 	.short	(.L_840 - .L_839)
.L_839:
        /*0004*/ 	.word	0x00000082


	//----- nvinfo : EIATTR_SW2861232_WAR
	.align		4
.L_840:
        /*0008*/ 	.byte	0x01, 0x35
	.zero		2


	//----- nvinfo : EIATTR_PARAM_CBANK
	.align		4
        /*000c*/ 	.byte	0x04, 0x0a
        /*000e*/ 	.short	(.L_842 - .L_841)
	.align		4
.L_841:
        /*0010*/ 	.word	index@(.nv.constant0._ZN7cutlass13device_kernelIN5flash19enable_sm80_to_sm89INS1_16FlashAttnBwdSm80INS1_25CollectiveMainloopBwdSm80ILi2ELi2EN4cute5tupleIJNS5_1CILi64EEENS7_ILi128EEES9_EEENS_6half_tEfNS_4arch4Sm80ELb0ELb0ELb0ELb1ELb1ELb0ELb0ELb0ELi2ELi2ELi2ELi2ELb0EEENS1_21CollectiveEpilogueBwdISA_SB_SD_Li256ELb1ELb0ELi4EEENS1_19SingleTileSchedulerILb1ELb0ELb0ELi128EEEEEEEEEvNT_6ParamsE)
        /*0014*/ 	.short	0x0160
        /*0016*/ 	.short	0x0270


	//----- nvinfo : EIATTR_CBANK_PARAM_SIZE
	.align		4
.L_842:
        /*0018*/ 	.byte	0x03, 0x19
        /*001a*/ 	.short	0x0270


	//----- nvinfo : EIATTR_KPARAM_INFO
	.align		4
        /*001c*/ 	.byte	0x04, 0x17
        /*001e*/ 	.short	(.L_844 - .L_843)
.L_843:
        /*0020*/ 	.word	0x00000000
        /*0024*/ 	.short	0x0000
        /*0026*/ 	.short	0x0000
        /*0028*/ 	.byte	0x00, 0xf0, 0xc1, 0x09


	//----- nvinfo : EIATTR_MAXREG_COUNT
	.align		4
.L_844:
        /*002c*/ 	.byte	0x03, 0x1b
        /*002e*/ 	.short	0x00ff


	//----- nvinfo : EIATTR_NUM_BARRIERS
	.align		4
        /*0030*/ 	.byte	0x02, 0x4c
        /*0032*/ 	.byte	0x02
	.zero		1


	//----- nvinfo : EIATTR_ANNOTATIONS
	.align		4
        /*0034*/ 	.byte	0x04, 0x55
        /*0036*/ 	.short	(.L_846 - .L_845)


	//   ....[0]....
.L_845:
        /* <DEDUP_REMOVED lines=15> */


	//----- nvinfo : EIATTR_MERCURY_ISA_VERSION
	.align		4
.L_846:
        /*0118*/ 	.byte	0x03, 0x5f
        /*011a*/ 	.short	0x0000


	//----- nvinfo : EIATTR_COOP_GROUP_MASK_REGIDS
	.align		4
        /*011c*/ 	.byte	0x04, 0x29
        /*011e*/ 	.short	(.L_848 - .L_847)


	//   ....[0]....
.L_847:
        /*0120*/ 	.word	0xffffffff


	//----- nvinfo : EIATTR_COOP_GROUP_INSTR_OFFSETS
	.align		4
.L_848:
        /*0124*/ 	.byte	0x04, 0x28
        /*0126*/ 	.short	(.L_850 - .L_849)


	//   ....[0]....
.L_849:
        /*0128*/ 	.word	0x000000a0


	//----- nvinfo : EIATTR_EXIT_INSTR_OFFSETS
	.align		4
.L_850:
        /*012c*/ 	.byte	0x04, 0x1c
        /*012e*/ 	.short	(.L_852 - .L_851)


	//   ....[0]....
.L_851:
        /*0130*/ 	.word	0x00000340


	//   ....[1]....
        /*0134*/ 	.word	0x000084f0


	//   ....[2]....
        /*0138*/ 	.word	0x000085b0


	//   ....[3]....
        /*013c*/ 	.word	0x00009800


	//   ....[4]....
        /*0140*/ 	.word	0x000098c0


	//----- nvinfo : EIATTR_CTAIDZ_USED
	.align		4
.L_852:
        /*0144*/ 	.byte	0x01, 0x04
	.zero		2


	//----- nvinfo : EIATTR_MAX_THREADS
	.align		4
        /*0148*/ 	.byte	0x04, 0x05
        /*014a*/ 	.short	(.L_854 - .L_853)
.L_853:
        /*014c*/ 	.word	0x00000100
        /*0150*/ 	.word	0x00000001
        /*0154*/ 	.word	0x00000001


	//----- nvinfo : EIATTR_CRS_STACK_SIZE
	.align		4
.L_854:
        /*0158*/ 	.byte	0x04, 0x1e
        /*015a*/ 	.short	(.L_856 - .L_855)
.L_855:
        /*015c*/ 	.word	0x00000000
.L_856:


//--------------------- .nv.info._ZN7cutlass13device_kernelIN5flash19enable_sm80_to_sm89INS1_16FlashAttnBwdSm80INS1_25CollectiveMainloopBwdSm80ILi2ELi2EN4cute5tupleIJNS5_1CILi64EEENS7_ILi128EEES9_EEENS_6half_tEfNS_4arch4Sm80ELb0ELb0ELb0ELb1ELb0ELb0ELb0ELb0ELi2ELi2ELi2ELi2ELb0EEENS1_24CollectiveEpilogueBwdGQAISA_fSD_Li256ELb1ELb0EEENS1_19SingleTileSchedulerILb1ELb0ELb0ELi128EEEEEEEEEvNT_6ParamsE --------------------------
	.section	.nv.info._ZN7cutlass13device_kernelIN5flash19enable_sm80_to_sm89INS1_16FlashAttnBwdSm80INS1_25CollectiveMainloopBwdSm80ILi2ELi2EN4cute5tupleIJNS5_1CILi64EEENS7_ILi128EEES9_EEENS_6half_tEfNS_4arch4Sm80ELb0ELb0ELb0ELb1ELb0ELb0ELb0ELb0ELi2ELi2ELi2ELi2ELb0EEENS1_24CollectiveEpilogueBwdGQAISA_fSD_Li256ELb1ELb0EEENS1_19SingleTileSchedulerILb1ELb0ELb0ELi128EEEEEEEEEvNT_6ParamsE,"",@"SHT_CUDA_INFO"
	.sectionflags	@""
	.align	4


	//----- nvinfo : EIATTR_CUDA_API_VERSION
	.align		4
        /*0000*/ 	.byte	0x04, 0x37
        /*0002*/ 	.short	(.L_858 - .L_857)
.L_857:
        /*0004*/ 	.word	0x00000082


	//----- nvinfo : EIATTR_SW2861232_WAR
	.align		4
.L_858:
        /*0008*/ 	.byte	0x01, 0x35
	.zero		2


	//----- nvinfo : EIATTR_PARAM_CBANK
	.align		4
        /*000c*/ 	.byte	0x04, 0x0a
        /*000e*/ 	.short	(.L_860 - .L_859)
	.align		4
.L_859:
        /*0010*/ 	.word	index@(.nv.constant0._ZN7cutlass13device_kernelIN5flash19enable_sm80_to_sm89INS1_16FlashAttnBwdSm80INS1_25CollectiveMainloopBwdSm80ILi2ELi2EN4cute5tupleIJNS5_1CILi64EEENS7_ILi128EEES9_EEENS_6half_tEfNS_4arch4Sm80ELb0ELb0ELb0ELb1ELb0ELb0ELb0ELb0ELi2ELi2ELi2ELi2ELb0EEENS1_24CollectiveEpilogueBwdGQAISA_fSD_Li256ELb1ELb0EEENS1_19SingleTileSchedulerILb1ELb0ELb0ELi128EEEEEEEEEvNT_6ParamsE)
        /*0014*/ 	.short	0x0160
        /*0016*/ 	.short	0x0278


	//----- nvinfo : EIATTR_CBANK_PARAM_SIZE
	.align		4
.L_860:
        /*0018*/ 	.byte	0x03, 0x19
        /*001a*/ 	.short	0x0278


	//----- nvinfo : EIATTR_KPARAM_INFO
	.align		4
        /*001c*/ 	.byte	0x04, 0x17
        /*001e*/ 	.short	(.L_862 - .L_861)
.L_861:
        /*0020*/ 	.word	0x00000000
        /*0024*/ 	.short	0x0000
        /*0026*/ 	.short	0x0000
        /*0028*/ 	.byte	0x00, 0xf0, 0xe1, 0x09


	//----- nvinfo : EIATTR_MAXREG_COUNT
	.align		4
.L_862:
        /*002c*/ 	.byte	0x03, 0x1b
        /*002e*/ 	.short	0x00ff


	//----- nvinfo : EIATTR_NUM_BARRIERS
	.align		4
        /*0030*/ 	.byte	0x02, 0x4c
        /*0032*/ 	.byte	0x02
	.zero		1


	//----- nvinfo : EIATTR_ANNOTATIONS
	.align		4
        /*0034*/ 	.byte	0x04, 0x55
        /*0036*/ 	.short	(.L_864 - .L_863)


	//   ....[0]....
.L_863:
        /* <DEDUP_REMOVED lines=14> */


	//----- nvinfo : EIATTR_MERCURY_ISA_VERSION
	.align		4
.L_864:
        /*0108*/ 	.byte	0x03, 0x5f
        /*010a*/ 	.short	0x0000


	//----- nvinfo : EIATTR_COOP_GROUP_MASK_REGIDS
	.align		4
        /*010c*/ 	.byte	0x04, 0x29
        /*010e*/ 	.short	(.L_866 - .L_865)


	//   ....[0]....
.L_865:
        /*0110*/ 	.word	0xffffffff


	//----- nvinfo : EIATTR_COOP_GROUP_INSTR_OFFSETS
	.align		4
.L_866:
        /*0114*/ 	.byte	0x04, 0x28
        /*0116*/ 	.short	(.L_868 - .L_867)


	//   ....[0]....
.L_867:
        /*0118*/ 	.word	0x000000a0


	//----- nvinfo : EIATTR_EXIT_INSTR_OFFSETS
	.align		4
.L_868:
        /*011c*/ 	.byte	0x04, 0x1c
        /*011e*/ 	.short	(.L_870 - .L_869)


	//   ....[0]....
.L_869:
        /*0120*/ 	.word	0x00000340


	//   ....[1]....
        /*0124*/ 	.word	0x00006650


	//   ....[2]....
        /*0128*/ 	.word	0x00007190


	//----- nvinfo : EIATTR_CTAIDZ_USED
	.align		4
.L_870:
        /*012c*/ 	.byte	0x01, 0x04
	.zero		2


	//----- nvinfo : EIATTR_MAX_THREADS
	.align		4
        /*0130*/ 	.byte	0x04, 0x05
        /*0132*/ 	.short	(.L_872 - .L_871)
.L_871:
        /*0134*/ 	.word	0x00000100
        /*0138*/ 	.word	0x00000001
        /*013c*/ 	.word	0x00000001


	//----- nvinfo : EIATTR_CRS_STACK_SIZE
	.align		4
.L_872:
        /*0140*/ 	.byte	0x04, 0x1e
        /*0142*/ 	.short	(.L_874 - .L_873)
.L_873:
        /*0144*/ 	.word	0x00000000
.L_874:


//--------------------- .nv.info._ZN7cutlass13device_kernelIN5flash19enable_sm80_to_sm89INS1_16FlashAttnBwdSm80INS1_25CollectiveMainloopBwdSm80ILi2ELi2EN4cute5tupleIJNS5_1CILi64EEENS7_ILi128EEES9_EEENS_6half_tEfNS_4arch4Sm80ELb0ELb0ELb0ELb1ELb1ELb0ELb0ELb0ELi2ELi2ELi2ELi2ELb0EEENS1_24CollectiveEpilogueBwdGQAISA_fSD_Li256ELb1ELb1EEENS1_19SingleTileSchedulerILb1ELb0ELb0ELi128EEEEEEEEEvNT_6ParamsE --------------------------
	.section	.nv.info._ZN7cutlass13device_kernelIN5flash19enable_sm80_to_sm89INS1_16FlashAttnBwdSm80INS1_25CollectiveMainloopBwdSm80ILi2ELi2EN4cute5tupleIJNS5_1CILi64EEENS7_ILi128EEES9_EEENS_6half_tEfNS_4arch4Sm80ELb0ELb0ELb0ELb1ELb1ELb0ELb0ELb0ELi2ELi2ELi2ELi2ELb0EEENS1_24CollectiveEpilogueBwdGQAISA_fSD_Li256ELb1ELb1EEENS1_19SingleTileSchedulerILb1ELb0ELb0ELi128EEEEEEEEEvNT_6ParamsE,"",@"SHT_CUDA_INFO"
	.sectionflags	@""
	.align	4


	//----- nvinfo : EIATTR_CUDA_API_VERSION
	.align		4
        /*0000*/ 	.byte	0x04, 0x37
        /*0002*/ 	.short	(.L_876 - .L_875)
.L_875:
        /*0004*/ 	.word	0x00000082


	//----- nvinfo : EIATTR_SW2861232_WAR
	.align		4
.L_876:
        /*0008*/ 	.byte	0x01, 0x35
	.zero		2


	//----- nvinfo : EIATTR_PARAM_CBANK
	.align		4
        /*000c*/ 	.byte	0x04, 0x0a
        /*000e*/ 	.short	(.L_878 - .L_877)
	.align		4
.L_877:
        /*0010*/ 	.word	index@(.nv.constant0._ZN7cutlass13device_kernelIN5flash19enable_sm80_to_sm89INS1_16FlashAttnBwdSm80INS1_25CollectiveMainloopBwdSm80ILi2ELi2EN4cute5tupleIJNS5_1CILi64EEENS7_ILi128EEES9_EEENS_6half_tEfNS_4arch4Sm80ELb0ELb0ELb0ELb1ELb1ELb0ELb0ELb0ELi2ELi2ELi2ELi2ELb0EEENS1_24CollectiveEpilogueBwdGQAISA_fSD_Li256ELb1ELb1EEENS1_19SingleTileSchedulerILb1ELb0ELb0ELi128EEEEEEEEEvNT_6ParamsE)
        /*0014*/ 	.short	0x0160
        /*0016*/ 	.short	0x0278


	//----- nvinfo : EIATTR_CBANK_PARAM_SIZE
	.align		4
.L_878:
        /*0018*/ 	.byte	0x03, 0x19
        /*001a*/ 	.short	0x0278


	//----- nvinfo : EIATTR_KPARAM_INFO
	.align		4
        /*001c*/ 	.byte	0x04, 0x17
        /*001e*/ 	.short	(.L_880 - .L_879)
.L_879:
        /*0020*/ 	.word	0x00000000
        /*0024*/ 	.short	0x0000
        /*0026*/ 	.short	0x0000
        /*0028*/ 	.byte	0x00, 0xf0, 0xe1, 0x09


	//----- nvinfo : EIATTR_MAXREG_COUNT
	.align		4
.L_880:
        /*002c*/ 	.byte	0x03, 0x1b
        /*002e*/ 	.short	0x00ff


	//----- nvinfo : EIATTR_NUM_BARRIERS
	.align		4
        /*0030*/ 	.byte	0x02, 0x4c
        /*0032*/ 	.byte	0x02
	.zero		1


	//----- nvinfo : EIATTR_ANNOTATIONS
	.align		4
        /*0034*/ 	.byte	0x04, 0x55
        /*0036*/ 	.short	(.L_882 - .L_881)


	//   ....[0]....
.L_881:
        /* <DEDUP_REMOVED lines=14> */


	//----- nvinfo : EIATTR_MERCURY_ISA_VERSION
	.align		4
.L_882:
        /*0108*/ 	.byte	0x03, 0x5f
        /*010a*/ 	.short	0x0000


	//----- nvinfo : EIATTR_COOP_GROUP_MASK_REGIDS
	.align		4
        /*010c*/ 	.byte	0x04, 0x29
        /*010e*/ 	.short	(.L_884 - .L_883)


	//   ....[0]....
.L_883:
        /*0110*/ 	.word	0xffffffff


	//   ....[1]....
        /*0114*/ 	.word	0xffffffff


	//   ....[2]....
        /*0118*/ 	.word	0xffffffff


	//   ....[3]....
        /*011c*/ 	.word	0xffffffff


	//   ....[4]....
        /*0120*/ 	.word	0xffffffff


	//   ....[5]....
        /*0124*/ 	.word	0xffffffff


	//   ....[6]....
        /*0128*/ 	.word	0xffffffff


	//   ....[7]....
        /*012c*/ 	.word	0xffffffff


	//   ....[8]....
        /*0130*/ 	.word	0xffffffff


	//----- nvinfo : EIATTR_COOP_GROUP_INSTR_OFFSETS
	.align		4
.L_884:
        /*0134*/ 	.byte	0x04, 0x28
        /*0136*/ 	.short	(.L_886 - .L_885)


	//   ....[0]....
.L_885:
        /*0138*/ 	.word	0x000000a0


	//   ....[1]....
        /*013c*/ 	.word	0x000069b0


	//   ....[2]....
        /*0140*/ 	.word	0x000069f0


	//   ....[3]....
        /*0144*/ 	.word	0x00006ee0


	//   ....[4]....
        /*0148*/ 	.word	0x00006ef0


	//   ....[5]....
        /*014c*/ 	.word	0x00007080


	//   ....[6]....
        /*0150*/ 	.word	0x000070d0


	//   ....[7]....
        /*0154*/ 	.word	0x00007580


	//   ....[8]....
        /*0158*/ 	.word	0x00007590


	//----- nvinfo : EIATTR_EXIT_INSTR_OFFSETS
	.align		4
.L_886:
        /*015c*/ 	.byte	0x04, 0x1c
        /*015e*/ 	.short	(.L_888 - .L_887)


	//   ....[0]....
.L_887:
        /*0160*/ 	.word	0x00000340


	//   ....[1]....
        /*0164*/ 	.word	0x00006650


	//   ....[2]....
        /*0168*/ 	.word	0x000075a0


	//   ....[3]....
        /*016c*/ 	.word	0x00007640


	//----- nvinfo : EIATTR_CTAIDZ_USED
	.align		4
.L_888:
        /*0170*/ 	.byte	0x01, 0x04
	.zero		2


	//----- nvinfo : EIATTR_MAX_THREADS
	.align		4
        /*0174*/ 	.byte	0x04, 0x05
        /*0176*/ 	.short	(.L_890 - .L_889)
.L_889:
        /*0178*/ 	.word	0x00000100
        /*017c*/ 	.word	0x00000001
        /*0180*/ 	.word	0x00000001


	//----- nvinfo : EIATTR_CRS_STACK_SIZE
	.align		4
.L_890:
        /*0184*/ 	.byte	0x04, 0x1e
        /*0186*/ 	.short	(.L_892 - .L_891)
.L_891:
        /*0188*/ 	.word	0x00000000
.L_892:


//--------------------- .nv.info._ZN7cutlass13device_kernelIN5flash19enable_sm80_to_sm89INS1_16FlashAttnBwdSm80INS1_25CollectiveMainloopBwdSm80ILi2ELi2EN4cute5tupleIJNS5_1CILi64EEENS7_ILi128EEES9_EEENS_6half_tEfNS_4arch4Sm80ELb0ELb1ELb0ELb0ELb0ELb0ELb0ELb0ELi2ELi2ELi2ELi2ELb0EEENS1_21CollectiveEpilogueBwdISA_SB_SD_Li256ELb0ELb0ELi4EEENS1_19SingleTileSchedulerILb0ELb0ELb0ELi128EEEEEEEEEvNT_6ParamsE --------------------------
	.section	.nv.info._ZN7cutlass13device_kernelIN5flash19enable_sm80_to_sm89INS1_16FlashAttnBwdSm80INS1_25CollectiveMainloopBwdSm80ILi2ELi2EN4cute5tupleIJNS5_1CILi64EEENS7_ILi128EEES9_EEENS_6half_tEfNS_4arch4Sm80ELb0ELb1ELb0ELb0ELb0ELb0ELb0ELb0ELi2ELi2ELi2ELi2ELb0EEENS1_21CollectiveEpilogueBwdISA_SB_SD_Li256ELb0ELb0ELi4EEENS1_19SingleTileSchedulerILb0ELb0ELb0ELi128EEEEEEEEEvNT_6ParamsE,"",@"SHT_CUDA_INFO"
	.sectionflags	@""
	.align	4


	//----- nvinfo : EIATTR_CUDA_API_VERSION
	.align		4
        /*0000*/ 	.byte	0x04, 0x37
        /*0002*/ 	.short	(.L_894 - .L_893)
.L_893:
        /*0004*/ 	.word	0x00000082


	//----- nvinfo : EIATTR_SW2861232_WAR
	.align		4
.L_894:
        /*0008*/ 	.byte	0x01, 0x35
	.zero		2


	//----- nvinfo : EIATTR_PARAM_CBANK
	.align		4
        /*000c*/ 	.byte	0x04, 0x0a
        /*000e*/ 	.short	(.L_896 - .L_895)
	.align		4
.L_895:
        /*0010*/ 	.word	index@(.nv.constant0._ZN7cutlass13device_kernelIN5flash19enable_sm80_to_sm89INS1_16FlashAttnBwdSm80INS1_25CollectiveMainloopBwdSm80ILi2ELi2EN4cute5tupleIJNS5_1CILi64EEENS7_ILi128EEES9_EEENS_6half_tEfNS_4arch4Sm80ELb0ELb1ELb0ELb0ELb0ELb0ELb0ELb0ELi2ELi2ELi2ELi2ELb0EEENS1_21CollectiveEpilogueBwdISA_SB_SD_Li256ELb0ELb0ELi4EEENS1_19SingleTileSchedulerILb0ELb0ELb0ELi128EEEEEEEEEvNT_6ParamsE)
        /*0014*/ 	.short	0x0160
        /*0016*/ 	.short	0x0270


	//----- nvinfo : EIATTR_CBANK_PARAM_SIZE
	.align		4
.L_896:
        /*0018*/ 	.byte	0x03, 0x19
        /*001a*/ 	.short	0x0270


	//----- nvinfo : EIATTR_KPARAM_INFO
	.align		4
        /*001c*/ 	.byte	0x04, 0x17
        /*001e*/ 	.short	(.L_898 - .L_897)
.L_897:
        /*0020*/ 	.word	0x00000000
        /*0024*/ 	.short	0x0000
        /*0026*/ 	.short	0x0000
        /*0028*/ 	.byte	0x00, 0xf0, 0xc1, 0x09


	//----- nvinfo : EIATTR_MAXREG_COUNT
	.align		4
.L_898:
        /*002c*/ 	.byte	0x03, 0x1b
        /*002e*/ 	.short	0x00ff


	//----- nvinfo : EIATTR_NUM_BARRIERS
	.align		4
        /*0030*/ 	.byte	0x02, 0x4c
        /*0032*/ 	.byte	0x02
	.zero		1


	//----- nvinfo : EIATTR_ANNOTATIONS
	.align		4
        /*0034*/ 	.byte	0x04, 0x55
        /*0036*/ 	.short	(.L_900 - .L_899)


	//   ....[0]....
.L_899:
        /* <DEDUP_REMOVED lines=17> */


	//----- nvinfo : EIATTR_MERCURY_ISA_VERSION
	.align		4
.L_900:
        /*0138*/ 	.byte	0x03, 0x5f
        /*013a*/ 	.short	0x0000


	//----- nvinfo : EIATTR_EXIT_INSTR_OFFSETS
	.align		4
        /*013c*/ 	.byte	0x04, 0x1c
        /*013e*/ 	.short	(.L_902 - .L_901)


	//   ....[0]....
.L_901:
        /*0140*/ 	.word	0x00000040


	//   ....[1]....
        /*0144*/ 	.word	0x00009200


	//   ....[2]....
        /*0148*/ 	.word	0x000092c0


	//   ....[3]....
        /*014c*/ 	.word	0x0000a3b0


	//   ....[4]....
        /*0150*/ 	.word	0x0000a460


	//----- nvinfo : EIATTR_CTAIDZ_USED
	.align		4
.L_902:
        /*0154*/ 	.byte	0x01, 0x04
	.zero		2


	//----- nvinfo : EIATTR_MAX_THREADS
	.align		4
        /*0158*/ 	.byte	0x04, 0x05
        /*015a*/ 	.short	(.L_904 - .L_903)
.L_903:
        /*015c*/ 	.word	0x00000100
        /*0160*/ 	.word	0x00000001
        /*0164*/ 	.word	0x00000001


	//----- nvinfo : EIATTR_CRS_STACK_SIZE
	.align		4
.L_904:
        /*0168*/ 	.byte	0x04, 0x1e
        /*016a*/ 	.short	(.L_906 - .L_905)
.L_905:
        /*016c*/ 	.word	0x00000000
.L_906:


//--------------------- .nv.info._ZN7cutlass13device_kernelIN5flash19enable_sm80_to_sm89INS1_16FlashAttnBwdSm80INS1_25CollectiveMainloopBwdSm80ILi2ELi2EN4cute5tupleIJNS5_1CILi64EEENS7_ILi128EEES9_EEENS_6half_tEfNS_4arch4Sm80ELb0ELb1ELb0ELb0ELb1ELb0ELb0ELb0ELi2ELi2ELi2ELi2ELb0EEENS1_21CollectiveEpilogueBwdISA_SB_SD_Li256ELb0ELb0ELi4EEENS1_19SingleTileSchedulerILb0ELb0ELb0ELi128EEEEEEEEEvNT_6ParamsE --------------------------
	.section	.nv.info._ZN7cutlass13device_kernelIN5flash19enable_sm80_to_sm89INS1_16FlashAttnBwdSm80INS1_25CollectiveMainloopBwdSm80ILi2ELi2EN4cute5tupleIJNS5_1CILi64EEENS7_ILi128EEES9_EEENS_6half_tEfNS_4arch4Sm80ELb0ELb1ELb0ELb0ELb1ELb0ELb0ELb0ELi2ELi2ELi2ELi2ELb0EEENS1_21CollectiveEpilogueBwdISA_SB_SD_Li256ELb0ELb0ELi4EEENS1_19SingleTileSchedulerILb0ELb0ELb0ELi128EEEEEEEEEvNT_6ParamsE,"",@"SHT_CUDA_INFO"
	.sectionflags	@""
	.align	4


	//----- nvinfo : EIATTR_CUDA_API_VERSION
	.align		4
        /*0000*/ 	.byte	0x04, 0x37
        /*0002*/ 	.short	(.L_908 - .L_907)
.L_907:
        /*0004*/ 	.word	0x00000082


	//----- nvinfo : EIATTR_SW2861232_WAR
	.align		4
.L_908:
        /*0008*/ 	.byte	0x01, 0x35
	.zero		2


	//----- nvinfo : EIATTR_PARAM_CBANK
	.align		4
        /*000c*/ 	.byte	0x04, 0x0a
        /*000e*/ 	.short	(.L_910 - .L_909)
	.align		4
.L_909:
        /*0010*/ 	.word	index@(.nv.constant0._ZN7cutlass13device_kernelIN5flash19enable_sm80_to_sm89INS1_16FlashAttnBwdSm80INS1_25CollectiveMainloopBwdSm80ILi2ELi2EN4cute5tupleIJNS5_1CILi64EEENS7_ILi128EEES9_EEENS_6half_tEfNS_4arch4Sm80ELb0ELb1ELb0ELb0ELb1ELb0ELb0ELb0ELi2ELi2ELi2ELi2ELb0EEENS1_21CollectiveEpilogueBwdISA_SB_SD_Li256ELb0ELb0ELi4EEENS1_19SingleTileSchedulerILb0ELb0ELb0ELi128EEEEEEEEEvNT_6ParamsE)
        /*0014*/ 	.short	0x0160
        /*0016*/ 	.short	0x0270


	//----- nvinfo : EIATTR_CBANK_PARAM_SIZE
	.align		4
.L_910:
        /*0018*/ 	.byte	0x03, 0x19
        /*001a*/ 	.short	0x0270


	//----- nvinfo : EIATTR_KPARAM_INFO
	.align		4
        /*001c*/ 	.byte	0x04, 0x17
        /*001e*/ 	.short	(.L_912 - .L_911)
.L_911:
        /*0020*/ 	.word	0x00000000
        /*0024*/ 	.short	0x0000
        /*0026*/ 	.short	0x0000
        /*0028*/ 	.byte	0x00, 0xf0, 0xc1, 0x09


	//----- nvinfo : EIATTR_MAXREG_COUNT
	.align		4
.L_912:
        /*002c*/ 	.byte	0x03, 0x1b
        /*002e*/ 	.short	0x00ff


	//----- nvinfo : EIATTR_NUM_BARRIERS
	.align		4
        /*0030*/ 	.byte	0x02, 0x4c
        /*0032*/ 	.byte	0x02
	.zero		1


	//----- nvinfo : EIATTR_ANNOTATIONS
	.align		4
        /*0034*/ 	.byte	0x04, 0x55
        /*0036*/ 	.short	(.L_914 - .L_913)


	//   ....[0]....
.L_913:
        /* <DEDUP_REMOVED lines=17> */


	//----- nvinfo : EIATTR_MERCURY_ISA_VERSION
	.align		4
.L_914:
        /*0138*/ 	.byte	0x03, 0x5f
        /*013a*/ 	.short	0x0000


	//----- nvinfo : EIATTR_EXIT_INSTR_OFFSETS
	.align		4
        /*013c*/ 	.byte	0x04, 0x1c
        /*013e*/ 	.short	(.L_916 - .L_915)


	//   ....[0]....
.L_915:
        /*0140*/ 	.word	0x00000040


	//   ....[1]....
        /*0144*/ 	.word	0x00009200


	//   ....[2]....
        /*0148*/ 	.word	0x000092c0


	//   ....[3]....
        /*014c*/ 	.word	0x0000a3b0


	//   ....[4]....
        /*0150*/ 	.word	0x0000a460


	//----- nvinfo : EIATTR_CTAIDZ_USED
	.align		4
.L_916:
        /*0154*/ 	.byte	0x01, 0x04
	.zero		2


	//----- nvinfo : EIATTR_MAX_THREADS
	.align		4
        /*0158*/ 	.byte	0x04, 0x05
        /*015a*/ 	.short	(.L_918 - .L_917)
.L_917:
        /*015c*/ 	.word	0x00000100
        /*0160*/ 	.word	0x00000001
        /*0164*/ 	.word	0x00000001


	//----- nvinfo : EIATTR_CRS_STACK_SIZE
	.align		4
.L_918:
        /*0168*/ 	.byte	0x04, 0x1e
        /*016a*/ 	.short	(.L_920 - .L_919)
.L_919:
        /*016c*/ 	.word	0x00000000
.L_920:


//--------------------- .nv.info._ZN7cutlass13device_kernelIN5flash19enable_sm80_to_sm89INS1_16FlashAttnBwdSm80INS1_25CollectiveMainloopBwdSm80ILi2ELi2EN4cute5tupleIJNS5_1CILi64EEENS7_ILi128EEES9_EEENS_6half_tEfNS_4arch4Sm80ELb0ELb1ELb0ELb0ELb0ELb0ELb0ELb0ELi2ELi2ELi2ELi2ELb0EEENS1_24CollectiveEpilogueBwdGQAISA_fSD_Li256ELb0ELb0EEENS1_19SingleTileSchedulerILb0ELb0ELb0ELi128EEEEEEEEEvNT_6ParamsE --------------------------
	.section	.nv.info._ZN7cutlass13device_kernelIN5flash19enable_sm80_to_sm89INS1_16FlashAttnBwdSm80INS1_25CollectiveMainloopBwdSm80ILi2ELi2EN4cute5tupleIJNS5_1CILi64EEENS7_ILi128EEES9_EEENS_6half_tEfNS_4arch4Sm80ELb0ELb1ELb0ELb0ELb0ELb0ELb0ELb0ELi2ELi2ELi2ELi2ELb0EEENS1_24CollectiveEpilogueBwdGQAISA_fSD_Li256ELb0ELb0EEENS1_19SingleTileSchedulerILb0ELb0ELb0ELi128EEEEEEEEEvNT_6ParamsE,"",@"SHT_CUDA_INFO"
	.sectionflags	@""
	.align	4


	//----- nvinfo : EIATTR_CUDA_API_VERSION
	.align		4
        /*0000*/ 	.byte	0x04, 0x37
        /*0002*/ 	.short	(.L_922 - .L_921)
.L_921:
        /*0004*/ 	.word	0x00000082


	//----- nvinfo : EIATTR_SW2861232_WAR
	.align		4
.L_922:
        /*0008*/ 	.byte	0x01, 0x35
	.zero		2


	//----- nvinfo : EIATTR_PARAM_CBANK
	.align		4
        /*000c*/ 	.byte	0x04, 0x0a
        /*000e*/ 	.short	(.L_924 - .L_923)
	.align		4
.L_923:
        /*0010*/ 	.word	index@(.nv.constant0._ZN7cutlass13device_kernelIN5flash19enable_sm80_to_sm89INS1_16FlashAttnBwdSm80INS1_25CollectiveMainloopBwdSm80ILi2ELi2EN4cute5tupleIJNS5_1CILi64EEENS7_ILi128EEES9_EEENS_6half_tEfNS_4arch4Sm80ELb0ELb1ELb0ELb0ELb0ELb0ELb0ELb0ELi2ELi2ELi2ELi2ELb0EEENS1_24CollectiveEpilogueBwdGQAISA_fSD_Li256ELb0ELb0EEENS1_19SingleTileSchedulerILb0ELb0ELb0ELi128EEEEEEEEEvNT_6ParamsE)
        /*0014*/ 	.short	0x0160
        /*0016*/ 	.short	0x0278


	//----- nvinfo : EIATTR_CBANK_PARAM_SIZE
	.align		4
.L_924:
        /*0018*/ 	.byte	0x03, 0x19
        /*001a*/ 	.short	0x0278


	//----- nvinfo : EIATTR_KPARAM_INFO
	.align		4
        /*001c*/ 	.byte	0x04, 0x17
        /*001e*/ 	.short	(.L_926 - .L_925)
.L_925:
        /*0020*/ 	.word	0x00000000
        /*0024*/ 	.short	0x0000
        /*0026*/ 	.short	0x0000
        /*0028*/ 	.byte	0x00, 0xf0, 0xe1, 0x09


	//----- nvinfo : EIATTR_MAXREG_COUNT
	.align		4
.L_926:
        /*002c*/ 	.byte	0x03, 0x1b
        /*002e*/ 	.short	0x00ff


	//----- nvinfo : EIATTR_NUM_BARRIERS
	.align		4
        /*0030*/ 	.byte	0x02, 0x4c
        /*0032*/ 	.byte	0x02
	.zero		1


	//----- nvinfo : EIATTR_ANNOTATIONS
	.align		4
        /*0034*/ 	.byte	0x04, 0x55
        /*0036*/ 	.short	(.L_928 - .L_927)


	//   ....[0]....
.L_927:
        /* <DEDUP_REMOVED lines=15> */


	//----- nvinfo : EIATTR_MERCURY_ISA_VERSION
	.align		4
.L_928:
        /*0110*/ 	.byte	0x03, 0x5f
        /*0112*/ 	.short	0x0000


	//----- nvinfo : EIATTR_EXIT_INSTR_OFFSETS
	.align		4
        /*0114*/ 	.byte	0x04, 0x1c
        /*0116*/ 	.short	(.L_930 - .L_929)


	//   ....[0]....
.L_929:
        /*0118*/ 	.word	0x00000040


	//   ....[1]....
        /*011c*/ 	.word	0x00007530


	//   ....[2]....
        /*0120*/ 	.word	0x00007fa0


	//----- nvinfo : EIATTR_CTAIDZ_USED
	.align		4
.L_930:
        /*0124*/ 	.byte	0x01, 0x04
	.zero		2


	//----- nvinfo : EIATTR_MAX_THREADS
	.align		4
        /*0128*/ 	.byte	0x04, 0x05
        /*012a*/ 	.short	(.L_932 - .L_931)
.L_931:
        /*012c*/ 	.word	0x00000100
        /*0130*/ 	.word	0x00000001
        /*0134*/ 	.word	0x00000001


	//----- nvinfo : EIATTR_CRS_STACK_SIZE
	.align		4
.L_932:
        /*0138*/ 	.byte	0x04, 0x1e
        /*013a*/ 	.short	(.L_934 - .L_933)
.L_933:
        /*013c*/ 	.word	0x00000000
.L_934:


//--------------------- .nv.info._ZN7cutlass13device_kernelIN5flash19enable_sm80_to_sm89INS1_16FlashAttnBwdSm80INS1_25CollectiveMainloopBwdSm80ILi2ELi2EN4cute5tupleIJNS5_1CILi64EEENS7_ILi128EEES9_EEENS_6half_tEfNS_4arch4Sm80ELb0ELb1ELb0ELb0ELb1ELb0ELb0ELb0ELi2ELi2ELi2ELi2ELb0EEENS1_24CollectiveEpilogueBwdGQAISA_fSD_Li256ELb0ELb1EEENS1_19SingleTileSchedulerILb0ELb0ELb0ELi128EEEEEEEEEvNT_6ParamsE --------------------------
	.section	.nv.info._ZN7cutlass13device_kernelIN5flash19enable_sm80_to_sm89INS1_16FlashAttnBwdSm80INS1_25CollectiveMainloopBwdSm80ILi2ELi2EN4cute5tupleIJNS5_1CILi64EEENS7_ILi128EEES9_EEENS_6half_tEfNS_4arch4Sm80ELb0ELb1ELb0ELb0ELb1ELb0ELb0ELb0ELi2ELi2ELi2ELi2ELb0EEENS1_24CollectiveEpilogueBwdGQAISA_fSD_Li256ELb0ELb1EEENS1_19SingleTileSchedulerILb0ELb0ELb0ELi128EEEEEEEEEvNT_6ParamsE,"",@"SHT_CUDA_INFO"
	.sectionflags	@""
	.align	4


	//----- nvinfo : EIATTR_CUDA_API_VERSION
	.align		4
        /*0000*/ 	.byte	0x04, 0x37
        /*0002*/ 	.short	(.L_936 - .L_935)
.L_935:
        /*0004*/ 	.word	0x00000082


	//----- nvinfo : EIATTR_SW2861232_WAR
	.align		4
.L_936:
        /*0008*/ 	.byte	0x01, 0x35
	.zero		2


	//----- nvinfo : EIATTR_PARAM_CBANK
	.align		4
        /*000c*/ 	.byte	0x04, 0x0a
        /*000e*/ 	.short	(.L_938 - .L_937)
	.align		4
.L_937:
        /*0010*/ 	.word	index@(.nv.constant0._ZN7cutlass13device_kernelIN5flash19enable_sm80_to_sm89INS1_16FlashAttnBwdSm80INS1_25CollectiveMainloopBwdSm80ILi2ELi2EN4cute5tupleIJNS5_1CILi64EEENS7_ILi128EEES9_EEENS_6half_tEfNS_4arch4Sm80ELb0ELb1ELb0ELb0ELb1ELb0ELb0ELb0ELi2ELi2ELi2ELi2ELb0EEENS1_24CollectiveEpilogueBwdGQAISA_fSD_Li256ELb0ELb1EEENS1_19SingleTileSchedulerILb0ELb0ELb0ELi128EEEEEEEEEvNT_6ParamsE)
        /*0014*/ 	.short	0x0160
        /*0016*/ 	.short	0x0278


	//----- nvinfo : EIATTR_CBANK_PARAM_SIZE
	.align		4
.L_938:
        /*0018*/ 	.byte	0x03, 0x19
        /*001a*/ 	.short	0x0278


	//----- nvinfo : EIATTR_KPARAM_INFO
	.align		4
        /*001c*/ 	.byte	0x04, 0x17
        /*001e*/ 	.short	(.L_940 - .L_939)
.L_939:
        /*0020*/ 	.word	0x00000000
        /*0024*/ 	.short	0x0000
        /*0026*/ 	.short	0x0000
        /*0028*/ 	.byte	0x00, 0xf0, 0xe1, 0x09


	//----- nvinfo : EIATTR_MAXREG_COUNT
	.align		4
.L_940:
        /*002c*/ 	.byte	0x03, 0x1b
        /*002e*/ 	.short	0x00ff


	//----- nvinfo : EIATTR_NUM_BARRIERS
	.align		4
        /*0030*/ 	.byte	0x02, 0x4c
        /*0032*/ 	.byte	0x02
	.zero		1


	//----- nvinfo : EIATTR_ANNOTATIONS
	.align		4
        /*0034*/ 	.byte	0x04, 0x55
        /*0036*/ 	.short	(.L_942 - .L_941)


	//   ....[0]....
.L_941:
        /* <DEDUP_REMOVED lines=17> */


	//----- nvinfo : EIATTR_MERCURY_ISA_VERSION
	.align		4
.L_942:
        /*0138*/ 	.byte	0x03, 0x5f
        /*013a*/ 	.short	0x0000


	//----- nvinfo : EIATTR_COOP_GROUP_MASK_REGIDS
	.align		4
        /*013c*/ 	.byte	0x04, 0x29
        /*013e*/ 	.short	(.L_944 - .L_943)


	//   ....[0]....
.L_943:
        /*0140*/ 	.word	0xffffffff


	//   ....[1]....
        /*0144*/ 	.word	0xffffffff


	//   ....[2]....
        /*0148*/ 	.word	0xffffffff


	//   ....[3]....
        /*014c*/ 	.word	0xffffffff


	//   ....[4]....
        /*0150*/ 	.word	0xffffffff


	//   ....[5]....
        /*0154*/ 	.word	0xffffffff


	//   ....[6]....
        /*0158*/ 	.word	0xffffffff


	//   ....[7]....
        /*015c*/ 	.word	0xffffffff


	//----- nvinfo : EIATTR_COOP_GROUP_INSTR_OFFSETS
	.align		4
.L_944:
        /*0160*/ 	.byte	0x04, 0x28
        /*0162*/ 	.short	(.L_946 - .L_945)


	//   ....[0]....
.L_945:
        /*0164*/ 	.word	0x000077c0


	//   ....[1]....
        /*0168*/ 	.word	0x00007810


	//   ....[2]....
        /*016c*/ 	.word	0x00007d30


	//   ....[3]....
        /*0170*/ 	.word	0x00007d40


	//   ....[4]....
        /*0174*/ 	.word	0x00007f00


	//   ....[5]....
        /*0178*/ 	.word	0x00008000


	//   ....[6]....
        /*017c*/ 	.word	0x00008430


	//   ....[7]....
        /*0180*/ 	.word	0x00008440


	//----- nvinfo : EIATTR_EXIT_INSTR_OFFSETS
	.align		4
.L_946:
        /*0184*/ 	.byte	0x04, 0x1c
        /*0186*/ 	.short	(.L_948 - .L_947)


	//   ....[0]....
.L_947:
        /*0188*/ 	.word	0x00000040


	//   ....[1]....
        /*018c*/ 	.word	0x00007520


	//   ....[2]....
        /*0190*/ 	.word	0x00008450


	//   ....[3]....
        /*0194*/ 	.word	0x000084f0


	//----- nvinfo : EIATTR_CTAIDZ_USED
	.align		4
.L_948:
        /*0198*/ 	.byte	0x01, 0x04
	.zero		2


	//----- nvinfo : EIATTR_MAX_THREADS
	.align		4
        /*019c*/ 	.byte	0x04, 0x05
        /*019e*/ 	.short	(.L_950 - .L_949)
.L_949:
        /*01a0*/ 	.word	0x00000100
        /*01a4*/ 	.word	0x00000001
        /*01a8*/ 	.word	0x00000001


	//----- nvinfo : EIATTR_CRS_STACK_SIZE
	.align		4
.L_950:
        /*01ac*/ 	.byte	0x04, 0x1e
        /*01ae*/ 	.short	(.L_952 - .L_951)
.L_951:
        /*01b0*/ 	.word	0x00000000
.L_952:


//--------------------- .nv.info._ZN7cutlass13device_kernelIN5flash19enable_sm80_to_sm89INS1_16FlashAttnBwdSm80INS1_25CollectiveMainloopBwdSm80ILi2ELi2EN4cute5tupleIJNS5_1CILi64EEENS7_ILi128EEES9_EEENS_6half_tEfNS_4arch4Sm80ELb0ELb1ELb0ELb1ELb0ELb0ELb0ELb0ELi2ELi2ELi2ELi2ELb0EEENS1_21CollectiveEpilogueBwdISA_SB_SD_Li256ELb1ELb0ELi4EEENS1_19SingleTileSchedulerILb1ELb0ELb0ELi128EEEEEEEEEvNT_6ParamsE --------------------------
	.section	.nv.info._ZN7cutlass13device_kernelIN5flash19enable_sm80_to_sm89INS1_16FlashAttnBwdSm80INS1_25CollectiveMainloopBwdSm80ILi2ELi2EN4cute5tupleIJNS5_1CILi64EEENS7_ILi128EEES9_EEENS_6half_tEfNS_4arch4Sm80ELb0ELb1ELb0ELb1ELb0ELb0ELb0ELb0ELi2ELi2ELi2ELi2ELb0EEENS1_21CollectiveEpilogueBwdISA_SB_SD_Li256ELb1ELb0ELi4EEENS1_19SingleTileSchedulerILb1ELb0ELb0ELi128EEEEEEEEEvNT_6ParamsE,"",@"SHT_CUDA_INFO"
	.sectionflags	@""
	.align	4


	//----- nvinfo : EIATTR_CUDA_API_VERSION
	.align		4
        /*0000*/ 	.byte	0x04, 0x37
        /*0002*/ 	.short	(.L_954 - .L_953)
.L_953:
        /*0004*/ 	.word	0x00000082


	//----- nvinfo : EIATTR_SW2861232_WAR
	.align		4
.L_954:
        /*0008*/ 	.byte	0x01, 0x35
	.zero		2


	//----- nvinfo : EIATTR_PARAM_CBANK
	.align		4
        /*000c*/ 	.byte	0x04, 0x0a
        /*000e*/ 	.short	(.L_956 - .L_955)
	.align		4
.L_955:
        /*0010*/ 	.word	index@(.nv.constant0._ZN7cutlass13device_kernelIN5flash19enable_sm80_to_sm89INS1_16FlashAttnBwdSm80INS1_25CollectiveMainloopBwdSm80ILi2ELi2EN4cute5tupleIJNS5_1CILi64EEENS7_ILi128EEES9_EEENS_6half_tEfNS_4arch4Sm80ELb0ELb1ELb0ELb1ELb0ELb0ELb0ELb0ELi2ELi2ELi2ELi2ELb0EEENS1_21CollectiveEpilogueBwdISA_SB_SD_Li256ELb1ELb0ELi4EEENS1_19SingleTileSchedulerILb1ELb0ELb0ELi128EEEEEEEEEvNT_6ParamsE)
        /*0014*/ 	.short	0x0160
        /*0016*/ 	.short	0x0270


	//----- nvinfo : EIATTR_CBANK_PARAM_SIZE
	.align		4
.L_956:
        /*0018*/ 	.byte	0x03, 0x19
        /*001a*/ 	.short	0x0270


	//----- nvinfo : EIATTR_KPARAM_INFO
	.align		4
        /*001c*/ 	.byte	0x04, 0x17
        /*001e*/ 	.short	(.L_958 - .L_957)
.L_957:
        /*0020*/ 	.word	0x00000000
        /*0024*/ 	.short	0x0000
        /*0026*/ 	.short	0x0000
        /*0028*/ 	.byte	0x00, 0xf0, 0xc1, 0x09


	//----- nvinfo : EIATTR_MAXREG_COUNT
	.align		4
.L_958:
        /*002c*/ 	.byte	0x03, 0x1b
        /*002e*/ 	.short	0x00ff


	//----- nvinfo : EIATTR_NUM_BARRIERS
	.align		4
        /*0030*/ 	.byte	0x02, 0x4c
        /*0032*/ 	.byte	0x02
	.zero		1


	//----- nvinfo : EIATTR_ANNOTATIONS
	.align		4
        /*0034*/ 	.byte	0x04, 0x55
        /*0036*/ 	.short	(.L_960 - .L_959)


	//   ....[0]....
.L_959:
        /* <DEDUP_REMOVED lines=26> */


	//----- nvinfo : EIATTR_MERCURY_ISA_VERSION
	.align		4
.L_960:
        /*01c0*/ 	.byte	0x03, 0x5f
        /*01c2*/ 	.short	0x0000


	//----- nvinfo : EIATTR_COOP_GROUP_MASK_REGIDS
	.align		4
        /*01c4*/ 	.byte	0x04, 0x29
        /*01c6*/ 	.short	(.L_962 - .L_961)


	//   ....[0]....
.L_961:
        /*01c8*/ 	.word	0xffffffff


	//----- nvinfo : EIATTR_COOP_GROUP_INSTR_OFFSETS
	.align		4
.L_962:
        /*01cc*/ 	.byte	0x04, 0x28
        /*01ce*/ 	.short	(.L_964 - .L_963)


	//   ....[0]....
.L_963:
        /*01d0*/ 	.word	0x000000a0


	//----- nvinfo : EIATTR_EXIT_INSTR_OFFSETS
	.align		4
.L_964:
        /*01d4*/ 	.byte	0x04, 0x1c
        /*01d6*/ 	.short	(.L_966 - .L_965)


	//   ....[0]....
.L_965:
        /*01d8*/ 	.word	0x00000340


	//   ....[1]....
        /*01dc*/ 	.word	0x000097a0


	//   ....[2]....
        /*01e0*/ 	.word	0x00009860


	//   ....[3]....
        /*01e4*/ 	.word	0x0000aab0


	//   ....[4]....
        /*01e8*/ 	.word	0x0000ab70


	//----- nvinfo : EIATTR_CTAIDZ_USED
	.align		4
.L_966:
        /*01ec*/ 	.byte	0x01, 0x04
	.zero		2


	//----- nvinfo : EIATTR_MAX_THREADS
	.align		4
        /*01f0*/ 	.byte	0x04, 0x05
        /*01f2*/ 	.short	(.L_968 - .L_967)
.L_967:
        /*01f4*/ 	.word	0x00000100
        /*01f8*/ 	.word	0x00000001
        /*01fc*/ 	.word	0x00000001


	//----- nvinfo : EIATTR_CRS_STACK_SIZE
	.align		4
.L_968:
        /*0200*/ 	.byte	0x04, 0x1e
        /*0202*/ 	.short	(.L_970 - .L_969)
.L_969:
        /*0204*/ 	.word	0x00000000
.L_970:


//--------------------- .nv.info._ZN7cutlass13device_kernelIN5flash19enable_sm80_to_sm89INS1_16FlashAttnBwdSm80INS1_25CollectiveMainloopBwdSm80ILi2ELi2EN4cute5tupleIJNS5_1CILi64EEENS7_ILi128EEES9_EEENS_6half_tEfNS_4arch4Sm80ELb0ELb1ELb0ELb1ELb1ELb0ELb0ELb0ELi2ELi2ELi2ELi2ELb0EEENS1_21CollectiveEpilogueBwdISA_SB_SD_Li256ELb1ELb0ELi4EEENS1_19SingleTileSchedulerILb1ELb0ELb0ELi128EEEEEEEEEvNT_6ParamsE --------------------------
	.section	.nv.info._ZN7cutlass13device_kernelIN5flash19enable_sm80_to_sm89INS1_16FlashAttnBwdSm80INS1_25CollectiveMainloopBwdSm80ILi2ELi2EN4cute5tupleIJNS5_1CILi64EEENS7_ILi128EEES9_EEENS_6half_tEfNS_4arch4Sm80ELb0ELb1ELb0ELb1ELb1ELb0ELb0ELb0ELi2ELi2ELi2ELi2ELb0EEENS1_21CollectiveEpilogueBwdISA_SB_SD_Li256ELb1ELb0ELi4EEENS1_19SingleTileSchedulerILb1ELb0ELb0ELi128EEEEEEEEEvNT_6ParamsE,"",@"SHT_CUDA_INFO"
	.sectionflags	@""
	.align	4


	//----- nvinfo : EIATTR_CUDA_API_VERSION
	.align		4
        /*0000*/ 	.byte	0x04, 0x37
        /*0002*/ 	.short	(.L_972 - .L_971)
.L_971:
        /*0004*/ 	.word	0x00000082


	//----- nvinfo : EIATTR_SW2861232_WAR
	.align		4
.L_972:
        /*0008*/ 	.byte	0x01, 0x35
	.zero		2


	//----- nvinfo : EIATTR_PARAM_CBANK
	.align		4
        /*000c*/ 	.byte	0x04, 0x0a
        /*000e*/ 	.short	(.L_974 - .L_973)
	.align		4
.L_973:
        /*0010*/ 	.word	index@(.nv.constant0._ZN7cutlass13device_kernelIN5flash19enable_sm80_to_sm89INS1_16FlashAttnBwdSm80INS1_25CollectiveMainloopBwdSm80ILi2ELi2EN4cute5tupleIJNS5_1CILi64EEENS7_ILi128EEES9_EEENS_6half_tEfNS_4arch4Sm80ELb0ELb1ELb0ELb1ELb1ELb0ELb0ELb0ELi2ELi2ELi2ELi2ELb0EEENS1_21CollectiveEpilogueBwdISA_SB_SD_Li256ELb1ELb0ELi4EEENS1_19SingleTileSchedulerILb1ELb0ELb0ELi128EEEEEEEEEvNT_6ParamsE)
        /*0014*/ 	.short	0x0160
        /*0016*/ 	.short	0x0270


	//----- nvinfo : EIATTR_CBANK_PARAM_SIZE
	.align		4
.L_974:
        /*0018*/ 	.byte	0x03, 0x19
        /*001a*/ 	.short	0x0270


	//----- nvinfo : EIATTR_KPARAM_INFO
	.align		4
        /*001c*/ 	.byte	0x04, 0x17
        /*001e*/ 	.short	(.L_976 - .L_975)
.L_975:
        /*0020*/ 	.word	0x00000000
        /*0024*/ 	.short	0x0000
        /*0026*/ 	.short	0x0000
        /*0028*/ 	.byte	0x00, 0xf0, 0xc1, 0x09


	//----- nvinfo : EIATTR_MAXREG_COUNT
	.align		4
.L_976:
        /*002c*/ 	.byte	0x03, 0x1b
        /*002e*/ 	.short	0x00ff


	//----- nvinfo : EIATTR_NUM_BARRIERS
	.align		4
        /*0030*/ 	.byte	0x02, 0x4c
        /*0032*/ 	.byte	0x02
	.zero		1


	//----- nvinfo : EIATTR_ANNOTATIONS
	.align		4
        /*0034*/ 	.byte	0x04, 0x55
        /*0036*/ 	.short	(.L_978 - .L_977)


	//   ....[0]....
.L_977:
        /* <DEDUP_REMOVED lines=26> */


	//----- nvinfo : EIATTR_MERCURY_ISA_VERSION
	.align		4
.L_978:
        /*01c0*/ 	.byte	0x03, 0x5f
        /*01c2*/ 	.short	0x0000


	//----- nvinfo : EIATTR_COOP_GROUP_MASK_REGIDS
	.align		4
        /*01c4*/ 	.byte	0x04, 0x29
        /*01c6*/ 	.short	(.L_980 - .L_979)


	//   ....[0]....
.L_979:
        /*01c8*/ 	.word	0xffffffff


	//----- nvinfo : EIATTR_COOP_GROUP_INSTR_OFFSETS
	.align		4
.L_980:
        /*01cc*/ 	.byte	0x04, 0x28
        /*01ce*/ 	.short	(.L_982 - .L_981)


	//   ....[0]....
.L_981:
        /*01d0*/ 	.word	0x000000a0


	//----- nvinfo : EIATTR_EXIT_INSTR_OFFSETS
	.align		4
.L_982:
        /*01d4*/ 	.byte	0x04, 0x1c
        /*01d6*/ 	.short	(.L_984 - .L_983)


	//   ....[0]....
.L_983:
        /*01d8*/ 	.word	0x00000340


	//   ....[1]....
        /*01dc*/ 	.word	0x000097a0


	//   ....[2]....
        /*01e0*/ 	.word	0x00009860


	//   ....[3]....
        /*01e4*/ 	.word	0x0000aab0


	//   ....[4]....
        /*01e8*/ 	.word	0x0000ab70


	//----- nvinfo : EIATTR_CTAIDZ_USED
	.align		4
.L_984:
        /*01ec*/ 	.byte	0x01, 0x04
	.zero		2


	//----- nvinfo : EIATTR_MAX_THREADS
	.align		4
        /*01f0*/ 	.byte	0x04, 0x05
        /*01f2*/ 	.short	(.L_986 - .L_985)
.L_985:
        /*01f4*/ 	.word	0x00000100
        /*01f8*/ 	.word	0x00000001
        /*01fc*/ 	.word	0x00000001


	//----- nvinfo : EIATTR_CRS_STACK_SIZE
	.align		4
.L_986:
        /*0200*/ 	.byte	0x04, 0x1e
        /*0202*/ 	.short	(.L_988 - .L_987)
.L_987:
        /*0204*/ 	.word	0x00000000
.L_988:


//--------------------- .nv.info._ZN7cutlass13device_kernelIN5flash19enable_sm80_to_sm89INS1_16FlashAttnBwdSm80INS1_25CollectiveMainloopBwdSm80ILi2ELi2EN4cute5tupleIJNS5_1CILi64EEENS7_ILi128EEES9_EEENS_6half_tEfNS_4arch4Sm80ELb0ELb1ELb0ELb1ELb0ELb0ELb0ELb0ELi2ELi2ELi2ELi2ELb0EEENS1_24CollectiveEpilogueBwdGQAISA_fSD_Li256ELb1ELb0EEENS1_19SingleTileSchedulerILb1ELb0ELb0ELi128EEEEEEEEEvNT_6ParamsE --------------------------
	.section	.nv.info._ZN7cutlass13device_kernelIN5flash19enable_sm80_to_sm89INS1_16FlashAttnBwdSm80INS1_25CollectiveMainloopBwdSm80ILi2ELi2EN4cute5tupleIJNS5_1CILi64EEENS7_ILi128EEES9_EEENS_6half_tEfNS_4arch4Sm80ELb0ELb1ELb0ELb1ELb0ELb0ELb0ELb0ELi2ELi2ELi2ELi2ELb0EEENS1_24CollectiveEpilogueBwdGQAISA_fSD_Li256ELb1ELb0EEENS1_19SingleTileSchedulerILb1ELb0ELb0ELi128EEEEEEEEEvNT_6ParamsE,"",@"SHT_CUDA_INFO"
	.sectionflags	@""
	.align	4


	//----- nvinfo : EIATTR_CUDA_API_VERSION
	.align		4
        /*0000*/ 	.byte	0x04, 0x37
        /*0002*/ 	.short	(.L_990 - .L_989)
.L_989:
        /*0004*/ 	.word	0x00000082


	//----- nvinfo : EIATTR_SW2861232_WAR
	.align		4
.L_990:
        /*0008*/ 	.byte	0x01, 0x35
	.zero		2


	//----- nvinfo : EIATTR_PARAM_CBANK
	.align		4
        /*000c*/ 	.byte	0x04, 0x0a
        /*000e*/ 	.short	(.L_992 - .L_991)
	.align		4
.L_991:
        /*0010*/ 	.word	index@(.nv.constant0._ZN7cutlass13device_kernelIN5flash19enable_sm80_to_sm89INS1_16FlashAttnBwdSm80INS1_25CollectiveMainloopBwdSm80ILi2ELi2EN4cute5tupleIJNS5_1CILi64EEENS7_ILi128EEES9_EEENS_6half_tEfNS_4arch4Sm80ELb0ELb1ELb0ELb1ELb0ELb0ELb0ELb0ELi2ELi2ELi2ELi2ELb0EEENS1_24CollectiveEpilogueBwdGQAISA_fSD_Li256ELb1ELb0EEENS1_19SingleTileSchedulerILb1ELb0ELb0ELi128EEEEEEEEEvNT_6ParamsE)
        /*0014*/ 	.short	0x0160
        /*0016*/ 	.short	0x0278


	//----- nvinfo : EIATTR_CBANK_PARAM_SIZE
	.align		4
.L_992:
        /*0018*/ 	.byte	0x03, 0x19
        /*001a*/ 	.short	0x0278


	//----- nvinfo : EIATTR_KPARAM_INFO
	.align		4
        /*001c*/ 	.byte	0x04, 0x17
        /*001e*/ 	.short	(.L_994 - .L_993)
.L_993:
        /*0020*/ 	.word	0x00000000
        /*0024*/ 	.short	0x0000
        /*0026*/ 	.short	0x0000
        /*0028*/ 	.byte	0x00, 0xf0, 0xe1, 0x09


	//----- nvinfo : EIATTR_MAXREG_COUNT
	.align		4
.L_994:
        /*002c*/ 	.byte	0x03, 0x1b
        /*002e*/ 	.short	0x00ff


	//----- nvinfo : EIATTR_NUM_BARRIERS
	.align		4
        /*0030*/ 	.byte	0x02, 0x4c
        /*0032*/ 	.byte	0x02
	.zero		1


	//----- nvinfo : EIATTR_ANNOTATIONS
	.align		4
        /*0034*/ 	.byte	0x04, 0x55
        /*0036*/ 	.short	(.L_996 - .L_995)


	//   ....[0]....
.L_995:
        /* <DEDUP_REMOVED lines=25> */


	//----- nvinfo : EIATTR_MERCURY_ISA_VERSION
	.align		4
.L_996:
        /*01b8*/ 	.byte	0x03, 0x5f
        /*01ba*/ 	.short	0x0000


	//----- nvinfo : EIATTR_COOP_GROUP_MASK_REGIDS
	.align		4
        /*01bc*/ 	.byte	0x04, 0x29
        /*01be*/ 	.short	(.L_998 - .L_997)


	//   ....[0]....
.L_997:
        /*01c0*/ 	.word	0xffffffff


	//----- nvinfo : EIATTR_COOP_GROUP_INSTR_OFFSETS
	.align		4
.L_998:
        /*01c4*/ 	.byte	0x04, 0x28
        /*01c6*/ 	.short	(.L_1000 - .L_999)


	//   ....[0]....
.L_999:
        /*01c8*/ 	.word	0x000000a0


	//----- nvinfo : EIATTR_EXIT_INSTR_OFFSETS
	.align		4
.L_1000:
        /*01cc*/ 	.byte	0x04, 0x1c
        /*01ce*/ 	.short	(.L_1002 - .L_1001)


	//   ....[0]....
.L_1001:
        /*01d0*/ 	.word	0x00000340


	//   ....[1]....
        /*01d4*/ 	.word	0x000078f0


	//   ....[2]....
        /*01d8*/ 	.word	0x00008420


	//----- nvinfo : EIATTR_CTAIDZ_USED
	.align		4
.L_1002:
        /*01dc*/ 	.byte	0x01, 0x04
	.zero		2


	//----- nvinfo : EIATTR_MAX_THREADS
	.align		4
        /*01e0*/ 	.byte	0x04, 0x05
        /*01e2*/ 	.short	(.L_1004 - .L_1003)
.L_1003:
        /*01e4*/ 	.word	0x00000100
        /*01e8*/ 	.word	0x00000001
        /*01ec*/ 	.word	0x00000001


	//----- nvinfo : EIATTR_CRS_STACK_SIZE
	.align		4
.L_1004:
        /*01f0*/ 	.byte	0x04, 0x1e
        /*01f2*/ 	.short	(.L_1006 - .L_1005)
.L_1005:
        /*01f4*/ 	.word	0x00000000
.L_1006:


//--------------------- .nv.info._ZN7cutlass13device_kernelIN5flash19enable_sm80_to_sm89INS1_16FlashAttnBwdSm80INS1_25CollectiveMainloopBwdSm80ILi2ELi2EN4cute5tupleIJNS5_1CILi64EEENS7_ILi128EEES9_EEENS_6half_tEfNS_4arch4Sm80ELb0ELb1ELb0ELb1ELb1ELb0ELb0ELb0ELi2ELi2ELi2ELi2ELb0EEENS1_24CollectiveEpilogueBwdGQAISA_fSD_Li256ELb1ELb1EEENS1_19SingleTileSchedulerILb1ELb0ELb0ELi128EEEEEEEEEvNT_6ParamsE --------------------------
	.section	.nv.info._ZN7cutlass13device_kernelIN5flash19enable_sm80_to_sm89INS1_16FlashAttnBwdSm80INS1_25CollectiveMainloopBwdSm80ILi2ELi2EN4cute5tupleIJNS5_1CILi64EEENS7_ILi128EEES9_EEENS_6half_tEfNS_4arch4Sm80ELb0ELb1ELb0ELb1ELb1ELb0ELb0ELb0ELi2ELi2ELi2ELi2ELb0EEENS1_24CollectiveEpilogueBwdGQAISA_fSD_Li256ELb1ELb1EEENS1_19SingleTileSchedulerILb1ELb0ELb0ELi128EEEEEEEEEvNT_6ParamsE,"",@"SHT_CUDA_INFO"
	.sectionflags	@""
	.align	4


	//----- nvinfo : EIATTR_CUDA_API_VERSION
	.align		4
        /*0000*/ 	.byte	0x04, 0x37
        /*0002*/ 	.short	(.L_1008 - .L_1007)
.L_1007:
        /*0004*/ 	.word	0x00000082


	//----- nvinfo : EIATTR_SW2861232_WAR
	.align		4
.L_1008:
        /*0008*/ 	.byte	0x01, 0x35
	.zero		2


	//----- nvinfo : EIATTR_PARAM_CBANK
	.align		4
        /*000c*/ 	.byte	0x04, 0x0a
        /*000e*/ 	.short	(.L_1010 - .L_1009)
	.align		4
.L_1009:
        /*0010*/ 	.word	index@(.nv.constant0._ZN7cutlass13device_kernelIN5flash19enable_sm80_to_sm89INS1_16FlashAttnBwdSm80INS1_25CollectiveMainloopBwdSm80ILi2ELi2EN4cute5tupleIJNS5_1CILi64EEENS7_ILi128EEES9_EEENS_6half_tEfNS_4arch4Sm80ELb0ELb1ELb0ELb1ELb1ELb0ELb0ELb0ELi2ELi2ELi2ELi2ELb0EEENS1_24CollectiveEpilogueBwdGQAISA_fSD_Li256ELb1ELb1EEENS1_19SingleTileSchedulerILb1ELb0ELb0ELi128EEEEEEEEEvNT_6ParamsE)
        /*0014*/ 	.short	0x0160
        /*0016*/ 	.short	0x0278


	//----- nvinfo : EIATTR_CBANK_PARAM_SIZE
	.align		4
.L_1010:
        /*0018*/ 	.byte	0x03, 0x19
        /*001a*/ 	.short	0x0278


	//----- nvinfo : EIATTR_KPARAM_INFO
	.align		4
        /*001c*/ 	.byte	0x04, 0x17
        /*001e*/ 	.short	(.L_1012 - .L_1011)
.L_1011:
        /*0020*/ 	.word	0x00000000
        /*0024*/ 	.short	0x0000
        /*0026*/ 	.short	0x0000
        /*0028*/ 	.byte	0x00, 0xf0, 0xe1, 0x09


	//----- nvinfo : EIATTR_MAXREG_COUNT
	.align		4
.L_1012:
        /*002c*/ 	.byte	0x03, 0x1b
        /*002e*/ 	.short	0x00ff


	//----- nvinfo : EIATTR_NUM_BARRIERS
	.align		4
        /*0030*/ 	.byte	0x02, 0x4c
        /*0032*/ 	.byte	0x02
	.zero		1


	//----- nvinfo : EIATTR_ANNOTATIONS
	.align		4
        /*0034*/ 	.byte	0x04, 0x55
        /*0036*/ 	.short	(.L_1014 - .L_1013)


	//   ....[0]....
.L_1013:
        /* <DEDUP_REMOVED lines=25> */


	//----- nvinfo : EIATTR_MERCURY_ISA_VERSION
	.align		4
.L_1014:
        /*01b8*/ 	.byte	0x03, 0x5f
        /*01ba*/ 	.short	0x0000


	//----- nvinfo : EIATTR_COOP_GROUP_MASK_REGIDS
	.align		4
        /*01bc*/ 	.byte	0x04, 0x29
        /*01be*/ 	.short	(.L_1016 - .L_1015)


	//   ....[0]....
.L_1015:
        /*01c0*/ 	.word	0xffffffff


	//   ....[1]....
        /*01c4*/ 	.word	0xffffffff


	//   ....[2]....
        /*01c8*/ 	.word	0xffffffff


	//   ....[3]....
        /*01cc*/ 	.word	0xffffffff


	//   ....[4]....
        /*01d0*/ 	.word	0xffffffff


	//   ....[5]....
        /*01d4*/ 	.word	0xffffffff


	//   ....[6]....
        /*01d8*/ 	.word	0xffffffff


	//   ....[7]....
        /*01dc*/ 	.word	0xffffffff


	//   ....[8]....
        /*01e0*/ 	.word	0xffffffff


	//----- nvinfo : EIATTR_COOP_GROUP_INSTR_OFFSETS
	.align		4
.L_1016:
        /*01e4*/ 	.byte	0x04, 0x28
        /*01e6*/ 	.short	(.L_1018 - .L_1017)


	//   ....[0]....
.L_1017:
        /*01e8*/ 	.word	0x000000a0


	//   ....[1]....
        /*01ec*/ 	.word	0x00007c50


	//   ....[2]....
        /*01f0*/ 	.word	0x00007c90


	//   ....[3]....
        /*01f4*/ 	.word	0x00008180


	//   ....[4]....
        /*01f8*/ 	.word	0x00008190


	//   ....[5]....
        /*01fc*/ 	.word	0x00008320


	//   ....[6]....
        /*0200*/ 	.word	0x00008370


	//   ....[7]....
        /*0204*/ 	.word	0x00008820


	//   ....[8]....
        /*0208*/ 	.word	0x00008830


	//----- nvinfo : EIATTR_EXIT_INSTR_OFFSETS
	.align		4
.L_1018:
        /*020c*/ 	.byte	0x04, 0x1c
        /*020e*/ 	.short	(.L_1020 - .L_1019)


	//   ....[0]....
.L_1019:
        /*0210*/ 	.word	0x00000340


	//   ....[1]....
        /*0214*/ 	.word	0x00007900


	//   ....[2]....
        /*0218*/ 	.word	0x00008840


	//   ....[3]....
        /*021c*/ 	.word	0x000088e0


	//----- nvinfo : EIATTR_CTAIDZ_USED
	.align		4
.L_1020:
        /*0220*/ 	.byte	0x01, 0x04
	.zero		2


	//----- nvinfo : EIATTR_MAX_THREADS
	.align		4
        /*0224*/ 	.byte	0x04, 0x05
        /*0226*/ 	.short	(.L_1022 - .L_1021)
.L_1021:
        /*0228*/ 	.word	0x00000100
        /*022c*/ 	.word	0x00000001
        /*0230*/ 	.word	0x00000001


	//----- nvinfo : EIATTR_CRS_STACK_SIZE
	.align		4
.L_1022:
        /*0234*/ 	.byte	0x04, 0x1e
        /*0236*/ 	.short	(.L_1024 - .L_1023)
.L_1023:
        /*0238*/ 	.word	0x00000000
.L_1024:


//--------------------- .nv.info._ZN7cutlass13device_kernelIN5flash19enable_sm80_to_sm89INS1_16FlashAttnBwdSm80INS1_25CollectiveMainloopBwdSm80ILi2ELi2EN4cute5tupleIJNS5_1CILi64EEENS7_ILi128EEES9_EEENS_6half_tEfNS_4arch4Sm80ELb1ELb0ELb0ELb0ELb0ELb0ELb0ELb0ELi2ELi2ELi2ELi2ELb0EEENS1_21CollectiveEpilogueBwdISA_SB_SD_Li256ELb0ELb0ELi4EEENS1_25SingleTileBwdLPTSchedulerILb0ELi128ELb0EEEEEEEEEvNT_6ParamsE --------------------------
	.section	.nv.info._ZN7cutlass13device_kernelIN5flash19enable_sm80_to_sm89INS1_16FlashAttnBwdSm80INS1_25CollectiveMainloopBwdSm80ILi2ELi2EN4cute5tupleIJNS5_1CILi64EEENS7_ILi128EEES9_EEENS_6half_tEfNS_4arch4Sm80ELb1ELb0ELb0ELb0ELb0ELb0ELb0ELb0ELi2ELi2ELi2ELi2ELb0EEENS1_21CollectiveEpilogueBwdISA_SB_SD_Li256ELb0ELb0ELi4EEENS1_25SingleTileBwdLPTSchedulerILb0ELi128ELb0EEEEEEEEEvNT_6ParamsE,"",@"SHT_CUDA_INFO"
	.sectionflags	@""
	.align	4


	//----- nvinfo : EIATTR_CUDA_API_VERSION
	.align		4
        /*0000*/ 	.byte	0x04, 0x37
        /*0002*/ 	.short	(.L_1026 - .L_1025)
.L_1025:
        /*0004*/ 	.word	0x00000082


	//----- nvinfo : EIATTR_SW2861232_WAR
	.align		4
.L_1026:
        /*0008*/ 	.byte	0x01, 0x35
	.zero		2


	//----- nvinfo : EIATTR_PARAM_CBANK
	.align		4
        /*000c*/ 	.byte	0x04, 0x0a
        /*000e*/ 	.short	(.L_1028 - .L_1027)
	.align		4
.L_1027:
        /*0010*/ 	.word	index@(.nv.constant0._ZN7cutlass13device_kernelIN5flash19enable_sm80_to_sm89INS1_16FlashAttnBwdSm80INS1_25CollectiveMainloopBwdSm80ILi2ELi2EN4cute5tupleIJNS5_1CILi64EEENS7_ILi128EEES9_EEENS_6half_tEfNS_4arch4Sm80ELb1ELb0ELb0ELb0ELb0ELb0ELb0ELb0ELi2ELi2ELi2ELi2ELb0EEENS1_21CollectiveEpilogueBwdISA_SB_SD_Li256ELb0ELb0ELi4EEENS1_25SingleTileBwdLPTSchedulerILb0ELi128ELb0EEEEEEEEEvNT_6ParamsE)
        /*0014*/ 	.short	0x0160
        /*0016*/ 	.short	0x0288


	//----- nvinfo : EIATTR_CBANK_PARAM_SIZE
	.align		4
.L_1028:
        /*0018*/ 	.byte	0x03, 0x19
        /*001a*/ 	.short	0x0288


	//----- nvinfo : EIATTR_KPARAM_INFO
	.align		4
        /*001c*/ 	.byte	0x04, 0x17
        /*001e*/ 	.short	(.L_1030 - .L_1029)
.L_1029:
        /*0020*/ 	.word	0x00000000
        /*0024*/ 	.short	0x0000
        /*0026*/ 	.short	0x0000
        /*0028*/ 	.byte	0x00, 0xf0, 0x21, 0x0a


	//----- nvinfo : EIATTR_MAXREG_COUNT
	.align		4
.L_1030:
        /*002c*/ 	.byte	0x03, 0x1b
        /*002e*/ 	.short	0x00ff


	//----- nvinfo : EIATTR_NUM_BARRIERS
	.align		4
        /*0030*/ 	.byte	0x02, 0x4c
        /*0032*/ 	.byte	0x02
	.zero		1


	//----- nvinfo : EIATTR_ANNOTATIONS
	.align		4
        /*0034*/ 	.byte	0x04, 0x55
        /*0036*/ 	.short	(.L_1032 - .L_1031)


	//   ....[0]....
.L_1031:
        /* <DEDUP_REMOVED lines=14> */


	//----- nvinfo : EIATTR_MERCURY_ISA_VERSION
	.align		4
.L_1032:
        /*0100*/ 	.byte	0x03, 0x5f
        /*0102*/ 	.short	0x0000


	//----- nvinfo : EIATTR_COOP_GROUP_MASK_REGIDS
	.align		4
        /*0104*/ 	.byte	0x04, 0x29
        /*0106*/ 	.short	(.L_1034 - .L_1033)


	//   ....[0]....
.L_1033:
        /*0108*/ 	.word	0xffffffff


	//----- nvinfo : EIATTR_COOP_GROUP_INSTR_OFFSETS
	.align		4
.L_1034:
        /*010c*/ 	.byte	0x04, 0x28
        /*010e*/ 	.short	(.L_1036 - .L_1035)


	//   ....[0]....
.L_1035:
        /*0110*/ 	.word	0x00000050


	//----- nvinfo : EIATTR_EXIT_INSTR_OFFSETS
	.align		4
.L_1036:
        /*0114*/ 	.byte	0x04, 0x1c
        /*0116*/ 	.short	(.L_1038 - .L_1037)


	//   ....[0]....
.L_1037:
        /*0118*/ 	.word	0x00000540


	//   ....[1]....
        /*011c*/ 	.word	0x000089d0


	//   ....[2]....
        /*0120*/ 	.word	0x00008a90


	//   ....[3]....
        /*0124*/ 	.word	0x00009be0


	//   ....[4]....
        /*0128*/ 	.word	0x00009c90


	//----- nvinfo : EIATTR_MAX_THREADS
	.align		4
.L_1038:
        /*012c*/ 	.byte	0x04, 0x05
        /*012e*/ 	.short	(.L_1040 - .L_1039)
.L_1039:
        /*0130*/ 	.word	0x00000100
        /*0134*/ 	.word	0x00000001
        /*0138*/ 	.word	0x00000001


	//----- nvinfo : EIATTR_CRS_STACK_SIZE
	.align		4
.L_1040:
        /*013c*/ 	.byte	0x04, 0x1e
        /*013e*/ 	.short	(.L_1042 - .L_1041)
.L_1041:
        /*0140*/ 	.word	0x00000000
.L_1042:


//--------------------- .nv.info._ZN7cutlass13device_kernelIN5flash19enable_sm80_to_sm89INS1_16FlashAttnBwdSm80INS1_25CollectiveMainloopBwdSm80ILi2ELi2EN4cute5tupleIJNS5_1CILi64EEENS7_ILi128EEES9_EEENS_6half_tEfNS_4arch4Sm80ELb1ELb0ELb0ELb0ELb1ELb0ELb0ELb0ELi2ELi2ELi2ELi2ELb0EEENS1_21CollectiveEpilogueBwdISA_SB_SD_Li256ELb0ELb0ELi4EEENS1_25SingleTileBwdLPTSchedulerILb0ELi128ELb1EEEEEEEEEvNT_6ParamsE --------------------------
	.section	.nv.info._ZN7cutlass13device_kernelIN5flash19enable_sm80_to_sm89INS1_16FlashAttnBwdSm80INS1_25CollectiveMainloopBwdSm80ILi2ELi2EN4cute5tupleIJNS5_1CILi64EEENS7_ILi128EEES9_EEENS_6half_tEfNS_4arch4Sm80ELb1ELb0ELb0ELb0ELb1ELb0ELb0ELb0ELi2ELi2ELi2ELi2ELb0EEENS1_21CollectiveEpilogueBwdISA_SB_SD_Li256ELb0ELb0ELi4EEENS1_25SingleTileBwdLPTSchedulerILb0ELi128ELb1EEEEEEEEEvNT_6ParamsE,"",@"SHT_CUDA_INFO"
	.sectionflags	@""
	.align	4


	//----- nvinfo : EIATTR_CUDA_API_VERSION
	.align		4
        /*0000*/ 	.byte	0x04, 0x37
        /*0002*/ 	.short	(.L_1044 - .L_1043)
.L_1043:
        /*0004*/ 	.word	0x00000082


	//----- nvinfo : EIATTR_SW2861232_WAR
	.align		4
.L_1044:
        /*0008*/ 	.byte	0x01, 0x35
	.zero		2


	//----- nvinfo : EIATTR_PARAM_CBANK
	.align		4
        /*000c*/ 	.byte	0x04, 0x0a
        /*000e*/ 	.short	(.L_1046 - .L_1045)
	.align		4
.L_1045:
        /*0010*/ 	.word	index@(.nv.constant0._ZN7cutlass13device_kernelIN5flash19enable_sm80_to_sm89INS1_16FlashAttnBwdSm80INS1_25CollectiveMainloopBwdSm80ILi2ELi2EN4cute5tupleIJNS5_1CILi64EEENS7_ILi128EEES9_EEENS_6half_tEfNS_4arch4Sm80ELb1ELb0ELb0ELb0ELb1ELb0ELb0ELb0ELi2ELi2ELi2ELi2ELb0EEENS1_21CollectiveEpilogueBwdISA_SB_SD_Li256ELb0ELb0ELi4EEENS1_25SingleTileBwdLPTSchedulerILb0ELi128ELb1EEEEEEEEEvNT_6ParamsE)
        /*0014*/ 	.short	0x0160
        /*0016*/ 	.short	0x0288


	//----- nvinfo : EIATTR_CBANK_PARAM_SIZE
	.align		4
.L_1046:
        /*0018*/ 	.byte	0x03, 0x19
        /*001a*/ 	.short	0x0288


	//----- nvinfo : EIATTR_KPARAM_INFO
	.align		4
        /*001c*/ 	.byte	0x04, 0x17
        /*001e*/ 	.short	(.L_1048 - .L_1047)
.L_1047:
        /*0020*/ 	.word	0x00000000
        /*0024*/ 	.short	0x0000
        /*0026*/ 	.short	0x0000
        /*0028*/ 	.byte	0x00, 0xf0, 0x21, 0x0a


	//----- nvinfo : EIATTR_MAXREG_COUNT
	.align		4
.L_1048:
        /*002c*/ 	.byte	0x03, 0x1b
        /*002e*/ 	.short	0x00ff


	//----- nvinfo : EIATTR_NUM_BARRIERS
	.align		4
        /*0030*/ 	.byte	0x02, 0x4c
        /*0032*/ 	.byte	0x02
	.zero		1


	//----- nvinfo : EIATTR_ANNOTATIONS
	.align		4
        /*0034*/ 	.byte	0x04, 0x55
        /*0036*/ 	.short	(.L_1050 - .L_1049)


	//   ....[0]....
.L_1049:
        /* <DEDUP_REMOVED lines=14> */


	//----- nvinfo : EIATTR_MERCURY_ISA_VERSION
	.align		4
.L_1050:
        /*0100*/ 	.byte	0x03, 0x5f
        /*0102*/ 	.short	0x0000


	//----- nvinfo : EIATTR_COOP_GROUP_MASK_REGIDS
	.align		4
        /*0104*/ 	.byte	0x04, 0x29
        /*0106*/ 	.short	(.L_1052 - .L_1051)


	//   ....[0]....
.L_1051:
        /*0108*/ 	.word	0xffffffff


	//----- nvinfo : EIATTR_COOP_GROUP_INSTR_OFFSETS
	.align		4
.L_1052:
        /*010c*/ 	.byte	0x04, 0x28
        /*010e*/ 	.short	(.L_1054 - .L_1053)


	//   ....[0]....
.L_1053:
        /*0110*/ 	.word	0x00000050


	//----- nvinfo : EIATTR_EXIT_INSTR_OFFSETS
	.align		4
.L_1054:
        /*0114*/ 	.byte	0x04, 0x1c
        /*0116*/ 	.short	(.L_1056 - .L_1055)


	//   ....[0]....
.L_1055:
        /*0118*/ 	.word	0x000005a0


	//   ....[1]....
        /*011c*/ 	.word	0x00008a30


	//   ....[2]....
        /*0120*/ 	.word	0x00008af0


	//   ....[3]....
        /*0124*/ 	.word	0x00009c40


	//   ....[4]....
        /*0128*/ 	.word	0x00009cf0


	//----- nvinfo : EIATTR_MAX_THREADS
	.align		4
.L_1056:
        /*012c*/ 	.byte	0x04, 0x05
        /*012e*/ 	.short	(.L_1058 - .L_1057)
.L_1057:
        /*0130*/ 	.word	0x00000100
        /*0134*/ 	.word	0x00000001
        /*0138*/ 	.word	0x00000001


	//----- nvinfo : EIATTR_CRS_STACK_SIZE
	.align		4
.L_1058:
        /*013c*/ 	.byte	0x04, 0x1e
        /*013e*/ 	.short	(.L_1060 - .L_1059)
.L_1059:
        /*0140*/ 	.word	0x00000000
.L_1060:


//--------------------- .nv.info._ZN7cutlass13device_kernelIN5flash19enable_sm80_to_sm89INS1_16FlashAttnBwdSm80INS1_25CollectiveMainloopBwdSm80ILi2ELi2EN4cute5tupleIJNS5_1CILi64EEENS7_ILi128EEES9_EEENS_6half_tEfNS_4arch4Sm80ELb1ELb0ELb0ELb0ELb0ELb0ELb0ELb0ELi2ELi2ELi2ELi2ELb0EEENS1_24CollectiveEpilogueBwdGQAISA_fSD_Li256ELb0ELb0EEENS1_25SingleTileBwdLPTSchedulerILb0ELi128ELb0EEEEEEEEEvNT_6ParamsE --------------------------
	.section	.nv.info._ZN7cutlass13device_kernelIN5flash19enable_sm80_to_sm89INS1_16FlashAttnBwdSm80INS1_25CollectiveMainloopBwdSm80ILi2ELi2EN4cute5tupleIJNS5_1CILi64EEENS7_ILi128EEES9_EEENS_6half_tEfNS_4arch4Sm80ELb1ELb0ELb0ELb0ELb0ELb0ELb0ELb0ELi2ELi2ELi2ELi2ELb0EEENS1_24CollectiveEpilogueBwdGQAISA_fSD_Li256ELb0ELb0EEENS1_25SingleTileBwdLPTSchedulerILb0ELi128ELb0EEEEEEEEEvNT_6ParamsE,"",@"SHT_CUDA_INFO"
	.sectionflags	@""
	.align	4


	//----- nvinfo : EIATTR_CUDA_API_VERSION
	.align		4
        /*0000*/ 	.byte	0x04, 0x37
        /*0002*/ 	.short	(.L_1062 - .L_1061)
.L_1061:
        /*0004*/ 	.word	0x00000082


	//----- nvinfo : EIATTR_SW2861232_WAR
	.align		4
.L_1062:
        /*0008*/ 	.byte	0x01, 0x35
	.zero		2


	//----- nvinfo : EIATTR_PARAM_CBANK
	.align		4
        /*000c*/ 	.byte	0x04, 0x0a
        /*000e*/ 	.short	(.L_1064 - .L_1063)
	.align		4
.L_1063:
        /*0010*/ 	.word	index@(.nv.constant0._ZN7cutlass13device_kernelIN5flash19enable_sm80_to_sm89INS1_16FlashAttnBwdSm80INS1_25CollectiveMainloopBwdSm80ILi2ELi2EN4cute5tupleIJNS5_1CILi64EEENS7_ILi128EEES9_EEENS_6half_tEfNS_4arch4Sm80ELb1ELb0ELb0ELb0ELb0ELb0ELb0ELb0ELi2ELi2ELi2ELi2ELb0EEENS1_24CollectiveEpilogueBwdGQAISA_fSD_Li256ELb0ELb0EEENS1_25SingleTileBwdLPTSchedulerILb0ELi128ELb0EEEEEEEEEvNT_6ParamsE)
        /*0014*/ 	.short	0x0160
        /*0016*/ 	.short	0x0290


	//----- nvinfo : EIATTR_CBANK_PARAM_SIZE
	.align		4
.L_1064:
        /*0018*/ 	.byte	0x03, 0x19
        /*001a*/ 	.short	0x0290


	//----- nvinfo : EIATTR_KPARAM_INFO
	.align		4
        /*001c*/ 	.byte	0x04, 0x17
        /*001e*/ 	.short	(.L_1066 - .L_1065)
.L_1065:
        /*0020*/ 	.word	0x00000000
        /*0024*/ 	.short	0x0000
        /*0026*/ 	.short	0x0000
        /*0028*/ 	.byte	0x00, 0xf0, 0x41, 0x0a


	//----- nvinfo : EIATTR_MAXREG_COUNT
	.align		4
.L_1066:
        /*002c*/ 	.byte	0x03, 0x1b
        /*002e*/ 	.short	0x00ff


	//----- nvinfo : EIATTR_NUM_BARRIERS
	.align		4
        /*0030*/ 	.byte	0x02, 0x4c
        /*0032*/ 	.byte	0x02
	.zero		1


	//----- nvinfo : EIATTR_ANNOTATIONS
	.align		4
        /*0034*/ 	.byte	0x04, 0x55
        /*0036*/ 	.short	(.L_1068 - .L_1067)


	//   ....[0]....
.L_1067:
        /* <DEDUP_REMOVED lines=20> */


	//----- nvinfo : EIATTR_MERCURY_ISA_VERSION
	.align		4
.L_1068:
        /*0168*/ 	.byte	0x03, 0x5f
        /*016a*/ 	.short	0x0000


	//----- nvinfo : EIATTR_COOP_GROUP_MASK_REGIDS
	.align		4
        /*016c*/ 	.byte	0x04, 0x29
        /*016e*/ 	.short	(.L_1070 - .L_1069)


	//   ....[0]....
.L_1069:
        /*0170*/ 	.word	0xffffffff


	//----- nvinfo : EIATTR_COOP_GROUP_INSTR_OFFSETS
	.align		4
.L_1070:
        /*0174*/ 	.byte	0x04, 0x28
        /*0176*/ 	.short	(.L_1072 - .L_1071)


	//   ....[0]....
.L_1071:
        /*0178*/ 	.word	0x00000090


	//----- nvinfo : EIATTR_EXIT_INSTR_OFFSETS
	.align		4
.L_1072:
        /*017c*/ 	.byte	0x04, 0x1c
        /*017e*/ 	.short	(.L_1074 - .L_1073)


	//   ....[0]....
.L_1073:
        /*0180*/ 	.word	0x00000580


	//   ....[1]....
        /*0184*/ 	.word	0x00006cc0


	//   ....[2]....
        /*0188*/ 	.word	0x00007760


	//----- nvinfo : EIATTR_MAX_THREADS
	.align		4
.L_1074:
        /*018c*/ 	.byte	0x04, 0x05
        /*018e*/ 	.short	(.L_1076 - .L_1075)
.L_1075:
        /*0190*/ 	.word	0x00000100
        /*0194*/ 	.word	0x00000001
        /*0198*/ 	.word	0x00000001


	//----- nvinfo : EIATTR_CRS_STACK_SIZE
	.align		4
.L_1076:
        /*019c*/ 	.byte	0x04, 0x1e
        /*019e*/ 	.short	(.L_1078 - .L_1077)
.L_1077:
        /*01a0*/ 	.word	0x00000000
.L_1078:


//--------------------- .nv.info._ZN7cutlass13device_kernelIN5flash19enable_sm80_to_sm89INS1_16FlashAttnBwdSm80INS1_25CollectiveMainloopBwdSm80ILi2ELi2EN4cute5tupleIJNS5_1CILi64EEENS7_ILi128EEES9_EEENS_6half_tEfNS_4arch4Sm80ELb1ELb0ELb0ELb0ELb1ELb0ELb0ELb0ELi2ELi2ELi2ELi2ELb0EEENS1_24CollectiveEpilogueBwdGQAISA_fSD_Li256ELb0ELb1EEENS1_25SingleTileBwdLPTSchedulerILb0ELi128ELb1EEEEEEEEEvNT_6ParamsE --------------------------
	.section	.nv.info._ZN7cutlass13device_kernelIN5flash19enable_sm80_to_sm89INS1_16FlashAttnBwdSm80INS1_25CollectiveMainloopBwdSm80ILi2ELi2EN4cute5tupleIJNS5_1CILi64EEENS7_ILi128EEES9_EEENS_6half_tEfNS_4arch4Sm80ELb1ELb0ELb0ELb0ELb1ELb0ELb0ELb0ELi2ELi2ELi2ELi2ELb0EEENS1_24CollectiveEpilogueBwdGQAISA_fSD_Li256ELb0ELb1EEENS1_25SingleTileBwdLPTSchedulerILb0ELi128ELb1EEEEEEEEEvNT_6ParamsE,"",@"SHT_CUDA_INFO"
	.sectionflags	@""
	.align	4


	//----- nvinfo : EIATTR_CUDA_API_VERSION
	.align		4
        /*0000*/ 	.byte	0x04, 0x37
        /*0002*/ 	.short	(.L_1080 - .L_1079)
.L_1079:
        /*0004*/ 	.word	0x00000082


	//----- nvinfo : EIATTR_SW2861232_WAR
	.align		4
.L_1080:
        /*0008*/ 	.byte	0x01, 0x35
	.zero		2


	//----- nvinfo : EIATTR_PARAM_CBANK
	.align		4
        /*000c*/ 	.byte	0x04, 0x0a
        /*000e*/ 	.short	(.L_1082 - .L_1081)
	.align		4
.L_1081:
        /*0010*/ 	.word	index@(.nv.constant0._ZN7cutlass13device_kernelIN5flash19enable_sm80_to_sm89INS1_16FlashAttnBwdSm80INS1_25CollectiveMainloopBwdSm80ILi2ELi2EN4cute5tupleIJNS5_1CILi64EEENS7_ILi128EEES9_EEENS_6half_tEfNS_4arch4Sm80ELb1ELb0ELb0ELb0ELb1ELb0ELb0ELb0ELi2ELi2ELi2ELi2ELb0EEENS1_24CollectiveEpilogueBwdGQAISA_fSD_Li256ELb0ELb1EEENS1_25SingleTileBwdLPTSchedulerILb0ELi128ELb1EEEEEEEEEvNT_6ParamsE)
        /*0014*/ 	.short	0x0160
        /*0016*/ 	.short	0x0290


	//----- nvinfo : EIATTR_CBANK_PARAM_SIZE
	.align		4
.L_1082:
        /*0018*/ 	.byte	0x03, 0x19
        /*001a*/ 	.short	0x0290


	//----- nvinfo : EIATTR_KPARAM_INFO
	.align		4
        /*001c*/ 	.byte	0x04, 0x17
        /*001e*/ 	.short	(.L_1084 - .L_1083)
.L_1083:
        /*0020*/ 	.word	0x00000000
        /*0024*/ 	.short	0x0000
        /*0026*/ 	.short	0x0000
        /*0028*/ 	.byte	0x00, 0xf0, 0x41, 0x0a


	//----- nvinfo : EIATTR_MAXREG_COUNT
	.align		4
.L_1084:
        /*002c*/ 	.byte	0x03, 0x1b
        /*002e*/ 	.short	0x00ff


	//----- nvinfo : EIATTR_NUM_BARRIERS
	.align		4
        /*0030*/ 	.byte	0x02, 0x4c
        /*0032*/ 	.byte	0x02
	.zero		1


	//----- nvinfo : EIATTR_ANNOTATIONS
	.align		4
        /*0034*/ 	.byte	0x04, 0x55
        /*0036*/ 	.short	(.L_1086 - .L_1085)


	//   ....[0]....
.L_1085:
        /* <DEDUP_REMOVED lines=14> */


	//----- nvinfo : EIATTR_MERCURY_ISA_VERSION
	.align		4
.L_1086:
        /*0100*/ 	.byte	0x03, 0x5f
        /*0102*/ 	.short	0x0000


	//----- nvinfo : EIATTR_COOP_GROUP_MASK_REGIDS
	.align		4
        /*0104*/ 	.byte	0x04, 0x29
        /*0106*/ 	.short	(.L_1088 - .L_1087)


	//   ....[0]....
.L_1087:
        /*0108*/ 	.word	0xffffffff


	//   ....[1]....
        /*010c*/ 	.word	0xffffffff


	//   ....[2]....
        /*0110*/ 	.word	0xffffffff


	//   ....[3]....
        /*0114*/ 	.word	0xffffffff


	//   ....[4]....
        /*0118*/ 	.word	0xffffffff


	//   ....[5]....
        /*011c*/ 	.word	0xffffffff


	//   ....[6]....
        /*0120*/ 	.word	0xffffffff


	//   ....[7]....
        /*0124*/ 	.word	0xffffffff


	//   ....[8]....
        /*0128*/ 	.word	0xffffffff


	//----- nvinfo : EIATTR_COOP_GROUP_INSTR_OFFSETS
	.align		4
.L_1088:
        /*012c*/ 	.byte	0x04, 0x28
        /*012e*/ 	.short	(.L_1090 - .L_1089)


	//   ....[0]....
.L_1089:
        /*0130*/ 	.word	0x00000050


	//   ....[1]....
        /*0134*/ 	.word	0x00006ea0


	//   ....[2]....
        /*0138*/ 	.word	0x00006ed0


	//   ....[3]....
        /*013c*/ 	.word	0x00007400


	//   ....[4]....
        /*0140*/ 	.word	0x00007410


	//   ....[5]....
        /*0144*/ 	.word	0x000075d0


	//   ....[6]....
        /*0148*/ 	.word	0x000076e0


	//   ....[7]....
        /*014c*/ 	.word	0x00007b10


	//   ....[8]....
        /*0150*/ 	.word	0x00007b20


	//----- nvinfo : EIATTR_EXIT_INSTR_OFFSETS
	.align		4
.L_1090:
        /*0154*/ 	.byte	0x04, 0x1c
        /*0156*/ 	.short	(.L_1092 - .L_1091)


	//   ....[0]....
.L_1091:
        /*0158*/ 	.word	0x000005a0


	//   ....[1]....
        /*015c*/ 	.word	0x00006c20


	//   ....[2]....
        /*0160*/ 	.word	0x00007b30


	//   ....[3]....
        /*0164*/ 	.word	0x00007bd0


	//----- nvinfo : EIATTR_MAX_THREADS
	.align		4
.L_1092:
        /*0168*/ 	.byte	0x04, 0x05
        /*016a*/ 	.short	(.L_1094 - .L_1093)
.L_1093:
        /*016c*/ 	.word	0x00000100
        /*0170*/ 	.word	0x00000001
        /*0174*/ 	.word	0x00000001


	//----- nvinfo : EIATTR_CRS_STACK_SIZE
	.align		4
.L_1094:
        /*0178*/ 	.byte	0x04, 0x1e
        /*017a*/ 	.short	(.L_1096 - .L_1095)
.L_1095:
        /*017c*/ 	.word	0x00000000
.L_1096:


//--------------------- .nv.info._ZN7cutlass13device_kernelIN5flash22FlashAttnBwdPreprocessIN4cute5tupleIJNS3_1CILi64EEENS5_ILi128EEEEEENS_6half_tEfNS_4arch4Sm80ELb1ELb0EEEEEvNT_6ParamsE --------------------------
	.section	.nv.info._ZN7cutlass13device_kernelIN5flash22FlashAttnBwdPreprocessIN4cute5tupleIJNS3_1CILi64EEENS5_ILi128EEEEEENS_6half_tEfNS_4arch4Sm80ELb1ELb0EEEEEvNT_6ParamsE,"",@"SHT_CUDA_INFO"
	.sectionflags	@""
	.align	4


	//----- nvinfo : EIATTR_CUDA_API_VERSION
	.align		4
        /*0000*/ 	.byte	0x04, 0x37
        /*0002*/ 	.short	(.L_1098 - .L_1097)
.L_1097:
        /*0004*/ 	.word	0x00000082


	//----- nvinfo : EIATTR_SW2861232_WAR
	.align		4
.L_1098:
        /*0008*/ 	.byte	0x01, 0x35
	.zero		2


	//----- nvinfo : EIATTR_PARAM_CBANK
	.align		4
        /*000c*/ 	.byte	0x04, 0x0a
        /*000e*/ 	.short	(.L_1100 - .L_1099)
	.align		4
.L_1099:
        /*0010*/ 	.word	index@(.nv.constant0._ZN7cutlass13device_kernelIN5flash22FlashAttnBwdPreprocessIN4cute5tupleIJNS3_1CILi64EEENS5_ILi128EEEEEENS_6half_tEfNS_4arch4Sm80ELb1ELb0EEEEEvNT_6ParamsE)
        /*0014*/ 	.short	0x0160
        /*0016*/ 	.short	0x00f0


	//----- nvinfo : EIATTR_CBANK_PARAM_SIZE
	.align		4
.L_1100:
        /*0018*/ 	.byte	0x03, 0x19
        /*001a*/ 	.short	0x00f0


	//----- nvinfo : EIATTR_KPARAM_INFO
	.align		4
        /*001c*/ 	.byte	0x04, 0x17
        /*001e*/ 	.short	(.L_1102 - .L_1101)
.L_1101:
        /*0020*/ 	.word	0x00000000
        /*0024*/ 	.short	0x0000
        /*0026*/ 	.short	0x0000
        /*0028*/ 	.byte	0x00, 0xf0, 0xc1, 0x03


	//----- nvinfo : EIATTR_MAXREG_COUNT
	.align		4
.L_1102:
        /*002c*/ 	.byte	0x03, 0x1b
        /*002e*/ 	.short	0x0080


	//----- nvinfo : EIATTR_MERCURY_ISA_VERSION
	.align		4
        /*0030*/ 	.byte	0x03, 0x5f
        /*0032*/ 	.short	0x0000


	//----- nvinfo : EIATTR_COOP_GROUP_MASK_REGIDS
	.align		4
        /*0034*/ 	.byte	0x04, 0x29
        /*0036*/ 	.short	(.L_1104 - .L_1103)


	//   ....[0]....
.L_1103:
        /*0038*/ 	.word	0xffffffff


	//   ....[1]....
        /*003c*/ 	.word	0xffffffff


	//   ....[2]....
        /*0040*/ 	.word	0xffffffff


	//   ....[3]....
        /*0044*/ 	.word	0xffffffff


	//   ....[4]....
        /*0048*/ 	.word	0xffffffff


	//   ....[5]....
        /*004c*/ 	.word	0xffffffff


	//   ....[6]....
        /*0050*/ 	.word	0xffffffff


	//   ....[7]....
        /*0054*/ 	.word	0xffffffff


	//   ....[8]....
        /*0058*/ 	.word	0xffffffff


	//   ....[9]....
        /*005c*/ 	.word	0xffffffff


	//   ....[10]....
        /*0060*/ 	.word	0xffffffff


	//   ....[11]....
        /*0064*/ 	.word	0xffffffff


	//   ....[12]....
        /*0068*/ 	.word	0xffffffff


	//   ....[13]....
        /*006c*/ 	.word	0xffffffff


	//   ....[14]....
        /*0070*/ 	.word	0xffffffff


	//   ....[15]....
        /*0074*/ 	.word	0xffffffff


	//----- nvinfo : EIATTR_COOP_GROUP_INSTR_OFFSETS
	.align		4
.L_1104:
        /*0078*/ 	.byte	0x04, 0x28
        /*007a*/ 	.short	(.L_1106 - .L_1105)


	//   ....[0]....
.L_1105:
        /*007c*/ 	.word	0x00000fa0


	//   ....[1]....
        /*0080*/ 	.word	0x00000fb0


	//   ....[2]....
        /*0084*/ 	.word	0x00000fc0


	//   ....[3]....
        /*0088*/ 	.word	0x00000fd0


	//   ....[4]....
        /*008c*/ 	.word	0x00001020


	//   ....[5]....
        /*0090*/ 	.word	0x00001030


	//   ....[6]....
        /*0094*/ 	.word	0x00001040


	//   ....[7]....
        /*0098*/ 	.word	0x00001050


	//   ....[8]....
        /*009c*/ 	.word	0x000010a0


	//   ....[9]....
        /*00a0*/ 	.word	0x000010b0


	//   ....[10]....
        /*00a4*/ 	.word	0x000010c0


	//   ....[11]....
        /*00a8*/ 	.word	0x000010d0


	//   ....[12]....
        /*00ac*/ 	.word	0x00001120


	//   ....[13]....
        /*00b0*/ 	.word	0x00001130


	//   ....[14]....
        /*00b4*/ 	.word	0x00001140


	//   ....[15]....
        /*00b8*/ 	.word	0x00001150


	//----- nvinfo : EIATTR_EXIT_INSTR_OFFSETS
	.align		4
.L_1106:
        /*00bc*/ 	.byte	0x04, 0x1c
        /*00be*/ 	.short	(.L_1108 - .L_1107)


	//   ....[0]....
.L_1107:
        /*00c0*/ 	.word	0x00001690


	//   ....[1]....
        /*00c4*/ 	.word	0x000016f0


	//----- nvinfo : EIATTR_CTAIDZ_USED
	.align		4
.L_1108:
        /*00c8*/ 	.byte	0x01, 0x04
	.zero		2


	//----- nvinfo : EIATTR_MAX_THREADS
	.align		4
        /*00cc*/ 	.byte	0x04, 0x05
        /*00ce*/ 	.short	(.L_1110 - .L_1109)
.L_1109:
        /*00d0*/ 	.word	0x00000100
        /*00d4*/ 	.word	0x00000001
        /*00d8*/ 	.word	0x00000001


	//----- nvinfo : EIATTR_CRS_STACK_SIZE
	.align		4
.L_1110:
        /*00dc*/ 	.byte	0x04, 0x1e
        /*00de*/ 	.short	(.L_1112 - .L_1111)
.L_1111:
        /*00e0*/ 	.word	0x00000000
.L_1112:


//--------------------- .nv.info._ZN7cutlass13device_kernelIN5flash19enable_sm80_to_sm89INS1_16FlashAttnBwdSm80INS1_25CollectiveMainloopBwdSm80ILi2ELi2EN4cute5tupleIJNS5_1CILi64EEENS7_ILi128EEES9_EEENS_6half_tEfNS_4arch4Sm80ELb1ELb0ELb0ELb1ELb0ELb0ELb0ELb0ELi2ELi2ELi2ELi2ELb0EEENS1_21CollectiveEpilogueBwdISA_SB_SD_Li256ELb1ELb0ELi4EEENS1_25SingleTileBwdLPTSchedulerILb1ELi128ELb0EEEEEEEEEvNT_6ParamsE --------------------------
	.section	.nv.info._ZN7cutlass13device_kernelIN5flash19enable_sm80_to_sm89INS1_16FlashAttnBwdSm80INS1_25CollectiveMainloopBwdSm80ILi2ELi2EN4cute5tupleIJNS5_1CILi64EEENS7_ILi128EEES9_EEENS_6half_tEfNS_4arch4Sm80ELb1ELb0ELb0ELb1ELb0ELb0ELb0ELb0ELi2ELi2ELi2ELi2ELb0EEENS1_21CollectiveEpilogueBwdISA_SB_SD_Li256ELb1ELb0ELi4EEENS1_25SingleTileBwdLPTSchedulerILb1ELi128ELb0EEEEEEEEEvNT_6ParamsE,"",@"SHT_CUDA_INFO"
	.sectionflags	@""
	.align	4


	//----- nvinfo : EIATTR_CUDA_API_VERSION
	.align		4
        /*0000*/ 	.byte	0x04, 0x37
        /*0002*/ 	.short	(.L_1114 - .L_1113)
.L_1113:
        /*0004*/ 	.word	0x00000082


	//----- nvinfo : EIATTR_SW2861232_WAR
	.align		4
.L_1114:
        /*0008*/ 	.byte	0x01, 0x35
	.zero		2


	//----- nvinfo : EIATTR_PARAM_CBANK
	.align		4
        /*000c*/ 	.byte	0x04, 0x0a
        /*000e*/ 	.short	(.L_1116 - .L_1115)
	.align		4
.L_1115:
        /*0010*/ 	.word	index@(.nv.constant0._ZN7cutlass13device_kernelIN5flash19enable_sm80_to_sm89INS1_16FlashAttnBwdSm80INS1_25CollectiveMainloopBwdSm80ILi2ELi2EN4cute5tupleIJNS5_1CILi64EEENS7_ILi128EEES9_EEENS_6half_tEfNS_4arch4Sm80ELb1ELb0ELb0ELb1ELb0ELb0ELb0ELb0ELi2ELi2ELi2ELi2ELb0EEENS1_21CollectiveEpilogueBwdISA_SB_SD_Li256ELb1ELb0ELi4EEENS1_25SingleTileBwdLPTSchedulerILb1ELi128ELb0EEEEEEEEEvNT_6ParamsE)
        /*0014*/ 	.short	0x0160
        /*0016*/ 	.short	0x0288


	//----- nvinfo : EIATTR_CBANK_PARAM_SIZE
	.align		4
.L_1116:
        /*0018*/ 	.byte	0x03, 0x19
        /*001a*/ 	.short	0x0288


	//----- nvinfo : EIATTR_KPARAM_INFO
	.align		4
        /*001c*/ 	.byte	0x04, 0x17
        /*001e*/ 	.short	(.L_1118 - .L_1117)
.L_1117:
        /*0020*/ 	.word	0x00000000
        /*0024*/ 	.short	0x0000
        /*0026*/ 	.short	0x0000
        /*0028*/ 	.byte	0x00, 0xf0, 0x21, 0x0a


	//----- nvinfo : EIATTR_MAXREG_COUNT
	.align		4
.L_1118:
        /*002c*/ 	.byte	0x03, 0x1b
        /*002e*/ 	.short	0x00ff


	//----- nvinfo : EIATTR_NUM_BARRIERS
	.align		4
        /*0030*/ 	.byte	0x02, 0x4c
        /*0032*/ 	.byte	0x02
	.zero		1


	//----- nvinfo : EIATTR_ANNOTATIONS
	.align		4
        /*0034*/ 	.byte	0x04, 0x55
        /*0036*/ 	.short	(.L_1120 - .L_1119)


	//   ....[0]....
.L_1119:
        /* <DEDUP_REMOVED lines=19> */


	//----- nvinfo : EIATTR_MERCURY_ISA_VERSION
	.align		4
.L_1120:
        /*0150*/ 	.byte	0x03, 0x5f
        /*0152*/ 	.short	0x0000


	//----- nvinfo : EIATTR_COOP_GROUP_MASK_REGIDS
	.align		4
        /*0154*/ 	.byte	0x04, 0x29
        /*0156*/ 	.short	(.L_1122 - .L_1121)


	//   ....[0]....
.L_1121:
        /*0158*/ 	.word	0xffffffff


	//----- nvinfo : EIATTR_COOP_GROUP_INSTR_OFFSETS
	.align		4
.L_1122:
        /*015c*/ 	.byte	0x04, 0x28
        /*015e*/ 	.short	(.L_1124 - .L_1123)


	//   ....[0]....
.L_1123:
        /*0160*/ 	.word	0x00000060


	//----- nvinfo : EIATTR_EXIT_INSTR_OFFSETS
	.align		4
.L_1124:
        /*0164*/ 	.byte	0x04, 0x1c
        /*0166*/ 	.short	(.L_1126 - .L_1125)


	//   ....[0]....
.L_1125:
        /*0168*/ 	.word	0x000009d0


	//   ....[1]....
        /*016c*/ 	.word	0x000095f0


	//   ....[2]....
        /*0170*/ 	.word	0x000096b0


	//   ....[3]....
        /*0174*/ 	.word	0x0000aa20


	//   ....[4]....
        /*0178*/ 	.word	0x0000aae0


	//----- nvinfo : EIATTR_MAX_THREADS
	.align		4
.L_1126:
        /*017c*/ 	.byte	0x04, 0x05
        /*017e*/ 	.short	(.L_1128 - .L_1127)
.L_1127:
        /*0180*/ 	.word	0x00000100
        /*0184*/ 	.word	0x00000001
        /*0188*/ 	.word	0x00000001


	//----- nvinfo : EIATTR_CRS_STACK_SIZE
	.align		4
.L_1128:
        /*018c*/ 	.byte	0x04, 0x1e
        /*018e*/ 	.short	(.L_1130 - .L_1129)
.L_1129:
        /*0190*/ 	.word	0x00000000
.L_1130:


//--------------------- .nv.info._ZN7cutlass13device_kernelIN5flash19enable_sm80_to_sm89INS1_16FlashAttnBwdSm80INS1_25CollectiveMainloopBwdSm80ILi2ELi2EN4cute5tupleIJNS5_1CILi64EEENS7_ILi128EEES9_EEENS_6half_tEfNS_4arch4Sm80ELb1ELb0ELb0ELb1ELb1ELb0ELb0ELb0ELi2ELi2ELi2ELi2ELb0EEENS1_21CollectiveEpilogueBwdISA_SB_SD_Li256ELb1ELb0ELi4EEENS1_25SingleTileBwdLPTSchedulerILb1ELi128ELb1EEEEEEEEEvNT_6ParamsE --------------------------
	.section	.nv.info._ZN7cutlass13device_kernelIN5flash19enable_sm80_to_sm89INS1_16FlashAttnBwdSm80INS1_25CollectiveMainloopBwdSm80ILi2ELi2EN4cute5tupleIJNS5_1CILi64EEENS7_ILi128EEES9_EEENS_6half_tEfNS_4arch4Sm80ELb1ELb0ELb0ELb1ELb1ELb0ELb0ELb0ELi2ELi2ELi2ELi2ELb0EEENS1_21CollectiveEpilogueBwdISA_SB_SD_Li256ELb1ELb0ELi4EEENS1_25SingleTileBwdLPTSchedulerILb1ELi128ELb1EEEEEEEEEvNT_6ParamsE,"",@"SHT_CUDA_INFO"
	.sectionflags	@""
	.align	4


	//----- nvinfo : EIATTR_CUDA_API_VERSION
	.align		4
        /*0000*/ 	.byte	0x04, 0x37
        /*0002*/ 	.short	(.L_1132 - .L_1131)
.L_1131:
        /*0004*/ 	.word	0x00000082


	//----- nvinfo : EIATTR_SW2861232_WAR
	.align		4
.L_1132:
        /*0008*/ 	.byte	0x01, 0x35
	.zero		2


	//----- nvinfo : EIATTR_PARAM_CBANK
	.align		4
        /*000c*/ 	.byte	0x04, 0x0a
        /*000e*/ 	.short	(.L_1134 - .L_1133)
	.align		4
.L_1133:
        /*0010*/ 	.word	index@(.nv.constant0._ZN7cutlass13device_kernelIN5flash19enable_sm80_to_sm89INS1_16FlashAttnBwdSm80INS1_25CollectiveMainloopBwdSm80ILi2ELi2EN4cute5tupleIJNS5_1CILi64EEENS7_ILi128EEES9_EEENS_6half_tEfNS_4arch4Sm80ELb1ELb0ELb0ELb1ELb1ELb0ELb0ELb0ELi2ELi2ELi2ELi2ELb0EEENS1_21CollectiveEpilogueBwdISA_SB_SD_Li256ELb1ELb0ELi4EEENS1_25SingleTileBwdLPTSchedulerILb1ELi128ELb1EEEEEEEEEvNT_6ParamsE)
        /*0014*/ 	.short	0x0160
        /*0016*/ 	.short	0x0288


	//----- nvinfo : EIATTR_CBANK_PARAM_SIZE
	.align		4
.L_1134:
        /*0018*/ 	.byte	0x03, 0x19
        /*001a*/ 	.short	0x0288


	//----- nvinfo : EIATTR_KPARAM_INFO
	.align		4
        /*001c*/ 	.byte	0x04, 0x17
        /*001e*/ 	.short	(.L_1136 - .L_1135)
.L_1135:
        /*0020*/ 	.word	0x00000000
        /*0024*/ 	.short	0x0000
        /*0026*/ 	.short	0x0000
        /*0028*/ 	.byte	0x00, 0xf0, 0x21, 0x0a


	//----- nvinfo : EIATTR_MAXREG_COUNT
	.align		4
.L_1136:
        /*002c*/ 	.byte	0x03, 0x1b
        /*002e*/ 	.short	0x00ff


	//----- nvinfo : EIATTR_NUM_BARRIERS
	.align		4
        /*0030*/ 	.byte	0x02, 0x4c
        /*0032*/ 	.byte	0x02
	.zero		1


	//----- nvinfo : EIATTR_ANNOTATIONS
	.align		4
        /*0034*/ 	.byte	0x04, 0x55
        /*0036*/ 	.short	(.L_1138 - .L_1137)


	//   ....[0]....
.L_1137:
        /* <DEDUP_REMOVED lines=21> */


	//----- nvinfo : EIATTR_MERCURY_ISA_VERSION
	.align		4
.L_1138:
        /*0170*/ 	.byte	0x03, 0x5f
        /*0172*/ 	.short	0x0000


	//----- nvinfo : EIATTR_COOP_GROUP_MASK_REGIDS
	.align		4
        /*0174*/ 	.byte	0x04, 0x29
        /*0176*/ 	.short	(.L_1140 - .L_1139)


	//   ....[0]....
.L_1139:
        /*0178*/ 	.word	0xffffffff


	//----- nvinfo : EIATTR_COOP_GROUP_INSTR_OFFSETS
	.align		4
.L_1140:
        /*017c*/ 	.byte	0x04, 0x28
        /*017e*/ 	.short	(.L_1142 - .L_1141)


	//   ....[0]....
.L_1141:
        /*0180*/ 	.word	0x00000060


	//----- nvinfo : EIATTR_EXIT_INSTR_OFFSETS
	.align		4
.L_1142:
        /*0184*/ 	.byte	0x04, 0x1c
        /*0186*/ 	.short	(.L_1144 - .L_1143)


	//   ....[0]....
.L_1143:
        /*0188*/ 	.word	0x00000a10


	//   ....[1]....
        /*018c*/ 	.word	0x00009490


	//   ....[2]....
        /*0190*/ 	.word	0x00009550


	//   ....[3]....
        /*0194*/ 	.word	0x0000a890


	//   ....[4]....
        /*0198*/ 	.word	0x0000a950


	//----- nvinfo : EIATTR_MAX_THREADS
	.align		4
.L_1144:
        /*019c*/ 	.byte	0x04, 0x05
        /*019e*/ 	.short	(.L_1146 - .L_1145)
.L_1145:
        /*01a0*/ 	.word	0x00000100
        /*01a4*/ 	.word	0x00000001
        /*01a8*/ 	.word	0x00000001


	//----- nvinfo : EIATTR_CRS_STACK_SIZE
	.align		4
.L_1146:
        /*01ac*/ 	.byte	0x04, 0x1e
        /*01ae*/ 	.short	(.L_1148 - .L_1147)
.L_1147:
        /*01b0*/ 	.word	0x00000000
.L_1148:


//--------------------- .nv.info._ZN7cutlass13device_kernelIN5flash19enable_sm80_to_sm89INS1_16FlashAttnBwdSm80INS1_25CollectiveMainloopBwdSm80ILi2ELi2EN4cute5tupleIJNS5_1CILi64EEENS7_ILi128EEES9_EEENS_6half_tEfNS_4arch4Sm80ELb1ELb0ELb0ELb1ELb0ELb0ELb0ELb0ELi2ELi2ELi2ELi2ELb0EEENS1_24CollectiveEpilogueBwdGQAISA_fSD_Li256ELb1ELb0EEENS1_25SingleTileBwdLPTSchedulerILb1ELi128ELb0EEEEEEEEEvNT_6ParamsE --------------------------
	.section	.nv.info._ZN7cutlass13device_kernelIN5flash19enable_sm80_to_sm89INS1_16FlashAttnBwdSm80INS1_25CollectiveMainloopBwdSm80ILi2ELi2EN4cute5tupleIJNS5_1CILi64EEENS7_ILi128EEES9_EEENS_6half_tEfNS_4arch4Sm80ELb1ELb0ELb0ELb1ELb0ELb0ELb0ELb0ELi2ELi2ELi2ELi2ELb0EEENS1_24CollectiveEpilogueBwdGQAISA_fSD_Li256ELb1ELb0EEENS1_25SingleTileBwdLPTSchedulerILb1ELi128ELb0EEEEEEEEEvNT_6ParamsE,"",@"SHT_CUDA_INFO"
	.sectionflags	@""
	.align	4


	//----- nvinfo : EIATTR_CUDA_API_VERSION
	.align		4
        /*0000*/ 	.byte	0x04, 0x37
        /*0002*/ 	.short	(.L_1150 - .L_1149)
.L_1149:
        /*0004*/ 	.word	0x00000082


	//----- nvinfo : EIATTR_SW2861232_WAR
	.align		4
.L_1150:
        /*0008*/ 	.byte	0x01, 0x35
	.zero		2


	//----- nvinfo : EIATTR_PARAM_CBANK
	.align		4
        /*000c*/ 	.byte	0x04, 0x0a
        /*000e*/ 	.short	(.L_1152 - .L_1151)
	.align		4
.L_1151:
        /*0010*/ 	.word	index@(.nv.constant0._ZN7cutlass13device_kernelIN5flash19enable_sm80_to_sm89INS1_16FlashAttnBwdSm80INS1_25CollectiveMainloopBwdSm80ILi2ELi2EN4cute5tupleIJNS5_1CILi64EEENS7_ILi128EEES9_EEENS_6half_tEfNS_4arch4Sm80ELb1ELb0ELb0ELb1ELb0ELb0ELb0ELb0ELi2ELi2ELi2ELi2ELb0EEENS1_24CollectiveEpilogueBwdGQAISA_fSD_Li256ELb1ELb0EEENS1_25SingleTileBwdLPTSchedulerILb1ELi128ELb0EEEEEEEEEvNT_6ParamsE)
        /*0014*/ 	.short	0x0160
        /*0016*/ 	.short	0x0290


	//----- nvinfo : EIATTR_CBANK_PARAM_SIZE
	.align		4
.L_1152:
        /*0018*/ 	.byte	0x03, 0x19
        /*001a*/ 	.short	0x0290


	//----- nvinfo : EIATTR_KPARAM_INFO
	.align		4
        /*001c*/ 	.byte	0x04, 0x17
        /*001e*/ 	.short	(.L_1154 - .L_1153)
.L_1153:
        /*0020*/ 	.word	0x00000000
        /*0024*/ 	.short	0x0000
        /*0026*/ 	.short	0x0000
        /*0028*/ 	.byte	0x00, 0xf0, 0x41, 0x0a


	//----- nvinfo : EIATTR_MAXREG_COUNT
	.align		4
.L_1154:
        /*002c*/ 	.byte	0x03, 0x1b
        /*002e*/ 	.short	0x00ff


	//----- nvinfo : EIATTR_NUM_BARRIERS
	.align		4
        /*0030*/ 	.byte	0x02, 0x4c
        /*0032*/ 	.byte	0x02
	.zero		1


	//----- nvinfo : EIATTR_ANNOTATIONS
	.align		4
        /*0034*/ 	.byte	0x04, 0x55
        /*0036*/ 	.short	(.L_1156 - .L_1155)


	//   ....[0]....
.L_1155:
        /* <DEDUP_REMOVED lines=20> */


	//----- nvinfo : EIATTR_MERCURY_ISA_VERSION
	.align		4
.L_1156:
        /*0168*/ 	.byte	0x03, 0x5f
        /*016a*/ 	.short	0x0000


	//----- nvinfo : EIATTR_COOP_GROUP_MASK_REGIDS
	.align		4
        /*016c*/ 	.byte	0x04, 0x29
        /*016e*/ 	.short	(.L_1158 - .L_1157)


	//   ....[0]....
.L_1157:
        /*0170*/ 	.word	0xffffffff


	//----- nvinfo : EIATTR_COOP_GROUP_INSTR_OFFSETS
	.align		4
.L_1158:
        /*0174*/ 	.byte	0x04, 0x28
        /*0176*/ 	.short	(.L_1160 - .L_1159)


	//   ....[0]....
.L_1159:
        /*0178*/ 	.word	0x00000060


	//----- nvinfo : EIATTR_EXIT_INSTR_OFFSETS
	.align		4
.L_1160:
        /*017c*/ 	.byte	0x04, 0x1c
        /*017e*/ 	.short	(.L_1162 - .L_1161)


	//   ....[0]....
.L_1161:
        /*0180*/ 	.word	0x00000a00


	//   ....[1]....
        /*0184*/ 	.word	0x00007400


	//   ....[2]....
        /*0188*/ 	.word	0x00007f70


	//----- nvinfo : EIATTR_MAX_THREADS
	.align		4
.L_1162:
        /*018c*/ 	.byte	0x04, 0x05
        /*018e*/ 	.short	(.L_1164 - .L_1163)
.L_1163:
        /*0190*/ 	.word	0x00000100
        /*0194*/ 	.word	0x00000001
        /*0198*/ 	.word	0x00000001


	//----- nvinfo : EIATTR_CRS_STACK_SIZE
	.align		4
.L_1164:
        /*019c*/ 	.byte	0x04, 0x1e
        /*019e*/ 	.short	(.L_1166 - .L_1165)
.L_1165:
        /*01a0*/ 	.word	0x00000000
.L_1166:


//--------------------- .nv.info._ZN7cutlass13device_kernelIN5flash32FlashAttnBwdPostprocessConvertdQIN4cute5tupleIJNS3_1CILi128EEES6_EEENS_6half_tEfNS_4arch4Sm80ELi256ENS3_8TiledMMAINS3_8MMA_AtomIJNS3_28SM80_16x8x16_F32F16F16F32_TNEEEENS3_6LayoutINS4_IJNS5_ILi2EEENS5_ILi4EEENS5_ILi1EEEEEENS4_IJSI_SG_NS5_ILi0EEEEEEEENS4_IJNS5_ILi32EEENS5_ILi64EEENS5_ILi16EEEEEEEELb0EEEEEvNT_6ParamsE --------------------------
	.section	.nv.info._ZN7cutlass13device_kernelIN5flash32FlashAttnBwdPostprocessConvertdQIN4cute5tupleIJNS3_1CILi128EEES6_EEENS_6half_tEfNS_4arch4Sm80ELi256ENS3_8TiledMMAINS3_8MMA_AtomIJNS3_28SM80_16x8x16_F32F16F16F32_TNEEEENS3_6LayoutINS4_IJNS5_ILi2EEENS5_ILi4EEENS5_ILi1EEEEEENS4_IJSI_SG_NS5_ILi0EEEEEEEENS4_IJNS5_ILi32EEENS5_ILi64EEENS5_ILi16EEEEEEEELb0EEEEEvNT_6ParamsE,"",@"SHT_CUDA_INFO"
	.sectionflags	@""
	.align	4


	//----- nvinfo : EIATTR_CUDA_API_VERSION
	.align		4
        /*0000*/ 	.byte	0x04, 0x37
        /*0002*/ 	.short	(.L_1168 - .L_1167)
.L_1167:
        /*0004*/ 	.word	0x00000082


	//----- nvinfo : EIATTR_SW2861232_WAR
	.align		4
.L_1168:
        /*0008*/ 	.byte	0x01, 0x35
	.zero		2


	//----- nvinfo : EIATTR_PARAM_CBANK
	.align		4
        /*000c*/ 	.byte	0x04, 0x0a
        /*000e*/ 	.short	(.L_1170 - .L_1169)
	.align		4
.L_1169:
        /*0010*/ 	.word	index@(.nv.constant0._ZN7cutlass13device_kernelIN5flash32FlashAttnBwdPostprocessConvertdQIN4cute5tupleIJNS3_1CILi128EEES6_EEENS_6half_tEfNS_4arch4Sm80ELi256ENS3_8TiledMMAINS3_8MMA_AtomIJNS3_28SM80_16x8x16_F32F16F16F32_TNEEEENS3_6LayoutINS4_IJNS5_ILi2EEENS5_ILi4EEENS5_ILi1EEEEEENS4_IJSI_SG_NS5_ILi0EEEEEEEENS4_IJNS5_ILi32EEENS5_ILi64EEENS5_ILi16EEEEEEEELb0EEEEEvNT_6ParamsE)
        /*0014*/ 	.short	0x0160
        /*0016*/ 	.short	0x0070


	//----- nvinfo : EIATTR_CBANK_PARAM_SIZE
	.align		4
.L_1170:
        /*0018*/ 	.byte	0x03, 0x19
        /*001a*/ 	.short	0x0070


	//----- nvinfo : EIATTR_KPARAM_INFO
	.align		4
        /*001c*/ 	.byte	0x04, 0x17
        /*001e*/ 	.short	(.L_1172 - .L_1171)
.L_1171:
        /*0020*/ 	.word	0x00000000
        /*0024*/ 	.short	0x0000
        /*0026*/ 	.short	0x0000
        /*0028*/ 	.byte	0x00, 0xf0, 0xc1, 0x01


	//----- nvinfo : EIATTR_MAXREG_COUNT
	.align		4
.L_1172:
        /*002c*/ 	.byte	0x03, 0x1b
        /*002e*/ 	.short	0x0080


	//----- nvinfo : EIATTR_NUM_BARRIERS
	.align		4
        /*0030*/ 	.byte	0x02, 0x4c
        /*0032*/ 	.byte	0x01
	.zero		1


	//----- nvinfo : EIATTR_MERCURY_ISA_VERSION
	.align		4
        /*0034*/ 	.byte	0x03, 0x5f
        /*0036*/ 	.short	0x0000


	//----- nvinfo : EIATTR_EXIT_INSTR_OFFSETS
	.align		4
        /*0038*/ 	.byte	0x04, 0x1c
        /*003a*/ 	.short	(.L_1174 - .L_1173)


	//   ....[0]....
.L_1173:
        /*003c*/ 	.word	0x00000180


	//   ....[1]....
        /*0040*/ 	.word	0x00001db0


	//   ....[2]....
        /*0044*/ 	.word	0x00001e60


	//----- nvinfo : EIATTR_CTAIDZ_USED
	.align		4
.L_1174:
        /*0048*/ 	.byte	0x01, 0x04
	.zero		2


	//----- nvinfo : EIATTR_MAX_THREADS
	.align		4
        /*004c*/ 	.byte	0x04, 0x05
        /*004e*/ 	.short	(.L_1176 - .L_1175)
.L_1175:
        /*0050*/ 	.word	0x00000100
        /*0054*/ 	.word	0x00000001
        /*0058*/ 	.word	0x00000001


	//----- nvinfo : EIATTR_CRS_STACK_SIZE
	.align		4
.L_1176:
        /*005c*/ 	.byte	0x04, 0x1e
        /*005e*/ 	.short	(.L_1178 - .L_1177)
.L_1177:
        /*0060*/ 	.word	0x00000000
.L_1178:


//--------------------- .nv.info._ZN7cutlass13device_kernelIN5flash32FlashAttnBwdPostprocessConvertdQIN4cute5tupleIJNS3_1CILi64EEENS5_ILi128EEEEEENS_6half_tEfNS_4arch4Sm80ELi256ENS3_8TiledMMAINS3_8MMA_AtomIJNS3_28SM80_16x8x16_F32F16F16F32_TNEEEENS3_6LayoutINS4_IJNS5_ILi2EEENS5_ILi4EEENS5_ILi1EEEEEENS4_IJSJ_SH_NS5_ILi0EEEEEEEENS4_IJNS5_ILi32EEES6_NS5_ILi16EEEEEEEELb0EEEEEvNT_6ParamsE --------------------------
	.section	.nv.info._ZN7cutlass13device_kernelIN5flash32FlashAttnBwdPostprocessConvertdQIN4cute5tupleIJNS3_1CILi64EEENS5_ILi128EEEEEENS_6half_tEfNS_4arch4Sm80ELi256ENS3_8TiledMMAINS3_8MMA_AtomIJNS3_28SM80_16x8x16_F32F16F16F32_TNEEEENS3_6LayoutINS4_IJNS5_ILi2EEENS5_ILi4EEENS5_ILi1EEEEEENS4_IJSJ_SH_NS5_ILi0EEEEEEEENS4_IJNS5_ILi32EEES6_NS5_ILi16EEEEEEEELb0EEEEEvNT_6ParamsE,"",@"SHT_CUDA_INFO"
	.sectionflags	@""
	.align	4


	//----- nvinfo : EIATTR_CUDA_API_VERSION
	.align		4
        /*0000*/ 	.byte	0x04, 0x37
        /*0002*/ 	.short	(.L_1180 - .L_1179)
.L_1179:
        /*0004*/ 	.word	0x00000082


	//----- nvinfo : EIATTR_SW2861232_WAR
	.align		4
.L_1180:
        /*0008*/ 	.byte	0x01, 0x35
	.zero		2


	//----- nvinfo : EIATTR_PARAM_CBANK
	.align		4
        /*000c*/ 	.byte	0x04, 0x0a
        /*000e*/ 	.short	(.L_1182 - .L_1181)
	.align		4
.L_1181:
        /*0010*/ 	.word	index@(.nv.constant0._ZN7cutlass13device_kernelIN5flash32FlashAttnBwdPostprocessConvertdQIN4cute5tupleIJNS3_1CILi64EEENS5_ILi128EEEEEENS_6half_tEfNS_4arch4Sm80ELi256ENS3_8TiledMMAINS3_8MMA_AtomIJNS3_28SM80_16x8x16_F32F16F16F32_TNEEEENS3_6LayoutINS4_IJNS5_ILi2EEENS5_ILi4EEENS5_ILi1EEEEEENS4_IJSJ_SH_NS5_ILi0EEEEEEEENS4_IJNS5_ILi32EEES6_NS5_ILi16EEEEEEEELb0EEEEEvNT_6ParamsE)
        /*0014*/ 	.short	0x0160
        /*0016*/ 	.short	0x0070


	//----- nvinfo : EIATTR_CBANK_PARAM_SIZE
	.align		4
.L_1182:
        /*0018*/ 	.byte	0x03, 0x19
        /*001a*/ 	.short	0x0070


	//----- nvinfo : EIATTR_KPARAM_INFO
	.align		4
        /*001c*/ 	.byte	0x04, 0x17
        /*001e*/ 	.short	(.L_1184 - .L_1183)
.L_1183:
        /*0020*/ 	.word	0x00000000
        /*0024*/ 	.short	0x0000
        /*0026*/ 	.short	0x0000
        /*0028*/ 	.byte	0x00, 0xf0, 0xc1, 0x01


	//----- nvinfo : EIATTR_MAXREG_COUNT
	.align		4
.L_1184:
        /*002c*/ 	.byte	0x03, 0x1b
        /*002e*/ 	.short	0x0080


	//----- nvinfo : EIATTR_NUM_BARRIERS
	.align		4
        /*0030*/ 	.byte	0x02, 0x4c
        /*0032*/ 	.byte	0x01
	.zero		1


	//----- nvinfo : EIATTR_MERCURY_ISA_VERSION
	.align		4
        /*0034*/ 	.byte	0x03, 0x5f
        /*0036*/ 	.short	0x0000


	//----- nvinfo : EIATTR_EXIT_INSTR_OFFSETS
	.align		4
        /*0038*/ 	.byte	0x04, 0x1c
        /*003a*/ 	.short	(.L_1186 - .L_1185)


	//   ....[0]....
.L_1185:
        /*003c*/ 	.word	0x00000180


	//   ....[1]....
        /*0040*/ 	.word	0x00001270


	//   ....[2]....
        /*0044*/ 	.word	0x00001320


	//----- nvinfo : EIATTR_CTAIDZ_USED
	.align		4
.L_1186:
        /*0048*/ 	.byte	0x01, 0x04
	.zero		2


	//----- nvinfo : EIATTR_MAX_THREADS
	.align		4
        /*004c*/ 	.byte	0x04, 0x05
        /*004e*/ 	.short	(.L_1188 - .L_1187)
.L_1187:
        /*0050*/ 	.word	0x00000100
        /*0054*/ 	.word	0x00000001
        /*0058*/ 	.word	0x00000001


	//----- nvinfo : EIATTR_CRS_STACK_SIZE
	.align		4
.L_1188:
        /*005c*/ 	.byte	0x04, 0x1e
        /*005e*/ 	.short	(.L_1190 - .L_1189)
.L_1189:
        /*0060*/ 	.word	0x00000000
.L_1190:


//--------------------- .nv.info._ZN7cutlass13device_kernelIN5flash19enable_sm80_to_sm89INS1_16FlashAttnBwdSm80INS1_25CollectiveMainloopBwdSm80ILi2ELi2EN4cute5tupleIJNS5_1CILi64EEENS7_ILi128EEES9_EEENS_6half_tEfNS_4arch4Sm80ELb1ELb0ELb0ELb1ELb1ELb0ELb0ELb0ELi2ELi2ELi2ELi2ELb0EEENS1_24CollectiveEpilogueBwdGQAISA_fSD_Li256ELb1ELb1EEENS1_25SingleTileBwdLPTSchedulerILb1ELi128ELb1EEEEEEEEEvNT_6ParamsE --------------------------
	.section	.nv.info._ZN7cutlass13device_kernelIN5flash19enable_sm80_to_sm89INS1_16FlashAttnBwdSm80INS1_25CollectiveMainloopBwdSm80ILi2ELi2EN4cute5tupleIJNS5_1CILi64EEENS7_ILi128EEES9_EEENS_6half_tEfNS_4arch4Sm80ELb1ELb0ELb0ELb1ELb1ELb0ELb0ELb0ELi2ELi2ELi2ELi2ELb0EEENS1_24CollectiveEpilogueBwdGQAISA_fSD_Li256ELb1ELb1EEENS1_25SingleTileBwdLPTSchedulerILb1ELi128ELb1EEEEEEEEEvNT_6ParamsE,"",@"SHT_CUDA_INFO"
	.sectionflags	@""
	.align	4


	//----- nvinfo : EIATTR_CUDA_API_VERSION
	.align		4
        /*0000*/ 	.byte	0x04, 0x37
        /*0002*/ 	.short	(.L_1192 - .L_1191)
.L_1191:
        /*0004*/ 	.word	0x00000082


	//----- nvinfo : EIATTR_SW2861232_WAR
	.align		4
.L_1192:
        /*0008*/ 	.byte	0x01, 0x35
	.zero		2


	//----- nvinfo : EIATTR_PARAM_CBANK
	.align		4
        /*000c*/ 	.byte	0x04, 0x0a
        /*000e*/ 	.short	(.L_1194 - .L_1193)
	.align		4
.L_1193:
        /*0010*/ 	.word	index@(.nv.constant0._ZN7cutlass13device_kernelIN5flash19enable_sm80_to_sm89INS1_16FlashAttnBwdSm80INS1_25CollectiveMainloopBwdSm80ILi2ELi2EN4cute5tupleIJNS5_1CILi64EEENS7_ILi128EEES9_EEENS_6half_tEfNS_4arch4Sm80ELb1ELb0ELb0ELb1ELb1ELb0ELb0ELb0ELi2ELi2ELi2ELi2ELb0EEENS1_24CollectiveEpilogueBwdGQAISA_fSD_Li256ELb1ELb1EEENS1_25SingleTileBwdLPTSchedulerILb1ELi128ELb1EEEEEEEEEvNT_6ParamsE)
        /*0014*/ 	.short	0x0160
        /*0016*/ 	.short	0x0290


	//----- nvinfo : EIATTR_CBANK_PARAM_SIZE
	.align		4
.L_1194:
        /*0018*/ 	.byte	0x03, 0x19
        /*001a*/ 	.short	0x0290


	//----- nvinfo : EIATTR_KPARAM_INFO
	.align		4
        /*001c*/ 	.byte	0x04, 0x17
        /*001e*/ 	.short	(.L_1196 - .L_1195)
.L_1195:
        /*0020*/ 	.word	0x00000000
        /*0024*/ 	.short	0x0000
        /*0026*/ 	.short	0x0000
        /*0028*/ 	.byte	0x00, 0xf0, 0x41, 0x0a


	//----- nvinfo : EIATTR_MAXREG_COUNT
	.align		4
.L_1196:
        /*002c*/ 	.byte	0x03, 0x1b
        /*002e*/ 	.short	0x00ff


	//----- nvinfo : EIATTR_NUM_BARRIERS
	.align		4
        /*0030*/ 	.byte	0x02, 0x4c
        /*0032*/ 	.byte	0x02
	.zero		1


	//----- nvinfo : EIATTR_ANNOTATIONS
	.align		4
        /*0034*/ 	.byte	0x04, 0x55
        /*0036*/ 	.short	(.L_1198 - .L_1197)


	//   ....[0]....
.L_1197:
        /* <DEDUP_REMOVED lines=18> */


	//----- nvinfo : EIATTR_MERCURY_ISA_VERSION
	.align		4
.L_1198:
        /*0148*/ 	.byte	0x03, 0x5f
        /*014a*/ 	.short	0x0000


	//----- nvinfo : EIATTR_COOP_GROUP_MASK_REGIDS
	.align		4
        /*014c*/ 	.byte	0x04, 0x29
        /*014e*/ 	.short	(.L_1200 - .L_1199)


	//   ....[0]....
.L_1199:
        /*0150*/ 	.word	0xffffffff


	//   ....[1]....
        /*0154*/ 	.word	0xffffffff


	//   ....[2]....
        /*0158*/ 	.word	0xffffffff


	//   ....[3]....
        /*015c*/ 	.word	0xffffffff


	//   ....[4]....
        /*0160*/ 	.word	0xffffffff


	//   ....[5]....
        /*0164*/ 	.word	0xffffffff


	//   ....[6]....
        /*0168*/ 	.word	0xffffffff


	//   ....[7]....
        /*016c*/ 	.word	0xffffffff


	//   ....[8]....
        /*0170*/ 	.word	0xffffffff


	//----- nvinfo : EIATTR_COOP_GROUP_INSTR_OFFSETS
	.align		4
.L_1200:
        /*0174*/ 	.byte	0x04, 0x28
        /*0176*/ 	.short	(.L_1202 - .L_1201)


	//   ....[0]....
.L_1201:
        /*0178*/ 	.word	0x00000060


	//   ....[1]....
        /*017c*/ 	.word	0x00007a40


	//   ....[2]....
        /*0180*/ 	.word	0x00007a80


	//   ....[3]....
        /*0184*/ 	.word	0x00007fd0


	//   ....[4]....
        /*0188*/ 	.word	0x00007fe0


	//   ....[5]....
        /*018c*/ 	.word	0x000081a0


	//   ....[6]....
        /*0190*/ 	.word	0x000082a0


	//   ....[7]....
        /*0194*/ 	.word	0x000086d0


	//   ....[8]....
        /*0198*/ 	.word	0x000086e0


	//----- nvinfo : EIATTR_EXIT_INSTR_OFFSETS
	.align		4
.L_1202:
        /*019c*/ 	.byte	0x04, 0x1c
        /*019e*/ 	.short	(.L_1204 - .L_1203)


	//   ....[0]....
.L_1203:
        /*01a0*/ 	.word	0x000009d0


	//   ....[1]....
        /*01a4*/ 	.word	0x00007650


	//   ....[2]....
        /*01a8*/ 	.word	0x000086f0


	//   ....[3]....
        /*01ac*/ 	.word	0x00008790


	//----- nvinfo : EIATTR_MAX_THREADS
	.align		4
.L_1204:
        /*01b0*/ 	.byte	0x04, 0x05
        /*01b2*/ 	.short	(.L_1206 - .L_1205)
.L_1205:
        /*01b4*/ 	.word	0x00000100
        /*01b8*/ 	.word	0x00000001
        /*01bc*/ 	.word	0x00000001


	//----- nvinfo : EIATTR_CRS_STACK_SIZE
	.align		4
.L_1206:
        /*01c0*/ 	.byte	0x04, 0x1e
        /*01c2*/ 	.short	(.L_1208 - .L_1207)
.L_1207:
        /*01c4*/ 	.word	0x00000000
.L_1208:


//--------------------- .nv.info._ZN7cutlass13device_kernelIN5flash22FlashAttnBwdPreprocessIN4cute5tupleIJNS3_1CILi64EEENS5_ILi128EEEEEENS_6half_tEfNS_4arch4Sm80ELb1ELb1EEEEEvNT_6ParamsE --------------------------
	.section	.nv.info._ZN7cutlass13device_kernelIN5flash22FlashAttnBwdPreprocessIN4cute5tupleIJNS3_1CILi64EEENS5_ILi128EEEEEENS_6half_tEfNS_4arch4Sm80ELb1ELb1EEEEEvNT_6ParamsE,"",@"SHT_CUDA_INFO"
	.sectionflags	@""
	.align	4


	//----- nvinfo : EIATTR_CUDA_API_VERSION
	.align		4
        /*0000*/ 	.byte	0x04, 0x37
        /*0002*/ 	.short	(.L_1210 - .L_1209)
.L_1209:
        /*0004*/ 	.word	0x00000082


	//----- nvinfo : EIATTR_SW2861232_WAR
	.align		4
.L_1210:
        /*0008*/ 	.byte	0x01, 0x35
	.zero		2


	//----- nvinfo : EIATTR_PARAM_CBANK
	.align		4
        /*000c*/ 	.byte	0x04, 0x0a
        /*000e*/ 	.short	(.L_1212 - .L_1211)
	.align		4
.L_1211:
        /*0010*/ 	.word	index@(.nv.constant0._ZN7cutlass13device_kernelIN5flash22FlashAttnBwdPreprocessIN4cute5tupleIJNS3_1CILi64EEENS5_ILi128EEEEEENS_6half_tEfNS_4arch4Sm80ELb1ELb1EEEEEvNT_6ParamsE)
        /*0014*/ 	.short	0x0160
        /*0016*/ 	.short	0x00f0


	//----- nvinfo : EIATTR_CBANK_PARAM_SIZE
	.align		4
.L_1212:
        /*0018*/ 	.byte	0x03, 0x19
        /*001a*/ 	.short	0x00f0


	//----- nvinfo : EIATTR_KPARAM_INFO
	.align		4
        /*001c*/ 	.byte	0x04, 0x17
        /*001e*/ 	.short	(.L_1214 - .L_1213)
.L_1213:
        /*0020*/ 	.word	0x00000000
        /*0024*/ 	.short	0x0000
        /*0026*/ 	.short	0x0000
        /*0028*/ 	.byte	0x00, 0xf0, 0xc1, 0x03


	//----- nvinfo : EIATTR_MAXREG_COUNT
	.align		4
.L_1214:
        /*002c*/ 	.byte	0x03, 0x1b
        /*002e*/ 	.short	0x0080


	//----- nvinfo : EIATTR_MERCURY_ISA_VERSION
	.align		4
        /*0030*/ 	.byte	0x03, 0x5f
        /*0032*/ 	.short	0x0000


	//----- nvinfo : EIATTR_COOP_GROUP_MASK_REGIDS
	.align		4
        /*0034*/ 	.byte	0x04, 0x29
        /*0036*/ 	.short	(.L_1216 - .L_1215)


	//   ....[0]....
.L_1215:
        /*0038*/ 	.word	0xffffffff


	//   ....[1]....
        /*003c*/ 	.word	0xffffffff


	//   ....[2]....
        /*0040*/ 	.word	0xffffffff


	//   ....[3]....
        /*0044*/ 	.word	0xffffffff


	//   ....[4]....
        /*0048*/ 	.word	0xffffffff


	//   ....[5]....
        /*004c*/ 	.word	0xffffffff


	//   ....[6]....
        /*0050*/ 	.word	0xffffffff


	//   ....[7]....
        /*0054*/ 	.word	0xffffffff


	//   ....[8]....
        /*0058*/ 	.word	0xffffffff


	//   ....[9]....
        /*005c*/ 	.word	0xffffffff


	//   ....[10]....
        /*0060*/ 	.word	0xffffffff


	//   ....[11]....
        /*0064*/ 	.word	0xffffffff


	//   ....[12]....
        /*0068*/ 	.word	0xffffffff


	//   ....[13]....
        /*006c*/ 	.word	0xffffffff


	//   ....[14]....
        /*0070*/ 	.word	0xffffffff


	//   ....[15]....
        /*0074*/ 	.word	0xffffffff


	//----- nvinfo : EIATTR_COOP_GROUP_INSTR_OFFSETS
	.align		4
.L_1216:
        /*0078*/ 	.byte	0x04, 0x28
        /*007a*/ 	.short	(.L_1218 - .L_1217)


	//   ....[0]....
.L_1217:
        /*007c*/ 	.word	0x00001140


	//   ....[1]....
        /*0080*/ 	.word	0x00001160


	//   ....[2]....
        /*0084*/ 	.word	0x00001170


	//   ....[3]....
        /*0088*/ 	.word	0x00001180


	//   ....[4]....
        /*008c*/ 	.word	0x000011b0


	//   ....[5]....
        /*0090*/ 	.word	0x000011e0


	//   ....[6]....
        /*0094*/ 	.word	0x000011f0


	//   ....[7]....
        /*0098*/ 	.word	0x00001200


	//   ....[8]....
        /*009c*/ 	.word	0x00001230


	//   ....[9]....
        /*00a0*/ 	.word	0x00001260


	//   ....[10]....
        /*00a4*/ 	.word	0x00001270


	//   ....[11]....
        /*00a8*/ 	.word	0x00001280


	//   ....[12]....
        /*00ac*/ 	.word	0x000012e0


	//   ....[13]....
        /*00b0*/ 	.word	0x00001320


	//   ....[14]....
        /*00b4*/ 	.word	0x00001340


	//   ....[15]....
        /*00b8*/ 	.word	0x00001350


	//----- nvinfo : EIATTR_EXIT_INSTR_OFFSETS
	.align		4
.L_1218:
        /*00bc*/ 	.byte	0x04, 0x1c
        /*00be*/ 	.short	(.L_1220 - .L_1219)


	//   ....[0]....
.L_1219:
        /*00c0*/ 	.word	0x00000180


	//   ....[1]....
        /*00c4*/ 	.word	0x00001900


	//   ....[2]....
        /*00c8*/ 	.word	0x00001950


	//----- nvinfo : EIATTR_CTAIDZ_USED
	.align		4
.L_1220:
        /*00cc*/ 	.byte	0x01, 0x04
	.zero		2


	//----- nvinfo : EIATTR_MAX_THREADS
	.align		4
        /*00d0*/ 	.byte	0x04, 0x05
        /*00d2*/ 	.short	(.L_1222 - .L_1221)
.L_1221:
        /*00d4*/ 	.word	0x00000100
        /*00d8*/ 	.word	0x00000001
        /*00dc*/ 	.word	0x00000001


	//----- nvinfo : EIATTR_CRS_STACK_SIZE
	.align		4
.L_1222:
        /*00e0*/ 	.byte	0x04, 0x1e
        /*00e2*/ 	.short	(.L_1224 - .L_1223)
.L_1223:
        /*00e4*/ 	.word	0x00000000
.L_1224:


//--------------------- .nv.callgraph             --------------------------
	.section	.nv.callgraph,"",@"SHT_CUDA_CALLGRAPH"
	.align	4
	.sectionentsize	8
	.align		4
        /*0000*/ 	.word	0x00000000
	.align		4
        /*0004*/ 	.word	0xffffffff
	.align		4
        /*0008*/ 	.word	0x00000000
	.align		4
        /*000c*/ 	.word	0xfffffffe
	.align		4
        /*0010*/ 	.word	0x00000000
	.align		4
        /*0014*/ 	.word	0xfffffffd
	.align		4
        /*0018*/ 	.word	0x00000000
	.align		4
        /*001c*/ 	.word	0xfffffffc


//--------------------- .nv.rel.action            --------------------------
	.section	.nv.rel.action,"",@"SHT_CUDA_RELOCINFO"
	.align	8
	.sectionentsize	8
        /*0000*/ 	.byte	0x73, 0x00, 0x00, 0x00, 0x00, 0x00, 0x00, 0x00, 0x00, 0x00, 0x00, 0x11, 0x25, 0x00, 0x05, 0x36


//--------------------- .nv.constant4             --------------------------
	.section	.nv.constant4,"a",@progbits
	.align	8
	.align		8
.nv.constant4:
        /*0000*/ 	.dword	_ZN66_INTERNAL_6fb7e682_30_flash_bwd_hdim128_fp16_sm80_cu_677d2eb9_27774cuda3std3__45__cpo5beginE
	.align		8
        /*0008*/ 	.dword	_ZN66_INTERNAL_6fb7e682_30_flash_bwd_hdim128_fp16_sm80_cu_677d2eb9_27774cuda3std3__45__cpo3endE
	.align		8
        /*0010*/ 	.dword	_ZN66_INTERNAL_6fb7e682_30_flash_bwd_hdim128_fp16_sm80_cu_677d2eb9_27774cuda3std3__45__cpo6cbeginE
	.align		8
        /*0018*/ 	.dword	_ZN66_INTERNAL_6fb7e682_30_flash_bwd_hdim128_fp16_sm80_cu_677d2eb9_27774cuda3std3__45__cpo4cendE
	.align		8
        /*0020*/ 	.dword	_ZN66_INTERNAL_6fb7e682_30_flash_bwd_hdim128_fp16_sm80_cu_677d2eb9_27774cuda3std3__468_GLOBAL__N__6fb7e682_30_flash_bwd_hdim128_fp16_sm80_cu_677d2eb9_27776ignoreE
	.align		8
        /*0028*/ 	.dword	_ZN66_INTERNAL_6fb7e682_30_flash_bwd_hdim128_fp16_sm80_cu_677d2eb9_27774cuda3std3__419piecewise_constructE
	.align		8
        /*0030*/ 	.dword	_ZN66_INTERNAL_6fb7e682_30_flash_bwd_hdim128_fp16_sm80_cu_677d2eb9_27774cuda3std3__48in_placeE
	.align		8
        /*0038*/ 	.dword	_ZN66_INTERNAL_6fb7e682_30_flash_bwd_hdim128_fp16_sm80_cu_677d2eb9_27774cuda3std6ranges3__45__cpo4swapE
	.align		8
        /*0040*/ 	.dword	_ZN66_INTERNAL_6fb7e682_30_flash_bwd_hdim128_fp16_sm80_cu_677d2eb9_27774cuda3std6ranges3__45__cpo9iter_moveE
	.align		8
        /*0048*/ 	.dword	_ZN66_INTERNAL_6fb7e682_30_flash_bwd_hdim128_fp16_sm80_cu_677d2eb9_27774cute7productE
	.align		8
        /*0050*/ 	.dword	_ZN66_INTERNAL_6fb7e682_30_flash_bwd_hdim128_fp16_sm80_cu_677d2eb9_27774cute1_E


//--------------------- .nv.constant0._ZN7cutlass13device_kernelIN5flash19enable_sm80_to_sm89INS1_16FlashAttnBwdSm80INS1_25CollectiveMainloopBwdSm80ILi2ELi1EN4cute5tupleIJNS5_1CILi64EEENS7_ILi96EEENS7_ILi128EEEEEENS_6half_tEfNS_4arch4Sm80ELb0ELb0ELb0ELb0ELb0ELb0ELb0ELb0ELi2ELi2ELi2ELi2ELb1EEENS1_21CollectiveEpilogueBwdISB_SC_SE_Li256ELb0ELb0ELi4EEENS1_19SingleTileSchedulerILb0ELb0ELb0ELi96EEEEEEEEEvNT_6ParamsE --------------------------
	.section	.nv.constant0._ZN7cutlass13device_kernelIN5flash19enable_sm80_to_sm89INS1_16FlashAttnBwdSm80INS1_25CollectiveMainloopBwdSm80ILi2ELi1EN4cute5tupleIJNS5_1CILi64EEENS7_ILi96EEENS7_ILi128EEEEEENS_6half_tEfNS_4arch4Sm80ELb0ELb0ELb0ELb0ELb0ELb0ELb0ELb0ELi2ELi2ELi2ELi2ELb1EEENS1_21CollectiveEpilogueBwdISB_SC_SE_Li256ELb0ELb0ELi4EEENS1_19SingleTileSchedulerILb0ELb0ELb0ELi96EEEEEEEEEvNT_6ParamsE,"a",@progbits
	.sectionflags	@""
	.align	4
.nv.constant0._ZN7cutlass13device_kernelIN5flash19enable_sm80_to_sm89INS1_16FlashAttnBwdSm80INS1_25CollectiveMainloopBwdSm80ILi2ELi1EN4cute5tupleIJNS5_1CILi64EEENS7_ILi96EEENS7_ILi128EEEEEENS_6half_tEfNS_4arch4Sm80ELb0ELb0ELb0ELb0ELb0ELb0ELb0ELb0ELi2ELi2ELi2ELi2ELb1EEENS1_21CollectiveEpilogueBwdISB_SC_SE_Li256ELb0ELb0ELi4EEENS1_19SingleTileSchedulerILb0ELb0ELb0ELi96EEEEEEEEEvNT_6ParamsE:
	.zero		976


//--------------------- .nv.constant0._ZN7cutlass13device_kernelIN5flash19enable_sm80_to_sm89INS1_16FlashAttnBwdSm80INS1_25CollectiveMainloopBwdSm80ILi2ELi1EN4cute5tupleIJNS5_1CILi64EEENS7_ILi96EEENS7_ILi128EEEEEENS_6half_tEfNS_4arch4Sm80ELb0ELb0ELb0ELb0ELb1ELb0ELb0ELb0ELi2ELi2ELi2ELi2ELb1EEENS1_21CollectiveEpilogueBwdISB_SC_SE_Li256ELb0ELb0ELi4EEENS1_19SingleTileSchedulerILb0ELb0ELb0ELi96EEEEEEEEEvNT_6ParamsE --------------------------
	.section	.nv.constant0._ZN7cutlass13device_kernelIN5flash19enable_sm80_to_sm89INS1_16FlashAttnBwdSm80INS1_25CollectiveMainloopBwdSm80ILi2ELi1EN4cute5tupleIJNS5_1CILi64EEENS7_ILi96EEENS7_ILi128EEEEEENS_6half_tEfNS_4arch4Sm80ELb0ELb0ELb0ELb0ELb1ELb0ELb0ELb0ELi2ELi2ELi2ELi2ELb1EEENS1_21CollectiveEpilogueBwdISB_SC_SE_Li256ELb0ELb0ELi4EEENS1_19SingleTileSchedulerILb0ELb0ELb0ELi96EEEEEEEEEvNT_6ParamsE,"a",@progbits
	.sectionflags	@""
	.align	4
.nv.constant0._ZN7cutlass13device_kernelIN5flash19enable_sm80_to_sm89INS1_16FlashAttnBwdSm80INS1_25CollectiveMainloopBwdSm80ILi2ELi1EN4cute5tupleIJNS5_1CILi64EEENS7_ILi96EEENS7_ILi128EEEEEENS_6half_tEfNS_4arch4Sm80ELb0ELb0ELb0ELb0ELb1ELb0ELb0ELb0ELi2ELi2ELi2ELi2ELb1EEENS1_21CollectiveEpilogueBwdISB_SC_SE_Li256ELb0ELb0ELi4EEENS1_19SingleTileSchedulerILb0ELb0ELb0ELi96EEEEEEEEEvNT_6ParamsE:
	.zero		976


//--------------------- .nv.constant0._ZN7cutlass13device_kernelIN5flash19enable_sm80_to_sm89INS1_16FlashAttnBwdSm80INS1_25CollectiveMainloopBwdSm80ILi2ELi1EN4cute5tupleIJNS5_1CILi64EEENS7_ILi96EEENS7_ILi128EEEEEENS_6half_tEfNS_4arch4Sm80ELb0ELb0ELb0ELb0ELb0ELb0ELb0ELb0ELi2ELi2ELi2ELi2ELb1EEENS1_24CollectiveEpilogueBwdGQAISB_fSE_Li256ELb0ELb0EEENS1_19SingleTileSchedulerILb0ELb0ELb0ELi96EEEEEEEEEvNT_6ParamsE --------------------------
	.section	.nv.constant0._ZN7cutlass13device_kernelIN5flash19enable_sm80_to_sm89INS1_16FlashAttnBwdSm80INS1_25CollectiveMainloopBwdSm80ILi2ELi1EN4cute5tupleIJNS5_1CILi64EEENS7_ILi96EEENS7_ILi128EEEEEENS_6half_tEfNS_4arch4Sm80ELb0ELb0ELb0ELb0ELb0ELb0ELb0ELb0ELi2ELi2ELi2ELi2ELb1EEENS1_24CollectiveEpilogueBwdGQAISB_fSE_Li256ELb0ELb0EEENS1_19SingleTileSchedulerILb0ELb0ELb0ELi96EEEEEEEEEvNT_6ParamsE,"a",@progbits
	.sectionflags	@""
	.align	4
.nv.constant0._ZN7cutlass13device_kernelIN5flash19enable_sm80_to_sm89INS1_16FlashAttnBwdSm80INS1_25CollectiveMainloopBwdSm80ILi2ELi1EN4cute5tupleIJNS5_1CILi64EEENS7_ILi96EEENS7_ILi128EEEEEENS_6half_tEfNS_4arch4Sm80ELb0ELb0ELb0ELb0ELb0ELb0ELb0ELb0ELi2ELi2ELi2ELi2ELb1EEENS1_24CollectiveEpilogueBwdGQAISB_fSE_Li256ELb0ELb0EEENS1_19SingleTileSchedulerILb0ELb0ELb0ELi96EEEEEEEEEvNT_6ParamsE:
	.zero		984


//--------------------- .nv.constant0._ZN7cutlass13device_kernelIN5flash19enable_sm80_to_sm89INS1_16FlashAttnBwdSm80INS1_25CollectiveMainloopBwdSm80ILi2ELi1EN4cute5tupleIJNS5_1CILi64EEENS7_ILi96EEENS7_ILi128EEEEEENS_6half_tEfNS_4arch4Sm80ELb0ELb0ELb0ELb0ELb1ELb0ELb0ELb0ELi2ELi2ELi2ELi2ELb1EEENS1_24CollectiveEpilogueBwdGQAISB_fSE_Li256ELb0ELb1EEENS1_19SingleTileSchedulerILb0ELb0ELb0ELi96EEEEEEEEEvNT_6ParamsE --------------------------
	.section	.nv.constant0._ZN7cutlass13device_kernelIN5flash19enable_sm80_to_sm89INS1_16FlashAttnBwdSm80INS1_25CollectiveMainloopBwdSm80ILi2ELi1EN4cute5tupleIJNS5_1CILi64EEENS7_ILi96EEENS7_ILi128EEEEEENS_6half_tEfNS_4arch4Sm80ELb0ELb0ELb0ELb0ELb1ELb0ELb0ELb0ELi2ELi2ELi2ELi2ELb1EEENS1_24CollectiveEpilogueBwdGQAISB_fSE_Li256ELb0ELb1EEENS1_19SingleTileSchedulerILb0ELb0ELb0ELi96EEEEEEEEEvNT_6ParamsE,"a",@progbits
	.sectionflags	@""
	.align	4
.nv.constant0._ZN7cutlass13device_kernelIN5flash19enable_sm80_to_sm89INS1_16FlashAttnBwdSm80INS1_25CollectiveMainloopBwdSm80ILi2ELi1EN4cute5tupleIJNS5_1CILi64EEENS7_ILi96EEENS7_ILi128EEEEEENS_6half_tEfNS_4arch4Sm80ELb0ELb0ELb0ELb0ELb1ELb0ELb0ELb0ELi2ELi2ELi2ELi2ELb1EEENS1_24CollectiveEpilogueBwdGQAISB_fSE_Li256ELb0ELb1EEENS1_19SingleTileSchedulerILb0ELb0ELb0ELi96EEEEEEEEEvNT_6ParamsE:
	.zero		984


//--------------------- .nv.constant0._ZN7cutlass13device_kernelIN5flash19enable_sm80_to_sm89INS1_16FlashAttnBwdSm80INS1_25CollectiveMainloopBwdSm80ILi2ELi1EN4cute5tupleIJNS5_1CILi64EEENS7_ILi96EEENS7_ILi128EEEEEENS_6half_tEfNS_4arch4Sm80ELb0ELb0ELb0ELb1ELb0ELb0ELb0ELb0ELi2ELi2ELi2ELi2ELb1EEENS1_21CollectiveEpilogueBwdISB_SC_SE_Li256ELb1ELb0ELi4EEENS1_19SingleTileSchedulerILb1ELb0ELb0ELi96EEEEEEEEEvNT_6ParamsE --------------------------
	.section	.nv.constant0._ZN7cutlass13device_kernelIN5flash19enable_sm80_to_sm89INS1_16FlashAttnBwdSm80INS1_25CollectiveMainloopBwdSm80ILi2ELi1EN4cute5tupleIJNS5_1CILi64EEENS7_ILi96EEENS7_ILi128EEEEEENS_6half_tEfNS_4arch4Sm80ELb0ELb0ELb0ELb1ELb0ELb0ELb0ELb0ELi2ELi2ELi2ELi2ELb1EEENS1_21CollectiveEpilogueBwdISB_SC_SE_Li256ELb1ELb0ELi4EEENS1_19SingleTileSchedulerILb1ELb0ELb0ELi96EEEEEEEEEvNT_6ParamsE,"a",@progbits
	.sectionflags	@""
	.align	4
.nv.constant0._ZN7cutlass13device_kernelIN5flash19enable_sm80_to_sm89INS1_16FlashAttnBwdSm80INS1_25CollectiveMainloopBwdSm80ILi2ELi1EN4cute5tupleIJNS5_1CILi64EEENS7_ILi96EEENS7_ILi128EEEEEENS_6half_tEfNS_4arch4Sm80ELb0ELb0ELb0ELb1ELb0ELb0ELb0ELb0ELi2ELi2ELi2ELi2ELb1EEENS1_21CollectiveEpilogueBwdISB_SC_SE_Li256ELb1ELb0ELi4EEENS1_19SingleTileSchedulerILb1ELb0ELb0ELi96EEEEEEEEEvNT_6ParamsE:
	.zero		976


//--------------------- .nv.constant0._ZN7cutlass13device_kernelIN5flash19enable_sm80_to_sm89INS1_16FlashAttnBwdSm80INS1_25CollectiveMainloopBwdSm80ILi2ELi1EN4cute5tupleIJNS5_1CILi64EEENS7_ILi96EEENS7_ILi128EEEEEENS_6half_tEfNS_4arch4Sm80ELb0ELb0ELb0ELb1ELb1ELb0ELb0ELb0ELi2ELi2ELi2ELi2ELb1EEENS1_21CollectiveEpilogueBwdISB_SC_SE_Li256ELb1ELb0ELi4EEENS1_19SingleTileSchedulerILb1ELb0ELb0ELi96EEEEEEEEEvNT_6ParamsE --------------------------
	.section	.nv.constant0._ZN7cutlass13device_kernelIN5flash19enable_sm80_to_sm89INS1_16FlashAttnBwdSm80INS1_25CollectiveMainloopBwdSm80ILi2ELi1EN4cute5tupleIJNS5_1CILi64EEENS7_ILi96EEENS7_ILi128EEEEEENS_6half_tEfNS_4arch4Sm80ELb0ELb0ELb0ELb1ELb1ELb0ELb0ELb0ELi2ELi2ELi2ELi2ELb1EEENS1_21CollectiveEpilogueBwdISB_SC_SE_Li256ELb1ELb0ELi4EEENS1_19SingleTileSchedulerILb1ELb0ELb0ELi96EEEEEEEEEvNT_6ParamsE,"a",@progbits
	.sectionflags	@""
	.align	4
.nv.constant0._ZN7cutlass13device_kernelIN5flash19enable_sm80_to_sm89INS1_16FlashAttnBwdSm80INS1_25CollectiveMainloopBwdSm80ILi2ELi1EN4cute5tupleIJNS5_1CILi64EEENS7_ILi96EEENS7_ILi128EEEEEENS_6half_tEfNS_4arch4Sm80ELb0ELb0ELb0ELb1ELb1ELb0ELb0ELb0ELi2ELi2ELi2ELi2ELb1EEENS1_21CollectiveEpilogueBwdISB_SC_SE_Li256ELb1ELb0ELi4EEENS1_19SingleTileSchedulerILb1ELb0ELb0ELi96EEEEEEEEEvNT_6ParamsE:
	.zero		976


//--------------------- .nv.constant0._ZN7cutlass13device_kernelIN5flash19enable_sm80_to_sm89INS1_16FlashAttnBwdSm80INS1_25CollectiveMainloopBwdSm80ILi2ELi1EN4cute5tupleIJNS5_1CILi64EEENS7_ILi96EEENS7_ILi128EEEEEENS_6half_tEfNS_4arch4Sm80ELb0ELb0ELb0ELb1ELb0ELb0ELb0ELb0ELi2ELi2ELi2ELi2ELb1EEENS1_24CollectiveEpilogueBwdGQAISB_fSE_Li256ELb1ELb0EEENS1_19SingleTileSchedulerILb1ELb0ELb0ELi96EEEEEEEEEvNT_6ParamsE --------------------------
	.section	.nv.constant0._ZN7cutlass13device_kernelIN5flash19enable_sm80_to_sm89INS1_16FlashAttnBwdSm80INS1_25CollectiveMainloopBwdSm80ILi2ELi1EN4cute5tupleIJNS5_1CILi64EEENS7_ILi96EEENS7_ILi128EEEEEENS_6half_tEfNS_4arch4Sm80ELb0ELb0ELb0ELb1ELb0ELb0ELb0ELb0ELi2ELi2ELi2ELi2ELb1EEENS1_24CollectiveEpilogueBwdGQAISB_fSE_Li256ELb1ELb0EEENS1_19SingleTileSchedulerILb1ELb0ELb0ELi96EEEEEEEEEvNT_6ParamsE,"a",@progbits
	.sectionflags	@""
	.align	4
.nv.constant0._ZN7cutlass13device_kernelIN5flash19enable_sm80_to_sm89INS1_16FlashAttnBwdSm80INS1_25CollectiveMainloopBwdSm80ILi2ELi1EN4cute5tupleIJNS5_1CILi64EEENS7_ILi96EEENS7_ILi128EEEEEENS_6half_tEfNS_4arch4Sm80ELb0ELb0ELb0ELb1ELb0ELb0ELb0ELb0ELi2ELi2ELi2ELi2ELb1EEENS1_24CollectiveEpilogueBwdGQAISB_fSE_Li256ELb1ELb0EEENS1_19SingleTileSchedulerILb1ELb0ELb0ELi96EEEEEEEEEvNT_6ParamsE:
	.zero		984


//--------------------- .nv.constant0._ZN7cutlass13device_kernelIN5flash19enable_sm80_to_sm89INS1_16FlashAttnBwdSm80INS1_25CollectiveMainloopBwdSm80ILi2ELi1EN4cute5tupleIJNS5_1CILi64EEENS7_ILi96EEENS7_ILi128EEEEEENS_6half_tEfNS_4arch4Sm80ELb0ELb0ELb0ELb1ELb1ELb0ELb0ELb0ELi2ELi2ELi2ELi2ELb1EEENS1_24CollectiveEpilogueBwdGQAISB_fSE_Li256ELb1ELb1EEENS1_19SingleTileSchedulerILb1ELb0ELb0ELi96EEEEEEEEEvNT_6ParamsE --------------------------
	.section	.nv.constant0._ZN7cutlass13device_kernelIN5flash19enable_sm80_to_sm89INS1_16FlashAttnBwdSm80INS1_25CollectiveMainloopBwdSm80ILi2ELi1EN4cute5tupleIJNS5_1CILi64EEENS7_ILi96EEENS7_ILi128EEEEEENS_6half_tEfNS_4arch4Sm80ELb0ELb0ELb0ELb1ELb1ELb0ELb0ELb0ELi2ELi2ELi2ELi2ELb1EEENS1_24CollectiveEpilogueBwdGQAISB_fSE_Li256ELb1ELb1EEENS1_19SingleTileSchedulerILb1ELb0ELb0ELi96EEEEEEEEEvNT_6ParamsE,"a",@progbits
	.sectionflags	@""
	.align	4
.nv.constant0._ZN7cutlass13device_kernelIN5flash19enable_sm80_to_sm89INS1_16FlashAttnBwdSm80INS1_25CollectiveMainloopBwdSm80ILi2ELi1EN4cute5tupleIJNS5_1CILi64EEENS7_ILi96EEENS7_ILi128EEEEEENS_6half_tEfNS_4arch4Sm80ELb0ELb0ELb0ELb1ELb1ELb0ELb0ELb0ELi2ELi2ELi2ELi2ELb1EEENS1_24CollectiveEpilogueBwdGQAISB_fSE_Li256ELb1ELb1EEENS1_19SingleTileSchedulerILb1ELb0ELb0ELi96EEEEEEEEEvNT_6ParamsE:
	.zero		984


//--------------------- .nv.constant0._ZN7cutlass13device_kernelIN5flash19enable_sm80_to_sm89INS1_16FlashAttnBwdSm80INS1_25CollectiveMainloopBwdSm80ILi2ELi1EN4cute5tupleIJNS5_1CILi64EEENS7_ILi96EEENS7_ILi128EEEEEENS_6half_tEfNS_4arch4Sm80ELb0ELb1ELb0ELb0ELb0ELb0ELb0ELb0ELi2ELi2ELi2ELi2ELb1EEENS1_21CollectiveEpilogueBwdISB_SC_SE_Li256ELb0ELb0ELi4EEENS1_19SingleTileSchedulerILb0ELb0ELb0ELi96EEEEEEEEEvNT_6ParamsE --------------------------
	.section	.nv.constant0._ZN7cutlass13device_kernelIN5flash19enable_sm80_to_sm89INS1_16FlashAttnBwdSm80INS1_25CollectiveMainloopBwdSm80ILi2ELi1EN4cute5tupleIJNS5_1CILi64EEENS7_ILi96EEENS7_ILi128EEEEEENS_6half_tEfNS_4arch4Sm80ELb0ELb1ELb0ELb0ELb0ELb0ELb0ELb0ELi2ELi2ELi2ELi2ELb1EEENS1_21CollectiveEpilogueBwdISB_SC_SE_Li256ELb0ELb0ELi4EEENS1_19SingleTileSchedulerILb0ELb0ELb0ELi96EEEEEEEEEvNT_6ParamsE,"a",@progbits
	.sectionflags	@""
	.align	4
.nv.constant0._ZN7cutlass13device_kernelIN5flash19enable_sm80_to_sm89INS1_16FlashAttnBwdSm80INS1_25CollectiveMainloopBwdSm80ILi2ELi1EN4cute5tupleIJNS5_1CILi64EEENS7_ILi96EEENS7_ILi128EEEEEENS_6half_tEfNS_4arch4Sm80ELb0ELb1ELb0ELb0ELb0ELb0ELb0ELb0ELi2ELi2ELi2ELi2ELb1EEENS1_21CollectiveEpilogueBwdISB_SC_SE_Li256ELb0ELb0ELi4EEENS1_19SingleTileSchedulerILb0ELb0ELb0ELi96EEEEEEEEEvNT_6ParamsE:
	.zero		976


//--------------------- .nv.constant0._ZN7cutlass13device_kernelIN5flash19enable_sm80_to_sm89INS1_16FlashAttnBwdSm80INS1_25CollectiveMainloopBwdSm80ILi2ELi1EN4cute5tupleIJNS5_1CILi64EEENS7_ILi96EEENS7_ILi128EEEEEENS_6half_tEfNS_4arch4Sm80ELb0ELb1ELb0ELb0ELb1ELb0ELb0ELb0ELi2ELi2ELi2ELi2ELb1EEENS1_21CollectiveEpilogueBwdISB_SC_SE_Li256ELb0ELb0ELi4EEENS1_19SingleTileSchedulerILb0ELb0ELb0ELi96EEEEEEEEEvNT_6ParamsE --------------------------
	.section	.nv.constant0._ZN7cutlass13device_kernelIN5flash19enable_sm80_to_sm89INS1_16FlashAttnBwdSm80INS1_25CollectiveMainloopBwdSm80ILi2ELi1EN4cute5tupleIJNS5_1CILi64EEENS7_ILi96EEENS7_ILi128EEEEEENS_6half_tEfNS_4arch4Sm80ELb0ELb1ELb0ELb0ELb1ELb0ELb0ELb0ELi2ELi2ELi2ELi2ELb1EEENS1_21CollectiveEpilogueBwdISB_SC_SE_Li256ELb0ELb0ELi4EEENS1_19SingleTileSchedulerILb0ELb0ELb0ELi96EEEEEEEEEvNT_6ParamsE,"a",@progbits
	.sectionflags	@""
	.align	4
.nv.constant0._ZN7cutlass13device_kernelIN5flash19enable_sm80_to_sm89INS1_16FlashAttnBwdSm80INS1_25CollectiveMainloopBwdSm80ILi2ELi1EN4cute5tupleIJNS5_1CILi64EEENS7_ILi96EEENS7_ILi128EEEEEENS_6half_tEfNS_4arch4Sm80ELb0ELb1ELb0ELb0ELb1ELb0ELb0ELb0ELi2ELi2ELi2ELi2ELb1EEENS1_21CollectiveEpilogueBwdISB_SC_SE_Li256ELb0ELb0ELi4EEENS1_19SingleTileSchedulerILb0ELb0ELb0ELi96EEEEEEEEEvNT_6ParamsE:
	.zero		976


//--------------------- .nv.constant0._ZN7cutlass13device_kernelIN5flash19enable_sm80_to_sm89INS1_16FlashAttnBwdSm80INS1_25CollectiveMainloopBwdSm80ILi2ELi1EN4cute5tupleIJNS5_1CILi64EEENS7_ILi96EEENS7_ILi128EEEEEENS_6half_tEfNS_4arch4Sm80ELb0ELb1ELb0ELb0ELb0ELb0ELb0ELb0ELi2ELi2ELi2ELi2ELb1EEENS1_24CollectiveEpilogueBwdGQAISB_fSE_Li256ELb0ELb0EEENS1_19SingleTileSchedulerILb0ELb0ELb0ELi96EEEEEEEEEvNT_6ParamsE --------------------------
	.section	.nv.constant0._ZN7cutlass13device_kernelIN5flash19enable_sm80_to_sm89INS1_16FlashAttnBwdSm80INS1_25CollectiveMainloopBwdSm80ILi2ELi1EN4cute5tupleIJNS5_1CILi64EEENS7_ILi96EEENS7_ILi128EEEEEENS_6half_tEfNS_4arch4Sm80ELb0ELb1ELb0ELb0ELb0ELb0ELb0ELb0ELi2ELi2ELi2ELi2ELb1EEENS1_24CollectiveEpilogueBwdGQAISB_fSE_Li256ELb0ELb0EEENS1_19SingleTileSchedulerILb0ELb0ELb0ELi96EEEEEEEEEvNT_6ParamsE,"a",@progbits
	.sectionflags	@""
	.align	4
.nv.constant0._ZN7cutlass13device_kernelIN5flash19enable_sm80_to_sm89INS1_16FlashAttnBwdSm80INS1_25CollectiveMainloopBwdSm80ILi2ELi1EN4cute5tupleIJNS5_1CILi64EEENS7_ILi96EEENS7_ILi128EEEEEENS_6half_tEfNS_4arch4Sm80ELb0ELb1ELb0ELb0ELb0ELb0ELb0ELb0ELi2ELi2ELi2ELi2ELb1EEENS1_24CollectiveEpilogueBwdGQAISB_fSE_Li256ELb0ELb0EEENS1_19SingleTileSchedulerILb0ELb0ELb0ELi96EEEEEEEEEvNT_6ParamsE:
	.zero		984


//--------------------- .nv.constant0._ZN7cutlass13device_kernelIN5flash19enable_sm80_to_sm89INS1_16FlashAttnBwdSm80INS1_25CollectiveMainloopBwdSm80ILi2ELi1EN4cute5tupleIJNS5_1CILi64EEENS7_ILi96EEENS7_ILi128EEEEEENS_6half_tEfNS_4arch4Sm80ELb0ELb1ELb0ELb0ELb1ELb0ELb0ELb0ELi2ELi2ELi2ELi2ELb1EEENS1_24CollectiveEpilogueBwdGQAISB_fSE_Li256ELb0ELb1EEENS1_19SingleTileSchedulerILb0ELb0ELb0ELi96EEEEEEEEEvNT_6ParamsE --------------------------
	.section	.nv.constant0._ZN7cutlass13device_kernelIN5flash19enable_sm80_to_sm89INS1_16FlashAttnBwdSm80INS1_25CollectiveMainloopBwdSm80ILi2ELi1EN4cute5tupleIJNS5_1CILi64EEENS7_ILi96EEENS7_ILi128EEEEEENS_6half_tEfNS_4arch4Sm80ELb0ELb1ELb0ELb0ELb1ELb0ELb0ELb0ELi2ELi2ELi2ELi2ELb1EEENS1_24CollectiveEpilogueBwdGQAISB_fSE_Li256ELb0ELb1EEENS1_19SingleTileSchedulerILb0ELb0ELb0ELi96EEEEEEEEEvNT_6ParamsE,"a",@progbits
	.sectionflags	@""
	.align	4
.nv.constant0._ZN7cutlass13device_kernelIN5flash19enable_sm80_to_sm89INS1_16FlashAttnBwdSm80INS1_25CollectiveMainloopBwdSm80ILi2ELi1EN4cute5tupleIJNS5_1CILi64EEENS7_ILi96EEENS7_ILi128EEEEEENS_6half_tEfNS_4arch4Sm80ELb0ELb1ELb0ELb0ELb1ELb0ELb0ELb0ELi2ELi2ELi2ELi2ELb1EEENS1_24CollectiveEpilogueBwdGQAISB_fSE_Li256ELb0ELb1EEENS1_19SingleTileSchedulerILb0ELb0ELb0ELi96EEEEEEEEEvNT_6ParamsE:
	.zero		984


//--------------------- .nv.constant0._ZN7cutlass13device_kernelIN5flash19enable_sm80_to_sm89INS1_16FlashAttnBwdSm80INS1_25CollectiveMainloopBwdSm80ILi2ELi1EN4cute5tupleIJNS5_1CILi64EEENS7_ILi96EEENS7_ILi128EEEEEENS_6half_tEfNS_4arch4Sm80ELb0ELb1ELb0ELb1ELb0ELb0ELb0ELb0ELi2ELi2ELi2ELi2ELb1EEENS1_21CollectiveEpilogueBwdISB_SC_SE_Li256ELb1ELb0ELi4EEENS1_19SingleTileSchedulerILb1ELb0ELb0ELi96EEEEEEEEEvNT_6ParamsE --------------------------
	.section	.nv.constant0._ZN7cutlass13device_kernelIN5flash19enable_sm80_to_sm89INS1_16FlashAttnBwdSm80INS1_25CollectiveMainloopBwdSm80ILi2ELi1EN4cute5tupleIJNS5_1CILi64EEENS7_ILi96EEENS7_ILi128EEEEEENS_6half_tEfNS_4arch4Sm80ELb0ELb1ELb0ELb1ELb0ELb0ELb0ELb0ELi2ELi2ELi2ELi2ELb1EEENS1_21CollectiveEpilogueBwdISB_SC_SE_Li256ELb1ELb0ELi4EEENS1_19SingleTileSchedulerILb1ELb0ELb0ELi96EEEEEEEEEvNT_6ParamsE,"a",@progbits
	.sectionflags	@""
	.align	4
.nv.constant0._ZN7cutlass13device_kernelIN5flash19enable_sm80_to_sm89INS1_16FlashAttnBwdSm80INS1_25CollectiveMainloopBwdSm80ILi2ELi1EN4cute5tupleIJNS5_1CILi64EEENS7_ILi96EEENS7_ILi128EEEEEENS_6half_tEfNS_4arch4Sm80ELb0ELb1ELb0ELb1ELb0ELb0ELb0ELb0ELi2ELi2ELi2ELi2ELb1EEENS1_21CollectiveEpilogueBwdISB_SC_SE_Li256ELb1ELb0ELi4EEENS1_19SingleTileSchedulerILb1ELb0ELb0ELi96EEEEEEEEEvNT_6ParamsE:
	.zero		976


//--------------------- .nv.constant0._ZN7cutlass13device_kernelIN5flash19enable_sm80_to_sm89INS1_16FlashAttnBwdSm80INS1_25CollectiveMainloopBwdSm80ILi2ELi1EN4cute5tupleIJNS5_1CILi64EEENS7_ILi96EEENS7_ILi128EEEEEENS_6half_tEfNS_4arch4Sm80ELb0ELb1ELb0ELb1ELb1ELb0ELb0ELb0ELi2ELi2ELi2ELi2ELb1EEENS1_21CollectiveEpilogueBwdISB_SC_SE_Li256ELb1ELb0ELi4EEENS1_19SingleTileSchedulerILb1ELb0ELb0ELi96EEEEEEEEEvNT_6ParamsE --------------------------
	.section	.nv.constant0._ZN7cutlass13device_kernelIN5flash19enable_sm80_to_sm89INS1_16FlashAttnBwdSm80INS1_25CollectiveMainloopBwdSm80ILi2ELi1EN4cute5tupleIJNS5_1CILi64EEENS7_ILi96EEENS7_ILi128EEEEEENS_6half_tEfNS_4arch4Sm80ELb0ELb1ELb0ELb1ELb1ELb0ELb0ELb0ELi2ELi2ELi2ELi2ELb1EEENS1_21CollectiveEpilogueBwdISB_SC_SE_Li256ELb1ELb0ELi4EEENS1_19SingleTileSchedulerILb1ELb0ELb0ELi96EEEEEEEEEvNT_6ParamsE,"a",@progbits
	.sectionflags	@""
	.align	4
.nv.constant0._ZN7cutlass13device_kernelIN5flash19enable_sm80_to_sm89INS1_16FlashAttnBwdSm80INS1_25CollectiveMainloopBwdSm80ILi2ELi1EN4cute5tupleIJNS5_1CILi64EEENS7_ILi96EEENS7_ILi128EEEEEENS_6half_tEfNS_4arch4Sm80ELb0ELb1ELb0ELb1ELb1ELb0ELb0ELb0ELi2ELi2ELi2ELi2ELb1EEENS1_21CollectiveEpilogueBwdISB_SC_SE_Li256ELb1ELb0ELi4EEENS1_19SingleTileSchedulerILb1ELb0ELb0ELi96EEEEEEEEEvNT_6ParamsE:
	.zero		976


//--------------------- .nv.constant0._ZN7cutlass13device_kernelIN5flash19enable_sm80_to_sm89INS1_16FlashAttnBwdSm80INS1_25CollectiveMainloopBwdSm80ILi2ELi1EN4cute5tupleIJNS5_1CILi64EEENS7_ILi96EEENS7_ILi128EEEEEENS_6half_tEfNS_4arch4Sm80ELb0ELb1ELb0ELb1ELb0ELb0ELb0ELb0ELi2ELi2ELi2ELi2ELb1EEENS1_24CollectiveEpilogueBwdGQAISB_fSE_Li256ELb1ELb0EEENS1_19SingleTileSchedulerILb1ELb0ELb0ELi96EEEEEEEEEvNT_6ParamsE --------------------------
	.section	.nv.constant0._ZN7cutlass13device_kernelIN5flash19enable_sm80_to_sm89INS1_16FlashAttnBwdSm80INS1_25CollectiveMainloopBwdSm80ILi2ELi1EN4cute5tupleIJNS5_1CILi64EEENS7_ILi96EEENS7_ILi128EEEEEENS_6half_tEfNS_4arch4Sm80ELb0ELb1ELb0ELb1ELb0ELb0ELb0ELb0ELi2ELi2ELi2ELi2ELb1EEENS1_24CollectiveEpilogueBwdGQAISB_fSE_Li256ELb1ELb0EEENS1_19SingleTileSchedulerILb1ELb0ELb0ELi96EEEEEEEEEvNT_6ParamsE,"a",@progbits
	.sectionflags	@""
	.align	4
.nv.constant0._ZN7cutlass13device_kernelIN5flash19enable_sm80_to_sm89INS1_16FlashAttnBwdSm80INS1_25CollectiveMainloopBwdSm80ILi2ELi1EN4cute5tupleIJNS5_1CILi64EEENS7_ILi96EEENS7_ILi128EEEEEENS_6half_tEfNS_4arch4Sm80ELb0ELb1ELb0ELb1ELb0ELb0ELb0ELb0ELi2ELi2ELi2ELi2ELb1EEENS1_24CollectiveEpilogueBwdGQAISB_fSE_Li256ELb1ELb0EEENS1_19SingleTileSchedulerILb1ELb0ELb0ELi96EEEEEEEEEvNT_6ParamsE:
	.zero		984


//--------------------- .nv.constant0._ZN7cutlass13device_kernelIN5flash19enable_sm80_to_sm89INS1_16FlashAttnBwdSm80INS1_25CollectiveMainloopBwdSm80ILi2ELi1EN4cute5tupleIJNS5_1CILi64EEENS7_ILi96EEENS7_ILi128EEEEEENS_6half_tEfNS_4arch4Sm80ELb0ELb1ELb0ELb1ELb1ELb0ELb0ELb0ELi2ELi2ELi2ELi2ELb1EEENS1_24CollectiveEpilogueBwdGQAISB_fSE_Li256ELb1ELb1EEENS1_19SingleTileSchedulerILb1ELb0ELb0ELi96EEEEEEEEEvNT_6ParamsE --------------------------
	.section	.nv.constant0._ZN7cutlass13device_kernelIN5flash19enable_sm80_to_sm89INS1_16FlashAttnBwdSm80INS1_25CollectiveMainloopBwdSm80ILi2ELi1EN4cute5tupleIJNS5_1CILi64EEENS7_ILi96EEENS7_ILi128EEEEEENS_6half_tEfNS_4arch4Sm80ELb0ELb1ELb0ELb1ELb1ELb0ELb0ELb0ELi2ELi2ELi2ELi2ELb1EEENS1_24CollectiveEpilogueBwdGQAISB_fSE_Li256ELb1ELb1EEENS1_19SingleTileSchedulerILb1ELb0ELb0ELi96EEEEEEEEEvNT_6ParamsE,"a",@progbits
	.sectionflags	@""
	.align	4
.nv.constant0._ZN7cutlass13device_kernelIN5flash19enable_sm80_to_sm89INS1_16FlashAttnBwdSm80INS1_25CollectiveMainloopBwdSm80ILi2ELi1EN4cute5tupleIJNS5_1CILi64EEENS7_ILi96EEENS7_ILi128EEEEEENS_6half_tEfNS_4arch4Sm80ELb0ELb1ELb0ELb1ELb1ELb0ELb0ELb0ELi2ELi2ELi2ELi2ELb1EEENS1_24CollectiveEpilogueBwdGQAISB_fSE_Li256ELb1ELb1EEENS1_19SingleTileSchedulerILb1ELb0ELb0ELi96EEEEEEEEEvNT_6ParamsE:
	.zero		984


//--------------------- .nv.constant0._ZN7cutlass13device_kernelIN5flash19enable_sm80_to_sm89INS1_16FlashAttnBwdSm80INS1_25CollectiveMainloopBwdSm80ILi2ELi1EN4cute5tupleIJNS5_1CILi64EEENS7_ILi96EEENS7_ILi128EEEEEENS_6half_tEfNS_4arch4Sm80ELb1ELb0ELb0ELb0ELb0ELb0ELb0ELb0ELi2ELi2ELi2ELi2ELb1EEENS1_21CollectiveEpilogueBwdISB_SC_SE_Li256ELb0ELb0ELi4EEENS1_25SingleTileBwdLPTSchedulerILb0ELi96ELb0EEEEEEEEEvNT_6ParamsE --------------------------
	.section	.nv.constant0._ZN7cutlass13device_kernelIN5flash19enable_sm80_to_sm89INS1_16FlashAttnBwdSm80INS1_25CollectiveMainloopBwdSm80ILi2ELi1EN4cute5tupleIJNS5_1CILi64EEENS7_ILi96EEENS7_ILi128EEEEEENS_6half_tEfNS_4arch4Sm80ELb1ELb0ELb0ELb0ELb0ELb0ELb0ELb0ELi2ELi2ELi2ELi2ELb1EEENS1_21CollectiveEpilogueBwdISB_SC_SE_Li256ELb0ELb0ELi4EEENS1_25SingleTileBwdLPTSchedulerILb0ELi96ELb0EEEEEEEEEvNT_6ParamsE,"a",@progbits
	.sectionflags	@""
	.align	4
.nv.constant0._ZN7cutlass13device_kernelIN5flash19enable_sm80_to_sm89INS1_16FlashAttnBwdSm80INS1_25CollectiveMainloopBwdSm80ILi2ELi1EN4cute5tupleIJNS5_1CILi64EEENS7_ILi96EEENS7_ILi128EEEEEENS_6half_tEfNS_4arch4Sm80ELb1ELb0ELb0ELb0ELb0ELb0ELb0ELb0ELi2ELi2ELi2ELi2ELb1EEENS1_21CollectiveEpilogueBwdISB_SC_SE_Li256ELb0ELb0ELi4EEENS1_25SingleTileBwdLPTSchedulerILb0ELi96ELb0EEEEEEEEEvNT_6ParamsE:
	.zero		1000


//--------------------- .nv.constant0._ZN7cutlass13device_kernelIN5flash19enable_sm80_to_sm89INS1_16FlashAttnBwdSm80INS1_25CollectiveMainloopBwdSm80ILi2ELi1EN4cute5tupleIJNS5_1CILi64EEENS7_ILi96EEENS7_ILi128EEEEEENS_6half_tEfNS_4arch4Sm80ELb1ELb0ELb0ELb0ELb1ELb0ELb0ELb0ELi2ELi2ELi2ELi2ELb1EEENS1_21CollectiveEpilogueBwdISB_SC_SE_Li256ELb0ELb0ELi4EEENS1_25SingleTileBwdLPTSchedulerILb0ELi96ELb1EEEEEEEEEvNT_6ParamsE --------------------------
	.section	.nv.constant0._ZN7cutlass13device_kernelIN5flash19enable_sm80_to_sm89INS1_16FlashAttnBwdSm80INS1_25CollectiveMainloopBwdSm80ILi2ELi1EN4cute5tupleIJNS5_1CILi64EEENS7_ILi96EEENS7_ILi128EEEEEENS_6half_tEfNS_4arch4Sm80ELb1ELb0ELb0ELb0ELb1ELb0ELb0ELb0ELi2ELi2ELi2ELi2ELb1EEENS1_21CollectiveEpilogueBwdISB_SC_SE_Li256ELb0ELb0ELi4EEENS1_25SingleTileBwdLPTSchedulerILb0ELi96ELb1EEEEEEEEEvNT_6ParamsE,"a",@progbits
	.sectionflags	@""
	.align	4
.nv.constant0._ZN7cutlass13device_kernelIN5flash19enable_sm80_to_sm89INS1_16FlashAttnBwdSm80INS1_25CollectiveMainloopBwdSm80ILi2ELi1EN4cute5tupleIJNS5_1CILi64EEENS7_ILi96EEENS7_ILi128EEEEEENS_6half_tEfNS_4arch4Sm80ELb1ELb0ELb0ELb0ELb1ELb0ELb0ELb0ELi2ELi2ELi2ELi2ELb1EEENS1_21CollectiveEpilogueBwdISB_SC_SE_Li256ELb0ELb0ELi4EEENS1_25SingleTileBwdLPTSchedulerILb0ELi96ELb1EEEEEEEEEvNT_6ParamsE:
	.zero		1000


//--------------------- .nv.constant0._ZN7cutlass13device_kernelIN5flash19enable_sm80_to_sm89INS1_16FlashAttnBwdSm80INS1_25CollectiveMainloopBwdSm80ILi2ELi1EN4cute5tupleIJNS5_1CILi64EEENS7_ILi96EEENS7_ILi128EEEEEENS_6half_tEfNS_4arch4Sm80ELb1ELb0ELb0ELb0ELb0ELb0ELb0ELb0ELi2ELi2ELi2ELi2ELb1EEENS1_24CollectiveEpilogueBwdGQAISB_fSE_Li256ELb0ELb0EEENS1_25SingleTileBwdLPTSchedulerILb0ELi96ELb0EEEEEEEEEvNT_6ParamsE --------------------------
	.section	.nv.constant0._ZN7cutlass13device_kernelIN5flash19enable_sm80_to_sm89INS1_16FlashAttnBwdSm80INS1_25CollectiveMainloopBwdSm80ILi2ELi1EN4cute5tupleIJNS5_1CILi64EEENS7_ILi96EEENS7_ILi128EEEEEENS_6half_tEfNS_4arch4Sm80ELb1ELb0ELb0ELb0ELb0ELb0ELb0ELb0ELi2ELi2ELi2ELi2ELb1EEENS1_24CollectiveEpilogueBwdGQAISB_fSE_Li256ELb0ELb0EEENS1_25SingleTileBwdLPTSchedulerILb0ELi96ELb0EEEEEEEEEvNT_6ParamsE,"a",@progbits
	.sectionflags	@""
	.align	4
.nv.constant0._ZN7cutlass13device_kernelIN5flash19enable_sm80_to_sm89INS1_16FlashAttnBwdSm80INS1_25CollectiveMainloopBwdSm80ILi2ELi1EN4cute5tupleIJNS5_1CILi64EEENS7_ILi96EEENS7_ILi128EEEEEENS_6half_tEfNS_4arch4Sm80ELb1ELb0ELb0ELb0ELb0ELb0ELb0ELb0ELi2ELi2ELi2ELi2ELb1EEENS1_24CollectiveEpilogueBwdGQAISB_fSE_Li256ELb0ELb0EEENS1_25SingleTileBwdLPTSchedulerILb0ELi96ELb0EEEEEEEEEvNT_6ParamsE:
	.zero		1008


//--------------------- .nv.constant0._ZN7cutlass13device_kernelIN5flash19enable_sm80_to_sm89INS1_16FlashAttnBwdSm80INS1_25CollectiveMainloopBwdSm80ILi2ELi1EN4cute5tupleIJNS5_1CILi64EEENS7_ILi96EEENS7_ILi128EEEEEENS_6half_tEfNS_4arch4Sm80ELb1ELb0ELb0ELb0ELb1ELb0ELb0ELb0ELi2ELi2ELi2ELi2ELb1EEENS1_24CollectiveEpilogueBwdGQAISB_fSE_Li256ELb0ELb1EEENS1_25SingleTileBwdLPTSchedulerILb0ELi96ELb1EEEEEEEEEvNT_6ParamsE --------------------------
	.section	.nv.constant0._ZN7cutlass13device_kernelIN5flash19enable_sm80_to_sm89INS1_16FlashAttnBwdSm80INS1_25CollectiveMainloopBwdSm80ILi2ELi1EN4cute5tupleIJNS5_1CILi64EEENS7_ILi96EEENS7_ILi128EEEEEENS_6half_tEfNS_4arch4Sm80ELb1ELb0ELb0ELb0ELb1ELb0ELb0ELb0ELi2ELi2ELi2ELi2ELb1EEENS1_24CollectiveEpilogueBwdGQAISB_fSE_Li256ELb0ELb1EEENS1_25SingleTileBwdLPTSchedulerILb0ELi96ELb1EEEEEEEEEvNT_6ParamsE,"a",@progbits
	.sectionflags	@""
	.align	4
.nv.constant0._ZN7cutlass13device_kernelIN5flash19enable_sm80_to_sm89INS1_16FlashAttnBwdSm80INS1_25CollectiveMainloopBwdSm80ILi2ELi1EN4cute5tupleIJNS5_1CILi64EEENS7_ILi96EEENS7_ILi128EEEEEENS_6half_tEfNS_4arch4Sm80ELb1ELb0ELb0ELb0ELb1ELb0ELb0ELb0ELi2ELi2ELi2ELi2ELb1EEENS1_24CollectiveEpilogueBwdGQAISB_fSE_Li256ELb0ELb1EEENS1_25SingleTileBwdLPTSchedulerILb0ELi96ELb1EEEEEEEEEvNT_6ParamsE:
	.zero		1008


//--------------------- .nv.constant0._ZN7cutlass13device_kernelIN5flash19enable_sm80_to_sm89INS1_16FlashAttnBwdSm80INS1_25CollectiveMainloopBwdSm80ILi2ELi1EN4cute5tupleIJNS5_1CILi64EEENS7_ILi96EEENS7_ILi128EEEEEENS_6half_tEfNS_4arch4Sm80ELb1ELb0ELb0ELb1ELb0ELb0ELb0ELb0ELi2ELi2ELi2ELi2ELb1EEENS1_21CollectiveEpilogueBwdISB_SC_SE_Li256ELb1ELb0ELi4EEENS1_25SingleTileBwdLPTSchedulerILb1ELi96ELb0EEEEEEEEEvNT_6ParamsE --------------------------
	.section	.nv.constant0._ZN7cutlass13device_kernelIN5flash19enable_sm80_to_sm89INS1_16FlashAttnBwdSm80INS1_25CollectiveMainloopBwdSm80ILi2ELi1EN4cute5tupleIJNS5_1CILi64EEENS7_ILi96EEENS7_ILi128EEEEEENS_6half_tEfNS_4arch4Sm80ELb1ELb0ELb0ELb1ELb0ELb0ELb0ELb0ELi2ELi2ELi2ELi2ELb1EEENS1_21CollectiveEpilogueBwdISB_SC_SE_Li256ELb1ELb0ELi4EEENS1_25SingleTileBwdLPTSchedulerILb1ELi96ELb0EEEEEEEEEvNT_6ParamsE,"a",@progbits
	.sectionflags	@""
	.align	4
.nv.constant0._ZN7cutlass13device_kernelIN5flash19enable_sm80_to_sm89INS1_16FlashAttnBwdSm80INS1_25CollectiveMainloopBwdSm80ILi2ELi1EN4cute5tupleIJNS5_1CILi64EEENS7_ILi96EEENS7_ILi128EEEEEENS_6half_tEfNS_4arch4Sm80ELb1ELb0ELb0ELb1ELb0ELb0ELb0ELb0ELi2ELi2ELi2ELi2ELb1EEENS1_21CollectiveEpilogueBwdISB_SC_SE_Li256ELb1ELb0ELi4EEENS1_25SingleTileBwdLPTSchedulerILb1ELi96ELb0EEEEEEEEEvNT_6ParamsE:
	.zero		1000


//--------------------- .nv.constant0._ZN7cutlass13device_kernelIN5flash19enable_sm80_to_sm89INS1_16FlashAttnBwdSm80INS1_25CollectiveMainloopBwdSm80ILi2ELi1EN4cute5tupleIJNS5_1CILi64EEENS7_ILi96EEENS7_ILi128EEEEEENS_6half_tEfNS_4arch4Sm80ELb1ELb0ELb0ELb1ELb1ELb0ELb0ELb0ELi2ELi2ELi2ELi2ELb1EEENS1_21CollectiveEpilogueBwdISB_SC_SE_Li256ELb1ELb0ELi4EEENS1_25SingleTileBwdLPTSchedulerILb1ELi96ELb1EEEEEEEEEvNT_6ParamsE --------------------------
	.section	.nv.constant0._ZN7cutlass13device_kernelIN5flash19enable_sm80_to_sm89INS1_16FlashAttnBwdSm80INS1_25CollectiveMainloopBwdSm80ILi2ELi1EN4cute5tupleIJNS5_1CILi64EEENS7_ILi96EEENS7_ILi128EEEEEENS_6half_tEfNS_4arch4Sm80ELb1ELb0ELb0ELb1ELb1ELb0ELb0ELb0ELi2ELi2ELi2ELi2ELb1EEENS1_21CollectiveEpilogueBwdISB_SC_SE_Li256ELb1ELb0ELi4EEENS1_25SingleTileBwdLPTSchedulerILb1ELi96ELb1EEEEEEEEEvNT_6ParamsE,"a",@progbits
	.sectionflags	@""
	.align	4
.nv.constant0._ZN7cutlass13device_kernelIN5flash19enable_sm80_to_sm89INS1_16FlashAttnBwdSm80INS1_25CollectiveMainloopBwdSm80ILi2ELi1EN4cute5tupleIJNS5_1CILi64EEENS7_ILi96EEENS7_ILi128EEEEEENS_6half_tEfNS_4arch4Sm80ELb1ELb0ELb0ELb1ELb1ELb0ELb0ELb0ELi2ELi2ELi2ELi2ELb1EEENS1_21CollectiveEpilogueBwdISB_SC_SE_Li256ELb1ELb0ELi4EEENS1_25SingleTileBwdLPTSchedulerILb1ELi96ELb1EEEEEEEEEvNT_6ParamsE:
	.zero		1000


//--------------------- .nv.constant0._ZN7cutlass13device_kernelIN5flash19enable_sm80_to_sm89INS1_16FlashAttnBwdSm80INS1_25CollectiveMainloopBwdSm80ILi2ELi1EN4cute5tupleIJNS5_1CILi64EEENS7_ILi96EEENS7_ILi128EEEEEENS_6half_tEfNS_4arch4Sm80ELb1ELb0ELb0ELb1ELb0ELb0ELb0ELb0ELi2ELi2ELi2ELi2ELb1EEENS1_24CollectiveEpilogueBwdGQAISB_fSE_Li256ELb1ELb0EEENS1_25SingleTileBwdLPTSchedulerILb1ELi96ELb0EEEEEEEEEvNT_6ParamsE --------------------------
	.section	.nv.constant0._ZN7cutlass13device_kernelIN5flash19enable_sm80_to_sm89INS1_16FlashAttnBwdSm80INS1_25CollectiveMainloopBwdSm80ILi2ELi1EN4cute5tupleIJNS5_1CILi64EEENS7_ILi96EEENS7_ILi128EEEEEENS_6half_tEfNS_4arch4Sm80ELb1ELb0ELb0ELb1ELb0ELb0ELb0ELb0ELi2ELi2ELi2ELi2ELb1EEENS1_24CollectiveEpilogueBwdGQAISB_fSE_Li256ELb1ELb0EEENS1_25SingleTileBwdLPTSchedulerILb1ELi96ELb0EEEEEEEEEvNT_6ParamsE,"a",@progbits
	.sectionflags	@""
	.align	4
.nv.constant0._ZN7cutlass13device_kernelIN5flash19enable_sm80_to_sm89INS1_16FlashAttnBwdSm80INS1_25CollectiveMainloopBwdSm80ILi2ELi1EN4cute5tupleIJNS5_1CILi64EEENS7_ILi96EEENS7_ILi128EEEEEENS_6half_tEfNS_4arch4Sm80ELb1ELb0ELb0ELb1ELb0ELb0ELb0ELb0ELi2ELi2ELi2ELi2ELb1EEENS1_24CollectiveEpilogueBwdGQAISB_fSE_Li256ELb1ELb0EEENS1_25SingleTileBwdLPTSchedulerILb1ELi96ELb0EEEEEEEEEvNT_6ParamsE:
	.zero		1008


//--------------------- .nv.constant0._ZN7cutlass13device_kernelIN5flash32FlashAttnBwdPostprocessConvertdQIN4cute5tupleIJNS3_1CILi96EEENS5_ILi128EEEEEENS_6half_tEfNS_4arch4Sm80ELi256ENS3_8TiledMMAINS3_8MMA_AtomIJNS3_28SM80_16x8x16_F32F16F16F32_TNEEEENS3_6LayoutINS4_IJNS5_ILi2EEENS5_ILi4EEENS5_ILi1EEEEEENS4_IJSJ_SH_NS5_ILi0EEEEEEEENS4_IJNS5_ILi32EEENS5_ILi64EEENS5_ILi16EEEEEEEELb0EEEEEvNT_6ParamsE --------------------------
	.section	.nv.constant0._ZN7cutlass13device_kernelIN5flash32FlashAttnBwdPostprocessConvertdQIN4cute5tupleIJNS3_1CILi96EEENS5_ILi128EEEEEENS_6half_tEfNS_4arch4Sm80ELi256ENS3_8TiledMMAINS3_8MMA_AtomIJNS3_28SM80_16x8x16_F32F16F16F32_TNEEEENS3_6LayoutINS4_IJNS5_ILi2EEENS5_ILi4EEENS5_ILi1EEEEEENS4_IJSJ_SH_NS5_ILi0EEEEEEEENS4_IJNS5_ILi32EEENS5_ILi64EEENS5_ILi16EEEEEEEELb0EEEEEvNT_6ParamsE,"a",@progbits
	.sectionflags	@""
	.align	4
.nv.constant0._ZN7cutlass13device_kernelIN5flash32FlashAttnBwdPostprocessConvertdQIN4cute5tupleIJNS3_1CILi96EEENS5_ILi128EEEEEENS_6half_tEfNS_4arch4Sm80ELi256ENS3_8TiledMMAINS3_8MMA_AtomIJNS3_28SM80_16x8x16_F32F16F16F32_TNEEEENS3_6LayoutINS4_IJNS5_ILi2EEENS5_ILi4EEENS5_ILi1EEEEEENS4_IJSJ_SH_NS5_ILi0EEEEEEEENS4_IJNS5_ILi32EEENS5_ILi64EEENS5_ILi16EEEEEEEELb0EEEEEvNT_6ParamsE:
	.zero		464


//--------------------- .nv.constant0._ZN7cutlass13device_kernelIN5flash19enable_sm80_to_sm89INS1_16FlashAttnBwdSm80INS1_25CollectiveMainloopBwdSm80ILi2ELi1EN4cute5tupleIJNS5_1CILi64EEENS7_ILi96EEENS7_ILi128EEEEEENS_6half_tEfNS_4arch4Sm80ELb1ELb0ELb0ELb1ELb1ELb0ELb0ELb0ELi2ELi2ELi2ELi2ELb1EEENS1_24CollectiveEpilogueBwdGQAISB_fSE_Li256ELb1ELb1EEENS1_25SingleTileBwdLPTSchedulerILb1ELi96ELb1EEEEEEEEEvNT_6ParamsE --------------------------
	.section	.nv.constant0._ZN7cutlass13device_kernelIN5flash19enable_sm80_to_sm89INS1_16FlashAttnBwdSm80INS1_25CollectiveMainloopBwdSm80ILi2ELi1EN4cute5tupleIJNS5_1CILi64EEENS7_ILi96EEENS7_ILi128EEEEEENS_6half_tEfNS_4arch4Sm80ELb1ELb0ELb0ELb1ELb1ELb0ELb0ELb0ELi2ELi2ELi2ELi2ELb1EEENS1_24CollectiveEpilogueBwdGQAISB_fSE_Li256ELb1ELb1EEENS1_25SingleTileBwdLPTSchedulerILb1ELi96ELb1EEEEEEEEEvNT_6ParamsE,"a",@progbits
	.sectionflags	@""
	.align	4
.nv.constant0._ZN7cutlass13device_kernelIN5flash19enable_sm80_to_sm89INS1_16FlashAttnBwdSm80INS1_25CollectiveMainloopBwdSm80ILi2ELi1EN4cute5tupleIJNS5_1CILi64EEENS7_ILi96EEENS7_ILi128EEEEEENS_6half_tEfNS_4arch4Sm80ELb1ELb0ELb0ELb1ELb1ELb0ELb0ELb0ELi2ELi2ELi2ELi2ELb1EEENS1_24CollectiveEpilogueBwdGQAISB_fSE_Li256ELb1ELb1EEENS1_25SingleTileBwdLPTSchedulerILb1ELi96ELb1EEEEEEEEEvNT_6ParamsE:
	.zero		1008


//--------------------- .nv.constant0._ZN7cutlass13device_kernelIN5flash19enable_sm80_to_sm89INS1_16FlashAttnBwdSm80INS1_25CollectiveMainloopBwdSm80ILi2ELi2EN4cute5tupleIJNS5_1CILi64EEENS7_ILi128EEES9_EEENS_6half_tEfNS_4arch4Sm80ELb0ELb0ELb0ELb0ELb0ELb0ELb0ELb0ELi2ELi2ELi2ELi2ELb0EEENS1_21CollectiveEpilogueBwdISA_SB_SD_Li256ELb0ELb0ELi4EEENS1_19SingleTileSchedulerILb0ELb0ELb0ELi128EEEEEEEEEvNT_6ParamsE --------------------------
	.section	.nv.constant0._ZN7cutlass13device_kernelIN5flash19enable_sm80_to_sm89INS1_16FlashAttnBwdSm80INS1_25CollectiveMainloopBwdSm80ILi2ELi2EN4cute5tupleIJNS5_1CILi64EEENS7_ILi128EEES9_EEENS_6half_tEfNS_4arch4Sm80ELb0ELb0ELb0ELb0ELb0ELb0ELb0ELb0ELi2ELi2ELi2ELi2ELb0EEENS1_21CollectiveEpilogueBwdISA_SB_SD_Li256ELb0ELb0ELi4EEENS1_19SingleTileSchedulerILb0ELb0ELb0ELi128EEEEEEEEEvNT_6ParamsE,"a",@progbits
	.sectionflags	@""
	.align	4
.nv.constant0._ZN7cutlass13device_kernelIN5flash19enable_sm80_to_sm89INS1_16FlashAttnBwdSm80INS1_25CollectiveMainloopBwdSm80ILi2ELi2EN4cute5tupleIJNS5_1CILi64EEENS7_ILi128EEES9_EEENS_6half_tEfNS_4arch4Sm80ELb0ELb0ELb0ELb0ELb0ELb0ELb0ELb0ELi2ELi2ELi2ELi2ELb0EEENS1_21CollectiveEpilogueBwdISA_SB_SD_Li256ELb0ELb0ELi4EEENS1_19SingleTileSchedulerILb0ELb0ELb0ELi128EEEEEEEEEvNT_6ParamsE:
	.zero		976


//--------------------- .nv.constant0._ZN7cutlass13device_kernelIN5flash19enable_sm80_to_sm89INS1_16FlashAttnBwdSm80INS1_25CollectiveMainloopBwdSm80ILi2ELi2EN4cute5tupleIJNS5_1CILi64EEENS7_ILi128EEES9_EEENS_6half_tEfNS_4arch4Sm80ELb0ELb0ELb0ELb0ELb1ELb0ELb0ELb0ELi2ELi2ELi2ELi2ELb0EEENS1_21CollectiveEpilogueBwdISA_SB_SD_Li256ELb0ELb0ELi4EEENS1_19SingleTileSchedulerILb0ELb0ELb0ELi128EEEEEEEEEvNT_6ParamsE --------------------------
	.section	.nv.constant0._ZN7cutlass13device_kernelIN5flash19enable_sm80_to_sm89INS1_16FlashAttnBwdSm80INS1_25CollectiveMainloopBwdSm80ILi2ELi2EN4cute5tupleIJNS5_1CILi64EEENS7_ILi128EEES9_EEENS_6half_tEfNS_4arch4Sm80ELb0ELb0ELb0ELb0ELb1ELb0ELb0ELb0ELi2ELi2ELi2ELi2ELb0EEENS1_21CollectiveEpilogueBwdISA_SB_SD_Li256ELb0ELb0ELi4EEENS1_19SingleTileSchedulerILb0ELb0ELb0ELi128EEEEEEEEEvNT_6ParamsE,"a",@progbits
	.sectionflags	@""
	.align	4
.nv.constant0._ZN7cutlass13device_kernelIN5flash19enable_sm80_to_sm89INS1_16FlashAttnBwdSm80INS1_25CollectiveMainloopBwdSm80ILi2ELi2EN4cute5tupleIJNS5_1CILi64EEENS7_ILi128EEES9_EEENS_6half_tEfNS_4arch4Sm80ELb0ELb0ELb0ELb0ELb1ELb0ELb0ELb0ELi2ELi2ELi2ELi2ELb0EEENS1_21CollectiveEpilogueBwdISA_SB_SD_Li256ELb0ELb0ELi4EEENS1_19SingleTileSchedulerILb0ELb0ELb0ELi128EEEEEEEEEvNT_6ParamsE:
	.zero		976


//--------------------- .nv.constant0._ZN7cutlass13device_kernelIN5flash19enable_sm80_to_sm89INS1_16FlashAttnBwdSm80INS1_25CollectiveMainloopBwdSm80ILi2ELi2EN4cute5tupleIJNS5_1CILi64EEENS7_ILi128EEES9_EEENS_6half_tEfNS_4arch4Sm80ELb0ELb0ELb0ELb0ELb0ELb0ELb0ELb0ELi2ELi2ELi2ELi2ELb0EEENS1_24CollectiveEpilogueBwdGQAISA_fSD_Li256ELb0ELb0EEENS1_19SingleTileSchedulerILb0ELb0ELb0ELi128EEEEEEEEEvNT_6ParamsE --------------------------
	.section	.nv.constant0._ZN7cutlass13device_kernelIN5flash19enable_sm80_to_sm89INS1_16FlashAttnBwdSm80INS1_25CollectiveMainloopBwdSm80ILi2ELi2EN4cute5tupleIJNS5_1CILi64EEENS7_ILi128EEES9_EEENS_6half_tEfNS_4arch4Sm80ELb0ELb0ELb0ELb0ELb0ELb0ELb0ELb0ELi2ELi2ELi2ELi2ELb0EEENS1_24CollectiveEpilogueBwdGQAISA_fSD_Li256ELb0ELb0EEENS1_19SingleTileSchedulerILb0ELb0ELb0ELi128EEEEEEEEEvNT_6ParamsE,"a",@progbits
	.sectionflags	@""
	.align	4
.nv.constant0._ZN7cutlass13device_kernelIN5flash19enable_sm80_to_sm89INS1_16FlashAttnBwdSm80INS1_25CollectiveMainloopBwdSm80ILi2ELi2EN4cute5tupleIJNS5_1CILi64EEENS7_ILi128EEES9_EEENS_6half_tEfNS_4arch4Sm80ELb0ELb0ELb0ELb0ELb0ELb0ELb0ELb0ELi2ELi2ELi2ELi2ELb0EEENS1_24CollectiveEpilogueBwdGQAISA_fSD_Li256ELb0ELb0EEENS1_19SingleTileSchedulerILb0ELb0ELb0ELi128EEEEEEEEEvNT_6ParamsE:
	.zero		984


//--------------------- .nv.constant0._ZN7cutlass13device_kernelIN5flash19enable_sm80_to_sm89INS1_16FlashAttnBwdSm80INS1_25CollectiveMainloopBwdSm80ILi2ELi2EN4cute5tupleIJNS5_1CILi64EEENS7_ILi128EEES9_EEENS_6half_tEfNS_4arch4Sm80ELb0ELb0ELb0ELb0ELb1ELb0ELb0ELb0ELi2ELi2ELi2ELi2ELb0EEENS1_24CollectiveEpilogueBwdGQAISA_fSD_Li256ELb0ELb1EEENS1_19SingleTileSchedulerILb0ELb0ELb0ELi128EEEEEEEEEvNT_6ParamsE --------------------------
	.section	.nv.constant0._ZN7cutlass13device_kernelIN5flash19enable_sm80_to_sm89INS1_16FlashAttnBwdSm80INS1_25CollectiveMainloopBwdSm80ILi2ELi2EN4cute5tupleIJNS5_1CILi64EEENS7_ILi128EEES9_EEENS_6half_tEfNS_4arch4Sm80ELb0ELb0ELb0ELb0ELb1ELb0ELb0ELb0ELi2ELi2ELi2ELi2ELb0EEENS1_24CollectiveEpilogueBwdGQAISA_fSD_Li256ELb0ELb1EEENS1_19SingleTileSchedulerILb0ELb0ELb0ELi128EEEEEEEEEvNT_6ParamsE,"a",@progbits
	.sectionflags	@""
	.align	4
.nv.constant0._ZN7cutlass13device_kernelIN5flash19enable_sm80_to_sm89INS1_16FlashAttnBwdSm80INS1_25CollectiveMainloopBwdSm80ILi2ELi2EN4cute5tupleIJNS5_1CILi64EEENS7_ILi128EEES9_EEENS_6half_tEfNS_4arch4Sm80ELb0ELb0ELb0ELb0ELb1ELb0ELb0ELb0ELi2ELi2ELi2ELi2ELb0EEENS1_24CollectiveEpilogueBwdGQAISA_fSD_Li256ELb0ELb1EEENS1_19SingleTileSchedulerILb0ELb0ELb0ELi128EEEEEEEEEvNT_6ParamsE:
	.zero		984


//--------------------- .nv.constant0._ZN7cutlass13device_kernelIN5flash19enable_sm80_to_sm89INS1_16FlashAttnBwdSm80INS1_25CollectiveMainloopBwdSm80ILi2ELi2EN4cute5tupleIJNS5_1CILi64EEENS7_ILi128EEES9_EEENS_6half_tEfNS_4arch4Sm80ELb0ELb0ELb0ELb1ELb0ELb0ELb0ELb0ELi2ELi2ELi2ELi2ELb0EEENS1_21CollectiveEpilogueBwdISA_SB_SD_Li256ELb1ELb0ELi4EEENS1_19SingleTileSchedulerILb1ELb0ELb0ELi128EEEEEEEEEvNT_6ParamsE --------------------------
	.section	.nv.constant0._ZN7cutlass13device_kernelIN5flash19enable_sm80_to_sm89INS1_16FlashAttnBwdSm80INS1_25CollectiveMainloopBwdSm80ILi2ELi2EN4cute5tupleIJNS5_1CILi64EEENS7_ILi128EEES9_EEENS_6half_tEfNS_4arch4Sm80ELb0ELb0ELb0ELb1ELb0ELb0ELb0ELb0ELi2ELi2ELi2ELi2ELb0EEENS1_21CollectiveEpilogueBwdISA_SB_SD_Li256ELb1ELb0ELi4EEENS1_19SingleTileSchedulerILb1ELb0ELb0ELi128EEEEEEEEEvNT_6ParamsE,"a",@progbits
	.sectionflags	@""
	.align	4
.nv.constant0._ZN7cutlass13device_kernelIN5flash19enable_sm80_to_sm89INS1_16FlashAttnBwdSm80INS1_25CollectiveMainloopBwdSm80ILi2ELi2EN4cute5tupleIJNS5_1CILi64EEENS7_ILi128EEES9_EEENS_6half_tEfNS_4arch4Sm80ELb0ELb0ELb0ELb1ELb0ELb0ELb0ELb0ELi2ELi2ELi2ELi2ELb0EEENS1_21CollectiveEpilogueBwdISA_SB_SD_Li256ELb1ELb0ELi4EEENS1_19SingleTileSchedulerILb1ELb0ELb0ELi128EEEEEEEEEvNT_6ParamsE:
	.zero		976


//--------------------- .nv.constant0._ZN7cutlass13device_kernelIN5flash19enable_sm80_to_sm89INS1_16FlashAttnBwdSm80INS1_25CollectiveMainloopBwdSm80ILi2ELi2EN4cute5tupleIJNS5_1CILi64EEENS7_ILi128EEES9_EEENS_6half_tEfNS_4arch4Sm80ELb0ELb0ELb0ELb1ELb1ELb0ELb0ELb0ELi2ELi2ELi2ELi2ELb0EEENS1_21CollectiveEpilogueBwdISA_SB_SD_Li256ELb1ELb0ELi4EEENS1_19SingleTileSchedulerILb1ELb0ELb0ELi128EEEEEEEEEvNT_6ParamsE --------------------------
	.section	.nv.constant0._ZN7cutlass13device_kernelIN5flash19enable_sm80_to_sm89INS1_16FlashAttnBwdSm80INS1_25CollectiveMainloopBwdSm80ILi2ELi2EN4cute5tupleIJNS5_1CILi64EEENS7_ILi128EEES9_EEENS_6half_tEfNS_4arch4Sm80ELb0ELb0ELb0ELb1ELb1ELb0ELb0ELb0ELi2ELi2ELi2ELi2ELb0EEENS1_21CollectiveEpilogueBwdISA_SB_SD_Li256ELb1ELb0ELi4EEENS1_19SingleTileSchedulerILb1ELb0ELb0ELi128EEEEEEEEEvNT_6ParamsE,"a",@progbits
	.sectionflags	@""
	.align	4
.nv.constant0._ZN7cutlass13device_kernelIN5flash19enable_sm80_to_sm89INS1_16FlashAttnBwdSm80INS1_25CollectiveMainloopBwdSm80ILi2ELi2EN4cute5tupleIJNS5_1CILi64EEENS7_ILi128EEES9_EEENS_6half_tEfNS_4arch4Sm80ELb0ELb0ELb0ELb1ELb1ELb0ELb0ELb0ELi2ELi2ELi2ELi2ELb0EEENS1_21CollectiveEpilogueBwdISA_SB_SD_Li256ELb1ELb0ELi4EEENS1_19SingleTileSchedulerILb1ELb0ELb0ELi128EEEEEEEEEvNT_6ParamsE:
	.zero		976


//--------------------- .nv.constant0._ZN7cutlass13device_kernelIN5flash19enable_sm80_to_sm89INS1_16FlashAttnBwdSm80INS1_25CollectiveMainloopBwdSm80ILi2ELi2EN4cute5tupleIJNS5_1CILi64EEENS7_ILi128EEES9_EEENS_6half_tEfNS_4arch4Sm80ELb0ELb0ELb0ELb1ELb0ELb0ELb0ELb0ELi2ELi2ELi2ELi2ELb0EEENS1_24CollectiveEpilogueBwdGQAISA_fSD_Li256ELb1ELb0EEENS1_19SingleTileSchedulerILb1ELb0ELb0ELi128EEEEEEEEEvNT_6ParamsE --------------------------
	.section	.nv.constant0._ZN7cutlass13device_kernelIN5flash19enable_sm80_to_sm89INS1_16FlashAttnBwdSm80INS1_25CollectiveMainloopBwdSm80ILi2ELi2EN4cute5tupleIJNS5_1CILi64EEENS7_ILi128EEES9_EEENS_6half_tEfNS_4arch4Sm80ELb0ELb0ELb0ELb1ELb0ELb0ELb0ELb0ELi2ELi2ELi2ELi2ELb0EEENS1_24CollectiveEpilogueBwdGQAISA_fSD_Li256ELb1ELb0EEENS1_19SingleTileSchedulerILb1ELb0ELb0ELi128EEEEEEEEEvNT_6ParamsE,"a",@progbits
	.sectionflags	@""
	.align	4
.nv.constant0._ZN7cutlass13device_kernelIN5flash19enable_sm80_to_sm89INS1_16FlashAttnBwdSm80INS1_25CollectiveMainloopBwdSm80ILi2ELi2EN4cute5tupleIJNS5_1CILi64EEENS7_ILi128EEES9_EEENS_6half_tEfNS_4arch4Sm80ELb0ELb0ELb0ELb1ELb0ELb0ELb0ELb0ELi2ELi2ELi2ELi2ELb0EEENS1_24CollectiveEpilogueBwdGQAISA_fSD_Li256ELb1ELb0EEENS1_19SingleTileSchedulerILb1ELb0ELb0ELi128EEEEEEEEEvNT_6ParamsE:
	.zero		984


//--------------------- .nv.constant0._ZN7cutlass13device_kernelIN5flash19enable_sm80_to_sm89INS1_16FlashAttnBwdSm80INS1_25CollectiveMainloopBwdSm80ILi2ELi2EN4cute5tupleIJNS5_1CILi64EEENS7_ILi128EEES9_EEENS_6half_tEfNS_4arch4Sm80ELb0ELb0ELb0ELb1ELb1ELb0ELb0ELb0ELi2ELi2ELi2ELi2ELb0EEENS1_24CollectiveEpilogueBwdGQAISA_fSD_Li256ELb1ELb1EEENS1_19SingleTileSchedulerILb1ELb0ELb0ELi128EEEEEEEEEvNT_6ParamsE --------------------------
	.section	.nv.constant0._ZN7cutlass13device_kernelIN5flash19enable_sm80_to_sm89INS1_16FlashAttnBwdSm80INS1_25CollectiveMainloopBwdSm80ILi2ELi2EN4cute5tupleIJNS5_1CILi64EEENS7_ILi128EEES9_EEENS_6half_tEfNS_4arch4Sm80ELb0ELb0ELb0ELb1ELb1ELb0ELb0ELb0ELi2ELi2ELi2ELi2ELb0EEENS1_24CollectiveEpilogueBwdGQAISA_fSD_Li256ELb1ELb1EEENS1_19SingleTileSchedulerILb1ELb0ELb0ELi128EEEEEEEEEvNT_6ParamsE,"a",@progbits
	.sectionflags	@""
	.align	4
.nv.constant0._ZN7cutlass13device_kernelIN5flash19enable_sm80_to_sm89INS1_16FlashAttnBwdSm80INS1_25CollectiveMainloopBwdSm80ILi2ELi2EN4cute5tupleIJNS5_1CILi64EEENS7_ILi128EEES9_EEENS_6half_tEfNS_4arch4Sm80ELb0ELb0ELb0ELb1ELb1ELb0ELb0ELb0ELi2ELi2ELi2ELi2ELb0EEENS1_24CollectiveEpilogueBwdGQAISA_fSD_Li256ELb1ELb1EEENS1_19SingleTileSchedulerILb1ELb0ELb0ELi128EEEEEEEEEvNT_6ParamsE:
	.zero		984


//--------------------- .nv.constant0._ZN7cutlass13device_kernelIN5flash19enable_sm80_to_sm89INS1_16FlashAttnBwdSm80INS1_25CollectiveMainloopBwdSm80ILi2ELi2EN4cute5tupleIJNS5_1CILi64EEENS7_ILi128EEES9_EEENS_6half_tEfNS_4arch4Sm80ELb0ELb1ELb0ELb0ELb0ELb0ELb0ELb0ELi2ELi2ELi2ELi2ELb0EEENS1_21CollectiveEpilogueBwdISA_SB_SD_Li256ELb0ELb0ELi4EEENS1_19SingleTileSchedulerILb0ELb0ELb0ELi128EEEEEEEEEvNT_6ParamsE --------------------------
	.section	.nv.constant0._ZN7cutlass13device_kernelIN5flash19enable_sm80_to_sm89INS1_16FlashAttnBwdSm80INS1_25CollectiveMainloopBwdSm80ILi2ELi2EN4cute5tupleIJNS5_1CILi64EEENS7_ILi128EEES9_EEENS_6half_tEfNS_4arch4Sm80ELb0ELb1ELb0ELb0ELb0ELb0ELb0ELb0ELi2ELi2ELi2ELi2ELb0EEENS1_21CollectiveEpilogueBwdISA_SB_SD_Li256ELb0ELb0ELi4EEENS1_19SingleTileSchedulerILb0ELb0ELb0ELi128EEEEEEEEEvNT_6ParamsE,"a",@progbits
	.sectionflags	@""
	.align	4
.nv.constant0._ZN7cutlass13device_kernelIN5flash19enable_sm80_to_sm89INS1_16FlashAttnBwdSm80INS1_25CollectiveMainloopBwdSm80ILi2ELi2EN4cute5tupleIJNS5_1CILi64EEENS7_ILi128EEES9_EEENS_6half_tEfNS_4arch4Sm80ELb0ELb1ELb0ELb0ELb0ELb0ELb0ELb0ELi2ELi2ELi2ELi2ELb0EEENS1_21CollectiveEpilogueBwdISA_SB_SD_Li256ELb0ELb0ELi4EEENS1_19SingleTileSchedulerILb0ELb0ELb0ELi128EEEEEEEEEvNT_6ParamsE:
	.zero		976


//--------------------- .nv.constant0._ZN7cutlass13device_kernelIN5flash19enable_sm80_to_sm89INS1_16FlashAttnBwdSm80INS1_25CollectiveMainloopBwdSm80ILi2ELi2EN4cute5tupleIJNS5_1CILi64EEENS7_ILi128EEES9_EEENS_6half_tEfNS_4arch4Sm80ELb0ELb1ELb0ELb0ELb1ELb0ELb0ELb0ELi2ELi2ELi2ELi2ELb0EEENS1_21CollectiveEpilogueBwdISA_SB_SD_Li256ELb0ELb0ELi4EEENS1_19SingleTileSchedulerILb0ELb0ELb0ELi128EEEEEEEEEvNT_6ParamsE --------------------------
	.section	.nv.constant0._ZN7cutlass13device_kernelIN5flash19enable_sm80_to_sm89INS1_16FlashAttnBwdSm80INS1_25CollectiveMainloopBwdSm80ILi2ELi2EN4cute5tupleIJNS5_1CILi64EEENS7_ILi128EEES9_EEENS_6half_tEfNS_4arch4Sm80ELb0ELb1ELb0ELb0ELb1ELb0ELb0ELb0ELi2ELi2ELi2ELi2ELb0EEENS1_21CollectiveEpilogueBwdISA_SB_SD_Li256ELb0ELb0ELi4EEENS1_19SingleTileSchedulerILb0ELb0ELb0ELi128EEEEEEEEEvNT_6ParamsE,"a",@progbits
	.sectionflags	@""
	.align	4
.nv.constant0._ZN7cutlass13device_kernelIN5flash19enable_sm80_to_sm89INS1_16FlashAttnBwdSm80INS1_25CollectiveMainloopBwdSm80ILi2ELi2EN4cute5tupleIJNS5_1CILi64EEENS7_ILi128EEES9_EEENS_6half_tEfNS_4arch4Sm80ELb0ELb1ELb0ELb0ELb1ELb0ELb0ELb0ELi2ELi2ELi2ELi2ELb0EEENS1_21CollectiveEpilogueBwdISA_SB_SD_Li256ELb0ELb0ELi4EEENS1_19SingleTileSchedulerILb0ELb0ELb0ELi128EEEEEEEEEvNT_6ParamsE:
	.zero		976


//--------------------- .nv.constant0._ZN7cutlass13device_kernelIN5flash19enable_sm80_to_sm89INS1_16FlashAttnBwdSm80INS1_25CollectiveMainloopBwdSm80ILi2ELi2EN4cute5tupleIJNS5_1CILi64EEENS7_ILi128EEES9_EEENS_6half_tEfNS_4arch4Sm80ELb0ELb1ELb0ELb0ELb0ELb0ELb0ELb0ELi2ELi2ELi2ELi2ELb0EEENS1_24CollectiveEpilogueBwdGQAISA_fSD_Li256ELb0ELb0EEENS1_19SingleTileSchedulerILb0ELb0ELb0ELi128EEEEEEEEEvNT_6ParamsE --------------------------
	.section	.nv.constant0._ZN7cutlass13device_kernelIN5flash19enable_sm80_to_sm89INS1_16FlashAttnBwdSm80INS1_25CollectiveMainloopBwdSm80ILi2ELi2EN4cute5tupleIJNS5_1CILi64EEENS7_ILi128EEES9_EEENS_6half_tEfNS_4arch4Sm80ELb0ELb1ELb0ELb0ELb0ELb0ELb0ELb0ELi2ELi2ELi2ELi2ELb0EEENS1_24CollectiveEpilogueBwdGQAISA_fSD_Li256ELb0ELb0EEENS1_19SingleTileSchedulerILb0ELb0ELb0ELi128EEEEEEEEEvNT_6ParamsE,"a",@progbits
	.sectionflags	@""
	.align	4
.nv.constant0._ZN7cutlass13device_kernelIN5flash19enable_sm80_to_sm89INS1_16FlashAttnBwdSm80INS1_25CollectiveMainloopBwdSm80ILi2ELi2EN4cute5tupleIJNS5_1CILi64EEENS7_ILi128EEES9_EEENS_6half_tEfNS_4arch4Sm80ELb0ELb1ELb0ELb0ELb0ELb0ELb0ELb0ELi2ELi2ELi2ELi2ELb0EEENS1_24CollectiveEpilogueBwdGQAISA_fSD_Li256ELb0ELb0EEENS1_19SingleTileSchedulerILb0ELb0ELb0ELi128EEEEEEEEEvNT_6ParamsE:
	.zero		984


//--------------------- .nv.constant0._ZN7cutlass13device_kernelIN5flash19enable_sm80_to_sm89INS1_16FlashAttnBwdSm80INS1_25CollectiveMainloopBwdSm80ILi2ELi2EN4cute5tupleIJNS5_1CILi64EEENS7_ILi128EEES9_EEENS_6half_tEfNS_4arch4Sm80ELb0ELb1ELb0ELb0ELb1ELb0ELb0ELb0ELi2ELi2ELi2ELi2ELb0EEENS1_24CollectiveEpilogueBwdGQAISA_fSD_Li256ELb0ELb1EEENS1_19SingleTileSchedulerILb0ELb0ELb0ELi128EEEEEEEEEvNT_6ParamsE --------------------------
	.section	.nv.constant0._ZN7cutlass13device_kernelIN5flash19enable_sm80_to_sm89INS1_16FlashAttnBwdSm80INS1_25CollectiveMainloopBwdSm80ILi2ELi2EN4cute5tupleIJNS5_1CILi64EEENS7_ILi128EEES9_EEENS_6half_tEfNS_4arch4Sm80ELb0ELb1ELb0ELb0ELb1ELb0ELb0ELb0ELi2ELi2ELi2ELi2ELb0EEENS1_24CollectiveEpilogueBwdGQAISA_fSD_Li256ELb0ELb1EEENS1_19SingleTileSchedulerILb0ELb0ELb0ELi128EEEEEEEEEvNT_6ParamsE,"a",@progbits
	.sectionflags	@""
	.align	4
.nv.constant0._ZN7cutlass13device_kernelIN5flash19enable_sm80_to_sm89INS1_16FlashAttnBwdSm80INS1_25CollectiveMainloopBwdSm80ILi2ELi2EN4cute5tupleIJNS5_1CILi64EEENS7_ILi128EEES9_EEENS_6half_tEfNS_4arch4Sm80ELb0ELb1ELb0ELb0ELb1ELb0ELb0ELb0ELi2ELi2ELi2ELi2ELb0EEENS1_24CollectiveEpilogueBwdGQAISA_fSD_Li256ELb0ELb1EEENS1_19SingleTileSchedulerILb0ELb0ELb0ELi128EEEEEEEEEvNT_6ParamsE:
	.zero		984


//--------------------- .nv.constant0._ZN7cutlass13device_kernelIN5flash19enable_sm80_to_sm89INS1_16FlashAttnBwdSm80INS1_25CollectiveMainloopBwdSm80ILi2ELi2EN4cute5tupleIJNS5_1CILi64EEENS7_ILi128EEES9_EEENS_6half_tEfNS_4arch4Sm80ELb0ELb1ELb0ELb1ELb0ELb0ELb0ELb0ELi2ELi2ELi2ELi2ELb0EEENS1_21CollectiveEpilogueBwdISA_SB_SD_Li256ELb1ELb0ELi4EEENS1_19SingleTileSchedulerILb1ELb0ELb0ELi128EEEEEEEEEvNT_6ParamsE --------------------------
	.section	.nv.constant0._ZN7cutlass13device_kernelIN5flash19enable_sm80_to_sm89INS1_16FlashAttnBwdSm80INS1_25CollectiveMainloopBwdSm80ILi2ELi2EN4cute5tupleIJNS5_1CILi64EEENS7_ILi128EEES9_EEENS_6half_tEfNS_4arch4Sm80ELb0ELb1ELb0ELb1ELb0ELb0ELb0ELb0ELi2ELi2ELi2ELi2ELb0EEENS1_21CollectiveEpilogueBwdISA_SB_SD_Li256ELb1ELb0ELi4EEENS1_19SingleTileSchedulerILb1ELb0ELb0ELi128EEEEEEEEEvNT_6ParamsE,"a",@progbits
	.sectionflags	@""
	.align	4
.nv.constant0._ZN7cutlass13device_kernelIN5flash19enable_sm80_to_sm89INS1_16FlashAttnBwdSm80INS1_25CollectiveMainloopBwdSm80ILi2ELi2EN4cute5tupleIJNS5_1CILi64EEENS7_ILi128EEES9_EEENS_6half_tEfNS_4arch4Sm80ELb0ELb1ELb0ELb1ELb0ELb0ELb0ELb0ELi2ELi2ELi2ELi2ELb0EEENS1_21CollectiveEpilogueBwdISA_SB_SD_Li256ELb1ELb0ELi4EEENS1_19SingleTileSchedulerILb1ELb0ELb0ELi128EEEEEEEEEvNT_6ParamsE:
	.zero		976


//--------------------- .nv.constant0._ZN7cutlass13device_kernelIN5flash19enable_sm80_to_sm89INS1_16FlashAttnBwdSm80INS1_25CollectiveMainloopBwdSm80ILi2ELi2EN4cute5tupleIJNS5_1CILi64EEENS7_ILi128EEES9_EEENS_6half_tEfNS_4arch4Sm80ELb0ELb1ELb0ELb1ELb1ELb0ELb0ELb0ELi2ELi2ELi2ELi2ELb0EEENS1_21CollectiveEpilogueBwdISA_SB_SD_Li256ELb1ELb0ELi4EEENS1_19SingleTileSchedulerILb1ELb0ELb0ELi128EEEEEEEEEvNT_6ParamsE --------------------------
	.section	.nv.constant0._ZN7cutlass13device_kernelIN5flash19enable_sm80_to_sm89INS1_16FlashAttnBwdSm80INS1_25CollectiveMainloopBwdSm80ILi2ELi2EN4cute5tupleIJNS5_1CILi64EEENS7_ILi128EEES9_EEENS_6half_tEfNS_4arch4Sm80ELb0ELb1ELb0ELb1ELb1ELb0ELb0ELb0ELi2ELi2ELi2ELi2ELb0EEENS1_21CollectiveEpilogueBwdISA_SB_SD_Li256ELb1ELb0ELi4EEENS1_19SingleTileSchedulerILb1ELb0ELb0ELi128EEEEEEEEEvNT_6ParamsE,"a",@progbits
	.sectionflags	@""
	.align	4
.nv.constant0._ZN7cutlass13device_kernelIN5flash19enable_sm80_to_sm89INS1_16FlashAttnBwdSm80INS1_25CollectiveMainloopBwdSm80ILi2ELi2EN4cute5tupleIJNS5_1CILi64EEENS7_ILi128EEES9_EEENS_6half_tEfNS_4arch4Sm80ELb0ELb1ELb0ELb1ELb1ELb0ELb0ELb0ELi2ELi2ELi2ELi2ELb0EEENS1_21CollectiveEpilogueBwdISA_SB_SD_Li256ELb1ELb0ELi4EEENS1_19SingleTileSchedulerILb1ELb0ELb0ELi128EEEEEEEEEvNT_6ParamsE:
	.zero		976


//--------------------- .nv.constant0._ZN7cutlass13device_kernelIN5flash19enable_sm80_to_sm89INS1_16FlashAttnBwdSm80INS1_25CollectiveMainloopBwdSm80ILi2ELi2EN4cute5tupleIJNS5_1CILi64EEENS7_ILi128EEES9_EEENS_6half_tEfNS_4arch4Sm80ELb0ELb1ELb0ELb1ELb0ELb0ELb0ELb0ELi2ELi2ELi2ELi2ELb0EEENS1_24CollectiveEpilogueBwdGQAISA_fSD_Li256ELb1ELb0EEENS1_19SingleTileSchedulerILb1ELb0ELb0ELi128EEEEEEEEEvNT_6ParamsE --------------------------
	.section	.nv.constant0._ZN7cutlass13device_kernelIN5flash19enable_sm80_to_sm89INS1_16FlashAttnBwdSm80INS1_25CollectiveMainloopBwdSm80ILi2ELi2EN4cute5tupleIJNS5_1CILi64EEENS7_ILi128EEES9_EEENS_6half_tEfNS_4arch4Sm80ELb0ELb1ELb0ELb1ELb0ELb0ELb0ELb0ELi2ELi2ELi2ELi2ELb0EEENS1_24CollectiveEpilogueBwdGQAISA_fSD_Li256ELb1ELb0EEENS1_19SingleTileSchedulerILb1ELb0ELb0ELi128EEEEEEEEEvNT_6ParamsE,"a",@progbits
	.sectionflags	@""
	.align	4
.nv.constant0._ZN7cutlass13device_kernelIN5flash19enable_sm80_to_sm89INS1_16FlashAttnBwdSm80INS1_25CollectiveMainloopBwdSm80ILi2ELi2EN4cute5tupleIJNS5_1CILi64EEENS7_ILi128EEES9_EEENS_6half_tEfNS_4arch4Sm80ELb0ELb1ELb0ELb1ELb0ELb0ELb0ELb0ELi2ELi2ELi2ELi2ELb0EEENS1_24CollectiveEpilogueBwdGQAISA_fSD_Li256ELb1ELb0EEENS1_19SingleTileSchedulerILb1ELb0ELb0ELi128EEEEEEEEEvNT_6ParamsE:
	.zero		984


//--------------------- .nv.constant0._ZN7cutlass13device_kernelIN5flash19enable_sm80_to_sm89INS1_16FlashAttnBwdSm80INS1_25CollectiveMainloopBwdSm80ILi2ELi2EN4cute5tupleIJNS5_1CILi64EEENS7_ILi128EEES9_EEENS_6half_tEfNS_4arch4Sm80ELb0ELb1ELb0ELb1ELb1ELb0ELb0ELb0ELi2ELi2ELi2ELi2ELb0EEENS1_24CollectiveEpilogueBwdGQAISA_fSD_Li256ELb1ELb1EEENS1_19SingleTileSchedulerILb1ELb0ELb0ELi128EEEEEEEEEvNT_6ParamsE --------------------------
	.section	.nv.constant0._ZN7cutlass13device_kernelIN5flash19enable_sm80_to_sm89INS1_16FlashAttnBwdSm80INS1_25CollectiveMainloopBwdSm80ILi2ELi2EN4cute5tupleIJNS5_1CILi64EEENS7_ILi128EEES9_EEENS_6half_tEfNS_4arch4Sm80ELb0ELb1ELb0ELb1ELb1ELb0ELb0ELb0ELi2ELi2ELi2ELi2ELb0EEENS1_24CollectiveEpilogueBwdGQAISA_fSD_Li256ELb1ELb1EEENS1_19SingleTileSchedulerILb1ELb0ELb0ELi128EEEEEEEEEvNT_6ParamsE,"a",@progbits
	.sectionflags	@""
	.align	4
.nv.constant0._ZN7cutlass13device_kernelIN5flash19enable_sm80_to_sm89INS1_16FlashAttnBwdSm80INS1_25CollectiveMainloopBwdSm80ILi2ELi2EN4cute5tupleIJNS5_1CILi64EEENS7_ILi128EEES9_EEENS_6half_tEfNS_4arch4Sm80ELb0ELb1ELb0ELb1ELb1ELb0ELb0ELb0ELi2ELi2ELi2ELi2ELb0EEENS1_24CollectiveEpilogueBwdGQAISA_fSD_Li256ELb1ELb1EEENS1_19SingleTileSchedulerILb1ELb0ELb0ELi128EEEEEEEEEvNT_6ParamsE:
	.zero		984


//--------------------- .nv.constant0._ZN7cutlass13device_kernelIN5flash19enable_sm80_to_sm89INS1_16FlashAttnBwdSm80INS1_25CollectiveMainloopBwdSm80ILi2ELi2EN4cute5tupleIJNS5_1CILi64EEENS7_ILi128EEES9_EEENS_6half_tEfNS_4arch4Sm80ELb1ELb0ELb0ELb0ELb0ELb0ELb0ELb0ELi2ELi2ELi2ELi2ELb0EEENS1_21CollectiveEpilogueBwdISA_SB_SD_Li256ELb0ELb0ELi4EEENS1_25SingleTileBwdLPTSchedulerILb0ELi128ELb0EEEEEEEEEvNT_6ParamsE --------------------------
	.section	.nv.constant0._ZN7cutlass13device_kernelIN5flash19enable_sm80_to_sm89INS1_16FlashAttnBwdSm80INS1_25CollectiveMainloopBwdSm80ILi2ELi2EN4cute5tupleIJNS5_1CILi64EEENS7_ILi128EEES9_EEENS_6half_tEfNS_4arch4Sm80ELb1ELb0ELb0ELb0ELb0ELb0ELb0ELb0ELi2ELi2ELi2ELi2ELb0EEENS1_21CollectiveEpilogueBwdISA_SB_SD_Li256ELb0ELb0ELi4EEENS1_25SingleTileBwdLPTSchedulerILb0ELi128ELb0EEEEEEEEEvNT_6ParamsE,"a",@progbits
	.sectionflags	@""
	.align	4
.nv.constant0._ZN7cutlass13device_kernelIN5flash19enable_sm80_to_sm89INS1_16FlashAttnBwdSm80INS1_25CollectiveMainloopBwdSm80ILi2ELi2EN4cute5tupleIJNS5_1CILi64EEENS7_ILi128EEES9_EEENS_6half_tEfNS_4arch4Sm80ELb1ELb0ELb0ELb0ELb0ELb0ELb0ELb0ELi2ELi2ELi2ELi2ELb0EEENS1_21CollectiveEpilogueBwdISA_SB_SD_Li256ELb0ELb0ELi4EEENS1_25SingleTileBwdLPTSchedulerILb0ELi128ELb0EEEEEEEEEvNT_6ParamsE:
	.zero		1000


//--------------------- .nv.constant0._ZN7cutlass13device_kernelIN5flash19enable_sm80_to_sm89INS1_16FlashAttnBwdSm80INS1_25CollectiveMainloopBwdSm80ILi2ELi2EN4cute5tupleIJNS5_1CILi64EEENS7_ILi128EEES9_EEENS_6half_tEfNS_4arch4Sm80ELb1ELb0ELb0ELb0ELb1ELb0ELb0ELb0ELi2ELi2ELi2ELi2ELb0EEENS1_21CollectiveEpilogueBwdISA_SB_SD_Li256ELb0ELb0ELi4EEENS1_25SingleTileBwdLPTSchedulerILb0ELi128ELb1EEEEEEEEEvNT_6ParamsE --------------------------
	.section	.nv.constant0._ZN7cutlass13device_kernelIN5flash19enable_sm80_to_sm89INS1_16FlashAttnBwdSm80INS1_25CollectiveMainloopBwdSm80ILi2ELi2EN4cute5tupleIJNS5_1CILi64EEENS7_ILi128EEES9_EEENS_6half_tEfNS_4arch4Sm80ELb1ELb0ELb0ELb0ELb1ELb0ELb0ELb0ELi2ELi2ELi2ELi2ELb0EEENS1_21CollectiveEpilogueBwdISA_SB_SD_Li256ELb0ELb0ELi4EEENS1_25SingleTileBwdLPTSchedulerILb0ELi128ELb1EEEEEEEEEvNT_6ParamsE,"a",@progbits
	.sectionflags	@""
	.align	4
.nv.constant0._ZN7cutlass13device_kernelIN5flash19enable_sm80_to_sm89INS1_16FlashAttnBwdSm80INS1_25CollectiveMainloopBwdSm80ILi2ELi2EN4cute5tupleIJNS5_1CILi64EEENS7_ILi128EEES9_EEENS_6half_tEfNS_4arch4Sm80ELb1ELb0ELb0ELb0ELb1ELb0ELb0ELb0ELi2ELi2ELi2ELi2ELb0EEENS1_21CollectiveEpilogueBwdISA_SB_SD_Li256ELb0ELb0ELi4EEENS1_25SingleTileBwdLPTSchedulerILb0ELi128ELb1EEEEEEEEEvNT_6ParamsE:
	.zero		1000


//--------------------- .nv.constant0._ZN7cutlass13device_kernelIN5flash19enable_sm80_to_sm89INS1_16FlashAttnBwdSm80INS1_25CollectiveMainloopBwdSm80ILi2ELi2EN4cute5tupleIJNS5_1CILi64EEENS7_ILi128EEES9_EEENS_6half_tEfNS_4arch4Sm80ELb1ELb0ELb0ELb0ELb0ELb0ELb0ELb0ELi2ELi2ELi2ELi2ELb0EEENS1_24CollectiveEpilogueBwdGQAISA_fSD_Li256ELb0ELb0EEENS1_25SingleTileBwdLPTSchedulerILb0ELi128ELb0EEEEEEEEEvNT_6ParamsE --------------------------
	.section	.nv.constant0._ZN7cutlass13device_kernelIN5flash19enable_sm80_to_sm89INS1_16FlashAttnBwdSm80INS1_25CollectiveMainloopBwdSm80ILi2ELi2EN4cute5tupleIJNS5_1CILi64EEENS7_ILi128EEES9_EEENS_6half_tEfNS_4arch4Sm80ELb1ELb0ELb0ELb0ELb0ELb0ELb0ELb0ELi2ELi2ELi2ELi2ELb0EEENS1_24CollectiveEpilogueBwdGQAISA_fSD_Li256ELb0ELb0EEENS1_25SingleTileBwdLPTSchedulerILb0ELi128ELb0EEEEEEEEEvNT_6ParamsE,"a",@progbits
	.sectionflags	@""
	.align	4
.nv.constant0._ZN7cutlass13device_kernelIN5flash19enable_sm80_to_sm89INS1_16FlashAttnBwdSm80INS1_25CollectiveMainloopBwdSm80ILi2ELi2EN4cute5tupleIJNS5_1CILi64EEENS7_ILi128EEES9_EEENS_6half_tEfNS_4arch4Sm80ELb1ELb0ELb0ELb0ELb0ELb0ELb0ELb0ELi2ELi2ELi2ELi2ELb0EEENS1_24CollectiveEpilogueBwdGQAISA_fSD_Li256ELb0ELb0EEENS1_25SingleTileBwdLPTSchedulerILb0ELi128ELb0EEEEEEEEEvNT_6ParamsE:
	.zero		1008


//--------------------- .nv.constant0._ZN7cutlass13device_kernelIN5flash19enable_sm80_to_sm89INS1_16FlashAttnBwdSm80INS1_25CollectiveMainloopBwdSm80ILi2ELi2EN4cute5tupleIJNS5_1CILi64EEENS7_ILi128EEES9_EEENS_6half_tEfNS_4arch4Sm80ELb1ELb0ELb0ELb0ELb1ELb0ELb0ELb0ELi2ELi2ELi2ELi2ELb0EEENS1_24CollectiveEpilogueBwdGQAISA_fSD_Li256ELb0ELb1EEENS1_25SingleTileBwdLPTSchedulerILb0ELi128ELb1EEEEEEEEEvNT_6ParamsE --------------------------
	.section	.nv.constant0._ZN7cutlass13device_kernelIN5flash19enable_sm80_to_sm89INS1_16FlashAttnBwdSm80INS1_25CollectiveMainloopBwdSm80ILi2ELi2EN4cute5tupleIJNS5_1CILi64EEENS7_ILi128EEES9_EEENS_6half_tEfNS_4arch4Sm80ELb1ELb0ELb0ELb0ELb1ELb0ELb0ELb0ELi2ELi2ELi2ELi2ELb0EEENS1_24CollectiveEpilogueBwdGQAISA_fSD_Li256ELb0ELb1EEENS1_25SingleTileBwdLPTSchedulerILb0ELi128ELb1EEEEEEEEEvNT_6ParamsE,"a",@progbits
	.sectionflags	@""
	.align	4
.nv.constant0._ZN7cutlass13device_kernelIN5flash19enable_sm80_to_sm89INS1_16FlashAttnBwdSm80INS1_25CollectiveMainloopBwdSm80ILi2ELi2EN4cute5tupleIJNS5_1CILi64EEENS7_ILi128EEES9_EEENS_6half_tEfNS_4arch4Sm80ELb1ELb0ELb0ELb0ELb1ELb0ELb0ELb0ELi2ELi2ELi2ELi2ELb0EEENS1_24CollectiveEpilogueBwdGQAISA_fSD_Li256ELb0ELb1EEENS1_25SingleTileBwdLPTSchedulerILb0ELi128ELb1EEEEEEEEEvNT_6ParamsE:
	.zero		1008


//--------------------- .nv.constant0._ZN7cutlass13device_kernelIN5flash22FlashAttnBwdPreprocessIN4cute5tupleIJNS3_1CILi64EEENS5_ILi128EEEEEENS_6half_tEfNS_4arch4Sm80ELb1ELb0EEEEEvNT_6ParamsE --------------------------
	.section	.nv.constant0._ZN7cutlass13device_kernelIN5flash22FlashAttnBwdPreprocessIN4cute5tupleIJNS3_1CILi64EEENS5_ILi128EEEEEENS_6half_tEfNS_4arch4Sm80ELb1ELb0EEEEEvNT_6ParamsE,"a",@progbits
	.sectionflags	@""
	.align	4
.nv.constant0._ZN7cutlass13device_kernelIN5flash22FlashAttnBwdPreprocessIN4cute5tupleIJNS3_1CILi64EEENS5_ILi128EEEEEENS_6half_tEfNS_4arch4Sm80ELb1ELb0EEEEEvNT_6ParamsE:
	.zero		592


//--------------------- .nv.constant0._ZN7cutlass13device_kernelIN5flash19enable_sm80_to_sm89INS1_16FlashAttnBwdSm80INS1_25CollectiveMainloopBwdSm80ILi2ELi2EN4cute5tupleIJNS5_1CILi64EEENS7_ILi128EEES9_EEENS_6half_tEfNS_4arch4Sm80ELb1ELb0ELb0ELb1ELb0ELb0ELb0ELb0ELi2ELi2ELi2ELi2ELb0EEENS1_21CollectiveEpilogueBwdISA_SB_SD_Li256ELb1ELb0ELi4EEENS1_25SingleTileBwdLPTSchedulerILb1ELi128ELb0EEEEEEEEEvNT_6ParamsE --------------------------
	.section	.nv.constant0._ZN7cutlass13device_kernelIN5flash19enable_sm80_to_sm89INS1_16FlashAttnBwdSm80INS1_25CollectiveMainloopBwdSm80ILi2ELi2EN4cute5tupleIJNS5_1CILi64EEENS7_ILi128EEES9_EEENS_6half_tEfNS_4arch4Sm80ELb1ELb0ELb0ELb1ELb0ELb0ELb0ELb0ELi2ELi2ELi2ELi2ELb0EEENS1_21CollectiveEpilogueBwdISA_SB_SD_Li256ELb1ELb0ELi4EEENS1_25SingleTileBwdLPTSchedulerILb1ELi128ELb0EEEEEEEEEvNT_6ParamsE,"a",@progbits
	.sectionflags	@""
	.align	4
.nv.constant0._ZN7cutlass13device_kernelIN5flash19enable_sm80_to_sm89INS1_16FlashAttnBwdSm80INS1_25CollectiveMainloopBwdSm80ILi2ELi2EN4cute5tupleIJNS5_1CILi64EEENS7_ILi128EEES9_EEENS_6half_tEfNS_4arch4Sm80ELb1ELb0ELb0ELb1ELb0ELb0ELb0ELb0ELi2ELi2ELi2ELi2ELb0EEENS1_21CollectiveEpilogueBwdISA_SB_SD_Li256ELb1ELb0ELi4EEENS1_25SingleTileBwdLPTSchedulerILb1ELi128ELb0EEEEEEEEEvNT_6ParamsE:
	.zero		1000


//--------------------- .nv.constant0._ZN7cutlass13device_kernelIN5flash19enable_sm80_to_sm89INS1_16FlashAttnBwdSm80INS1_25CollectiveMainloopBwdSm80ILi2ELi2EN4cute5tupleIJNS5_1CILi64EEENS7_ILi128EEES9_EEENS_6half_tEfNS_4arch4Sm80ELb1ELb0ELb0ELb1ELb1ELb0ELb0ELb0ELi2ELi2ELi2ELi2ELb0EEENS1_21CollectiveEpilogueBwdISA_SB_SD_Li256ELb1ELb0ELi4EEENS1_25SingleTileBwdLPTSchedulerILb1ELi128ELb1EEEEEEEEEvNT_6ParamsE --------------------------
	.section	.nv.constant0._ZN7cutlass13device_kernelIN5flash19enable_sm80_to_sm89INS1_16FlashAttnBwdSm80INS1_25CollectiveMainloopBwdSm80ILi2ELi2EN4cute5tupleIJNS5_1CILi64EEENS7_ILi128EEES9_EEENS_6half_tEfNS_4arch4Sm80ELb1ELb0ELb0ELb1ELb1ELb0ELb0ELb0ELi2ELi2ELi2ELi2ELb0EEENS1_21CollectiveEpilogueBwdISA_SB_SD_Li256ELb1ELb0ELi4EEENS1_25SingleTileBwdLPTSchedulerILb1ELi128ELb1EEEEEEEEEvNT_6ParamsE,"a",@progbits
	.sectionflags	@""
	.align	4
.nv.constant0._ZN7cutlass13device_kernelIN5flash19enable_sm80_to_sm89INS1_16FlashAttnBwdSm80INS1_25CollectiveMainloopBwdSm80ILi2ELi2EN4cute5tupleIJNS5_1CILi64EEENS7_ILi128EEES9_EEENS_6half_tEfNS_4arch4Sm80ELb1ELb0ELb0ELb1ELb1ELb0ELb0ELb0ELi2ELi2ELi2ELi2ELb0EEENS1_21CollectiveEpilogueBwdISA_SB_SD_Li256ELb1ELb0ELi4EEENS1_25SingleTileBwdLPTSchedulerILb1ELi128ELb1EEEEEEEEEvNT_6ParamsE:
	.zero		1000


//--------------------- .nv.constant0._ZN7cutlass13device_kernelIN5flash19enable_sm80_to_sm89INS1_16FlashAttnBwdSm80INS1_25CollectiveMainloopBwdSm80ILi2ELi2EN4cute5tupleIJNS5_1CILi64EEENS7_ILi128EEES9_EEENS_6half_tEfNS_4arch4Sm80ELb1ELb0ELb0ELb1ELb0ELb0ELb0ELb0ELi2ELi2ELi2ELi2ELb0EEENS1_24CollectiveEpilogueBwdGQAISA_fSD_Li256ELb1ELb0EEENS1_25SingleTileBwdLPTSchedulerILb1ELi128ELb0EEEEEEEEEvNT_6ParamsE --------------------------
	.section	.nv.constant0._ZN7cutlass13device_kernelIN5flash19enable_sm80_to_sm89INS1_16FlashAttnBwdSm80INS1_25CollectiveMainloopBwdSm80ILi2ELi2EN4cute5tupleIJNS5_1CILi64EEENS7_ILi128EEES9_EEENS_6half_tEfNS_4arch4Sm80ELb1ELb0ELb0ELb1ELb0ELb0ELb0ELb0ELi2ELi2ELi2ELi2ELb0EEENS1_24CollectiveEpilogueBwdGQAISA_fSD_Li256ELb1ELb0EEENS1_25SingleTileBwdLPTSchedulerILb1ELi128ELb0EEEEEEEEEvNT_6ParamsE,"a",@progbits
	.sectionflags	@""
	.align	4
.nv.constant0._ZN7cutlass13device_kernelIN5flash19enable_sm80_to_sm89INS1_16FlashAttnBwdSm80INS1_25CollectiveMainloopBwdSm80ILi2ELi2EN4cute5tupleIJNS5_1CILi64EEENS7_ILi128EEES9_EEENS_6half_tEfNS_4arch4Sm80ELb1ELb0ELb0ELb1ELb0ELb0ELb0ELb0ELi2ELi2ELi2ELi2ELb0EEENS1_24CollectiveEpilogueBwdGQAISA_fSD_Li256ELb1ELb0EEENS1_25SingleTileBwdLPTSchedulerILb1ELi128ELb0EEEEEEEEEvNT_6ParamsE:
	.zero		1008


//--------------------- .nv.constant0._ZN7cutlass13device_kernelIN5flash32FlashAttnBwdPostprocessConvertdQIN4cute5tupleIJNS3_1CILi128EEES6_EEENS_6half_tEfNS_4arch4Sm80ELi256ENS3_8TiledMMAINS3_8MMA_AtomIJNS3_28SM80_16x8x16_F32F16F16F32_TNEEEENS3_6LayoutINS4_IJNS5_ILi2EEENS5_ILi4EEENS5_ILi1EEEEEENS4_IJSI_SG_NS5_ILi0EEEEEEEENS4_IJNS5_ILi32EEENS5_ILi64EEENS5_ILi16EEEEEEEELb0EEEEEvNT_6ParamsE --------------------------
	.section	.nv.constant0._ZN7cutlass13device_kernelIN5flash32FlashAttnBwdPostprocessConvertdQIN4cute5tupleIJNS3_1CILi128EEES6_EEENS_6half_tEfNS_4arch4Sm80ELi256ENS3_8TiledMMAINS3_8MMA_AtomIJNS3_28SM80_16x8x16_F32F16F16F32_TNEEEENS3_6LayoutINS4_IJNS5_ILi2EEENS5_ILi4EEENS5_ILi1EEEEEENS4_IJSI_SG_NS5_ILi0EEEEEEEENS4_IJNS5_ILi32EEENS5_ILi64EEENS5_ILi16EEEEEEEELb0EEEEEvNT_6ParamsE,"a",@progbits
	.sectionflags	@""
	.align	4
.nv.constant0._ZN7cutlass13device_kernelIN5flash32FlashAttnBwdPostprocessConvertdQIN4cute5tupleIJNS3_1CILi128EEES6_EEENS_6half_tEfNS_4arch4Sm80ELi256ENS3_8TiledMMAINS3_8MMA_AtomIJNS3_28SM80_16x8x16_F32F16F16F32_TNEEEENS3_6LayoutINS4_IJNS5_ILi2EEENS5_ILi4EEENS5_ILi1EEEEEENS4_IJSI_SG_NS5_ILi0EEEEEEEENS4_IJNS5_ILi32EEENS5_ILi64EEENS5_ILi16EEEEEEEELb0EEEEEvNT_6ParamsE:
	.zero		464


//--------------------- .nv.constant0._ZN7cutlass13device_kernelIN5flash32FlashAttnBwdPostprocessConvertdQIN4cute5tupleIJNS3_1CILi64EEENS5_ILi128EEEEEENS_6half_tEfNS_4arch4Sm80ELi256ENS3_8TiledMMAINS3_8MMA_AtomIJNS3_28SM80_16x8x16_F32F16F16F32_TNEEEENS3_6LayoutINS4_IJNS5_ILi2EEENS5_ILi4EEENS5_ILi1EEEEEENS4_IJSJ_SH_NS5_ILi0EEEEEEEENS4_IJNS5_ILi32EEES6_NS5_ILi16EEEEEEEELb0EEEEEvNT_6ParamsE --------------------------
	.section	.nv.constant0._ZN7cutlass13device_kernelIN5flash32FlashAttnBwdPostprocessConvertdQIN4cute5tupleIJNS3_1CILi64EEENS5_ILi128EEEEEENS_6half_tEfNS_4arch4Sm80ELi256ENS3_8TiledMMAINS3_8MMA_AtomIJNS3_28SM80_16x8x16_F32F16F16F32_TNEEEENS3_6LayoutINS4_IJNS5_ILi2EEENS5_ILi4EEENS5_ILi1EEEEEENS4_IJSJ_SH_NS5_ILi0EEEEEEEENS4_IJNS5_ILi32EEES6_NS5_ILi16EEEEEEEELb0EEEEEvNT_6ParamsE,"a",@progbits
	.sectionflags	@""
	.align	4
.nv.constant0._ZN7cutlass13device_kernelIN5flash32FlashAttnBwdPostprocessConvertdQIN4cute5tupleIJNS3_1CILi64EEENS5_ILi128EEEEEENS_6half_tEfNS_4arch4Sm80ELi256ENS3_8TiledMMAINS3_8MMA_AtomIJNS3_28SM80_16x8x16_F32F16F16F32_TNEEEENS3_6LayoutINS4_IJNS5_ILi2EEENS5_ILi4EEENS5_ILi1EEEEEENS4_IJSJ_SH_NS5_ILi0EEEEEEEENS4_IJNS5_ILi32EEES6_NS5_ILi16EEEEEEEELb0EEEEEvNT_6ParamsE:
	.zero		464


//--------------------- .nv.constant0._ZN7cutlass13device_kernelIN5flash19enable_sm80_to_sm89INS1_16FlashAttnBwdSm80INS1_25CollectiveMainloopBwdSm80ILi2ELi2EN4cute5tupleIJNS5_1CILi64EEENS7_ILi128EEES9_EEENS_6half_tEfNS_4arch4Sm80ELb1ELb0ELb0ELb1ELb1ELb0ELb0ELb0ELi2ELi2ELi2ELi2ELb0EEENS1_24CollectiveEpilogueBwdGQAISA_fSD_Li256ELb1ELb1EEENS1_25SingleTileBwdLPTSchedulerILb1ELi128ELb1EEEEEEEEEvNT_6ParamsE --------------------------
	.section	.nv.constant0._ZN7cutlass13device_kernelIN5flash19enable_sm80_to_sm89INS1_16FlashAttnBwdSm80INS1_25CollectiveMainloopBwdSm80ILi2ELi2EN4cute5tupleIJNS5_1CILi64EEENS7_ILi128EEES9_EEENS_6half_tEfNS_4arch4Sm80ELb1ELb0ELb0ELb1ELb1ELb0ELb0ELb0ELi2ELi2ELi2ELi2ELb0EEENS1_24CollectiveEpilogueBwdGQAISA_fSD_Li256ELb1ELb1EEENS1_25SingleTileBwdLPTSchedulerILb1ELi128ELb1EEEEEEEEEvNT_6ParamsE,"a",@progbits
	.sectionflags	@""
	.align	4
.nv.constant0._ZN7cutlass13device_kernelIN5flash19enable_sm80_to_sm89INS1_16FlashAttnBwdSm80INS1_25CollectiveMainloopBwdSm80ILi2ELi2EN4cute5tupleIJNS5_1CILi64EEENS7_ILi128EEES9_EEENS_6half_tEfNS_4arch4Sm80ELb1ELb0ELb0ELb1ELb1ELb0ELb0ELb0ELi2ELi2ELi2ELi2ELb0EEENS1_24CollectiveEpilogueBwdGQAISA_fSD_Li256ELb1ELb1EEENS1_25SingleTileBwdLPTSchedulerILb1ELi128ELb1EEEEEEEEEvNT_6ParamsE:
	.zero		1008


//--------------------- .nv.constant0._ZN7cutlass13device_kernelIN5flash22FlashAttnBwdPreprocessIN4cute5tupleIJNS3_1CILi64EEENS5_ILi128EEEEEENS_6half_tEfNS_4arch4Sm80ELb1ELb1EEEEEvNT_6ParamsE --------------------------
	.section	.nv.constant0._ZN7cutlass13device_kernelIN5flash22FlashAttnBwdPreprocessIN4cute5tupleIJNS3_1CILi64EEENS5_ILi128EEEEEENS_6half_tEfNS_4arch4Sm80ELb1ELb1EEEEEvNT_6ParamsE,"a",@progbits
	.sectionflags	@""
	.align	4
.nv.constant0._ZN7cutlass13device_kernelIN5flash22FlashAttnBwdPreprocessIN4cute5tupleIJNS3_1CILi64EEENS5_ILi128EEEEEENS_6half_tEfNS_4arch4Sm80ELb1ELb1EEEEEvNT_6ParamsE:
	.zero		592


//--------------------- .text._ZN7cutlass13device_kernelIN5flash19enable_sm80_to_sm89INS1_16FlashAttnBwdSm80INS1_25CollectiveMainloopBwdSm80ILi2ELi1EN4cute5tupleIJNS5_1CILi64EEENS7_ILi96EEENS7_ILi128EEEEEENS_6half_tEfNS_4arch4Sm80ELb0ELb0ELb0ELb0ELb0ELb0ELb0ELb0ELi2ELi2ELi2ELi2ELb1EEENS1_21CollectiveEpilogueBwdISB_SC_SE_Li256ELb0ELb0ELi4EEENS1_19SingleTileSchedulerILb0ELb0ELb0ELi96EEEEEEEEEvNT_6ParamsE --------------------------
	.section	.text._ZN7cutlass13device_kernelIN5flash19enable_sm80_to_sm89INS1_16FlashAttnBwdSm80INS1_25CollectiveMainloopBwdSm80ILi2ELi1EN4cute5tupleIJNS5_1CILi64EEENS7_ILi96EEENS7_ILi128EEEEEENS_6half_tEfNS_4arch4Sm80ELb0ELb0ELb0ELb0ELb0ELb0ELb0ELb0ELi2ELi2ELi2ELi2ELb1EEENS1_21CollectiveEpilogueBwdISB_SC_SE_Li256ELb0ELb0ELi4EEENS1_19SingleTileSchedulerILb0ELb0ELb0ELi96EEEEEEEEEvNT_6ParamsE,"ax",@progbits
	.sectioninfo	@"SHI_REGISTERS=255"
	.align	128
.text._ZN7cutlass13device_kernelIN5flash19enable_sm80_to_sm89INS1_16FlashAttnBwdSm80INS1_25CollectiveMainloopBwdSm80ILi2ELi1EN4cute5tupleIJNS5_1CILi64EEENS7_ILi96EEENS7_ILi128EEEEEENS_6half_tEfNS_4arch4Sm80ELb0ELb0ELb0ELb0ELb0ELb0ELb0ELb0ELi2ELi2ELi2ELi2ELb1EEENS1_21CollectiveEpilogueBwdISB_SC_SE_Li256ELb0ELb0ELi4EEENS1_19SingleTileSchedulerILb0ELb0ELb0ELi96EEEEEEEEEvNT_6ParamsE:
        .type           _ZN7cutlass13device_kernelIN5flash19enable_sm80_to_sm89INS1_16FlashAttnBwdSm80INS1_25CollectiveMainloopBwdSm80ILi2ELi1EN4cute5tupleIJNS5_1CILi64EEENS7_ILi96EEENS7_ILi128EEEEEENS_6half_tEfNS_4arch4Sm80ELb0ELb0ELb0ELb0ELb0ELb0ELb0ELb0ELi2ELi2ELi2ELi2ELb1EEENS1_21CollectiveEpilogueBwdISB_SC_SE_Li256ELb0ELb0ELi4EEENS1_19SingleTileSchedulerILb0ELb0ELb0ELi96EEEEEEEEEvNT_6ParamsE,@function
        .size           _ZN7cutlass13device_kernelIN5flash19enable_sm80_to_sm89INS1_16FlashAttnBwdSm80INS1_25CollectiveMainloopBwdSm80ILi2ELi1EN4cute5tupleIJNS5_1CILi64EEENS7_ILi96EEENS7_ILi128EEEEEENS_6half_tEfNS_4arch4Sm80ELb0ELb0ELb0ELb0ELb0ELb0ELb0ELb0ELi2ELi2ELi2ELi2ELb1EEENS1_21CollectiveEpilogueBwdISB_SC_SE_Li256ELb0ELb0ELi4EEENS1_19SingleTileSchedulerILb0ELb0ELb0ELi96EEEEEEEEEvNT_6ParamsE,(.L_x_2285 - _ZN7cutlass13device_kernelIN5flash19enable_sm80_to_sm89INS1_16FlashAttnBwdSm80INS1_25CollectiveMainloopBwdSm80ILi2ELi1EN4cute5tupleIJNS5_1CILi64EEENS7_ILi96EEENS7_ILi128EEEEEENS_6half_tEfNS_4arch4Sm80ELb0ELb0ELb0ELb0ELb0ELb0ELb0ELb0ELi2ELi2ELi2ELi2ELb1EEENS1_21CollectiveEpilogueBwdISB_SC_SE_Li256ELb0ELb0ELi4EEENS1_19SingleTileSchedulerILb0ELb0ELb0ELi96EEEEEEEEEvNT_6ParamsE)
        .other          _ZN7cutlass13device_kernelIN5flash19enable_sm80_to_sm89INS1_16FlashAttnBwdSm80INS1_25CollectiveMainloopBwdSm80ILi2ELi1EN4cute5tupleIJNS5_1CILi64EEENS7_ILi96EEENS7_ILi128EEEEEENS_6half_tEfNS_4arch4Sm80ELb0ELb0ELb0ELb0ELb0ELb0ELb0ELb0ELi2ELi2ELi2ELi2ELb1EEENS1_21CollectiveEpilogueBwdISB_SC_SE_Li256ELb0ELb0ELi4EEENS1_19SingleTileSchedulerILb0ELb0ELb0ELi96EEEEEEEEEvNT_6ParamsE,@"STO_CUDA_ENTRY STV_DEFAULT"
_ZN7cutlass13device_kernelIN5flash19enable_sm80_to_sm89INS1_16FlashAttnBwdSm80INS1_25CollectiveMainloopBwdSm80ILi2ELi1EN4cute5tupleIJNS5_1CILi64EEENS7_ILi96EEENS7_ILi128EEEEEENS_6half_tEfNS_4arch4Sm80ELb0ELb0ELb0ELb0ELb0ELb0ELb0ELb0ELi2ELi2ELi2ELi2ELb1EEENS1_21CollectiveEpilogueBwdISB_SC_SE_Li256ELb0ELb0ELi4EEENS1_19SingleTileSchedulerILb0ELb0ELb0ELi96EEEEEEEEEvNT_6ParamsE:
[----:B------:R-:W-:-:S03]  /*0000*/  MOV R1, c[0x0][0x28] ;  /* 0x00000a0000017a02 */ /* 0x000fc60000000f00 */
[----:B------:R-:W1:Y:S01]  /*0010*/  S2UR UR10, SR_CTAID.Z ;  /* 0x00000000000a79c3 */ /* 0x000e620000002700 */
[----:B------:R-:W-:Y:S02]  /*0020*/  IADD3 R1, R1, -0x28, RZ ;  /* 0xffffffd801017810 */ /* 0x000fe40007ffe0ff */
[----:B-1----:R-:W-:-:S13]  /*0030*/  ISETP.LE.AND P0, PT, RZ, UR10, PT ;  /* 0x0000000aff007c0c */ /* 0x002fda000bf03270 */
[----:B------:R-:W-:Y:S05]  /*0040*/  @!P0 EXIT ;  /* 0x000000000000894d */ /* 0x000fea0003800000 */
[----:B------:R-:W1:Y:S01]  /*0050*/  S2R R2, SR_TID.X ;  /* 0x0000000000027919 */ /* 0x000e620000002100 */
[----:B------:R-:W2:Y:S01]  /*0060*/  S2UR UR16, SR_CTAID.Y ;  /* 0x00000000001079c3 */ /* 0x000ea20000002600 */
[----:B------:R-:W-:Y:S01]  /*0070*/  ULDC.64 UR20, c[0x0][0x248] ;  /* 0x0000920000147ab9 */ /* 0x000fe20000000a00 */
[----:B------:R-:W-:Y:S01]  /*0080*/  IMAD.MOV.U32 R31, RZ, RZ, R3 ;  /* 0x000000ffff1f7224 */ /* 0x000fe200078e0003 */
[----:B------:R-:W-:Y:S01]  /*0090*/  USHF.R.S32.HI UR13, URZ, 0x1f, UR10 ;  /* 0x0000001f3f0d7899 */ /* 0x000fe2000801140a */
[----:B------:R-:W3:Y:S01]  /*00a0*/  S2R R29, SR_CTAID.X ;  /* 0x00000000001d7919 */ /* 0x000ee20000002500 */
[----:B------:R-:W-:Y:S01]  /*00b0*/  UISETP.NE.AND UP0, UPT, UR20, 0x1, UPT ;  /* 0x000000011400788c */ /* 0x000fe2000bf05270 */
[----:B------:R-:W-:Y:S01]  /*00c0*/  IMAD.MOV.U32 R223, RZ, RZ, 0x40 ;  /* 0x00000040ffdf7424 */ /* 0x000fe200078e00ff */
[----:B------:R-:W-:Y:S01]  /*00d0*/  ULDC.64 UR4, c[0x0][0x290] ;  /* 0x0000a40000047ab9 */ /* 0x000fe20000000a00 */
[----:B------:R-:W-:Y:S01]  /*00e0*/  IMAD.MOV.U32 R225, RZ, RZ, 0x20 ;  /* 0x00000020ffe17424 */ /* 0x000fe200078e00ff */
[----:B------:R-:W-:Y:S01]  /*00f0*/  UIMAD UR9, UR13, UR4, URZ ;  /* 0x000000040d0972a4 */ /* 0x000fe2000f8e023f */
[----:B------:R-:W-:Y:S01]  /*0100*/  CS2R R138, SRZ ;  /* 0x00000000008a7805 */ /* 0x000fe2000001ff00 */
[----:B------:R-:W-:Y:S01]  /*0110*/  ULDC.64 UR6, c[0x0][0x278] ;  /* 0x00009e0000067ab9 */ /* 0x000fe20000000a00 */
[----:B------:R-:W-:Y:S01]  /*0120*/  CS2R R136, SRZ ;  /* 0x0000000000887805 */ /* 0x000fe2000001ff00 */
[----:B------:R-:W-:Y:S01]  /*0130*/  UIMAD UR8, UR13, UR6, URZ ;  /* 0x000000060d0872a4 */ /* 0x000fe2000f8e023f */
[----:B------:R-:W-:Y:S01]  /*0140*/  CS2R R142, SRZ ;  /* 0x00000000008e7805 */ /* 0x000fe2000001ff00 */
[----:B------:R-:W-:Y:S01]  /*0150*/  UIMAD.WIDE.U32 UR14, UR10, UR4, URZ ;  /* 0x000000040a0e72a5 */ /* 0x000fe2000f8e003f */
[----:B------:R-:W-:Y:S01]  /*0160*/  CS2R R140, SRZ ;  /* 0x00000000008c7805 */ /* 0x000fe2000001ff00 */
[----:B------:R-:W-:Y:S01]  /*0170*/  UIMAD UR9, UR10, UR5, UR9 ;  /* 0x000000050a0972a4 */ /* 0x000fe2000f8e0209 */
[----:B------:R-:W-:Y:S01]  /*0180*/  CS2R R146, SRZ ;  /* 0x0000000000927805 */ /* 0x000fe2000001ff00 */
[----:B------:R-:W-:Y:S01]  /*0190*/  UIMAD.WIDE.U32 UR18, UR10, UR6, URZ ;  /* 0x000000060a1272a5 */ /* 0x000fe2000f8e003f */
[----:B------:R-:W-:Y:S01]  /*01a0*/  CS2R R144, SRZ ;  /* 0x0000000000907805 */ /* 0x000fe2000001ff00 */
[----:B------:R-:W-:Y:S01]  /*01b0*/  ULDC.64 UR4, c[0x0][0x270] ;  /* 0x00009c0000047ab9 */ /* 0x000fe20000000a00 */
[----:B------:R-:W-:Y:S01]  /*01c0*/  CS2R R134, SRZ ;  /* 0x0000000000867805 */ /* 0x000fe2000001ff00 */
[--C-:B-1----:R-:W-:Y:S01]  /*01d0*/  IMAD.MOV.U32 R30, RZ, RZ, R2.reuse ;  /* 0x000000ffff1e7224 */ /* 0x102fe200078e0002 */
[----:B--2---:R-:W-:Y:S01]  /*01e0*/  USHF.R.S32.HI UR12, URZ, 0x1f, UR16 ;  /* 0x0000001f3f0c7899 */ /* 0x004fe20008011410 */
[----:B------:R-:W-:Y:S01]  /*01f0*/  IMAD.MOV.U32 R30, RZ, RZ, R2 ;  /* 0x000000ffff1e7224 */ /* 0x000fe200078e0002 */
[----:B------:R-:W-:Y:S01]  /*0200*/  UIMAD.WIDE.U32 UR20, UR16, UR21, URZ ;  /* 0x00000015101472a5 */ /* 0x000fe2000f8e003f */
[----:B------:R-:W-:Y:S01]  /*0210*/  IMAD.U32 R8, RZ, RZ, UR16 ;  /* 0x00000010ff087e24 */ /* 0x000fe2000f8e00ff */
[----:B------:R-:W-:Y:S01]  /*0220*/  ULDC UR6, c[0x0][0x250] ;  /* 0x0000940000067ab9 */ /* 0x000fe20000000800 */
[----:B------:R-:W-:Y:S01]  /*0230*/  IMAD.SHL.U32 R246, R30, 0x4, RZ ;  /* 0x000000041ef67824 */ /* 0x000fe200078e00ff */
[----:B------:R-:W-:Y:S01]  /*0240*/  SHF.R.S32.HI R27, RZ, 0x1f, R30 ;  /* 0x0000001fff1b7819 */ /* 0x000fe2000001141e */
[----:B------:R-:W-:Y:S01]  /*0250*/  UMOV UR11, UR16 ;  /* 0x00000010000b7c82 */ /* 0x000fe20008000000 */
[----:B------:R1:W-:Y:S01]  /*0260*/  STL [R1+0x8], R2 ;  /* 0x0000080201007387 */ /* 0x0003e20000100800 */
[----:B------:R-:W-:Y:S01]  /*0270*/  UIMAD UR4, UR12, UR4, URZ ;  /* 0x000000040c0472a4 */ /* 0x000fe2000f8e023f */
[-C--:B------:R-:W-:Y:S01]  /*0280*/  LEA.HI R24, R27, R30.reuse, RZ, 0x3 ;  /* 0x0000001e1b187211 */ /* 0x080fe200078f18ff */
[----:B------:R-:W-:Y:S01]  /*0290*/  UIMAD UR8, UR10, UR7, UR8 ;  /* 0x000000070a0872a4 */ /* 0x000fe2000f8e0208 */
[----:B------:R-:W-:Y:S01]  /*02a0*/  SHF.R.S32.HI R247, RZ, 0x1f, R246 ;  /* 0x0000001ffff77819 */ /* 0x000fe200000114f6 */
[----:B------:R-:W-:Y:S01]  /*02b0*/  @UP0 USHF.R.U32.HI UR11, URZ, UR6, UR21 ;  /* 0x000000063f0b0299 */ /* 0x000fe20008011615 */
[----:B------:R-:W-:Y:S01]  /*02c0*/  LOP3.LUT R0, R24, 0xfffffff8, RZ, 0xc0, !PT ;  /* 0xfffffff818007812 */ /* 0x000fe200078ec0ff */
[----:B------:R-:W-:Y:S01]  /*02d0*/  UIMAD UR17, UR16, UR5, UR4 ;  /* 0x00000005101172a4 */ /* 0x000fe2000f8e0204 */
[----:B------:R-:W-:Y:S01]  /*02e0*/  SHF.R.S32.HI R248, RZ, 0x3, R24 ;  /* 0x00000003fff87819 */ /* 0x000fe20000011418 */
[----:B------:R-:W-:Y:S01]  /*02f0*/  ULDC.64 UR6, c[0x0][0x288] ;  /* 0x0000a20000067ab9 */ /* 0x000fe20000000a00 */
[----:B------:R-:W-:Y:S01]  /*0300*/  IMAD.WIDE.U32 R8, R8, c[0x0][0x288], R246 ;  /* 0x0000a20008087a25 */ /* 0x000fe200078e00f6 */
[----:B------:R-:W-:Y:S01]  /*0310*/  UIMAD UR6, UR12, UR6, URZ ;  /* 0x000000060c0672a4 */ /* 0x000fe2000f8e023f */
[----:B------:R-:W-:Y:S01]  /*0320*/  SHF.R.S32.HI R249, RZ, 0x1f, R248 ;  /* 0x0000001ffff97819 */ /* 0x000fe200000114f8 */
[----:B------:R-:W-:Y:S01]  /*0330*/  USHF.R.S32.HI UR20, URZ, 0x1f, UR11 ;  /* 0x0000001f3f147899 */ /* 0x000fe2000801140b */
[----:B------:R-:W-:Y:S01]  /*0340*/  IMAD.IADD R20, R30, 0x1, -R0 ;  /* 0x000000011e147824 */ /* 0x000fe200078e0a00 */
[----:B------:R-:W-:Y:S01]  /*0350*/  ULDC.64 UR4, c[0x0][0x1e0] ;  /* 0x0000780000047ab9 */ /* 0x000fe20000000a00 */
[----:B------:R-:W-:Y:S01]  /*0360*/  IMAD.U32 R0, RZ, RZ, UR16 ;  /* 0x00000010ff007e24 */ /* 0x000fe2000f8e00ff */
[----:B------:R-:W-:Y:S01]  /*0370*/  UIMAD UR7, UR16, UR7, UR6 ;  /* 0x00000007100772a4 */ /* 0x000fe2000f8e0206 */
[----:B------:R-:W-:Y:S01]  /*0380*/  IMAD.SHL.U32 R16, R20, 0x8, RZ ;  /* 0x0000000814107824 */ /* 0x000fe200078e00ff */
[----:B------:R-:W-:Y:S01]  /*0390*/  UIMAD UR4, UR20, UR4, URZ ;  /* 0x00000004140472a4 */ /* 0x000fe2000f8e023f */
[----:B------:R-:W-:Y:S01]  /*03a0*/  IMAD.U32 R6, RZ, RZ, UR11 ;  /* 0x0000000bff067e24 */ /* 0x000fe2000f8e00ff */
[----:B------:R-:W-:Y:S01]  /*03b0*/  UIADD3 UR8, UR19, UR8, URZ ;  /* 0x0000000813087290 */ /* 0x000fe2000fffe03f */
[----:B------:R-:W-:Y:S01]  /*03c0*/  IMAD.WIDE.U32 R10, R0, c[0x0][0x270], R246 ;  /* 0x00009c00000a7a25 */ /* 0x000fe200078e00f6 */
[--C-:B------:R-:W-:Y:S01]  /*03d0*/  SHF.R.S32.HI R17, RZ, 0x1f, R16.reuse ;  /* 0x0000001fff117819 */ /* 0x100fe20000011410 */
[----:B------:R-:W-:Y:S01]  /*03e0*/  UIMAD UR6, UR11, UR5, UR4 ;  /* 0x000000050b0672a4 */ /* 0x000fe2000f8e0204 */
[----:B------:R-:W-:Y:S01]  /*03f0*/  IADD3 R25, P0, R8, UR14, RZ ;  /* 0x0000000e08197c10 */ /* 0x000fe2000ff1e0ff */
[----:B------:R-:W-:Y:S01]  /*0400*/  UIADD3 UR9, UR15, UR9, URZ ;  /* 0x000000090f097290 */ /* 0x000fe2000fffe03f */
[----:B------:R-:W-:Y:S01]  /*0410*/  IMAD.U32 R4, RZ, RZ, UR17 ;  /* 0x00000011ff047e24 */ /* 0x000fe2000f8e00ff */
[----:B------:R-:W-:Y:S01]  /*0420*/  IADD3 R13, P1, R10, UR18, RZ ;  /* 0x000000120a0d7c10 */ /* 0x000fe2000ff3e0ff */
[--C-:B-1----:R-:W-:Y:S01]  /*0430*/  IMAD.WIDE.U32 R2, R6, c[0x0][0x1e0], R16.reuse ;  /* 0x0000780006027a25 */ /* 0x102fe200078e0010 */
[----:B------:R-:W-:Y:S01]  /*0440*/  ULDC.64 UR4, c[0x0][0x1b0] ;  /* 0x00006c0000047ab9 */ /* 0x000fe20000000a00 */
[----:B------:R-:W-:Y:S01]  /*0450*/  IADD3 R12, -R248, c[0x0][0x198], RZ ;  /* 0x00006600f80c7a10 */ /* 0x000fe20007ffe1ff */
[----:B------:R-:W-:Y:S01]  /*0460*/  UIMAD UR4, UR20, UR4, URZ ;  /* 0x00000004140472a4 */ /* 0x000fe2000f8e023f */
[----:B------:R-:W-:Y:S01]  /*0470*/  IMAD.U32 R0, RZ, RZ, UR7 ;  /* 0x00000007ff007e24 */ /* 0x000fe2000f8e00ff */
[----:B------:R-:W-:Y:S01]  /*0480*/  IADD3 R5, R3, UR6, RZ ;  /* 0x0000000603057c10 */ /* 0x000fe2000fffe0ff */
[----:B------:R-:W-:Y:S01]  /*0490*/  IMAD.WIDE.U32 R6, R6, c[0x0][0x1b0], R16 ;  /* 0x00006c0006067a25 */ /* 0x000fe200078e0010 */
[----:B------:R-:W-:Y:S01]  /*04a0*/  IADD3.X R11, R11, UR8, R4, P1, !PT ;  /* 0x000000080b0b7c10 */ /* 0x000fe20008ffe404 */
[----:B------:R-:W-:Y:S01]  /*04b0*/  UIMAD UR5, UR11, UR5, UR4 ;  /* 0x000000050b0572a4 */ /* 0x000fe2000f8e0204 */
[----:B------:R-:W-:Y:S01]  /*04c0*/  IADD3.X R28, R9, UR9, R0, P0, !PT ;  /* 0x00000009091c7c10 */ /* 0x000fe200087fe400 */
[----:B------:R-:W-:Y:S01]  /*04d0*/  IMAD.MOV.U32 R4, RZ, RZ, R2 ;  /* 0x000000ffff047224 */ /* 0x000fe200078e0002 */
[----:B------:R-:W-:Y:S01]  /*04e0*/  ULDC.64 UR6, c[0x0][0x1e8] ;  /* 0x00007a0000067ab9 */ /* 0x000fe20000000a00 */
[----:B------:R-:W-:Y:S01]  /*04f0*/  IMAD.U32 R0, RZ, RZ, UR10 ;  /* 0x0000000aff007e24 */ /* 0x000fe2000f8e00ff */
[----:B------:R-:W-:Y:S01]  /*0500*/  UIMAD UR6, UR13, UR6, URZ ;  /* 0x000000060d0672a4 */ /* 0x000fe2000f8e023f */
[----:B------:R-:W-:Y:S01]  /*0510*/  IMAD.MOV.U32 R2, RZ, RZ, R6 ;  /* 0x000000ffff027224 */ /* 0x000fe200078e0006 */
[----:B------:R-:W-:Y:S01]  /*0520*/  IADD3 R3, R7, UR5, RZ ;  /* 0x0000000507037c10 */ /* 0x000fe2000fffe0ff */
[----:B------:R-:W-:Y:S01]  /*0530*/  IMAD.WIDE.U32 R4, R0, c[0x0][0x1e8], R4 ;  /* 0x00007a0000047a25 */ /* 0x000fe200078e0004 */
[----:B------:R-:W-:Y:S01]  /*0540*/  LEA.HI R0, R27, R30, RZ, 0x6 ;  /* 0x0000001e1b007211 */ /* 0x000fe200078f30ff */
[----:B------:R-:W-:Y:S01]  /*0550*/  ULDC.64 UR4, c[0x0][0x1b8] ;  /* 0x00006e0000047ab9 */ /* 0x000fe20000000a00 */
[----:B------:R-:W-:Y:S01]  /*0560*/  IADD3 R26, R16, 0x40, RZ ;  /* 0x00000040101a7810 */ /* 0x000fe20007ffe0ff */
[----:B------:R-:W-:Y:S01]  /*0570*/  IMAD.SHL.U32 R6, R248, 0x40, RZ ;  /* 0x00000040f8067824 */ /* 0x000fe200078e00ff */
[----:B------:R-:W-:Y:S01]  /*0580*/  SHF.R.S32.HI R21, RZ, 0x6, R0 ;  /* 0x00000006ff157819 */ /* 0x000fe20000011400 */
[----:B------:R-:W-:Y:S01]  /*0590*/  UIMAD UR4, UR13, UR4, URZ ;  /* 0x000000040d0472a4 */ /* 0x000fe2000f8e023f */
[----:B------:R-:W-:Y:S01]  /*05a0*/  IMAD.U32 R7, RZ, RZ, UR10 ;  /* 0x0000000aff077e24 */ /* 0x000fe2000f8e00ff */
[----:B------:R-:W-:Y:S01]  /*05b0*/  UIMAD UR6, UR10, UR7, UR6 ;  /* 0x000000070a0672a4 */ /* 0x000fe2000f8e0206 */
[----:B------:R-:W-:Y:S01]  /*05c0*/  LOP3.LUT R0, R6, 0x1c0, RZ, 0xc0, !PT ;  /* 0x000001c006007812 */ /* 0x000fe200078ec0ff */
[----:B------:R-:W-:Y:S01]  /*05d0*/  IMAD.SHL.U32 R18, R21, 0x200, RZ ;  /* 0x0000020015127824 */ /* 0x000fe200078e00ff */
[----:B------:R-:W-:Y:S01]  /*05e0*/  UIMAD UR4, UR10, UR5, UR4 ;  /* 0x000000050a0472a4 */ /* 0x000fe2000f8e0204 */
[----:B---3--:R-:W-:Y:S01]  /*05f0*/  IMAD.WIDE R8, R29, 0x60, R248 ;  /* 0x000000601d087825 */ /* 0x008fe200078e02f8 */
[----:B------:R-:W-:Y:S01]  /*0600*/  LOP3.LUT R6, R0, 0x38, R16, 0xf8, !PT ;  /* 0x0000003800067812 */ /* 0x000fe200078ef810 */
[----:B------:R-:W-:Y:S01]  /*0610*/  UMOV UR11, 0x6 ;  /* 0x00000006000b7882 */ /* 0x000fe20000000000 */
[----:B------:R-:W-:Y:S01]  /*0620*/  SHF.R.U32.HI R0, RZ, 0x3, R0 ;  /* 0x00000003ff007819 */ /* 0x000fe20000011600 */
[----:B------:R-:W-:Y:S01]  /*0630*/  IMAD.WIDE.U32 R2, R7, c[0x0][0x1b8], R2 ;  /* 0x00006e0007027a25 */ /* 0x000fe200078e0002 */
[----:B------:R-:W-:Y:S01]  /*0640*/  IADD3 R5, R5, UR6, RZ ;  /* 0x0000000605057c10 */ /* 0x000fe2000fffe0ff */
[----:B------:R-:W-:Y:S01]  /*0650*/  ULDC.64 UR14, c[0x0][0x118] ;  /* 0x00004600000e7ab9 */ /* 0x000fe20000000a00 */
[----:B------:R-:W-:Y:S01]  /*0660*/  LOP3.LUT R10, R18, R6, R0, 0xf6, !PT ;  /* 0x00000006120a7212 */ /* 0x000fe200078ef600 */
[----:B------:R-:W-:Y:S01]  /*0670*/  IMAD R6, R9, c[0x0][0x1a8], RZ ;  /* 0x00006a0009067a24 */ /* 0x000fe200078e02ff */
[----:B------:R-:W-:Y:S01]  /*0680*/  IADD3 R3, R3, UR4, RZ ;  /* 0x0000000403037c10 */ /* 0x000fe2000fffe0ff */
[----:B------:R-:W-:Y:S01]  /*0690*/  IMAD R0, R9, c[0x0][0x1d8], RZ ;  /* 0x0000760009007a24 */ /* 0x000fe200078e02ff */
[----:B------:R-:W-:Y:S01]  /*06a0*/  ISETP.GE.AND P5, PT, R16, c[0x0][0x1cc], PT ;  /* 0x0000730010007a0c */ /* 0x000fe20003fa6270 */
[----:B------:R-:W-:Y:S01]  /*06b0*/  IMAD R9, R8, c[0x0][0x1ac], R6 ;  /* 0x00006b0008097a24 */ /* 0x000fe200078e0206 */
[----:B------:R-:W-:Y:S01]  /*06c0*/  ISETP.GE.AND P4, PT, R26, c[0x0][0x1cc], PT ;  /* 0x000073001a007a0c */ /* 0x000fe20003f86270 */
[C---:B------:R-:W-:Y:S01]  /*06d0*/  IMAD R0, R8.reuse, c[0x0][0x1dc], R0 ;  /* 0x0000770008007a24 */ /* 0x040fe200078e0200 */
[----:B------:R-:W-:Y:S01]  /*06e0*/  ULDC.64 UR4, c[0x0][0x1d8] ;  /* 0x0000760000047ab9 */ /* 0x000fe20000000a00 */
[C---:B------:R-:W-:Y:S01]  /*06f0*/  IMAD.WIDE.U32 R6, R8.reuse, c[0x0][0x1d8], R4 ;  /* 0x0000760008067a25 */ /* 0x040fe200078e0004 */
[----:B------:R-:W-:Y:S01]  /*0700*/  USHF.L.U32 UR17, UR4, 0x6, URZ ;  /* 0x0000000604117899 */ /* 0x000fe2000800063f */
[----:B------:R-:W-:Y:S01]  /*0710*/  LEA R22, P1, R13, c[0x0][0x258], 0x2 ;  /* 0x000096000d167a11 */ /* 0x000fe200078210ff */
[----:B------:R-:W-:Y:S01]  /*0720*/  USHF.L.U64.HI UR18, UR4, UR11, UR5 ;  /* 0x0000000b04127299 */ /* 0x000fe20008010205 */
[----:B------:R-:W-:Y:S01]  /*0730*/  IMAD R12, R29, -0x60, R12 ;  /* 0xffffffa01d0c7824 */ /* 0x000fe200078e020c */
[----:B------:R-:W-:Y:S01]  /*0740*/  ULDC.64 UR6, c[0x0][0x1a8] ;  /* 0x00006a0000067ab9 */ /* 0x000fe20000000a00 */
[----:B------:R-:W-:Y:S01]  /*0750*/  IMAD.WIDE.U32 R4, R8, c[0x0][0x1a8], R2 ;  /* 0x00006a0008047a25 */ /* 0x000fe200078e0002 */
[----:B------:R-:W-:Y:S01]  /*0760*/  LEA R2, P0, R6, c[0x0][0x1c0], 0x1 ;  /* 0x0000700006027a11 */ /* 0x000fe200078008ff */
[----:B------:R-:W-:Y:S01]  /*0770*/  USHF.L.U64.HI UR7, UR6, UR11, UR7 ;  /* 0x0000000b06077299 */ /* 0x000fe20008010207 */
[C---:B------:R-:W-:Y:S01]  /*0780*/  ISETP.LT.OR P3, PT, R12.reuse, 0x1, P5 ;  /* 0x000000010c00780c */ /* 0x040fe20002f61670 */
[----:B------:R-:W-:Y:S01]  /*0790*/  IMAD.IADD R0, R7, 0x1, R0 ;  /* 0x0000000107007824 */ /* 0x000fe200078e0200 */
[----:B------:R-:W-:Y:S01]  /*07a0*/  ISETP.LT.OR P2, PT, R12, 0x1, P4 ;  /* 0x000000010c00780c */ /* 0x000fe20002741670 */
[----:B------:R-:W-:Y:S01]  /*07b0*/  IMAD.SHL.U32 R244, R10, 0x2, RZ ;  /* 0x000000020af47824 */ /* 0x000fe200078e00ff */
[----:B------:R-:W-:Y:S01]  /*07c0*/  LEA.HI.X R23, R13, c[0x0][0x25c], R11, 0x2, P1 ;  /* 0x000097000d177a11 */ /* 0x000fe200008f140b */
[----:B------:R-:W-:Y:S01]  /*07d0*/  IMAD.U32 R19, RZ, RZ, UR17 ;  /* 0x00000011ff137e24 */ /* 0x000fe2000f8e00ff */
[----:B------:R-:W-:Y:S01]  /*07e0*/  LEA.HI.X R3, R6, c[0x0][0x1c4], R0, 0x1, P0 ;  /* 0x0000710006037a11 */ /* 0x000fe200000f0c00 */
[----:B------:R-:W-:Y:S01]  /*07f0*/  IMAD.IADD R0, R5, 0x1, R9 ;  /* 0x0000000105007824 */ /* 0x000fe200078e0209 */
[----:B------:R-:W-:Y:S01]  /*0800*/  LEA R6, P0, R4, c[0x0][0x190], 0x1 ;  /* 0x0000640004067a11 */ /* 0x000fe200078008ff */
[C---:B------:R-:W-:Y:S01]  /*0810*/  IMAD R5, R249.reuse, c[0x0][0x178], RZ ;  /* 0x00005e00f9057a24 */ /* 0x040fe200078e02ff */
[----:B------:R-:W-:Y:S01]  /*0820*/  USHF.L.U32 UR6, UR6, 0x6, URZ ;  /* 0x0000000606067899 */ /* 0x000fe2000800063f */
[----:B------:R-:W-:Y:S01]  /*0830*/  IMAD.WIDE.U32 R8, R248, c[0x0][0x178], R16 ;  /* 0x00005e00f8087a25 */ /* 0x000fe200078e0010 */
[----:B------:R-:W-:Y:S01]  /*0840*/  LEA.HI.X R7, R4, c[0x0][0x194], R0, 0x1, P0 ;  /* 0x0000650004077a11 */ /* 0x000fe200000f0c00 */
[----:B------:R1:W-:Y:S01]  /*0850*/  LDGSTS.E.BYPASS.LTC128B.128 [R244+0x6080], [R2.64], !P3 ;  /* 0x0608000002f47fae */ /* 0x0003e2000d901d4e */
[C---:B------:R-:W-:Y:S01]  /*0860*/  ISETP.LT.OR P3, PT, R12.reuse, 0x21, P5 ;  /* 0x000000210c00780c */ /* 0x040fe20002f61670 */
[----:B------:R-:W-:Y:S01]  /*0870*/  IMAD R4, R249, c[0x0][0x208], RZ ;  /* 0x00008200f9047a24 */ /* 0x000fe200078e02ff */
[----:B------:R-:W-:Y:S01]  /*0880*/  ISETP.LT.OR P5, PT, R12, 0x41, P5 ;  /* 0x000000410c00780c */ /* 0x000fe20002fa1670 */
[C---:B------:R-:W-:Y:S01]  /*0890*/  IMAD R5, R248.reuse, c[0x0][0x17c], R5 ;  /* 0x00005f00f8057a24 */ /* 0x040fe200078e0205 */
[----:B------:R1:W-:Y:S01]  /*08a0*/  LDGSTS.E.BYPASS.LTC128B.128 [R244+0x9080], [R2.64+0x80], !P2 ;  /* 0x0908008002f47fae */ /* 0x0003e2000d101d4e */
[----:B------:R-:W-:Y:S01]  /*08b0*/  IMAD R10, R248, c[0x0][0x20c], R4 ;  /* 0x00008300f80a7a24 */ /* 0x000fe200078e0204 */
[----:B------:R-:W-:Y:S01]  /*08c0*/  IADD3 R4, P0, R2, UR17, RZ ;  /* 0x0000001102047c10 */ /* 0x000fe2000ff1e0ff */
[----:B------:R-:W-:Y:S01]  /*08d0*/  IMAD.IADD R11, R9, 0x1, R5 ;  /* 0x00000001090b7824 */ /* 0x000fe200078e0205 */
[----:B------:R-:W-:Y:S01]  /*08e0*/  ISETP.LT.OR P2, PT, R12, 0x21, P4 ;  /* 0x000000210c00780c */ /* 0x000fe20002741670 */
[----:B------:R-:W-:Y:S01]  /*08f0*/  IMAD.SHL.U32 R0, R20, 0x40, RZ ;  /* 0x0000004014007824 */ /* 0x000fe200078e00ff */
[----:B------:R-:W-:Y:S01]  /*0900*/  IADD3.X R5, R3, UR18, RZ, P0, !PT ;  /* 0x0000001203057c10 */ /* 0x000fe200087fe4ff */
[----:B------:R-:W-:Y:S01]  /*0910*/  IMAD.WIDE.U32 R14, R248, c[0x0][0x208], R16 ;  /* 0x00008200f80e7a25 */ /* 0x000fe200078e0010 */
[----:B------:R-:W-:Y:S01]  /*0920*/  ISETP.LT.OR P4, PT, R12, 0x41, P4 ;  /* 0x000000410c00780c */ /* 0x000fe20002781670 */
[----:B------:R-:W-:Y:S01]  /*0930*/  ULDC.64 UR4, c[0x0][0x180] ;  /* 0x0000600000047ab9 */ /* 0x000fe20000000a00 */
[----:B------:R-:W-:Y:S01]  /*0940*/  LOP3.LUT R0, R0, 0x1c0, RZ, 0xc0, !PT ;  /* 0x000001c000007812 */ /* 0x000fe200078ec0ff */
[----:B------:R2:W-:Y:S01]  /*0950*/  LDGSTS.E.BYPASS.LTC128B.128 [R244+0x7080], [R4.64], !P3 ;  /* 0x0708000004f47fae */ /* 0x0005e2000d901d4e */
[----:B------:R-:W-:Y:S01]  /*0960*/  ISETP.GE.AND P3, PT, R16, c[0x0][0x19c], PT ;  /* 0x0000670010007a0c */ /* 0x000fe20003f66270 */
[----:B------:R-:W-:Y:S01]  /*0970*/  IMAD.IADD R9, R15, 0x1, R10 ;  /* 0x000000010f097824 */ /* 0x000fe200078e020a */
[----:B------:R-:W-:Y:S01]  /*0980*/  LOP3.LUT R13, R0, 0x8, R24, 0xf8, !PT ;  /* 0x00000008000d7812 */ /* 0x000fe200078ef818 */
[----:B------:R-:W-:Y:S01]  /*0990*/  IMAD.MOV.U32 R10, RZ, RZ, R8 ;  /* 0x000000ffff0a7224 */ /* 0x000fe200078e0008 */
[----:B------:R-:W-:Y:S01]  /*09a0*/  SHF.R.U32.HI R0, RZ, 0x3, R0 ;  /* 0x00000003ff007819 */ /* 0x000fe20000011600 */
[----:B------:R-:W-:Y:S01]  /*09b0*/  IMAD.MOV.U32 R8, RZ, RZ, R14 ;  /* 0x000000ffff087224 */ /* 0x000fe200078e000e */
[----:B------:R-:W-:Y:S01]  /*09c0*/  ISETP.GE.AND P6, PT, R16, c[0x0][0x16c], PT ;  /* 0x00005b0010007a0c */ /* 0x000fe20003fc6270 */
[----:B------:R-:W-:Y:S01]  /*09d0*/  IMAD.U32 R14, RZ, RZ, UR16 ;  /* 0x00000010ff0e7e24 */ /* 0x000fe2000f8e00ff */
[----:B------:R-:W-:Y:S01]  /*09e0*/  LOP3.LUT R0, R18, R13, R0, 0xf6, !PT ;  /* 0x0000000d12007212 */ /* 0x000fe200078ef600 */
[----:B------:R-:W-:Y:S01]  /*09f0*/  IMAD.U32 R13, RZ, RZ, UR16 ;  /* 0x00000010ff0d7e24 */ /* 0x000fe2000f8e00ff */
[----:B------:R-:W-:Y:S01]  /*0a00*/  UIMAD UR4, UR12, UR4, URZ ;  /* 0x000000040c0472a4 */ /* 0x000fe2000f8e023f */
[-C--:B------:R-:W-:Y:S01]  /*0a10*/  LEA.HI R15, R27, R30.reuse, RZ, 0x5 ;  /* 0x0000001e1b0f7211 */ /* 0x080fe200078f28ff */
[----:B------:R-:W-:Y:S01]  /*0a20*/  CS2R R132, SRZ ;  /* 0x0000000000847805 */ /* 0x000fe2000001ff00 */
[----:B------:R-:W-:Y:S01]  /*0a30*/  IMAD.WIDE.U32 R10, R13, c[0x0][0x180], R10 ;  /* 0x000060000d0a7a25 */ /* 0x000fe200078e000a */
[----:B------:R-:W-:Y:S01]  /*0a40*/  LEA.HI R18, R27, R30, RZ, 0x2 ;  /* 0x0000001e1b127211 */ /* 0x000fe200078f10ff */
[----:B------:R-:W-:Y:S01]  /*0a50*/  CS2R R130, SRZ ;  /* 0x0000000000827805 */ /* 0x000fe2000001ff00 */
[----:B-1----:R-:W-:Y:S01]  /*0a60*/  IADD3 R2, P1, P0, R19, 0x80, R2 ;  /* 0x0000008013027810 */ /* 0x002fe2000783e002 */
[----:B------:R-:W-:Y:S01]  /*0a70*/  IMAD.SHL.U32 R218, R0, 0x2, RZ ;  /* 0x0000000200da7824 */ /* 0x000fe200078e00ff */
[----:B------:R-:W-:Y:S01]  /*0a80*/  LOP3.LUT R243, R15, 0xffffffe0, RZ, 0xc0, !PT ;  /* 0xffffffe00ff37812 */ /* 0x000fe200078ec0ff */
[----:B------:R-:W-:Y:S01]  /*0a90*/  CS2R R128, SRZ ;  /* 0x0000000000807805 */ /* 0x000fe2000001ff00 */
[----:B------:R-:W-:Y:S01]  /*0aa0*/  IADD3.X R3, RZ, UR18, R3, P1, P0 ;  /* 0x00000012ff037c10 */ /* 0x000fe20008fe0403 */
[----:B------:R-:W-:Y:S01]  /*0ab0*/  CS2R R126, SRZ ;  /* 0x00000000007e7805 */ /* 0x000fe2000001ff00 */
[----:B------:R-:W-:Y:S01]  /*0ac0*/  ISETP.LT.OR P1, PT, R12, 0x1, P3 ;  /* 0x000000010c00780c */ /* 0x000fe20001f21670 */
[----:B------:R-:W-:Y:S01]  /*0ad0*/  IMAD.IADD R243, R30, 0x1, -R243 ;  /* 0x000000011ef37824 */ /* 0x000fe200078e0af3 */
[----:B------:R-:W-:Y:S01]  /*0ae0*/  CS2R R124, SRZ ;  /* 0x00000000007c7805 */ /* 0x000fe2000001ff00 */
[----:B------:R1:W-:Y:S01]  /*0af0*/  LDGSTS.E.BYPASS.LTC128B.128 [R244+0xa080], [R2.64], !P2 ;  /* 0x0a08000002f47fae */ /* 0x0003e2000d101d4e */
[----:B------:R-:W-:Y:S01]  /*0b00*/  ISETP.GE.AND P2, PT, R26, c[0x0][0x19c], PT ;  /* 0x000067001a007a0c */ /* 0x000fe20003f46270 */
[----:B------:R-:W-:Y:S01]  /*0b10*/  CS2R R114, SRZ ;  /* 0x0000000000727805 */ /* 0x000fe2000001ff00 */
        /* <DEDUP_REMOVED lines=24> */
[----:B-1----:R-:W-:Y:S01]  /*0ca0*/  IADD3 R2, P0, R4, UR17, RZ ;  /* 0x0000001104027c10 */ /* 0x002fe2000ff1e0ff */
[----:B------:R-:W-:Y:S01]  /*0cb0*/  UIMAD UR17, UR16, UR5, UR4 ;  /* 0x00000005101172a4 */ /* 0x000fe2000f8e0204 */
[----:B------:R-:W-:Y:S01]  /*0cc0*/  CS2R R64, SRZ ;  /* 0x0000000000407805 */ /* 0x000fe2000001ff00 */
[----:B------:R-:W-:Y:S01]  /*0cd0*/  CS2R R70, SRZ ;  /* 0x0000000000467805 */ /* 0x000fe2000001ff00 */
[----:B------:R-:W-:Y:S01]  /*0ce0*/  IADD3.X R3, R5, UR18, RZ, P0, !PT ;  /* 0x0000001205037c10 */ /* 0x000fe200087fe4ff */
[----:B--2---:R-:W-:Y:S01]  /*0cf0*/  IMAD.WIDE.U32 R4, R14, c[0x0][0x210], R8 ;  /* 0x000084000e047a25 */ /* 0x004fe200078e0008 */
[----:B------:R-:W-:Y:S01]  /*0d00*/  ISETP.LT.OR P0, PT, R12, 0x1, P2 ;  /* 0x000000010c00780c */ /* 0x000fe20001701670 */
[----:B------:R-:W-:Y:S01]  /*0d10*/  ULDC.64 UR4, c[0x0][0x210] ;  /* 0x0000840000047ab9 */ /* 0x000fe20000000a00 */
[----:B------:R-:W-:Y:S01]  /*0d20*/  SEL R8, RZ, 0x1, P6 ;  /* 0x00000001ff087807 */ /* 0x000fe20003000000 */
[----:B------:R1:W-:Y:S01]  /*0d30*/  LDGSTS.E.BYPASS.LTC128B.128 [R244+0x8080], [R2.64], !P5 ;  /* 0x0808000002f47fae */ /* 0x0003e2000e901d4e */
[----:B------:R-:W-:Y:S01]  /*0d40*/  ISETP.GE.AND P5, PT, R26, c[0x0][0x16c], PT ;  /* 0x00005b001a007a0c */ /* 0x000fe20003fa6270 */
[----:B------:R-:W-:Y:S01]  /*0d50*/  UIMAD UR4, UR12, UR4, URZ ;  /* 0x000000040c0472a4 */ /* 0x000fe2000f8e023f */
[----:B------:R-:W-:Y:S01]  /*0d60*/  IADD3 R9, R11, UR17, RZ ;  /* 0x000000110b097c10 */ /* 0x000fe2000fffe0ff */
[----:B------:R1:W-:Y:S01]  /*0d70*/  LDGSTS.E.BYPASS.LTC128B.128 [R244+0xb080], [R2.64+0x80], !P4 ;  /* 0x0b08008002f47fae */ /* 0x0003e2000e101d4e */
[----:B------:R-:W-:Y:S01]  /*0d80*/  SEL R13, RZ, 0x2, P5 ;  /* 0x00000002ff0d7807 */ /* 0x000fe20002800000 */
[----:B------:R-:W-:Y:S01]  /*0d90*/  UIMAD UR4, UR16, UR5, UR4 ;  /* 0x00000005100472a4 */ /* 0x000fe2000f8e0204 */
[C---:B------:R-:W-:Y:S01]  /*0da0*/  ISETP.LT.OR P4, PT, R12.reuse, 0x21, P2 ;  /* 0x000000210c00780c */ /* 0x040fe20001781670 */
[----:B------:R-:W0:Y:S01]  /*0db0*/  LDGDEPBAR ;  /* 0x00000000000079af */ /* 0x000e220000000000 */
[----:B------:R-:W-:Y:S01]  /*0dc0*/  ISETP.LT.OR P2, PT, R12, 0x41, P2 ;  /* 0x000000410c00780c */ /* 0x000fe20001741670 */
[----:B------:R-:W-:Y:S01]  /*0dd0*/  IMAD.IADD R13, R13, 0x1, R8 ;  /* 0x000000010d0d7824 */ /* 0x000fe200078e0208 */
[----:B------:R-:W-:Y:S01]  /*0de0*/  IADD3 R14, -R248, c[0x0][0x168], RZ ;  /* 0x00005a00f80e7a10 */ /* 0x000fe20007ffe1ff */
[----:B------:R2:W-:Y:S01]  /*0df0*/  LDGSTS.E.BYPASS.LTC128B.128 [R244+0x80], [R6.64], !P1 ;  /* 0x0008000006f47fae */ /* 0x0005e2000c901d4e */
[----:B------:R-:W-:Y:S01]  /*0e00*/  IMAD.MOV.U32 R8, RZ, RZ, R10 ;  /* 0x000000ffff087224 */ /* 0x000fe200078e000a */
[----:B------:R-:W-:Y:S01]  /*0e10*/  IADD3 R5, R5, UR4, RZ ;  /* 0x0000000405057c10 */ /* 0x000fe2000fffe0ff */
[----:B------:R-:W-:Y:S01]  /*0e20*/  IMAD.U32 R10, RZ, RZ, UR6 ;  /* 0x00000006ff0a7e24 */ /* 0x000fe2000f8e00ff */
[----:B------:R2:W-:Y:S01]  /*0e30*/  LDGSTS.E.BYPASS.LTC128B.128 [R244+0x3080], [R6.64+0x80], !P0 ;  /* 0x0308008006f47fae */ /* 0x0005e2000c101d4e */
[C---:B------:R-:W-:Y:S01]  /*0e40*/  ISETP.LT.OR P0, PT, R12.reuse, 0x21, P3 ;  /* 0x000000210c00780c */ /* 0x040fe20001f01670 */
[----:B------:R-:W-:Y:S01]  /*0e50*/  ULDC.64 UR4, c[0x0][0x188] ;  /* 0x0000620000047ab9 */ /* 0x000fe20000000a00 */
[----:B------:R-:W-:Y:S01]  /*0e60*/  ISETP.LT.OR P3, PT, R12, 0x41, P3 ;  /* 0x000000410c00780c */ /* 0x000fe20001f61670 */
[----:B------:R-:W-:Y:S01]  /*0e70*/  UIMAD UR4, UR13, UR4, URZ ;  /* 0x000000040d0472a4 */ /* 0x000fe2000f8e023f */
[----:B------:R-:W-:Y:S01]  /*0e80*/  IMAD.U32 R11, RZ, RZ, UR10 ;  /* 0x0000000aff0b7e24 */ /* 0x000fe2000f8e00ff */
[----:B------:R-:W-:Y:S01]  /*0e90*/  CS2R R68, SRZ ;  /* 0x0000000000447805 */ /* 0x000fe2000001ff00 */
[----:B------:R-:W-:Y:S01]  /*0ea0*/  CS2R R74, SRZ ;  /* 0x00000000004a7805 */ /* 0x000fe2000001ff00 */
[----:B------:R-:W-:Y:S01]  /*0eb0*/  CS2R R72, SRZ ;  /* 0x0000000000487805 */ /* 0x000fe2000001ff00 */
[----:B------:R-:W-:Y:S01]  /*0ec0*/  IMAD.WIDE.U32 R4, R11, c[0x0][0x218], R4 ;  /* 0x000086000b047a25 */ /* 0x000fe200078e0004 */
[----:B------:R-:W-:Y:S01]  /*0ed0*/  CS2R R62, SRZ ;  /* 0x00000000003e7805 */ /* 0x000fe2000001ff00 */
[----:B------:R-:W-:Y:S01]  /*0ee0*/  CS2R R60, SRZ ;  /* 0x00000000003c7805 */ /* 0x000fe2000001ff00 */
[----:B------:R-:W-:Y:S01]  /*0ef0*/  CS2R R58, SRZ ;  /* 0x00000000003a7805 */ /* 0x000fe2000001ff00 */
[----:B------:R-:W-:Y:S01]  /*0f00*/  CS2R R56, SRZ ;  /* 0x0000000000387805 */ /* 0x000fe2000001ff00 */
[----:B------:R-:W-:Y:S01]  /*0f10*/  CS2R R54, SRZ ;  /* 0x0000000000367805 */ /* 0x000fe2000001ff00 */
[----:B-1----:R-:W-:Y:S01]  /*0f20*/  IADD3 R2, P1, R6, UR6, RZ ;  /* 0x0000000606027c10 */ /* 0x002fe2000ff3e0ff */
[----:B------:R-:W-:-:S03]  /*0f30*/  CS2R R52, SRZ ;  /* 0x0000000000347805 */ /* 0x000fc6000001ff00 */
[----:B------:R-:W-:-:S05]  /*0f40*/  IADD3.X R3, R7, UR7, RZ, P1, !PT ;  /* 0x0000000707037c10 */ /* 0x000fca0008ffe4ff */
[----:B------:R1:W-:Y:S01]  /*0f50*/  LDGSTS.E.BYPASS.LTC128B.128 [R244+0x1080], [R2.64], !P0 ;  /* 0x0108000002f47fae */ /* 0x0003e2000c101d4e */
[----:B--2---:R-:W-:Y:S01]  /*0f60*/  IADD3 R6, P1, P0, R10, 0x80, R6 ;  /* 0x000000800a067810 */ /* 0x004fe2000783e006 */
[----:B------:R-:W-:-:S03]  /*0f70*/  IMAD.U32 R10, RZ, RZ, UR10 ;  /* 0x0000000aff0a7e24 */ /* 0x000fc6000f8e00ff */
[----:B------:R-:W-:Y:S01]  /*0f80*/  IADD3.X R7, RZ, UR7, R7, P1, P0 ;  /* 0x00000007ff077c10 */ /* 0x000fe20008fe0407 */
[----:B------:R-:W-:-:S04]  /*0f90*/  IMAD.WIDE.U32 R8, R10, c[0x0][0x188], R8 ;  /* 0x000062000a087a25 */ /* 0x000fc800078e0008 */
[----:B------:R2:W-:Y:S01]  /*0fa0*/  LDGSTS.E.BYPASS.LTC128B.128 [R244+0x4080], [R6.64], !P4 ;  /* 0x0408000006f47fae */ /* 0x0005e2000e101d4e */
[----:B------:R-:W-:Y:S02]  /*0fb0*/  LEA R32, P1, R8, c[0x0][0x160], 0x1 ;  /* 0x0000580008207a11 */ /* 0x000fe400078208ff */
[----:B------:R-:W-:Y:S02]  /*0fc0*/  LOP3.LUT P4, RZ, R13, 0x1, RZ, 0xc0, !PT ;  /* 0x000000010dff7812 */ /* 0x000fe4000788c0ff */
[----:B-1----:R-:W-:Y:S01]  /*0fd0*/  IADD3 R2, P0, R2, UR6, RZ ;  /* 0x0000000602027c10 */ /* 0x002fe2000ff1e0ff */
[----:B------:R-:W-:-:S03]  /*0fe0*/  UIMAD UR6, UR10, UR5, UR4 ;  /* 0x000000050a0672a4 */ /* 0x000fc6000f8e0204 */
[----:B------:R-:W-:Y:S01]  /*0ff0*/  IADD3.X R3, R3, UR7, RZ, P0, !PT ;  /* 0x0000000703037c10 */ /* 0x000fe200087fe4ff */
[----:B------:R-:W-:Y:S01]  /*1000*/  ULDC.64 UR4, c[0x0][0x218] ;  /* 0x0000860000047ab9 */ /* 0x000fe20000000a00 */
[----:B------:R-:W-:Y:S01]  /*1010*/  LOP3.LUT P0, RZ, R20, 0x4, RZ, 0xc0, !PT ;  /* 0x0000000414ff7812 */ /* 0x000fe2000780c0ff */
[----:B------:R-:W-:Y:S02]  /*1020*/  UIMAD UR4, UR13, UR4, URZ ;  /* 0x000000040d0472a4 */ /* 0x000fe4000f8e023f */
[----:B------:R1:W-:Y:S01]  /*1030*/  LDGSTS.E.BYPASS.LTC128B.128 [R244+0x2080], [R2.64], !P3 ;  /* 0x0208000002f47fae */ /* 0x0003e2000d901d4e */
[----:B------:R-:W-:Y:S01]  /*1040*/  SEL R223, R223, 0xffffffc0, !P0 ;  /* 0xffffffc0dfdf7807 */ /* 0x000fe20004000000 */
[----:B------:R-:W-:Y:S01]  /*1050*/  UIMAD UR4, UR10, UR5, UR4 ;  /* 0x000000050a0472a4 */ /* 0x000fe2000f8e0204 */
[----:B------:R-:W-:Y:S01]  /*1060*/  LEA R250, P0, R4, c[0x0][0x1f0], 0x1 ;  /* 0x00007c0004fa7a11 */ /* 0x000fe200078008ff */
[----:B------:R1:W-:Y:S01]  /*1070*/  LDGSTS.E.BYPASS.LTC128B.128 [R244+0x5080], [R2.64+0x80], !P2 ;  /* 0x0508008002f47fae */ /* 0x0003e2000d101d4e */
[----:B------:R-:W-:Y:S01]  /*1080*/  LOP3.LUT P3, RZ, R13, 0x2, RZ, 0xc0, !PT ;  /* 0x000000020dff7812 */ /* 0x000fe2000786c0ff */
[----:B------:R-:W-:Y:S01]  /*1090*/  IMAD.IADD R219, R218, 0x1, R223 ;  /* 0x00000001dadb7824 */ /* 0x000fe200078e02df */
[----:B--2---:R-:W-:Y:S01]  /*10a0*/  SHF.R.S32.HI R6, RZ, 0x1f, R18 ;  /* 0x0000001fff067819 */ /* 0x004fe20000011412 */
[----:B------:R-:W0:Y:S01]  /*10b0*/  LDGDEPBAR ;  /* 0x00000000000079af */ /* 0x000e220000000000 */
[----:B-1----:R-:W-:Y:S01]  /*10c0*/  IADD3 R2, R9, UR6, RZ ;  /* 0x0000000609027c10 */ /* 0x002fe2000fffe0ff */
[----:B------:R-:W-:-:S04]  /*10d0*/  DEPBAR.LE SB0, 0x1 ;  /* 0x000080400000791a */ /* 0x000fc80000000000 */
[----:B------:R-:W-:Y:S01]  /*10e0*/  BAR.SYNC.DEFER_BLOCKING 0x0 ;  /* 0x0000000000007b1d */ /* 0x000fe20000010000 */
[----:B------:R-:W-:Y:S02]  /*10f0*/  LEA.HI.X R33, R8, c[0x0][0x164], R2, 0x1, P1 ;  /* 0x0000590008217a11 */ /* 0x000fe400008f0c02 */
[C---:B------:R-:W-:Y:S01]  /*1100*/  LOP3.LUT P1, RZ, R20.reuse, 0x2, RZ, 0xc0, !PT ;  /* 0x0000000214ff7812 */ /* 0x040fe2000782c0ff */
[----:B------:R-:W-:Y:S01]  /*1110*/  IMAD.SHL.U32 R20, R20, 0x20, RZ ;  /* 0x0000002014147824 */ /* 0x000fe200078e00ff */
[----:B------:R-:W-:Y:S01]  /*1120*/  IADD3 R2, R5, UR4, RZ ;  /* 0x0000000405027c10 */ /* 0x000fe2000fffe0ff */
[----:B------:R-:W-:Y:S01]  /*1130*/  ULDC.64 UR4, c[0x0][0x178] ;  /* 0x00005e0000047ab9 */ /* 0x000fe20000000a00 */
[----:B------:R-:W-:Y:S01]  /*1140*/  SEL R0, R225, 0xffffffe0, !P1 ;  /* 0xffffffe0e1007807 */ /* 0x000fe20004800000 */
[----:B------:R-:W-:Y:S01]  /*1150*/  USHF.L.U32 UR17, UR4, 0x6, URZ ;  /* 0x0000000604117899 */ /* 0x000fe2000800063f */
[----:B------:R-:W-:Y:S01]  /*1160*/  LEA.HI.X R251, R4, c[0x0][0x1f4], R2, 0x1, P0 ;  /* 0x00007d0004fb7a11 */ /* 0x000fe200000f0c02 */
[----:B------:R-:W-:Y:S01]  /*1170*/  STL.64 [R1], R32 ;  /* 0x0000002001007387 */ /* 0x000fe20000100a00 */
[----:B------:R-:W-:Y:S01]  /*1180*/  LEA.HI R2, R27, R30, RZ, 0x4 ;  /* 0x0000001e1b027211 */ /* 0x000fe200078f20ff */
[----:B------:R-:W-:Y:S01]  /*1190*/  IMAD.IADD R220, R218, 0x1, R0 ;  /* 0x00000001dadc7824 */ /* 0x000fe200078e0200 */
[----:B------:R-:W-:Y:S01]  /*11a0*/  SHF.R.S32.HI R3, RZ, 0x5, R15 ;  /* 0x00000005ff037819 */ /* 0x000fe2000001140f */
[----:B------:R-:W-:Y:S01]  /*11b0*/  IMAD.IADD R0, R0, 0x1, R219 ;  /* 0x0000000100007824 */ /* 0x000fe200078e02db */
[C---:B------:R-:W-:Y:S01]  /*11c0*/  ISETP.LT.OR P1, PT, R14.reuse, 0x1, !P4 ;  /* 0x000000010e00780c */ /* 0x040fe20006721670 */
[----:B------:R-:W-:Y:S01]  /*11d0*/  IMAD.U32 R7, RZ, RZ, UR17 ;  /* 0x00000011ff077e24 */ /* 0x000fe2000f8e00ff */
[----:B------:R-:W-:Y:S01]  /*11e0*/  ISETP.LT.OR P0, PT, R14, 0x1, !P3 ;  /* 0x000000010e00780c */ /* 0x000fe20005f01670 */
[----:B------:R-:W-:Y:S01]  /*11f0*/  USHF.L.U64.HI UR11, UR4, UR11, UR5 ;  /* 0x0000000b040b7299 */ /* 0x000fe20008010205 */
[----:B------:R-:W-:Y:S01]  /*1200*/  LEA.HI R4, R15, R3, RZ, 0x1 ;  /* 0x000000030f047211 */ /* 0x000fe200078f08ff */
[----:B------:R-:W-:Y:S01]  /*1210*/  ULDC UR6, c[0x0][0x168] ;  /* 0x00005a0000067ab9 */ /* 0x000fe20000000800 */
[----:B------:R-:W-:Y:S01]  /*1220*/  SHF.R.S32.HI R8, RZ, 0x2, R18 ;  /* 0x00000002ff087819 */ /* 0x000fe20000011412 */
[----:B------:R-:W-:Y:S01]  /*1230*/  UISETP.GE.AND UP0, UPT, UR6, 0x1, UPT ;  /* 0x000000010600788c */ /* 0x000fe2000bf06270 */
[----:B------:R-:W-:Y:S01]  /*1240*/  LOP3.LUT R10, R4, 0xfffffffe, RZ, 0xc0, !PT ;  /* 0xfffffffe040a7812 */ /* 0x000fe200078ec0ff */
[----:B------:R-:W1:Y:S01]  /*1250*/  LDSM.16.M88.2 R182, [R0+0x6080] ;  /* 0x0060800000b6783b */ /* 0x000e620000000100 */
[----:B------:R-:W-:-:S02]  /*1260*/  LEA.HI R11, R6, R8, RZ, 0x3 ;  /* 0x00000008060b7211 */ /* 0x000fc400078f18ff */
[----:B------:R-:W-:Y:S01]  /*1270*/  ISETP.LT.OR P4, PT, R14, 0x21, !P4 ;  /* 0x000000210e00780c */ /* 0x000fe20006781670 */
[----:B------:R-:W2:Y:S01]  /*1280*/  LDSM.16.M88.2 R184, [R0+0x7080] ;  /* 0x0070800000b8783b */ /* 0x000ea20000000100 */
[----:B------:R-:W-:Y:S01]  /*1290*/  IMAD.IADD R217, R3, 0x1, -R10 ;  /* 0x0000000103d97824 */ /* 0x000fe200078e0a0a */
[----:B------:R-:W-:Y:S01]  /*12a0*/  LOP3.LUT R3, R11, 0xfffffff8, RZ, 0xc0, !PT ;  /* 0xfffffff80b037812 */ /* 0x000fe200078ec0ff */
[----:B------:R-:W-:Y:S01]  /*12b0*/  IMAD.MOV.U32 R10, RZ, RZ, c[0x0][0x208] ;  /* 0x00008200ff0a7624 */ /* 0x000fe200078e00ff */
[----:B------:R-:W3:Y:S01]  /*12c0*/  LDSM.16.M88.2 R186, [R0+0x8080] ;  /* 0x0080800000ba783b */ /* 0x000ee20000000100 */
[----:B------:R-:W-:Y:S01]  /*12d0*/  IADD3 R6, P2, R32, UR17, RZ ;  /* 0x0000001120067c10 */ /* 0x000fe2000ff5e0ff */
[----:B------:R-:W-:Y:S01]  /*12e0*/  IMAD.SHL.U32 R245, R217, 0x10, RZ ;  /* 0x00000010d9f57824 */ /* 0x000fe200078e00ff */
[----:B------:R-:W-:Y:S01]  /*12f0*/  ISETP.LT.OR P3, PT, R14, 0x21, !P3 ;  /* 0x000000210e00780c */ /* 0x000fe20005f61670 */
[----:B------:R-:W4:Y:S04]  /*1300*/  LDSM.16.M88.2 R206, [R0+0x9080] ;  /* 0x0090800000ce783b */ /* 0x000f280000000100 */
[----:B------:R-:W1:Y:S04]  /*1310*/  LDSM.16.M88.2 R208, [R0+0xa080] ;  /* 0x00a0800000d0783b */ /* 0x000e680000000100 */
[----:B------:R5:W1:Y:S04]  /*1320*/  LDSM.16.M88.2 R210, [R0+0xb080] ;  /* 0x00b0800000d2783b */ /* 0x000a680000000100 */
[----:B------:R1:W1:Y:S04]  /*1330*/  LDSM.16.M88.2 R152, [R218+0x6080] ;  /* 0x00608000da98783b */ /* 0x0002680000000100 */
[----:B------:R1:W1:Y:S04]  /*1340*/  LDSM.16.M88.2 R154, [R218+0x7080] ;  /* 0x00708000da9a783b */ /* 0x0002680000000100 */
[----:B------:R1:W1:Y:S04]  /*1350*/  LDSM.16.M88.2 R156, [R218+0x8080] ;  /* 0x00808000da9c783b */ /* 0x0002680000000100 */
[----:B------:R1:W1:Y:S04]  /*1360*/  LDSM.16.M88.2 R158, [R220+0x6080] ;  /* 0x00608000dc9e783b */ /* 0x0002680000000100 */
[----:B------:R1:W1:Y:S01]  /*1370*/  LDSM.16.M88.2 R164, [R220+0x7080] ;  /* 0x00708000dca4783b */ /* 0x0002620000000100 */
[----:B-----5:R-:W-:-:S03]  /*1380*/  SHF.R.S32.HI R0, RZ, 0x4, R2 ;  /* 0x00000004ff007819 */ /* 0x020fc60000011402 */
[----:B------:R1:W1:Y:S01]  /*1390*/  LDSM.16.M88.2 R166, [R220+0x8080] ;  /* 0x00808000dca6783b */ /* 0x0002620000000100 */
[----:B------:R-:W-:-:S03]  /*13a0*/  LEA.HI R5, R2, R0, RZ, 0x1 ;  /* 0x0000000002057211 */ /* 0x000fc600078f08ff */
[----:B------:R1:W1:Y:S01]  /*13b0*/  LDSM.16.M88.2 R172, [R219+0x6080] ;  /* 0x00608000dbac783b */ /* 0x0002620000000100 */
[----:B------:R-:W-:Y:S02]  /*13c0*/  LOP3.LUT R2, R2, 0xfffffff0, RZ, 0xc0, !PT ;  /* 0xfffffff002027812 */ /* 0x000fe400078ec0ff */
[----:B------:R-:W-:Y:S01]  /*13d0*/  LOP3.LUT R9, R5, 0xfffffffe, RZ, 0xc0, !PT ;  /* 0xfffffffe05097812 */ /* 0x000fe200078ec0ff */
[----:B------:R1:W1:Y:S02]  /*13e0*/  LDSM.16.M88.2 R174, [R219+0x7080] ;  /* 0x00708000dbae783b */ /* 0x0002640000000100 */
[----:B------:R-:W-:Y:S01]  /*13f0*/  IMAD.IADD R27, R30, 0x1, -R2 ;  /* 0x000000011e1b7824 */ /* 0x000fe200078e0a02 */
[----:B------:R-:W-:Y:S01]  /*1400*/  LOP3.LUT R2, R245, 0x10, RZ, 0xc0, !PT ;  /* 0x00000010f5027812 */ /* 0x000fe200078ec0ff */
[----:B------:R1:W1:Y:S01]  /*1410*/  LDSM.16.M88.2 R180, [R219+0x8080] ;  /* 0x00808000dbb4783b */ /* 0x0002620000000100 */
[----:B------:R-:W-:Y:S02]  /*1420*/  IMAD.IADD R0, R0, 0x1, -R9 ;  /* 0x0000000100007824 */ /* 0x000fe400078e0a09 */
[----:B------:R-:W-:Y:S01]  /*1430*/  IMAD.MOV.U32 R9, RZ, RZ, 0x5 ;  /* 0x00000005ff097424 */ /* 0x000fe200078e00ff */
[----:B------:R1:W1:Y:S01]  /*1440*/  LDSM.16.M88.2 R188, [R218+0x9080] ;  /* 0x00908000dabc783b */ /* 0x0002620000000100 */
[----:B------:R-:W-:-:S03]  /*1450*/  LOP3.LUT R20, R2, 0xe0, R20, 0xf8, !PT ;  /* 0x000000e002147812 */ /* 0x000fc600078ef814 */
[----:B------:R1:W1:Y:S04]  /*1460*/  LDSM.16.M88.2 R190, [R218+0xa080] ;  /* 0x00a08000dabe783b */ /* 0x0002680000000100 */
[----:B------:R1:W1:Y:S04]  /*1470*/  LDSM.16.M88.2 R192, [R218+0xb080] ;  /* 0x00b08000dac0783b */ /* 0x0002680000000100 */
[----:B------:R1:W1:Y:S04]  /*1480*/  LDSM.16.M88.2 R194, [R220+0x9080] ;  /* 0x00908000dcc2783b */ /* 0x0002680000000100 */
[----:B------:R1:W1:Y:S04]  /*1490*/  LDSM.16.M88.2 R196, [R220+0xa080] ;  /* 0x00a08000dcc4783b */ /* 0x0002680000000100 */
[----:B------:R1:W1:Y:S04]  /*14a0*/  LDSM.16.M88.2 R198, [R220+0xb080] ;  /* 0x00b08000dcc6783b */ /* 0x0002680000000100 */
[----:B------:R1:W1:Y:S04]  /*14b0*/  LDSM.16.M88.2 R200, [R219+0x9080] ;  /* 0x00908000dbc8783b */ /* 0x0002680000000100 */
[----:B------:R1:W1:Y:S04]  /*14c0*/  LDSM.16.M88.2 R202, [R219+0xa080] ;  /* 0x00a08000dbca783b */ /* 0x0002680000000100 */
[----:B------:R1:W1:Y:S04]  /*14d0*/  LDSM.16.M88.2 R204, [R219+0xb080] ;  /* 0x00b08000dbcc783b */ /* 0x0002680000000100 */
[----:B------:R-:W-:Y:S06]  /*14e0*/  BAR.SYNC.DEFER_BLOCKING 0x0 ;  /* 0x0000000000007b1d */ /* 0x000fec0000010000 */
[----:B------:R-:W-:Y:S01]  /*14f0*/  @!PT LDS RZ, [RZ] ;  /* 0x00000000fffff984 */ /* 0x000fe20000000800 */
[----:B------:R-:W-:Y:S01]  /*1500*/  @!PT LDS RZ, [RZ] ;  /* 0x00000000fffff984 */ /* 0x000fe20000000800 */
[----:B------:R-:W-:Y:S01]  /*1510*/  @!PT LDS RZ, [RZ] ;  /* 0x00000000fffff984 */ /* 0x000fe20000000800 */
[----:B------:R5:W-:Y:S04]  /*1520*/  LDGSTS.E.BYPASS.LTC128B.128 [R244+0x6080], [R32.64], !P1 ;  /* 0x0608000020f47fae */ /* 0x000be8000c901d4e */
[----:B------:R5:W-:Y:S01]  /*1530*/  LDGSTS.E.BYPASS.LTC128B.128 [R244+0x8080], [R32.64+0x80], !P0 ;  /* 0x0808008020f47fae */ /* 0x000be2000c101d4e */
[----:B------:R-:W-:-:S02]  /*1540*/  IADD3 R4, P1, P0, R7, 0x80, R32 ;  /* 0x0000008007047810 */ /* 0x000fc4000783e020 */
[----:B------:R-:W-:Y:S02]  /*1550*/  IADD3.X R7, R33, UR11, RZ, P2, !PT ;  /* 0x0000000b21077c10 */ /* 0x000fe400097fe4ff */
[----:B------:R-:W-:Y:S02]  /*1560*/  IADD3.X R5, RZ, UR11, R33, P1, P0 ;  /* 0x0000000bff057c10 */ /* 0x000fe40008fe0421 */
[----:B------:R-:W-:Y:S01]  /*1570*/  ISETP.GE.AND P0, PT, R16, c[0x0][0x1fc], PT ;  /* 0x00007f0010007a0c */ /* 0x000fe20003f06270 */
[----:B------:R1:W-:Y:S01]  /*1580*/  LDGSTS.E.BYPASS.LTC128B.128 [R244+0x7080], [R6.64], !P4 ;  /* 0x0708000006f47fae */ /* 0x0003e2000e101d4e */
[----:B------:R-:W-:Y:S02]  /*1590*/  ISETP.GT.AND P2, PT, R30, 0xf, PT ;  /* 0x0000000f1e00780c */ /* 0x000fe40003f44270 */
[----:B------:R-:W-:Y:S01]  /*15a0*/  SEL R19, RZ, 0x1, P0 ;  /* 0x00000001ff137807 */ /* 0x000fe20000000000 */
[----:B------:R2:W-:Y:S01]  /*15b0*/  LDGSTS.E.BYPASS.LTC128B.128 [R244+0x9080], [R4.64], !P3 ;  /* 0x0908000004f47fae */ /* 0x0005e2000d901d4e */
[----:B------:R-:W-:-:S02]  /*15c0*/  ISETP.GE.AND P3, PT, R26, c[0x0][0x1fc], PT ;  /* 0x00007f001a007a0c */ /* 0x000fc40003f66270 */
[----:B------:R-:W-:Y:S02]  /*15d0*/  ISETP.GE.AND P1, PT, R16, c[0x0][0x1fc], PT ;  /* 0x00007f0010007a0c */ /* 0x000fe40003f26270 */
[----:B------:R-:W-:Y:S02]  /*15e0*/  SEL R252, RZ, 0xffffffff, P3 ;  /* 0xfffffffffffc7807 */ /* 0x000fe40001800000 */
[----:B------:R-:W-:-:S03]  /*15f0*/  ISETP.GE.AND P4, PT, R26, c[0x0][0x1fc], PT ;  /* 0x00007f001a007a0c */ /* 0x000fc60003f86270 */
[----:B------:R-:W-:Y:S02]  /*1600*/  IMAD.SHL.U32 R252, R252, 0x2, RZ ;  /* 0x00000002fcfc7824 */ /* 0x000fe400078e00ff */
[----:B-----5:R-:W-:Y:S01]  /*1610*/  IMAD.IADD R32, R8, 0x1, -R3 ;  /* 0x0000000108207824 */ /* 0x020fe200078e0a03 */
[C---:B------:R-:W-:Y:S01]  /*1620*/  SHF.L.U64.HI R3, R10.reuse, R9, c[0x0][0x20c] ;  /* 0x000083000a037619 */ /* 0x040fe20000010209 */
[----:B------:R-:W-:Y:S01]  /*1630*/  IMAD.SHL.U32 R10, R10, 0x20, RZ ;  /* 0x000000200a0a7824 */ /* 0x000fe200078e00ff */
[----:B------:R-:W-:Y:S02]  /*1640*/  LOP3.LUT R252, R252, 0x2, R19, 0xe2, !PT ;  /* 0x00000002fcfc7812 */ /* 0x000fe400078ee213 */
[----:B------:R3:W-:Y:S02]  /*1650*/  STL [R1+0x14], R32 ;  /* 0x0000142001007387 */ /* 0x0007e40000100800 */
[C---:B------:R-:W-:Y:S01]  /*1660*/  SHF.L.U64.HI R3, R10.reuse, 0x1, R3 ;  /* 0x000000010a037819 */ /* 0x040fe20000010203 */
[----:B------:R-:W-:Y:S01]  /*1670*/  IMAD.SHL.U32 R10, R10, 0x2, RZ ;  /* 0x000000020a0a7824 */ /* 0x000fe200078e00ff */
[----:B------:R3:W-:Y:S01]  /*1680*/  STL [R1+0x10], R27 ;  /* 0x0000101b01007387 */ /* 0x0007e20000100800 */
[C---:B-1----:R-:W-:Y:S01]  /*1690*/  IMAD.SHL.U32 R6, R0.reuse, 0x100, RZ ;  /* 0x0000010000067824 */ /* 0x042fe200078e00ff */
[----:B--2---:R-:W-:Y:S01]  /*16a0*/  SHF.R.S32.HI R4, RZ, 0x1f, R27 ;  /* 0x0000001fff047819 */ /* 0x004fe2000001141b */
[----:B------:R-:W-:Y:S01]  /*16b0*/  IMAD.SHL.U32 R5, R0, 0x20, RZ ;  /* 0x0000002000057824 */ /* 0x000fe200078e00ff */
[----:B------:R-:W-:-:S02]  /*16c0*/  IADD3 R12, P0, R10, R250, RZ ;  /* 0x000000fa0a0c7210 */ /* 0x000fc40007f1e0ff */
[----:B------:R-:W-:Y:S02]  /*16d0*/  LEA.HI R2, R4, R27, RZ, 0x3 ;  /* 0x0000001b04027211 */ /* 0x000fe400078f18ff */
[----:B------:R-:W-:Y:S01]  /*16e0*/  LOP3.LUT R6, R20, 0x100, R6, 0xf8, !PT ;  /* 0x0000010014067812 */ /* 0x000fe200078ef806 */
[C-C-:B------:R-:W-:Y:S01]  /*16f0*/  IMAD.X R13, R3.reuse, 0x1, R251.reuse, P0 ;  /* 0x00000001030d7824 */ /* 0x140fe200000e06fb */
[----:B------:R-:W-:Y:S02]  /*1700*/  IADD3 R10, P3, P0, R10, 0x80, R250 ;  /* 0x000000800a0a7810 */ /* 0x000fe4000787e0fa */
[----:B------:R-:W-:Y:S02]  /*1710*/  LOP3.LUT R4, R2, 0xfffffff8, RZ, 0xc0, !PT ;  /* 0xfffffff802047812 */ /* 0x000fe400078ec0ff */
[----:B------:R-:W-:Y:S01]  /*1720*/  IADD3.X R11, R3, RZ, R251, P3, P0 ;  /* 0x000000ff030b7210 */ /* 0x000fe20001fe04fb */
[----:B------:R-:W-:Y:S01]  /*1730*/  @!P2 IMAD.SHL.U32 R3, R30, 0x10, RZ ;  /* 0x000000101e03a824 */ /* 0x000fe200078e00ff */
[----:B------:R-:W-:Y:S01]  /*1740*/  LEA R8, P0, R25, c[0x0][0x280], 0x2 ;  /* 0x0000a00019087a11 */ /* 0x000fe200078010ff */
[----:B------:R-:W-:Y:S01]  /*1750*/  IMAD.IADD R4, R27, 0x1, -R4 ;  /* 0x000000011b047824 */ /* 0x000fe200078e0a04 */
[----:B------:R-:W-:-:S02]  /*1760*/  ISETP.LT.OR P3, PT, R14, 0x1, P1 ;  /* 0x000000010e00780c */ /* 0x000fc40000f61670 */
[----:B------:R1:W-:Y:S01]  /*1770*/  @!P2 LDGSTS.E.BYPASS.LTC128B.128 [R3+0x12080], [R22.64] ;  /* 0x120800001603afae */ /* 0x0003e2000b901d4e */
[----:B------:R-:W-:Y:S02]  /*1780*/  LEA.HI.X R9, R25, c[0x0][0x284], R28, 0x2, P0 ;  /* 0x0000a10019097a11 */ /* 0x000fe400000f141c */
[C---:B------:R-:W-:Y:S01]  /*1790*/  ISETP.LT.OR P0, PT, R14.reuse, 0x1, P4 ;  /* 0x000000010e00780c */ /* 0x040fe20002701670 */
[----:B------:R-:W0:Y:S01]  /*17a0*/  LDGDEPBAR ;  /* 0x00000000000079af */ /* 0x000e220000000000 */
[----:B------:R-:W-:Y:S01]  /*17b0*/  SHF.R.S32.HI R7, RZ, 0x3, R2 ;  /* 0x00000003ff077819 */ /* 0x000fe20000011402 */
[----:B------:R-:W-:Y:S01]  /*17c0*/  IMAD.SHL.U32 R2, R217, 0x400, RZ ;  /* 0x00000400d9027824 */ /* 0x000fe200078e00ff */
[C---:B------:R-:W-:Y:S02]  /*17d0*/  ISETP.LT.OR P1, PT, R14.reuse, 0x21, P1 ;  /* 0x000000210e00780c */ /* 0x040fe40000f21670 */
[----:B------:R-:W-:Y:S01]  /*17e0*/  ISETP.LT.OR P4, PT, R14, 0x21, P4 ;  /* 0x000000210e00780c */ /* 0x000fe20002781670 */
[----:B------:R-:W-:Y:S01]  /*17f0*/  IMAD.SHL.U32 R14, R0, 0x8, RZ ;  /* 0x00000008000e7824 */ /* 0x000fe200078e00ff */
[----:B------:R2:W-:Y:S01]  /*1800*/  LDGSTS.E.BYPASS.LTC128B.128 [R244+0xe080], [R250.64], !P3 ;  /* 0x0e080000faf47fae */ /* 0x0005e2000d901d4e */
[----:B------:R-:W-:Y:S01]  /*1810*/  IMAD.SHL.U32 R0, R7, 0x200, RZ ;  /* 0x0000020007007824 */ /* 0x000fe200078e00ff */
[----:B------:R-:W-:-:S02]  /*1820*/  LOP3.LUT R216, R6, 0x1c0, RZ, 0xc0, !PT ;  /* 0x000001c006d87812 */ /* 0x000fc400078ec0ff */
[----:B------:R-:W-:Y:S01]  /*1830*/  LOP3.LUT R16, R14, 0x8, RZ, 0xc0, !PT ;  /* 0x000000080e107812 */ /* 0x000fe200078ec0ff */
[----:B------:R2:W-:Y:S01]  /*1840*/  LDGSTS.E.BYPASS.LTC128B.128 [R244+0x10080], [R250.64+0x80], !P0 ;  /* 0x10080080faf47fae */ /* 0x0005e2000c101d4e */
[----:B------:R-:W-:Y:S02]  /*1850*/  PLOP3.LUT P0, PT, PT, PT, UP0, 0x80, 0x0 ;  /* 0x000000000000781c */ /* 0x000fe40003f0f008 */
[----:B------:R-:W-:Y:S01]  /*1860*/  LOP3.LUT R14, R6, 0x8, R24, 0xf8, !PT ;  /* 0x00000008060e7812 */ /* 0x000fe200078ef818 */
[----:B------:R2:W-:Y:S01]  /*1870*/  LDGSTS.E.BYPASS.LTC128B.128 [R244+0xf080], [R12.64], !P1 ;  /* 0x0f0800000cf47fae */ /* 0x0005e2000c901d4e */
[----:B------:R-:W-:-:S03]  /*1880*/  SHF.R.U32.HI R216, RZ, 0x3, R216 ;  /* 0x00000003ffd87819 */ /* 0x000fc600000116d8 */
[----:B------:R2:W-:Y:S01]  /*1890*/  LDGSTS.E.BYPASS.LTC128B.128 [R244+0x11080], [R10.64], !P4 ;  /* 0x110800000af47fae */ /* 0x0005e2000e101d4e */
[----:B------:R-:W-:Y:S01]  /*18a0*/  LOP3.LUT R216, R216, R14, RZ, 0x3c, !PT ;  /* 0x0000000ed8d87212 */ /* 0x000fe200078e3cff */
[----:B-1----:R-:W-:-:S05]  /*18b0*/  IMAD.SHL.U32 R3, R21, 0x8, RZ ;  /* 0x0000000815037824 */ /* 0x002fca00078e00ff */
[----:B------:R-:W-:Y:S01]  /*18c0*/  LOP3.LUT R17, R3, 0x18, RZ, 0xc0, !PT ;  /* 0x0000001803117812 */ /* 0x000fe200078ec0ff */
[----:B------:R-:W-:-:S03]  /*18d0*/  IMAD.SHL.U32 R3, R4, 0x40, RZ ;  /* 0x0000004004037824 */ /* 0x000fc600078e00ff */
[----:B------:R-:W-:Y:S02]  /*18e0*/  LOP3.LUT R7, R17, 0x20, R5, 0xf8, !PT ;  /* 0x0000002011077812 */ /* 0x000fe400078ef805 */
[----:B------:R-:W-:-:S04]  /*18f0*/  LOP3.LUT R3, R3, 0x1c0, RZ, 0xc0, !PT ;  /* 0x000001c003037812 */ /* 0x000fc800078ec0ff */
[----:B------:R-:W-:-:S04]  /*1900*/  SHF.R.U32.HI R5, RZ, 0x3, R3 ;  /* 0x00000003ff057819 */ /* 0x000fc80000011603 */
[C---:B------:R-:W-:Y:S02]  /*1910*/  LOP3.LUT R224, R5.reuse, R3, R16, 0x1e, !PT ;  /* 0x0000000305e07212 */ /* 0x040fe400078e1e10 */
[----:B------:R-:W-:Y:S02]  /*1920*/  LOP3.LUT R3, R5, R7, R3, 0x1e, !PT ;  /* 0x0000000705037212 */ /* 0x000fe400078e1e03 */
[-C--:B------:R-:W-:Y:S02]  /*1930*/  IADD3 R224, R224, R0.reuse, R2 ;  /* 0x00000000e0e07210 */ /* 0x080fe40007ffe002 */
[----:B------:R-:W-:Y:S01]  /*1940*/  LOP3.LUT R226, R3, R0, RZ, 0xfc, !PT ;  /* 0x0000000003e27212 */ /* 0x000fe200078efcff */
[----:B------:R-:W-:Y:S01]  /*1950*/  @!P2 IMAD.SHL.U32 R0, R30, 0x10, RZ ;  /* 0x000000101e00a824 */ /* 0x000fe200078e00ff */
[----:B------:R-:W-:-:S04]  /*1960*/  SHF.R.S32.HI R3, RZ, 0x1f, R243 ;  /* 0x0000001fff037819 */ /* 0x000fc800000114f3 */
[----:B------:R2:W-:Y:S01]  /*1970*/  @!P2 LDGSTS.E.BYPASS.LTC128B.128 [R0+0x12280], [R8.64] ;  /* 0x122800000800afae */ /* 0x0005e2000b901d4e */
[----:B------:R-:W-:-:S03]  /*1980*/  LEA.HI R3, R3, R243, RZ, 0x2 ;  /* 0x000000f303037211 */ /* 0x000fc600078f10ff */
[----:B------:R-:W0:Y:S01]  /*1990*/  LDGDEPBAR ;  /* 0x00000000000079af */ /* 0x000e220000000000 */
[----:B------:R-:W-:-:S03]  /*19a0*/  LEA.HI.SX32 R245, R3, R245, 0x1e ;  /* 0x000000f503f57211 */ /* 0x000fc600078ff2ff */
[----:B------:R-:W0:Y:S01]  /*19b0*/  LDGDEPBAR ;  /* 0x00000000000079af */ /* 0x000e220000000000 */
[----:B------:R-:W-:Y:S05]  /*19c0*/  @!P0 BRA `(.L_x_0) ;  /* 0x000036c000008947 */ /* 0x000fea0003800000 */
[----:B---34-:R-:W-:Y:S01]  /*19d0*/  IMAD.SHL.U32 R2, R32, 0x20, RZ ;  /* 0x0000002020027824 */ /* 0x018fe200078e00ff */
[C---:B------:R-:W-:Y:S01]  /*19e0*/  LOP3.LUT P1, RZ, R4.reuse, 0x2, RZ, 0xc0, !PT ;  /* 0x0000000204ff7812 */ /* 0x040fe2000782c0ff */
[----:B--2---:R-:W-:Y:S01]  /*19f0*/  IMAD.SHL.U32 R0, R27, 0x20, RZ ;  /* 0x000000201b007824 */ /* 0x004fe200078e00ff */
[----:B------:R-:W-:Y:S01]  /*1a00*/  LOP3.LUT P0, RZ, R4, 0x4, RZ, 0xc0, !PT ;  /* 0x0000000404ff7812 */ /* 0x000fe2000780c0ff */
[----:B------:R-:W-:Y:S01]  /*1a10*/  ULDC.64 UR4, c[0x0][0x238] ;  /* 0x00008e0000047ab9 */ /* 0x000fe20000000a00 */
[----:B------:R-:W-:Y:S01]  /*1a20*/  LOP3.LUT R4, R3, 0xfffffffc, RZ, 0xc0, !PT ;  /* 0xfffffffc03047812 */ /* 0x000fe200078ec0ff */
[----:B------:R-:W-:Y:S01]  /*1a30*/  IMAD.SHL.U32 R3, R32, 0x4, RZ ;  /* 0x0000000420037824 */ /* 0x000fe200078e00ff */
[----:B------:R-:W-:Y:S01]  /*1a40*/  LOP3.LUT R5, R17, 0xe0, R2, 0xf8, !PT ;  /* 0x000000e011057812 */ /* 0x000fe200078ef802 */
[----:B------:R-:W-:Y:S01]  /*1a50*/  IMAD.SHL.U32 R2, R27, 0x4, RZ ;  /* 0x000000041b027824 */ /* 0x000fe200078e00ff */
[----:B------:R-:W-:Y:S01]  /*1a60*/  LOP3.LUT R0, R16, 0x1e0, R0, 0xf8, !PT ;  /* 0x000001e010007812 */ /* 0x000fe200078ef800 */
[----:B------:R-:W-:Y:S01]  /*1a70*/  UIMAD UR4, UR12, UR4, URZ ;  /* 0x000000040c0472a4 */ /* 0x000fe2000f8e023f */
[----:B------:R-:W-:Y:S01]  /*1a80*/  LOP3.LUT R6, R5, 0x18, R3, 0x78, !PT ;  /* 0x0000001805067812 */ /* 0x000fe200078e7803 */
[----:B------:R-:W-:Y:S01]  /*1a90*/  IMAD.U32 R3, RZ, RZ, UR16 ;  /* 0x00000010ff037e24 */ /* 0x000fe2000f8e00ff */
[----:B------:R-:W-:Y:S01]  /*1aa0*/  LOP3.LUT R5, R0, 0x38, R2, 0x78, !PT ;  /* 0x0000003800057812 */ /* 0x000fe200078e7802 */
[----:B------:R-:W-:Y:S01]  /*1ab0*/  IMAD.SHL.U32 R217, R217, 0x200, RZ ;  /* 0x00000200d9d97824 */ /* 0x000fe200078e00ff */
[----:B------:R-:W-:Y:S01]  /*1ac0*/  LOP3.LUT R0, R18, 0x7ffffffc, RZ, 0xc0, !PT ;  /* 0x7ffffffc12007812 */ /* 0x000fe200078ec0ff */
[----:B------:R-:W-:Y:S01]  /*1ad0*/  UIMAD UR16, UR16, UR5, UR4 ;  /* 0x00000005101072a4 */ /* 0x000fe2000f8e0204 */
[----:B------:R-:W-:Y:S01]  /*1ae0*/  SHF.R.S32.HI R2, RZ, 0x1f, R21 ;  /* 0x0000001fff027819 */ /* 0x000fe20000011415 */
[----:B------:R-:W-:Y:S01]  /*1af0*/  IMAD.MOV.U32 R7, RZ, RZ, -0x60 ;  /* 0xffffffa0ff077424 */ /* 0x000fe200078e00ff */
[----:B------:R-:W-:Y:S01]  /*1b00*/  IADD3 R243, R243, -R4, RZ ;  /* 0x80000004f3f37210 */ /* 0x000fe20007ffe0ff */
[----:B------:R-:W-:Y:S01]  /*1b10*/  IMAD.IADD R4, R30, 0x1, -R0 ;  /* 0x000000011e047824 */ /* 0x000fe200078e0a00 */
[--C-:B------:R-:W-:Y:S01]  /*1b20*/  SHF.R.S32.HI R31, RZ, 0x1f, R30.reuse ;  /* 0x0000001fff1f7819 */ /* 0x100fe2000001141e */
[----:B------:R-:W-:Y:S01]  /*1b30*/  ULDC.64 UR4, c[0x0][0x240] ;  /* 0x0000900000047ab9 */ /* 0x000fe20000000a00 */
[----:B------:R-:W-:Y:S01]  /*1b40*/  LEA.HI R0, R2, R21, RZ, 0x2 ;  /* 0x0000001502007211 */ /* 0x000fe200078f10ff */
[----:B------:R-:W-:Y:S01]  /*1b50*/  IMAD R4, R4, 0x2, R217 ;  /* 0x0000000204047824 */ /* 0x000fe200078e02d9 */
[----:B------:R-:W-:Y:S01]  /*1b60*/  UIMAD UR4, UR13, UR4, URZ ;  /* 0x000000040d0472a4 */ /* 0x000fe2000f8e023f */
[----:B------:R-:W-:Y:S01]  /*1b70*/  IMAD.WIDE.U32 R2, R3, c[0x0][0x238], R30 ;  /* 0x00008e0003027a25 */ /* 0x000fe200078e001e */
[----:B------:R-:W-:Y:S01]  /*1b80*/  LOP3.LUT R0, R0, 0xfffffffc, RZ, 0xc0, !PT ;  /* 0xfffffffc00007812 */ /* 0x000fe200078ec0ff */
[----:B------:R1:W-:Y:S01]  /*1b90*/  STL [R1+0xc], R31 ;  /* 0x00000c1f01007387 */ /* 0x0003e20000100800 */
[----:B------:R-:W-:Y:S01]  /*1ba0*/  UIMAD UR7, UR10, UR5, UR4 ;  /* 0x000000050a0772a4 */ /* 0x000fe2000f8e0204 */
[----:B------:R-:W-:Y:S01]  /*1bb0*/  IMAD.IADD R6, R6, 0x1, R4 ;  /* 0x0000000106067824 */ /* 0x000fe200078e0204 */
[----:B------:R-:W-:Y:S01]  /*1bc0*/  IADD3 R0, R21, -R0, RZ ;  /* 0x8000000015007210 */ /* 0x000fe20007ffe0ff */
[----:B------:R-:W-:Y:S01]  /*1bd0*/  IMAD R7, R29, R7, c[0x0][0x198] ;  /* 0x000066001d077624 */ /* 0x000fe200078e0207 */
[----:B------:R-:W-:Y:S01]  /*1be0*/  IADD3 R3, R3, UR16, RZ ;  /* 0x0000001003037c10 */ /* 0x000fe2000fffe0ff */
[----:B------:R-:W-:Y:S01]  /*1bf0*/  IMAD.U32 R4, RZ, RZ, UR10 ;  /* 0x0000000aff047e24 */ /* 0x000fe2000f8e00ff */
[C---:B------:R-:W-:Y:S01]  /*1c00*/  SEL R221, R225.reuse, 0xffffffe0, !P1 ;  /* 0xffffffe0e1dd7807 */ /* 0x040fe20004800000 */
[----:B------:R-:W-:Y:S01]  /*1c10*/  IMAD R0, R0, -0x8, R7 ;  /* 0xfffffff800007824 */ /* 0x000fe200078e0207 */
[----:B------:R-:W-:Y:S01]  /*1c20*/  UIADD3 UR13, UR6, 0x3f, URZ ;  /* 0x0000003f060d7890 */ /* 0x000fe2000fffe03f */
[----:B------:R-:W-:Y:S01]  /*1c30*/  IMAD.WIDE.U32 R8, R4, c[0x0][0x240], R2 ;  /* 0x0000900004087a25 */ /* 0x000fe200078e0002 */
[----:B------:R-:W-:Y:S01]  /*1c40*/  MOV R227, 0x10 ;  /* 0x0000001000e37802 */ /* 0x000fe20000000f00 */
[----:B------:R-:W-:Y:S01]  /*1c50*/  CS2R R146, SRZ ;  /* 0x0000000000927805 */ /* 0x000fe2000001ff00 */
[----:B------:R-:W-:Y:S01]  /*1c60*/  SEL R225, R225, 0xffffffe0, !P0 ;  /* 0xffffffe0e1e17807 */ /* 0x000fe20004000000 */
[----:B------:R-:W-:Y:S01]  /*1c70*/  IMAD R243, R243, -0x2, R0 ;  /* 0xfffffffef3f37824 */ /* 0x000fe200078e0200 */
[----:B------:R-:W-:Y:S01]  /*1c80*/  IADD3 R0, R9, UR7, RZ ;  /* 0x0000000709007c10 */ /* 0x000fe2000fffe0ff */
[----:B------:R1:W-:Y:S01]  /*1c90*/  STL.64 [R1+0x18], R8 ;  /* 0x0000180801007387 */ /* 0x0003e20000100a00 */
[----:B------:R-:W-:Y:S01]  /*1ca0*/  USHF.R.S32.HI UR6, URZ, 0x1f, UR13 ;  /* 0x0000001f3f067899 */ /* 0x000fe2000801140d */
[----:B------:R-:W-:Y:S01]  /*1cb0*/  SEL R227, R227, 0xfffffff0, !P1 ;  /* 0xfffffff0e3e37807 */ /* 0x000fe20004800000 */
[C---:B------:R-:W-:Y:S01]  /*1cc0*/  IMAD.SHL.U32 R222, R224.reuse, 0x2, RZ ;  /* 0x00000002e0de7824 */ /* 0x040fe200078e00ff */
[----:B------:R1:W-:Y:S01]  /*1cd0*/  STL [R1+0x20], R0 ;  /* 0x0000200001007387 */ /* 0x0003e20000100800 */
[----:B------:R-:W-:Y:S01]  /*1ce0*/  LOP3.LUT R217, R5, R217, RZ, 0xfc, !PT ;  /* 0x000000d905d97212 */ /* 0x000fe200078efcff */
[----:B------:R-:W-:Y:S01]  /*1cf0*/  IMAD.IADD R228, R224, 0x1, R225 ;  /* 0x00000001e0e47824 */ /* 0x000fe200078e02e1 */
[----:B------:R-:W-:Y:S01]  /*1d00*/  ULEA.HI UR6, UR6, UR13, URZ, 0x6 ;  /* 0x0000000d06067291 */ /* 0x000fe2000f8f303f */
[----:B------:R-:W-:Y:S01]  /*1d10*/  IMAD.IADD R223, R223, 0x1, R220 ;  /* 0x00000001dfdf7824 */ /* 0x000fe200078e02dc */
[----:B------:R-:W-:Y:S01]  /*1d20*/  CS2R R144, SRZ ;  /* 0x0000000000907805 */ /* 0x000fe2000001ff00 */
[----:B------:R-:W-:Y:S01]  /*1d30*/  IMAD.SHL.U32 R216, R216, 0x2, RZ ;  /* 0x00000002d8d87824 */ /* 0x000fe200078e00ff */
        /* <DEDUP_REMOVED lines=46> */
[----:B------:R-:W-:Y:S01]  /*2020*/  IMAD.IADD R221, R222, 0x1, R221 ;  /* 0x00000001dedd7824 */ /* 0x000fe200078e02dd */
[----:B------:R-:W-:Y:S01]  /*2030*/  IADD3 R232, R224, R227, RZ ;  /* 0x000000e3e0e87210 */ /* 0x000fe20007ffe0ff */
[C---:B------:R-:W-:Y:S01]  /*2040*/  IMAD.IADD R230, R227.reuse, 0x1, R225 ;  /* 0x00000001e3e67824 */ /* 0x040fe200078e02e1 */
[----:B------:R-:W-:Y:S01]  /*2050*/  LEA R233, R6, 0x12480, 0x1 ;  /* 0x0001248006e97811 */ /* 0x000fe200078e08ff */
[----:B------:R-:W-:Y:S01]  /*2060*/  IMAD.IADD R231, R227, 0x1, R228 ;  /* 0x00000001e3e77824 */ /* 0x000fe200078e02e4 */
[----:B------:R-:W-:Y:S01]  /*2070*/  LEA R217, R217, 0x15480, 0x1 ;  /* 0x00015480d9d97811 */ /* 0x000fe200078e08ff */
[----:B------:R-:W-:Y:S01]  /*2080*/  ULDC UR12, c[0x0][0x278] ;  /* 0x00009e00000c7ab9 */ /* 0x000fe20000000800 */
[----:B------:R-:W-:Y:S01]  /*2090*/  IADD3 R229, R224, 0x800, RZ ;  /* 0x00000800e0e57810 */ /* 0x000fe20007ffe0ff */
[----:B------:R-:W-:-:S02]  /*20a0*/  ULDC UR5, c[0x0][0x290] ;  /* 0x0000a40000057ab9 */ /* 0x000fc40000000800 */
[----:B------:R-:W-:Y:S02]  /*20b0*/  UMOV UR20, 0x1 ;  /* 0x0000000100147882 */ /* 0x000fe40000000000 */
[----:B------:R-:W-:Y:S02]  /*20c0*/  UMOV UR4, URZ ;  /* 0x0000003f00047c82 */ /* 0x000fe40008000000 */
[----:B------:R-:W-:Y:S02]  /*20d0*/  UMOV UR16, URZ ;  /* 0x0000003f00107c82 */ /* 0x000fe40008000000 */
[----:B------:R-:W-:Y:S02]  /*20e0*/  UIMAD UR12, UR10, UR12, URZ ;  /* 0x0000000c0a0c72a4 */ /* 0x000fe4000f8e023f */
[----:B------:R-:W-:Y:S02]  /*20f0*/  UIMAD UR5, UR10, UR5, URZ ;  /* 0x000000050a0572a4 */ /* 0x000fe4000f8e023f */
[----:B------:R-:W-:-:S02]  /*2100*/  USHF.R.S32.HI UR18, URZ, 0x6, UR6 ;  /* 0x000000063f127899 */ /* 0x000fc40008011406 */
[----:B-1----:R-:W-:Y:S02]  /*2110*/  ULDC UR13, c[0x0][0x168] ;  /* 0x00005a00000d7ab9 */ /* 0x002fe40000000800 */
.L_x_3:
[----:B------:R-:W-:Y:S04]  /*2120*/  DEPBAR.LE SB0, 0x1 ;  /* 0x000080400000791a */ /* 0x000fe80000000000 */
[----:B------:R-:W-:Y:S01]  /*2130*/  BAR.SYNC.DEFER_BLOCKING 0x0 ;  /* 0x0000000000007b1d */ /* 0x000fe20000010000 */
[----:B------:R-:W-:Y:S01]  /*2140*/  IMAD.U32 R0, RZ, RZ, UR4 ;  /* 0x00000004ff007e24 */ /* 0x000fe2000f8e00ff */
[----:B------:R-:W-:Y:S01]  /*2150*/  MOV R148, UR4 ;  /* 0x0000000400947c02 */ /* 0x000fe20008000f00 */
[----:B------:R-:W-:Y:S03]  /*2160*/  UIADD3 UR19, UR16, 0x1, URZ ;  /* 0x0000000110137890 */ /* 0x000fe6000fffe03f */
[----:B------:R-:W-:Y:S01]  /*2170*/  LEA R0, R0, R224, 0xd ;  /* 0x000000e000007211 */ /* 0x000fe200078e68ff */
[----:B------:R-:W-:Y:S01]  /*2180*/  IMAD R148, R148, 0x2000, R227 ;  /* 0x0000200094947824 */ /* 0x000fe200078e02e3 */
[----:B------:R-:W-:Y:S03]  /*2190*/  UISETP.GE.AND UP0, UPT, UR19, UR18, UPT ;  /* 0x000000121300728c */ /* 0x000fe6000bf06270 */
[----:B------:R-:W-:Y:S01]  /*21a0*/  IMAD.SHL.U32 R0, R0, 0x2, RZ ;  /* 0x0000000200007824 */ /* 0x000fe200078e00ff */
[CC--:B------:R-:W-:Y:S02]  /*21b0*/  IADD3 R4, R224.reuse, R148.reuse, RZ ;  /* 0x00000094e0047210 */ /* 0x0c0fe40007ffe0ff */
[--C-:B------:R-:W-:Y:S02]  /*21c0*/  IADD3 R148, R224, R148, R225.reuse ;  /* 0x00000094e0947210 */ /* 0x100fe40007ffe0e1 */
[----:B------:R-:W-:Y:S01]  /*21d0*/  PLOP3.LUT P3, PT, PT, PT, UP0, 0x80, 0x0 ;  /* 0x000000000000781c */ /* 0x000fe20003f6f008 */
[----:B------:R-:W-:Y:S01]  /*21e0*/  IMAD.SHL.U32 R149, R4, 0x2, RZ ;  /* 0x0000000204957824 */ /* 0x000fe200078e00ff */
[----:B------:R-:W-:Y:S01]  /*21f0*/  SHF.L.U32 R148, R148, 0x1, RZ ;  /* 0x0000000194947819 */ /* 0x000fe200000006ff */
[----:B------:R-:W-:Y:S04]  /*2200*/  LDSM.16.M88.2 R2, [R218+0x80] ;  /* 0x00008000da02783b */ /* 0x000fe80000000100 */
[----:B------:R-:W1:Y:S04]  /*2210*/  LDSM.16.M88.4 R20, [R0+0x6080] ;  /* 0x006080000014783b */ /* 0x000e680000000200 */
[----:B------:R-:W2:Y:S04]  /*2220*/  LDSM.16.M88.4 R24, [R0+0x7080] ;  /* 0x007080000018783b */ /* 0x000ea80000000200 */
[----:B------:R-:W3:Y:S04]  /*2230*/  LDSM.16.M88.2 R16, [R218+0x1080] ;  /* 0x00108000da10783b */ /* 0x000ee80000000100 */
[----:B------:R-:W4:Y:S04]  /*2240*/  LDSM.16.M88.2 R28, [R218+0x2080] ;  /* 0x00208000da1c783b */ /* 0x000f280000000100 */
[----:B------:R-:W-:Y:S04]  /*2250*/  LDSM.16.M88.2 R30, [R220+0x80] ;  /* 0x00008000dc1e783b */ /* 0x000fe80000000100 */
[----:B------:R-:W5:Y:S04]  /*2260*/  LDSM.16.M88.4 R32, [R149+0x6080] ;  /* 0x006080009520783b */ /* 0x000f680000000200 */
[----:B------:R-:W4:Y:S04]  /*2270*/  LDSM.16.M88.4 R36, [R149+0x7080] ;  /* 0x007080009524783b */ /* 0x000f280000000200 */
[----:B------:R-:W-:Y:S01]  /*2280*/  LDSM.16.M88.2 R40, [R220+0x2080] ;  /* 0x00208000dc28783b */ /* 0x000fe20000000100 */
[-C--:B-1----:R-:W-:Y:S08]  /*2290*/  HMMA.16816.F32 R4, R20, R2.reuse, RZ ;  /* 0x000000021404723c */ /* 0x082ff000000018ff */
[C---:B--2---:R-:W-:Y:S07]  /*22a0*/  HMMA.16816.F32 R8, R24.reuse, R2, RZ ;  /* 0x000000021808723c */ /* 0x044fee00000018ff */
[----:B------:R-:W-:Y:S01]  /*22b0*/  MOV R2, UR4 ;  /* 0x0000000400027c02 */ /* 0x000fe20008000f00 */
[-C--:B---3--:R-:W-:Y:S04]  /*22c0*/  HMMA.16816.F32 R12, R24, R16.reuse, RZ ;  /* 0x00000010180c723c */ /* 0x088fe800000018ff */
[----:B------:R-:W-:Y:S02]  /*22d0*/  IMAD R18, R2, 0x2000, R225 ;  /* 0x0000200002127824 */ /* 0x000fe400078e02e1 */
[----:B------:R-:W1:Y:S03]  /*22e0*/  LDSM.16.M88.2 R2, [R220+0x1080] ;  /* 0x00108000dc02783b */ /* 0x000e660000000100 */
[----:B------:R-:W-:Y:S02]  /*22f0*/  IADD3 R42, R224, R18, RZ ;  /* 0x00000012e02a7210 */ /* 0x000fe40007ffe0ff */
[C---:B------:R-:W-:Y:S03]  /*2300*/  HMMA.16816.F32 R16, R20.reuse, R16, RZ ;  /* 0x000000101410723c */ /* 0x040fe600000018ff */
[----:B------:R-:W-:Y:S02]  /*2310*/  IMAD.SHL.U32 R150, R42, 0x2, RZ ;  /* 0x000000022a967824 */ /* 0x000fe400078e00ff */
[----:B------:R-:W-:Y:S03]  /*2320*/  LDSM.16.M88.2 R42, [R219+0x80] ;  /* 0x00008000db2a783b */ /* 0x000fe60000000100 */
[-C--:B----4-:R-:W-:Y:S01]  /*2330*/  HMMA.16816.F32 R20, R20, R28.reuse, RZ ;  /* 0x0000001c1414723c */ /* 0x090fe200000018ff */
[----:B------:R-:W2:Y:S04]  /*2340*/  LDSM.16.M88.4 R44, [R150+0x6080] ;  /* 0x00608000962c783b */ /* 0x000ea80000000200 */
[----:B------:R-:W3:Y:S03]  /*2350*/  LDSM.16.M88.4 R48, [R150+0x7080] ;  /* 0x007080009630783b */ /* 0x000ee60000000200 */
[----:B------:R-:W-:Y:S01]  /*2360*/  HMMA.16816.F32 R24, R24, R28, RZ ;  /* 0x0000001c1818723c */ /* 0x000fe200000018ff */
[----:B------:R-:W4:Y:S07]  /*2370*/  LDSM.16.M88.2 R28, [R219+0x1080] ;  /* 0x00108000db1c783b */ /* 0x000f2e0000000100 */
[-C--:B-----5:R-:W-:Y:S08]  /*2380*/  HMMA.16816.F32 R4, R32, R30.reuse, R4 ;  /* 0x0000001e2004723c */ /* 0x0a0ff00000001804 */
[C---:B------:R-:W-:Y:S01]  /*2390*/  HMMA.16816.F32 R8, R36.reuse, R30, R8 ;  /* 0x0000001e2408723c */ /* 0x040fe20000001808 */
[----:B------:R-:W-:Y:S07]  /*23a0*/  LDSM.16.M88.2 R30, [R223+0x80] ;  /* 0x00008000df1e783b */ /* 0x000fee0000000100 */
[-C--:B-1----:R-:W-:Y:S08]  /*23b0*/  HMMA.16816.F32 R12, R36, R2.reuse, R12 ;  /* 0x00000002240c723c */ /* 0x082ff0000000180c */
[C---:B------:R-:W-:Y:S01]  /*23c0*/  HMMA.16816.F32 R16, R32.reuse, R2, R16 ;  /* 0x000000022010723c */ /* 0x040fe20000001810 */
[----:B------:R-:W1:Y:S07]  /*23d0*/  LDSM.16.M88.2 R2, [R219+0x2080] ;  /* 0x00208000db02783b */ /* 0x000e6e0000000100 */
[-C--:B------:R-:W-:Y:S01]  /*23e0*/  HMMA.16816.F32 R20, R32, R40.reuse, R20 ;  /* 0x000000282014723c */ /* 0x080fe20000001814 */
[----:B------:R-:W5:Y:S07]  /*23f0*/  LDSM.16.M88.4 R32, [R148+0x6080] ;  /* 0x006080009420783b */ /* 0x000f6e0000000200 */
[----:B------:R-:W-:Y:S01]  /*2400*/  HMMA.16816.F32 R24, R36, R40, R24 ;  /* 0x000000282418723c */ /* 0x000fe20000001818 */
[----:B------:R-:W5:Y:S04]  /*2410*/  LDSM.16.M88.4 R36, [R148+0x7080] ;  /* 0x007080009424783b */ /* 0x000f680000000200 */
[----:B------:R-:W5:Y:S03]  /*2420*/  LDSM.16.M88.2 R40, [R223+0x1080] ;  /* 0x00108000df28783b */ /* 0x000f660000000100 */
[-C--:B--2---:R-:W-:Y:S08]  /*2430*/  HMMA.16816.F32 R4, R44, R42.reuse, R4 ;  /* 0x0000002a2c04723c */ /* 0x084ff00000001804 */
[C---:B---3--:R-:W-:Y:S01]  /*2440*/  HMMA.16816.F32 R8, R48.reuse, R42, R8 ;  /* 0x0000002a3008723c */ /* 0x048fe20000001808 */
[----:B------:R-:W-:Y:S07]  /*2450*/  LDSM.16.M88.2 R42, [R218+0x3080] ;  /* 0x00308000da2a783b */ /* 0x000fee0000000100 */
[-C--:B----4-:R-:W-:Y:S08]  /*2460*/  HMMA.16816.F32 R12, R48, R28.reuse, R12 ;  /* 0x0000001c300c723c */ /* 0x090ff0000000180c */
[C---:B------:R-:W-:Y:S01]  /*2470*/  HMMA.16816.F32 R16, R44.reuse, R28, R16 ;  /* 0x0000001c2c10723c */ /* 0x040fe20000001810 */
[----:B------:R-:W2:Y:S07]  /*2480*/  LDSM.16.M88.2 R28, [R223+0x2080] ;  /* 0x00208000df1c783b */ /* 0x000eae0000000100 */
[-C--:B-1----:R-:W-:Y:S01]  /*2490*/  HMMA.16816.F32 R20, R44, R2.reuse, R20 ;  /* 0x000000022c14723c */ /* 0x082fe20000001814 */
[----:B------:R-:W1:Y:S07]  /*24a0*/  LDSM.16.M88.4 R44, [R0+0x8080] ;  /* 0x00808000002c783b */ /* 0x000e6e0000000200 */
[----:B------:R-:W-:Y:S01]  /*24b0*/  HMMA.16816.F32 R24, R48, R2, R24 ;  /* 0x000000023018723c */ /* 0x000fe20000001818 */
[----:B------:R3:W4:Y:S04]  /*24c0*/  LDSM.16.M88.4 R48, [R0+0x9080] ;  /* 0x009080000030783b */ /* 0x0007280000000200 */
[----:B------:R-:W1:Y:S03]  /*24d0*/  LDSM.16.M88.2 R2, [R218+0x4080] ;  /* 0x00408000da02783b */ /* 0x000e660000000100 */
[-C--:B-----5:R-:W-:Y:S08]  /*24e0*/  HMMA.16816.F32 R4, R32, R30.reuse, R4 ;  /* 0x0000001e2004723c */ /* 0x0a0ff00000001804 */
[C---:B------:R-:W-:Y:S01]  /*24f0*/  HMMA.16816.F32 R8, R36.reuse, R30, R8 ;  /* 0x0000001e2408723c */ /* 0x040fe20000001808 */
[----:B------:R-:W5:Y:S07]  /*2500*/  LDSM.16.M88.2 R30, [R218+0x5080] ;  /* 0x00508000da1e783b */ /* 0x000f6e0000000100 */
[-C--:B------:R-:W-:Y:S01]  /*2510*/  HMMA.16816.F32 R12, R36, R40.reuse, R12 ;  /* 0x00000028240c723c */ /* 0x080fe2000000180c */
[----:B---3--:R-:W-:Y:S05]  /*2520*/  IMAD.U32 R0, RZ, RZ, UR4 ;  /* 0x00000004ff007e24 */ /* 0x008fea000f8e00ff */
[----:B------:R-:W-:Y:S02]  /*2530*/  LEA R0, R0, R232, 0xd ;  /* 0x000000e800007211 */ /* 0x000fe400078e68ff */
[C---:B------:R-:W-:Y:S01]  /*2540*/  HMMA.16816.F32 R16, R32.reuse, R40, R16 ;  /* 0x000000282010723c */ /* 0x040fe20000001810 */
[----:B------:R-:W-:Y:S03]  /*2550*/  LDSM.16.M88.2 R40, [R220+0x4080] ;  /* 0x00408000dc28783b */ /* 0x000fe60000000100 */
[----:B------:R-:W-:Y:S04]  /*2560*/  IMAD.SHL.U32 R0, R0, 0x2, RZ ;  /* 0x0000000200007824 */ /* 0x000fe800078e00ff */
[-C--:B--2---:R-:W-:Y:S01]  /*2570*/  HMMA.16816.F32 R20, R32, R28.reuse, R20 ;  /* 0x0000001c2014723c */ /* 0x084fe20000001814 */
[----:B------:R2:W-:Y:S07]  /*2580*/  LDSM.16.M88.4 R32, [R0+0x8080] ;  /* 0x008080000020783b */ /* 0x0005ee0000000200 */
[----:B------:R-:W-:Y:S01]  /*2590*/  HMMA.16816.F32 R24, R36, R28, R24 ;  /* 0x0000001c2418723c */ /* 0x000fe20000001818 */
[----:B------:R-:W3:Y:S04]  /*25a0*/  LDSM.16.M88.2 R28, [R220+0x3080] ;  /* 0x00308000dc1c783b */ /* 0x000ee80000000100 */
[----:B------:R-:W3:Y:S03]  /*25b0*/  LDSM.16.M88.4 R36, [R149+0x9080] ;  /* 0x009080009524783b */ /* 0x000ee60000000200 */
[-C--:B-1----:R-:W-:Y:S01]  /*25c0*/  HMMA.16816.F32 R4, R44, R42.reuse, R4 ;  /* 0x0000002a2c04723c */ /* 0x082fe20000001804 */
[----:B------:R-:W-:Y:S07]  /*25d0*/  LDSM.16.M88.4 R148, [R150+0x9080] ;  /* 0x009080009694783b */ /* 0x000fee0000000200 */
[C---:B----4-:R-:W-:Y:S01]  /*25e0*/  HMMA.16816.F32 R8, R48.reuse, R42, R8 ;  /* 0x0000002a3008723c */ /* 0x050fe20000001808 */
[----:B------:R-:W-:Y:S03]  /*25f0*/  LDSM.16.M88.2 R42, [R219+0x3080] ;  /* 0x00308000db2a783b */ /* 0x000fe60000000100 */
[----:B--2---:R-:W-:Y:S04]  /*2600*/  MOV R0, UR4 ;  /* 0x0000000400007c02 */ /* 0x004fe80008000f00 */
[-C--:B------:R-:W-:Y:S04]  /*2610*/  HMMA.16816.F32 R12, R48, R2.reuse, R12 ;  /* 0x00000002300c723c */ /* 0x080fe8000000180c */
[----:B------:R-:W-:Y:S04]  /*2620*/  IMAD R0, R0, 0x2000, R228 ;  /* 0x0000200000007824 */ /* 0x000fe800078e02e4 */
[C---:B------:R-:W-:Y:S01]  /*2630*/  HMMA.16816.F32 R16, R44.reuse, R2, R16 ;  /* 0x000000022c10723c */ /* 0x040fe20000001810 */
[----:B------:R-:W1:Y:S03]  /*2640*/  LDSM.16.M88.2 R2, [R220+0x5080] ;  /* 0x00508000dc02783b */ /* 0x000e660000000100 */
[----:B------:R-:W-:Y:S04]  /*2650*/  SHF.L.U32 R0, R0, 0x1, RZ ;  /* 0x0000000100007819 */ /* 0x000fe800000006ff */
[-C--:B-----5:R-:W-:Y:S01]  /*2660*/  HMMA.16816.F32 R20, R44, R30.reuse, R20 ;  /* 0x0000001e2c14723c */ /* 0x0a0fe20000001814 */
[----:B------:R2:W4:Y:S07]  /*2670*/  LDSM.16.M88.4 R44, [R0+0x8080] ;  /* 0x00808000002c783b */ /* 0x00052e0000000200 */
[----:B------:R-:W-:Y:S01]  /*2680*/  HMMA.16816.F32 R24, R48, R30, R24 ;  /* 0x0000001e3018723c */ /* 0x000fe20000001818 */
[----:B------:R-:W5:Y:S07]  /*2690*/  LDSM.16.M88.2 R30, [R219+0x4080] ;  /* 0x00408000db1e783b */ /* 0x000f6e0000000100 */
[-C--:B---3--:R-:W-:Y:S08]  /*26a0*/  HMMA.16816.F32 R4, R32, R28.reuse, R4 ;  /* 0x0000001c2004723c */ /* 0x088ff00000001804 */
[C---:B------:R-:W-:Y:S01]  /*26b0*/  HMMA.16816.F32 R8, R36.reuse, R28, R8 ;  /* 0x0000001c2408723c */ /* 0x040fe20000001808 */
[----:B------:R-:W3:Y:S03]  /*26c0*/  LDSM.16.M88.2 R28, [R219+0x5080] ;  /* 0x00508000db1c783b */ /* 0x000ee60000000100 */
[----:B--2---:R-:W-:Y:S04]  /*26d0*/  IMAD.U32 R0, RZ, RZ, UR4 ;  /* 0x00000004ff007e24 */ /* 0x004fe8000f8e00ff */
[-C--:B------:R-:W-:Y:S04]  /*26e0*/  HMMA.16816.F32 R12, R36, R40.reuse, R12 ;  /* 0x00000028240c723c */ /* 0x080fe8000000180c */
[----:B------:R-:W-:Y:S04]  /*26f0*/  IMAD R0, R0, 0x2000, R230 ;  /* 0x0000200000007824 */ /* 0x000fe800078e02e6 */
[C---:B------:R-:W-:Y:S01]  /*2700*/  HMMA.16816.F32 R16, R32.reuse, R40, R16 ;  /* 0x000000282010723c */ /* 0x040fe20000001810 */
[----:B------:R-:W-:Y:S03]  /*2710*/  LDSM.16.M88.2 R40, [R223+0x5080] ;  /* 0x00508000df28783b */ /* 0x000fe60000000100 */
[----:B------:R-:W-:Y:S04]  /*2720*/  IMAD.IADD R0, R229, 0x1, R0 ;  /* 0x00000001e5007824 */ /* 0x000fe800078e0200 */
[-C--:B-1----:R-:W-:Y:S04]  /*2730*/  HMMA.16816.F32 R20, R32, R2.reuse, R20 ;  /* 0x000000022014723c */ /* 0x082fe80000001814 */
[----:B------:R-:W-:Y:S04]  /*2740*/  IMAD.SHL.U32 R0, R0, 0x2, RZ ;  /* 0x0000000200007824 */ /* 0x000fe800078e00ff */
[----:B------:R-:W-:Y:S01]  /*2750*/  HMMA.16816.F32 R24, R36, R2, R24 ;  /* 0x000000022418723c */ /* 0x000fe20000001818 */
[----:B------:R1:W-:Y:S06]  /*2760*/  LDSM.16.M88.4 R36, [R0+0x8080] ;  /* 0x008080000024783b */ /* 0x0003ec0000000200 */
[----:B------:R-:W-:Y:S01]  /*2770*/  MOV R2, UR4 ;  /* 0x0000000400027c02 */ /* 0x000fe20008000f00 */
[-C--:B----4-:R-:W-:Y:S05]  /*2780*/  HMMA.16816.F32 R4, R44, R42.reuse, R4 ;  /* 0x0000002a2c04723c */ /* 0x090fea0000001804 */
[----:B------:R-:W-:Y:S03]  /*2790*/  LEA R2, R2, R231, 0xd ;  /* 0x000000e702027211 */ /* 0x000fe600078e68ff */
[C---:B------:R-:W-:Y:S04]  /*27a0*/  HMMA.16816.F32 R8, R148.reuse, R42, R8 ;  /* 0x0000002a9408723c */ /* 0x040fe80000001808 */
[----:B------:R-:W-:Y:S02]  /*27b0*/  SHF.L.U32 R32, R2, 0x1, RZ ;  /* 0x0000000102207819 */ /* 0x000fe400000006ff */
[----:B------:R-:W-:Y:S02]  /*27c0*/  LDSM.16.M88.2 R2, [R223+0x3080] ;  /* 0x00308000df02783b */ /* 0x000fe40000000100 */
[-C--:B-----5:R-:W-:Y:S01]  /*27d0*/  HMMA.16816.F32 R12, R148, R30.reuse, R12 ;  /* 0x0000001e940c723c */ /* 0x0a0fe2000000180c */
[----:B-1----:R-:W-:Y:S01]  /*27e0*/  MOV R0, UR4 ;  /* 0x0000000400007c02 */ /* 0x002fe20008000f00 */
[----:B------:R-:W1:Y:S04]  /*27f0*/  LDSM.16.M88.4 R32, [R32+0x8080] ;  /* 0x008080002020783b */ /* 0x000e680000000200 */
[----:B------:R-:W-:Y:S02]  /*2800*/  IMAD R0, R0, 0x40, R245 ;  /* 0x0000004000007824 */ /* 0x000fe400078e02f5 */
[C---:B------:R-:W-:Y:S01]  /*2810*/  HMMA.16816.F32 R16, R44.reuse, R30, R16 ;  /* 0x0000001e2c10723c */ /* 0x040fe20000001810 */
[----:B------:R-:W2:Y:S04]  /*2820*/  LDSM.16.M88.2 R30, [R223+0x4080] ;  /* 0x00408000df1e783b */ /* 0x000ea80000000100 */
[----:B------:R4:W2:Y:S03]  /*2830*/  LDS R212, [R0.X4+0x12080] ;  /* 0x0120800000d47984 */ /* 0x0008a60000004800 */
[-C--:B---3--:R-:W-:Y:S01]  /*2840*/  HMMA.16816.F32 R20, R44, R28.reuse, R20 ;  /* 0x0000001c2c14723c */ /* 0x088fe20000001814 */
[----:B------:R4:W3:Y:S04]  /*2850*/  LDS R213, [R0.X4+0x120a0] ;  /* 0x0120a00000d57984 */ /* 0x0008e80000004800 */
[----:B------:R4:W3:Y:S03]  /*2860*/  LDS R215, [R0.X4+0x12100] ;  /* 0x0121000000d77984 */ /* 0x0008e60000004800 */
[----:B------:R-:W-:Y:S01]  /*2870*/  HMMA.16816.F32 R24, R148, R28, R24 ;  /* 0x0000001c9418723c */ /* 0x000fe20000001818 */
[----:B------:R4:W3:Y:S01]  /*2880*/  LDS R214, [R0.X4+0x12120] ;  /* 0x0121200000d67984 */ /* 0x0008e20000004800 */
[----:B------:R-:W-:Y:S04]  /*2890*/  DEPBAR.LE SB0, 0x0 ;  /* 0x000080000000791a */ /* 0x000fe80000000000 */
[----:B------:R-:W-:Y:S02]  /*28a0*/  BAR.SYNC.DEFER_BLOCKING 0x0 ;  /* 0x0000000000007b1d */ /* 0x000fe40000010000 */
[-C--:B-1----:R-:W-:Y:S08]  /*28b0*/  HMMA.16816.F32 R4, R32, R2.reuse, R4 ;  /* 0x000000022004723c */ /* 0x082ff00000001804 */
[C---:B------:R-:W-:Y:S01]  /*28c0*/  HMMA.16816.F32 R8, R36.reuse, R2, R8 ;  /* 0x000000022408723c */ /* 0x040fe20000001808 */
[----:B------:R4:W1:Y:S07]  /*28d0*/  LDSM.16.M88.4 R148, [R221+0xe080] ;  /* 0x00e08000dd94783b */ /* 0x00086e0000000200 */
[-C--:B--2---:R-:W-:Y:S01]  /*28e0*/  HMMA.16816.F32 R12, R36, R30.reuse, R12 ;  /* 0x0000001e240c723c */ /* 0x084fe2000000180c */
[----:B------:R4:W2:Y:S04]  /*28f0*/  LDSM.16.M88.4 R160, [R221+0xf080] ;  /* 0x00f08000dda0783b */ /* 0x0008a80000000200 */
[----:B------:R4:W1:Y:S03]  /*2900*/  LDSM.16.M88.4 R44, [R222+0xe080] ;  /* 0x00e08000de2c783b */ /* 0x0008660000000200 */
[C---:B------:R-:W-:Y:S01]  /*2910*/  HMMA.16816.F32 R16, R32.reuse, R30, R16 ;  /* 0x0000001e2010723c */ /* 0x040fe20000001810 */
[----:B------:R4:W1:Y:S07]  /*2920*/  LDSM.16.M88.4 R48, [R222+0xf080] ;  /* 0x00f08000de30783b */ /* 0x00086e0000000200 */
[-C--:B------:R-:W-:Y:S08]  /*2930*/  HMMA.16816.F32 R20, R32, R40.reuse, R20 ;  /* 0x000000282014723c */ /* 0x080ff00000001814 */
[----:B------:R-:W-:Y:S01]  /*2940*/  HMMA.16816.F32 R24, R36, R40, R24 ;  /* 0x000000282418723c */ /* 0x000fe20000001818 */
[----:B------:R-:W-:-:S07]  /*2950*/  @P3 BRA `(.L_x_1) ;  /* 0x0000033000003947 */ /* 0x000fce0003800000 */
[----:B---3--:R-:W-:Y:S01]  /*2960*/  @!P2 IMAD.MOV.U32 R2, RZ, RZ, R246 ;  /* 0x000000ffff02a224 */ /* 0x008fe200078e00f6 */
[----:B------:R-:W3:Y:S01]  /*2970*/  LDL.64 R168, [R1] ;  /* 0x0000000001a87983 */ /* 0x000ee20000100a00 */
[----:B------:R-:W-:Y:S01]  /*2980*/  USHF.R.S32.HI UR21, URZ, 0x1f, UR19 ;  /* 0x0000001f3f157899 */ /* 0x000fe20008011413 */
[----:B------:R-:W-:Y:S01]  /*2990*/  @!P2 IMAD.MOV.U32 R3, RZ, RZ, R247 ;  /* 0x000000ffff03a224 */ /* 0x000fe200078e00f7 */
[----:B------:R-:W-:Y:S01]  /*29a0*/  ULDC.64 UR6, c[0x0][0x178] ;  /* 0x00005e0000067ab9 */ /* 0x000fe20000000a00 */
[----:B------:R-:W-:Y:S01]  /*29b0*/  IMAD.U32 R32, RZ, RZ, UR17 ;  /* 0x00000011ff207e24 */ /* 0x000fe2000f8e00ff */
[----:B----4-:R-:W4:Y:S01]  /*29c0*/  @!P2 S2R R0, SR_CTAID.Y ;  /* 0x000000000000a919 */ /* 0x010f220000002600 */
[----:B------:R-:W-:Y:S02]  /*29d0*/  UIMAD UR21, UR21, UR6, URZ ;  /* 0x00000006151572a4 */ /* 0x000fe4000f8e023f */
[----:B------:R-:W-:Y:S02]  /*29e0*/  UIMAD.WIDE.U32 UR22, UR19, UR6, URZ ;  /* 0x00000006131672a5 */ /* 0x000fe4000f8e003f */
[----:B------:R-:W-:Y:S02]  /*29f0*/  UIMAD UR21, UR19, UR7, UR21 ;  /* 0x00000007131572a4 */ /* 0x000fe4000f8e0215 */
[----:B------:R-:W-:Y:S02]  /*2a00*/  UIMAD UR6, UR19, -0x40, UR13 ;  /* 0xffffffc0130678a4 */ /* 0x000fe4000f8e020d */
[----:B------:R-:W-:Y:S01]  /*2a10*/  IMAD.U32 R29, RZ, RZ, UR22 ;  /* 0x00000016ff1d7e24 */ /* 0x000fe2000f8e00ff */
[----:B------:R-:W-:Y:S01]  /*2a20*/  UIADD3 UR21, UR23, UR21, URZ ;  /* 0x0000001517157290 */ /* 0x000fe2000fffe03f */
[----:B------:R-:W-:Y:S05]  /*2a30*/  IMAD.U32 R31, RZ, RZ, UR22 ;  /* 0x00000016ff1f7e24 */ /* 0x000fea000f8e00ff */
[----:B------:R-:W-:Y:S01]  /*2a40*/  IMAD.U32 R30, RZ, RZ, UR21 ;  /* 0x00000015ff1e7e24 */ /* 0x000fe2000f8e00ff */
[----:B----4-:R-:W-:Y:S01]  /*2a50*/  @!P2 SHF.R.S32.HI R28, RZ, 0x1f, R0 ;  /* 0x0000001fff1ca819 */ /* 0x010fe20000011400 */
[----:B------:R-:W-:Y:S04]  /*2a60*/  @!P2 IMAD.WIDE.U32 R2, R0, c[0x0][0x270], R2 ;  /* 0x00009c000002aa25 */ /* 0x000fe800078e0002 */
[----:B------:R-:W-:Y:S04]  /*2a70*/  @!P2 IMAD R28, R28, c[0x0][0x270], RZ ;  /* 0x00009c001c1caa24 */ /* 0x000fe800078e02ff */
[----:B------:R-:W-:Y:S01]  /*2a80*/  @!P2 IMAD R28, R0, c[0x0][0x274], R28 ;  /* 0x00009d00001caa24 */ /* 0x000fe200078e021c */
[----:B------:R-:W-:Y:S02]  /*2a90*/  @!P2 IADD3 R0, P3, R2, UR12, RZ ;  /* 0x0000000c0200ac10 */ /* 0x000fe4000ff7e0ff */
[----:B---3--:R-:W-:Y:S02]  /*2aa0*/  LEA R2, P4, R29, R168, 0x7 ;  /* 0x000000a81d027211 */ /* 0x008fe400078838ff */
[----:B------:R-:W-:Y:S02]  /*2ab0*/  @!P2 IADD3.X R29, R3, UR8, R28, P3, !PT ;  /* 0x00000008031dac10 */ /* 0x000fe40009ffe41c */
[----:B------:R-:W-:Y:S02]  /*2ac0*/  LEA.HI.X R3, R31, R169, R30, 0x7, P4 ;  /* 0x000000a91f037211 */ /* 0x000fe400020f3c1e */
[----:B------:R-:W-:Y:S02]  /*2ad0*/  IADD3 R32, P4, P3, R32, 0x80, R2 ;  /* 0x0000008020207810 */ /* 0x000fe40007b9e002 */
[----:B------:R-:W-:Y:S02]  /*2ae0*/  IADD3 R28, -R248, UR6, RZ ;  /* 0x00000006f81c7c10 */ /* 0x000fe4000fffe1ff */
[----:B------:R-:W-:Y:S02]  /*2af0*/  IADD3.X R33, RZ, UR11, R3, P4, P3 ;  /* 0x0000000bff217c10 */ /* 0x000fe4000a7e6403 */
[----:B------:R-:W-:Y:S02]  /*2b00*/  @!P2 LEA R30, P3, R0, c[0x0][0x258], 0x2 ;  /* 0x00009600001eaa11 */ /* 0x000fe400078610ff */
[----:B------:R-:W-:Y:S02]  /*2b10*/  ISETP.LT.OR P4, PT, R28, 0x1, P6 ;  /* 0x000000011c00780c */ /* 0x000fe40003781670 */
[----:B------:R-:W-:Y:S01]  /*2b20*/  @!P2 LEA.HI.X R31, R0, c[0x0][0x25c], R29, 0x2, P3 ;  /* 0x00009700001faa11 */ /* 0x000fe200018f141d */
[----:B------:R-:W-:Y:S01]  /*2b30*/  IMAD.U32 R0, RZ, RZ, UR20 ;  /* 0x00000014ff007e24 */ /* 0x000fe2000f8e00ff */
[----:B------:R-:W-:Y:S02]  /*2b40*/  IADD3 R29, R244, 0x6080, RZ ;  /* 0x00006080f41d7810 */ /* 0x000fe40007ffe0ff */
[----:B------:R-:W-:Y:S03]  /*2b50*/  ISETP.LT.OR P3, PT, R28, 0x1, P5 ;  /* 0x000000011c00780c */ /* 0x000fe60002f61670 */
[----:B------:R-:W-:Y:S02]  /*2b60*/  IMAD R0, R0, 0x4000, R29 ;  /* 0x0000400000007824 */ /* 0x000fe400078e021d */
[----:B------:R-:W-:Y:S03]  /*2b70*/  IMAD.U32 R29, RZ, RZ, UR16 ;  /* 0x00000010ff1d7e24 */ /* 0x000fe6000f8e00ff */
[----:B------:R-:W-:Y:S01]  /*2b80*/  @!PT LDS RZ, [RZ] ;  /* 0x00000000fffff984 */ /* 0x000fe20000000800 */
[----:B------:R-:W-:Y:S01]  /*2b90*/  @!PT LDS RZ, [RZ] ;  /* 0x00000000fffff984 */ /* 0x000fe20000000800 */
[----:B------:R-:W-:Y:S01]  /*2ba0*/  @!PT LDS RZ, [RZ] ;  /* 0x00000000fffff984 */ /* 0x000fe20000000800 */
[----:B------:R3:W-:Y:S01]  /*2bb0*/  LDGSTS.E.BYPASS.LTC128B.128 [R0], [R2.64], !P4 ;  /* 0x0000000002007fae */ /* 0x0007e2000e101d4e */
[----:B------:R-:W-:Y:S04]  /*2bc0*/  IADD3 R34, P4, R2, UR17, RZ ;  /* 0x0000001102227c10 */ /* 0x000fe8000ff9e0ff */
[----:B------:R3:W-:Y:S01]  /*2bd0*/  LDGSTS.E.BYPASS.LTC128B.128 [R0+0x2000], [R2.64+0x80], !P3 ;  /* 0x0200008002007fae */ /* 0x0007e2000d901d4e */
[C---:B------:R-:W-:Y:S02]  /*2be0*/  ISETP.LT.OR P3, PT, R28.reuse, 0x21, P6 ;  /* 0x000000211c00780c */ /* 0x040fe40003761670 */
[----:B------:R-:W-:Y:S02]  /*2bf0*/  IADD3.X R35, R3, UR11, RZ, P4, !PT ;  /* 0x0000000b03237c10 */ /* 0x000fe4000a7fe4ff */
[----:B------:R-:W-:Y:S09]  /*2c00*/  ISETP.LT.OR P4, PT, R28, 0x21, P5 ;  /* 0x000000211c00780c */ /* 0x000ff20002f81670 */
[----:B------:R4:W-:Y:S05]  /*2c10*/  LDGSTS.E.BYPASS.LTC128B.128 [R0+0x1000], [R34.64], !P3 ;  /* 0x0100000022007fae */ /* 0x0009ea000d901d4e */
[----:B------:R4:W-:Y:S01]  /*2c20*/  LDGSTS.E.BYPASS.LTC128B.128 [R0+0x3000], [R32.64], !P4 ;  /* 0x0300000020007fae */ /* 0x0009e2000e101d4e */
[----:B---3--:R-:W-:Y:S01]  /*2c30*/  IMAD.U32 R2, RZ, RZ, UR20 ;  /* 0x00000014ff027e24 */ /* 0x008fe2000f8e00ff */
[----:B------:R-:W-:Y:S03]  /*2c40*/  @!P2 LEA R3, R29, 0x40, 0x6 ;  /* 0x000000401d03a811 */ /* 0x000fe600078e30ff */
[----:B------:R-:W-:Y:S02]  /*2c50*/  @!P2 IMAD R2, R2, 0x40, R246 ;  /* 0x000000400202a824 */ /* 0x000fe400078e02f6 */
[----:B------:R-:W-:Y:S04]  /*2c60*/  @!P2 IMAD.WIDE R30, R3, 0x4, R30 ;  /* 0x00000004031ea825 */ /* 0x000fe800078e021e */
[----:B------:R-:W-:Y:S05]  /*2c70*/  @!P2 IMAD.SHL.U32 R2, R2, 0x4, RZ ;  /* 0x000000040202a824 */ /* 0x000fea00078e00ff */
[----:B------:R4:W-:Y:S02]  /*2c80*/  @!P2 LDGSTS.E.BYPASS.LTC128B.128 [R2+0x12080], [R30.64] ;  /* 0x120800001e02afae */ /* 0x0009e4000b901d4e */
.L_x_1:
[-C--:B-1-34-:R-:W-:Y:S01]  /*2c90*/  HMMA.16816.F32 R28, R44, R152.reuse, RZ ;  /* 0x000000982c1c723c */ /* 0x09afe200000018ff */
[----:B------:R-:W0:Y:S02]  /*2ca0*/  LDGDEPBAR ;  /* 0x00000000000079af */ /* 0x000e240000000000 */
[C---:B------:R-:W-:Y:S02]  /*2cb0*/  ISETP.GT.AND P4, PT, R243.reuse, RZ, PT ;  /* 0x000000fff300720c */ /* 0x040fe40003f84270 */
[----:B------:R-:W-:Y:S02]  /*2cc0*/  ISETP.GT.AND P3, PT, R243, 0x1, PT ;  /* 0x00000001f300780c */ /* 0x000fe40003f64270 */
[----:B------:R-:W-:Y:S01]  /*2cd0*/  FSEL R3, R4, -INF , P4 ;  /* 0xff80000004037808 */ /* 0x000fe20002000000 */
[C---:B------:R-:W-:Y:S01]  /*2ce0*/  HMMA.16816.F32 R32, R48.reuse, R152, RZ ;  /* 0x000000983020723c */ /* 0x040fe200000018ff */
[----:B------:R-:W-:Y:S03]  /*2cf0*/  MOV R2, 0x40 ;  /* 0x0000004000027802 */ /* 0x000fe60000000f00 */
[----:B------:R-:W-:Y:S01]  /*2d00*/  FSEL R234, R7, -INF , P3 ;  /* 0xff80000007ea7808 */ /* 0x000fe20001800000 */
[--C-:B------:R-:W-:Y:S01]  /*2d10*/  FFMA.FTZ R3, R3, c[0x0][0x29c], -R212.reuse ;  /* 0x0000a70003037a23 */ /* 0x100fe200000108d4 */
[----:B------:R-:W-:Y:S02]  /*2d20*/  FSEL R236, R9, -INF , P3 ;  /* 0xff80000009ec7808 */ /* 0x000fe40001800000 */
[-C--:B------:R-:W-:Y:S01]  /*2d30*/  HMMA.16816.F32 R36, R48, R154.reuse, RZ ;  /* 0x0000009a3024723c */ /* 0x080fe200000018ff */
[----:B------:R-:W-:Y:S01]  /*2d40*/  FSEL R242, R11, -INF , P3 ;  /* 0xff8000000bf27808 */ /* 0x000fe20001800000 */
[----:B------:R1:W-:Y:S02]  /*2d50*/  MUFU.EX2 R239, R3 ;  /* 0x0000000300ef7308 */ /* 0x0003e40000000800 */
[----:B------:R-:W-:Y:S02]  /*2d60*/  FSEL R235, R8, -INF , P4 ;  /* 0xff80000008eb7808 */ /* 0x000fe40002000000 */
[----:B------:R-:W-:Y:S02]  /*2d70*/  FSEL R241, R10, -INF , P4 ;  /* 0xff8000000af17808 */ /* 0x000fe40002000000 */
[C---:B------:R-:W-:Y:S01]  /*2d80*/  HMMA.16816.F32 R40, R44.reuse, R154, RZ ;  /* 0x0000009a2c28723c */ /* 0x040fe200000018ff */
[----:B------:R-:W-:Y:S03]  /*2d90*/  MOV R221, 0x20 ;  /* 0x0000002000dd7802 */ /* 0x000fe60000000f00 */
[----:B------:R-:W-:Y:S02]  /*2da0*/  SEL R2, R2, 0xffffffc0, !P0 ;  /* 0xffffffc002027807 */ /* 0x000fe40004000000 */
[----:B------:R-:W-:Y:S02]  /*2db0*/  SEL R221, R221, 0xffffffe0, !P1 ;  /* 0xffffffe0dddd7807 */ /* 0x000fe40004800000 */
[-C--:B------:R-:W-:Y:S01]  /*2dc0*/  HMMA.16816.F32 R44, R44, R156.reuse, RZ ;  /* 0x0000009c2c2c723c */ /* 0x080fe200000018ff */
[C---:B------:R-:W-:Y:S03]  /*2dd0*/  IADD3 R0, R222.reuse, R2, RZ ;  /* 0x00000002de007210 */ /* 0x040fe60007ffe0ff */
[----:B------:R-:W-:Y:S02]  /*2de0*/  IADD3 R221, R222, R221, RZ ;  /* 0x000000dddedd7210 */ /* 0x000fe40007ffe0ff */
[----:B------:R-:W3:Y:S01]  /*2df0*/  LDSM.16.M88.4 R168, [R0+0xe080] ;  /* 0x00e0800000a8783b */ /* 0x000ee20000000200 */
[----:B------:R-:W-:Y:S01]  /*2e00*/  FSEL R5, R5, -INF , P3 ;  /* 0xff80000005057808 */ /* 0x000fe20001800000 */
[----:B------:R-:W-:Y:S02]  /*2e10*/  HMMA.16816.F32 R48, R48, R156, RZ ;  /* 0x0000009c3030723c */ /* 0x000fe400000018ff */
[----:B------:R-:W-:Y:S02]  /*2e20*/  ISETP.GT.AND P3, PT, R243, 0x20, PT ;  /* 0x00000020f300780c */ /* 0x000fe40003f64270 */
[----:B------:R-:W-:Y:S01]  /*2e30*/  IADD3 R2, R2, R221, RZ ;  /* 0x000000dd02027210 */ /* 0x000fe20007ffe0ff */
[--C-:B------:R-:W-:Y:S01]  /*2e40*/  FFMA.FTZ R5, R5, c[0x0][0x29c], -R212.reuse ;  /* 0x0000a70005057a23 */ /* 0x100fe200000108d4 */
[----:B------:R-:W4:Y:S01]  /*2e50*/  LDSM.16.M88.4 R176, [R0+0xf080] ;  /* 0x00f0800000b0783b */ /* 0x000f220000000200 */
[----:B------:R-:W-:Y:S01]  /*2e60*/  FSEL R18, R18, -INF , P3 ;  /* 0xff80000012127808 */ /* 0x000fe20001800000 */
[-C--:B------:R-:W-:Y:S01]  /*2e70*/  HMMA.16816.F32 R28, R148, R158.reuse, R28 ;  /* 0x0000009e941c723c */ /* 0x080fe2000000181c */
[----:B------:R5:W2:Y:S04]  /*2e80*/  MUFU.EX2 R240, R5 ;  /* 0x0000000500f07308 */ /* 0x000aa80000000800 */
[----:B------:R-:W-:Y:S01]  /*2e90*/  FSEL R238, R14, -INF , P3 ;  /* 0xff8000000eee7808 */ /* 0x000fe20001800000 */
[----:B------:R-:W-:Y:S01]  /*2ea0*/  LDSM.16.M88.4 R8, [R0+0x11080] ;  /* 0x011080000008783b */ /* 0x000fe20000000200 */
[----:B-1----:R-:W-:Y:S01]  /*2eb0*/  FSEL R3, R16, -INF , P3 ;  /* 0xff80000010037808 */ /* 0x002fe20001800000 */
[C---:B--2---:R-:W-:Y:S04]  /*2ec0*/  HMMA.16816.F32 R32, R160.reuse, R158, R32 ;  /* 0x0000009ea020723c */ /* 0x044fe80000001820 */
[----:B------:R-:W-:Y:S01]  /*2ed0*/  FSEL R16, R6, -INF , P4 ;  /* 0xff80000006107808 */ /* 0x000fe20002000000 */
[--C-:B------:R-:W-:Y:S01]  /*2ee0*/  FFMA.FTZ R3, R3, c[0x0][0x29c], -R212.reuse ;  /* 0x0000a70003037a23 */ /* 0x100fe200000108d4 */
[----:B------:R-:W-:Y:S02]  /*2ef0*/  ISETP.GT.AND P4, PT, R243, 0x21, PT ;  /* 0x00000021f300780c */ /* 0x000fe40003f84270 */
[-C--:B------:R-:W-:Y:S01]  /*2f00*/  HMMA.16816.F32 R36, R160, R164.reuse, R36 ;  /* 0x000000a4a024723c */ /* 0x080fe20000001824 */
[----:B------:R1:W-:Y:S03]  /*2f10*/  MUFU.EX2 R237, R3 ;  /* 0x0000000300ed7308 */ /* 0x0003e60000000800 */
[----:B------:R-:W-:Y:S02]  /*2f20*/  FSEL R19, R19, -INF , P4 ;  /* 0xff80000013137808 */ /* 0x000fe40002000000 */
[----:B------:R-:W-:Y:S02]  /*2f30*/  FSEL R17, R17, -INF , P4 ;  /* 0xff80000011117808 */ /* 0x000fe40002000000 */
[C---:B------:R-:W-:Y:S01]  /*2f40*/  HMMA.16816.F32 R40, R148.reuse, R164, R40 ;  /* 0x000000a49428723c */ /* 0x040fe20000001828 */
[----:B-----5:R2:W-:Y:S03]  /*2f50*/  LDSM.16.M88.4 R4, [R0+0x10080] ;  /* 0x010080000004783b */ /* 0x0205e60000000200 */
[--C-:B------:R-:W-:Y:S04]  /*2f60*/  FFMA.FTZ R17, R17, c[0x0][0x29c], -R212.reuse ;  /* 0x0000a70011117a23 */ /* 0x100fe800000108d4 */
[-C--:B------:R-:W-:Y:S01]  /*2f70*/  HMMA.16816.F32 R44, R148, R166.reuse, R44 ;  /* 0x000000a6942c723c */ /* 0x080fe2000000182c */
[----:B------:R-:W5:Y:S07]  /*2f80*/  LDSM.16.M88.4 R148, [R2+0xe080] ;  /* 0x00e080000294783b */ /* 0x000f6e0000000200 */
[----:B------:R-:W-:Y:S01]  /*2f90*/  HMMA.16816.F32 R48, R160, R166, R48 ;  /* 0x000000a6a030723c */ /* 0x000fe20000001830 */
[----:B------:R-:W5:Y:S07]  /*2fa0*/  LDSM.16.M88.4 R160, [R2+0xf080] ;  /* 0x00f0800002a0783b */ /* 0x000f6e0000000200 */
[-C--:B---3--:R-:W-:Y:S01]  /*2fb0*/  HMMA.16816.F32 R28, R168, R172.reuse, R28 ;  /* 0x000000aca81c723c */ /* 0x088fe2000000181c */
[----:B-1----:R-:W-:Y:S04]  /*2fc0*/  LDS R3, [R245.X4+0x12280] ;  /* 0x01228000f5037984 */ /* 0x002fe80000004800 */
[--C-:B--2---:R-:W-:Y:S03]  /*2fd0*/  FFMA.FTZ R0, R16, c[0x0][0x29c], -R213.reuse ;  /* 0x0000a70010007a23 */ /* 0x104fe600000108d5 */
[C---:B----4-:R-:W-:Y:S08]  /*2fe0*/  HMMA.16816.F32 R32, R176.reuse, R172, R32 ;  /* 0x000000acb020723c */ /* 0x050ff00000001820 */
[-C--:B------:R-:W-:Y:S08]  /*2ff0*/  HMMA.16816.F32 R36, R176, R174.reuse, R36 ;  /* 0x000000aeb024723c */ /* 0x080ff00000001824 */
[C---:B------:R-:W-:Y:S08]  /*3000*/  HMMA.16816.F32 R40, R168.reuse, R174, R40 ;  /* 0x000000aea828723c */ /* 0x040ff00000001828 */
[-C--:B------:R-:W-:Y:S01]  /*3010*/  HMMA.16816.F32 R44, R168, R180.reuse, R44 ;  /* 0x000000b4a82c723c */ /* 0x080fe2000000182c */
[----:B------:R-:W1:Y:S07]  /*3020*/  LDSM.16.M88.4 R168, [R222+0x10080] ;  /* 0x01008000dea8783b */ /* 0x000e6e0000000200 */
[----:B------:R-:W-:Y:S01]  /*3030*/  HMMA.16816.F32 R48, R176, R180, R48 ;  /* 0x000000b4b030723c */ /* 0x000fe20000001830 */
[----:B------:R-:W2:Y:S07]  /*3040*/  LDSM.16.M88.4 R176, [R222+0x11080] ;  /* 0x01108000deb0783b */ /* 0x000eae0000000200 */
[-C--:B-----5:R-:W-:Y:S08]  /*3050*/  HMMA.16816.F32 R28, R148, R182.reuse, R28 ;  /* 0x000000b6941c723c */ /* 0x0a0ff0000000181c */
[C---:B------:R-:W-:Y:S08]  /*3060*/  HMMA.16816.F32 R32, R160.reuse, R182, R32 ;  /* 0x000000b6a020723c */ /* 0x040ff00000001820 */
[-C--:B------:R-:W-:Y:S08]  /*3070*/  HMMA.16816.F32 R36, R160, R184.reuse, R36 ;  /* 0x000000b8a024723c */ /* 0x080ff00000001824 */
[C---:B------:R-:W-:Y:S08]  /*3080*/  HMMA.16816.F32 R40, R148.reuse, R184, R40 ;  /* 0x000000b89428723c */ /* 0x040ff00000001828 */
[-C--:B------:R-:W-:Y:S01]  /*3090*/  HMMA.16816.F32 R44, R148, R186.reuse, R44 ;  /* 0x000000ba942c723c */ /* 0x080fe2000000182c */
[----:B------:R-:W3:Y:S07]  /*30a0*/  LDSM.16.M88.4 R148, [R221+0x10080] ;  /* 0x01008000dd94783b */ /* 0x000eee0000000200 */
[----:B------:R-:W-:Y:S01]  /*30b0*/  HMMA.16816.F32 R48, R160, R186, R48 ;  /* 0x000000baa030723c */ /* 0x000fe20000001830 */
[----:B------:R-:W4:Y:S07]  /*30c0*/  LDSM.16.M88.4 R160, [R221+0x11080] ;  /* 0x01108000dda0783b */ /* 0x000f2e0000000200 */
[-C--:B-1----:R-:W-:Y:S08]  /*30d0*/  HMMA.16816.F32 R28, R168, R188.reuse, R28 ;  /* 0x000000bca81c723c */ /* 0x082ff0000000181c */
[C---:B--2---:R-:W-:Y:S08]  /*30e0*/  HMMA.16816.F32 R32, R176.reuse, R188, R32 ;  /* 0x000000bcb020723c */ /* 0x044ff00000001820 */
[-C--:B------:R-:W-:Y:S08]  /*30f0*/  HMMA.16816.F32 R36, R176, R190.reuse, R36 ;  /* 0x000000beb024723c */ /* 0x080ff00000001824 */
[C---:B------:R-:W-:Y:S08]  /*3100*/  HMMA.16816.F32 R40, R168.reuse, R190, R40 ;  /* 0x000000bea828723c */ /* 0x040ff00000001828 */
[-C--:B------:R-:W-:Y:S01]  /*3110*/  HMMA.16816.F32 R44, R168, R192.reuse, R44 ;  /* 0x000000c0a82c723c */ /* 0x080fe2000000182c */
[----:B------:R1:W-:Y:S06]  /*3120*/  MUFU.EX2 R170, R0 ;  /* 0x0000000000aa7308 */ /* 0x0003ec0000000800 */
[----:B------:R-:W-:Y:S01]  /*3130*/  FSEL R171, R12, -INF , P3 ;  /* 0xff8000000cab7808 */ /* 0x000fe20001800000 */
[----:B------:R-:W-:Y:S01]  /*3140*/  HMMA.16816.F32 R48, R176, R192, R48 ;  /* 0x000000c0b030723c */ /* 0x000fe20000001830 */
[----:B------:R-:W2:Y:S02]  /*3150*/  LDL R179, [R1+0x14] ;  /* 0x0000140001b37983 */ /* 0x000ea40000100800 */
[----:B------:R-:W-:Y:S01]  /*3160*/  MUFU.EX2 R177, R17 ;  /* 0x0000001100b17308 */ /* 0x000fe20000000800 */
[----:B------:R-:W-:Y:S02]  /*3170*/  FSEL R168, R13, -INF , P4 ;  /* 0xff8000000da87808 */ /* 0x000fe40002000000 */
[----:B------:R-:W-:Y:S02]  /*3180*/  ISETP.GT.AND P3, PT, R243, 0x40, PT ;  /* 0x00000040f300780c */ /* 0x000fe40003f64270 */
[-C--:B---3--:R-:W-:Y:S05]  /*3190*/  HMMA.16816.F32 R28, R148, R194.reuse, R28 ;  /* 0x000000c2941c723c */ /* 0x088fea000000181c */
[----:B------:R-:W-:Y:S02]  /*31a0*/  FSEL R178, R15, -INF , P4 ;  /* 0xff8000000fb27808 */ /* 0x000fe40002000000 */
[----:B------:R-:W3:Y:S01]  /*31b0*/  LDSM.16.M88.4 R12, [R2+0x10080] ;  /* 0x01008000020c783b */ /* 0x000ee20000000200 */
[C---:B----4-:R-:W-:Y:S04]  /*31c0*/  HMMA.16816.F32 R32, R160.reuse, R194, R32 ;  /* 0x000000c2a020723c */ /* 0x050fe80000001820 */
[----:B-1----:R-:W-:Y:S01]  /*31d0*/  FFMA.FTZ R0, R234, c[0x0][0x29c], -R213 ;  /* 0x0000a700ea007a23 */ /* 0x002fe200000108d5 */
[----:B------:R-:W-:Y:S02]  /*31e0*/  FSEL R20, R20, -INF , P3 ;  /* 0xff80000014147808 */ /* 0x000fe40001800000 */
[----:B------:R-:W-:Y:S01]  /*31f0*/  FSEL R24, R24, -INF , P3 ;  /* 0xff80000018187808 */ /* 0x000fe20001800000 */
[-C--:B------:R-:W-:Y:S01]  /*3200*/  HMMA.16816.F32 R36, R160, R196.reuse, R36 ;  /* 0x000000c4a024723c */ /* 0x080fe20000001824 */
[----:B------:R1:W4:Y:S02]  /*3210*/  MUFU.EX2 R169, R0 ;  /* 0x0000000000a97308 */ /* 0x0003240000000800 */
[----:B------:R-:W-:Y:S01]  /*3220*/  ISETP.GT.AND P4, PT, R243, 0x41, PT ;  /* 0x00000041f300780c */ /* 0x000fe20003f84270 */
[--C-:B------:R-:W-:Y:S01]  /*3230*/  FFMA.FTZ R20, R20, c[0x0][0x29c], -R212.reuse ;  /* 0x0000a70014147a23 */ /* 0x100fe200000108d4 */
[----:B------:R-:W-:Y:S01]  /*3240*/  FSEL R26, R26, -INF , P3 ;  /* 0xff8000001a1a7808 */ /* 0x000fe20001800000 */
[----:B------:R-:W-:Y:S01]  /*3250*/  FFMA.FTZ R24, R24, c[0x0][0x29c], -R215 ;  /* 0x0000a70018187a23 */ /* 0x000fe200000108d7 */
[----:B------:R-:W-:Y:S01]  /*3260*/  FSEL R27, R27, -INF , P4 ;  /* 0xff8000001b1b7808 */ /* 0x000fe20002000000 */
[C---:B------:R-:W-:Y:S03]  /*3270*/  HMMA.16816.F32 R40, R148.reuse, R196, R40 ;  /* 0x000000c49428723c */ /* 0x040fe60000001828 */
[----:B------:R-:W-:Y:S01]  /*3280*/  MUFU.EX2 R176, R20 ;  /* 0x0000001400b07308 */ /* 0x000fe20000000800 */
[----:B------:R-:W-:Y:S02]  /*3290*/  FSEL R21, R21, -INF , P4 ;  /* 0xff80000015157808 */ /* 0x000fe40002000000 */
[----:B------:R-:W-:Y:S02]  /*32a0*/  FSEL R23, R23, -INF , P4 ;  /* 0xff80000017177808 */ /* 0x000fe40002000000 */
[-C--:B------:R-:W-:Y:S04]  /*32b0*/  HMMA.16816.F32 R44, R148, R198.reuse, R44 ;  /* 0x000000c6942c723c */ /* 0x080fe8000000182c */
[----:B------:R-:W-:Y:S01]  /*32c0*/  FFMA.FTZ R212, R21, c[0x0][0x29c], -R212 ;  /* 0x0000a70015d47a23 */ /* 0x000fe200000108d4 */
[----:B------:R-:W-:Y:S02]  /*32d0*/  F2FP.PACK_AB R21, R240, R239 ;  /* 0x000000eff015723e */ /* 0x000fe400000000ff */
[----:B------:R-:W-:Y:S01]  /*32e0*/  FSEL R25, R25, -INF , P4 ;  /* 0xff80000019197808 */ /* 0x000fe20002000000 */
[----:B------:R-:W-:Y:S01]  /*32f0*/  HMMA.16816.F32 R48, R160, R198, R48 ;  /* 0x000000c6a030723c */ /* 0x000fe20000001830 */
[----:B------:R-:W5:Y:S01]  /*3300*/  LDL R160, [R1+0x10] ;  /* 0x0000100001a07983 */ /* 0x000f620000100800 */
[----:B------:R-:W-:Y:S02]  /*3310*/  MUFU.EX2 R212, R212 ;  /* 0x000000d400d47308 */ /* 0x000fe40000000800 */
[--C-:B-1----:R-:W-:Y:S04]  /*3320*/  FFMA.FTZ R0, R18, c[0x0][0x29c], -R213.reuse ;  /* 0x0000a70012007a23 */ /* 0x102fe800000108d5 */
[-C--:B------:R-:W-:Y:S04]  /*3330*/  HMMA.16816.F32 R28, R4, R200.reuse, R28 ;  /* 0x000000c8041c723c */ /* 0x080fe8000000181c */
[----:B------:R1:W-:Y:S04]  /*3340*/  MUFU.EX2 R151, R0 ;  /* 0x0000000000977308 */ /* 0x0003e80000000800 */
[C---:B------:R-:W-:Y:S08]  /*3350*/  HMMA.16816.F32 R32, R8.reuse, R200, R32 ;  /* 0x000000c80820723c */ /* 0x040ff00000001820 */
[-C--:B------:R-:W-:Y:S08]  /*3360*/  HMMA.16816.F32 R36, R8, R202.reuse, R36 ;  /* 0x000000ca0824723c */ /* 0x080ff00000001824 */
[C---:B------:R-:W-:Y:S04]  /*3370*/  HMMA.16816.F32 R40, R4.reuse, R202, R40 ;  /* 0x000000ca0428723c */ /* 0x040fe80000001828 */
[--C-:B-1----:R-:W-:Y:S02]  /*3380*/  FFMA.FTZ R0, R19, c[0x0][0x29c], -R213.reuse ;  /* 0x0000a70013007a23 */ /* 0x102fe400000108d5 */
[----:B------:R-:W1:Y:S02]  /*3390*/  LDSM.16.M88.4 R16, [R2+0x11080] ;  /* 0x011080000210783b */ /* 0x000e640000000200 */
[-C--:B------:R-:W-:Y:S01]  /*33a0*/  HMMA.16816.F32 R44, R4, R204.reuse, R44 ;  /* 0x000000cc042c723c */ /* 0x080fe2000000182c */
[----:B------:R4:W1:Y:S06]  /*33b0*/  MUFU.EX2 R150, R0 ;  /* 0x0000000000967308 */ /* 0x00086c0000000800 */
[--C-:B------:R-:W-:Y:S01]  /*33c0*/  FFMA.FTZ R4, R242, c[0x0][0x29c], -R214.reuse ;  /* 0x0000a700f2047a23 */ /* 0x100fe200000108d6 */
[----:B------:R-:W-:Y:S03]  /*33d0*/  HMMA.16816.F32 R48, R8, R204, R48 ;  /* 0x000000cc0830723c */ /* 0x000fe60000001830 */
[----:B------:R1:W-:Y:S05]  /*33e0*/  MUFU.EX2 R5, R24 ;  /* 0x0000001800057308 */ /* 0x0003ea0000000800 */
[-C--:B---3--:R-:W-:Y:S05]  /*33f0*/  HMMA.16816.F32 R28, R12, R206.reuse, R28 ;  /* 0x000000ce0c1c723c */ /* 0x088fea000000181c */
[----:B----4-:R-:W-:Y:S01]  /*3400*/  FSEL R0, R22, -INF , P3 ;  /* 0xff80000016007808 */ /* 0x010fe20001800000 */
[--C-:B------:R-:W-:Y:S06]  /*3410*/  FFMA.FTZ R22, R26, c[0x0][0x29c], -R214.reuse ;  /* 0x0000a7001a167a23 */ /* 0x100fec00000108d6 */
[--C-:B------:R-:W-:Y:S01]  /*3420*/  FFMA.FTZ R0, R0, c[0x0][0x29c], -R213.reuse ;  /* 0x0000a70000007a23 */ /* 0x100fe200000108d5 */
[----:B------:R-:W-:Y:S01]  /*3430*/  MUFU.EX2 R26, R4 ;  /* 0x00000004001a7308 */ /* 0x000fe20000000800 */
[----:B------:R-:W-:Y:S02]  /*3440*/  FFMA.FTZ R213, R23, c[0x0][0x29c], -R213 ;  /* 0x0000a70017d57a23 */ /* 0x000fe400000108d5 */
[--C-:B------:R-:W-:Y:S02]  /*3450*/  FFMA.FTZ R23, R178, c[0x0][0x29c], -R214.reuse ;  /* 0x0000a700b2177a23 */ /* 0x100fe400000108d6 */
[--C-:B-1----:R-:W-:Y:S01]  /*3460*/  FFMA.FTZ R24, R238, c[0x0][0x29c], -R214.reuse ;  /* 0x0000a700ee187a23 */ /* 0x102fe200000108d6 */
[C---:B------:R-:W-:Y:S04]  /*3470*/  HMMA.16816.F32 R32, R16.reuse, R206, R32 ;  /* 0x000000ce1020723c */ /* 0x040fe80000001820 */
[----:B------:R1:W-:Y:S01]  /*3480*/  MUFU.EX2 R149, R0 ;  /* 0x0000000000957308 */ /* 0x0003e20000000800 */
[--C-:B------:R-:W-:Y:S02]  /*3490*/  FADD.FTZ R28, R28, -R3.reuse ;  /* 0x800000031c1c7221 */ /* 0x100fe40000010000 */
[----:B------:R-:W-:Y:S01]  /*34a0*/  FADD.FTZ R29, R29, -R3 ;  /* 0x800000031d1d7221 */ /* 0x000fe20000010000 */
[-C--:B------:R-:W-:Y:S04]  /*34b0*/  HMMA.16816.F32 R36, R16, R208.reuse, R36 ;  /* 0x000000d01024723c */ /* 0x080fe80000001824 */
[----:B------:R-:W-:Y:S02]  /*34c0*/  FMUL.FTZ R29, R240, R29 ;  /* 0x0000001df01d7220 */ /* 0x000fe40000410000 */
[----:B------:R-:W-:Y:S02]  /*34d0*/  MUFU.EX2 R24, R24 ;  /* 0x0000001800187308 */ /* 0x000fe40000000800 */
[C---:B------:R-:W-:Y:S08]  /*34e0*/  HMMA.16816.F32 R40, R12.reuse, R208, R40 ;  /* 0x000000d00c28723c */ /* 0x040ff00000001828 */
[----:B------:R-:W-:Y:S01]  /*34f0*/  MUFU.EX2 R23, R23 ;  /* 0x0000001700177308 */ /* 0x000fe20000000800 */
[-C--:B------:R-:W-:Y:S03]  /*3500*/  HMMA.16816.F32 R44, R12, R210.reuse, R44 ;  /* 0x000000d20c2c723c */ /* 0x080fe6000000182c */
[----:B-1----:R-:W-:Y:S04]  /*3510*/  FFMA.FTZ R0, R235, c[0x0][0x29c], -R215 ;  /* 0x0000a700eb007a23 */ /* 0x002fe800000108d7 */
[----:B------:R-:W-:Y:S01]  /*3520*/  F2FP.PACK_AB R15, R169, R170 ;  /* 0x000000aaa90f723e */ /* 0x000fe200000000ff */
[----:B------:R-:W-:Y:S01]  /*3530*/  HMMA.16816.F32 R48, R16, R210, R48 ;  /* 0x000000d21030723c */ /* 0x000fe20000001830 */
[----:B------:R1:W-:Y:S03]  /*3540*/  MUFU.EX2 R148, R0 ;  /* 0x0000000000947308 */ /* 0x0003e60000000800 */
[----:B------:R-:W-:Y:S03]  /*3550*/  F2FP.PACK_AB R12, R150, R151 ;  /* 0x00000097960c723e */ /* 0x000fe600000000ff */
[----:B------:R-:W-:Y:S01]  /*3560*/  F2FP.PACK_AB R17, R177, R237 ;  /* 0x000000edb111723e */ /* 0x000fe200000000ff */
[--C-:B------:R-:W-:Y:S01]  /*3570*/  FADD.FTZ R41, R41, -R3.reuse ;  /* 0x8000000329297221 */ /* 0x100fe20000010000 */
[----:B------:R-:W-:Y:S02]  /*3580*/  F2FP.PACK_AB R16, R212, R176 ;  /* 0x000000b0d410723e */ /* 0x000fe400000000ff */
[----:B------:R-:W3:Y:S01]  /*3590*/  MUFU.EX2 R213, R213 ;  /* 0x000000d500d57308 */ /* 0x000ee20000000800 */
[--C-:B------:R-:W-:Y:S02]  /*35a0*/  FADD.FTZ R40, R40, -R3.reuse ;  /* 0x8000000328287221 */ /* 0x100fe40000010000 */
[----:B------:R-:W-:Y:S02]  /*35b0*/  FMUL.FTZ R19, R239, R28 ;  /* 0x0000001cef137220 */ /* 0x000fe40000410000 */
[--C-:B------:R-:W-:Y:S02]  /*35c0*/  FADD.FTZ R45, R45, -R3.reuse ;  /* 0x800000032d2d7221 */ /* 0x100fe40000010000 */
[----:B------:R-:W-:Y:S01]  /*35d0*/  FADD.FTZ R44, R44, -R3 ;  /* 0x800000032c2c7221 */ /* 0x000fe20000010000 */
[----:B------:R-:W-:Y:S01]  /*35e0*/  F2FP.PACK_AB R19, R29, R19 ;  /* 0x000000131d13723e */ /* 0x000fe200000000ff */
[----:B------:R-:W-:Y:S01]  /*35f0*/  FMUL.FTZ R40, R237, R40 ;  /* 0x00000028ed287220 */ /* 0x000fe20000410000 */
[----:B------:R-:W-:Y:S01]  /*3600*/  MUFU.EX2 R22, R22 ;  /* 0x0000001600167308 */ /* 0x000fe20000000800 */
[----:B------:R-:W-:Y:S02]  /*3610*/  FMUL.FTZ R20, R177, R41 ;  /* 0x00000029b1147220 */ /* 0x000fe40000410000 */
[----:B------:R-:W-:Y:S02]  /*3620*/  FMUL.FTZ R44, R176, R44 ;  /* 0x0000002cb02c7220 */ /* 0x000fe40000410000 */
[--C-:B-1----:R-:W-:Y:S01]  /*3630*/  FFMA.FTZ R0, R236, c[0x0][0x29c], -R215.reuse ;  /* 0x0000a700ec007a23 */ /* 0x102fe200000108d7 */
[----:B------:R-:W-:Y:S01]  /*3640*/  F2FP.PACK_AB R20, R20, R40 ;  /* 0x000000281414723e */ /* 0x000fe200000000ff */
[----:B------:R-:W-:Y:S03]  /*3650*/  FMUL.FTZ R18, R212, R45 ;  /* 0x0000002dd4127220 */ /* 0x000fe60000410000 */
[----:B------:R1:W4:Y:S02]  /*3660*/  MUFU.EX2 R6, R0 ;  /* 0x0000000000067308 */ /* 0x0003240000000800 */
[----:B------:R-:W-:Y:S02]  /*3670*/  F2FP.PACK_AB R18, R18, R44 ;  /* 0x0000002c1212723e */ /* 0x000fe400000000ff */
[----:B---3--:R-:W-:Y:S01]  /*3680*/  F2FP.PACK_AB R11, R213, R149 ;  /* 0x00000095d50b723e */ /* 0x008fe200000000ff */
[--C-:B-1----:R-:W-:Y:S01]  /*3690*/  FFMA.FTZ R0, R171, c[0x0][0x29c], -R215.reuse ;  /* 0x0000a700ab007a23 */ /* 0x102fe200000108d7 */
[----:B----4-:R-:W-:Y:S04]  /*36a0*/  F2FP.PACK_AB R3, R6, R148 ;  /* 0x000000940603723e */ /* 0x010fe800000000ff */
[----:B------:R1:W-:Y:S02]  /*36b0*/  MUFU.EX2 R7, R0 ;  /* 0x0000000000077308 */ /* 0x0003e40000000800 */
[--C-:B-1----:R-:W-:Y:S02]  /*36c0*/  FFMA.FTZ R0, R168, c[0x0][0x29c], -R215.reuse ;  /* 0x0000a700a8007a23 */ /* 0x102fe400000108d7 */
[----:B------:R-:W-:Y:S06]  /*36d0*/  FFMA.FTZ R215, R25, c[0x0][0x29c], -R215 ;  /* 0x0000a70019d77a23 */ /* 0x000fec00000108d7 */
[----:B------:R1:W-:Y:S01]  /*36e0*/  MUFU.EX2 R8, R0 ;  /* 0x0000000000087308 */ /* 0x0003e20000000800 */
[--C-:B------:R-:W-:Y:S02]  /*36f0*/  FFMA.FTZ R25, R241, c[0x0][0x29c], -R214.reuse ;  /* 0x0000a700f1197a23 */ /* 0x100fe400000108d6 */
[----:B------:R-:W-:Y:S07]  /*3700*/  FFMA.FTZ R214, R27, c[0x0][0x29c], -R214 ;  /* 0x0000a7001bd67a23 */ /* 0x000fee00000108d6 */
[----:B------:R-:W3:Y:S10]  /*3710*/  MUFU.EX2 R25, R25 ;  /* 0x0000001900197308 */ /* 0x000ef40000000800 */
[----:B------:R-:W4:Y:S01]  /*3720*/  MUFU.EX2 R215, R215 ;  /* 0x000000d700d77308 */ /* 0x000f220000000800 */
[----:B-1----:R-:W1:Y:S09]  /*3730*/  LDS R0, [R245.X4+0x122a0] ;  /* 0x0122a000f5007984 */ /* 0x002e720000004800 */
[----:B------:R-:W1:Y:S01]  /*3740*/  MUFU.EX2 R214, R214 ;  /* 0x000000d600d67308 */ /* 0x000e620000000800 */
[----:B---3--:R-:W-:Y:S02]  /*3750*/  F2FP.PACK_AB R4, R26, R25 ;  /* 0x000000191a04723e */ /* 0x008fe400000000ff */
[----:B--2---:R-:W-:Y:S04]  /*3760*/  LOP3.LUT R2, R179, 0x1, RZ, 0xc0, !PT ;  /* 0x00000001b3027812 */ /* 0x004fe800078ec0ff */
[----:B------:R-:W-:Y:S02]  /*3770*/  ISETP.NE.U32.AND P3, PT, R2, 0x1, PT ;  /* 0x000000010200780c */ /* 0x000fe40003f65070 */
[----:B------:R-:W2:Y:S01]  /*3780*/  LDS R2, [R245.X4+0x12300] ;  /* 0x01230000f5027984 */ /* 0x000ea20000004800 */
[--C-:B-1----:R-:W-:Y:S02]  /*3790*/  FADD.FTZ R30, R30, -R0.reuse ;  /* 0x800000001e1e7221 */ /* 0x102fe40000010000 */
[--C-:B------:R-:W-:Y:S02]  /*37a0*/  FADD.FTZ R31, R31, -R0.reuse ;  /* 0x800000001f1f7221 */ /* 0x100fe40000010000 */
[--C-:B------:R-:W-:Y:S02]  /*37b0*/  FADD.FTZ R42, R42, -R0.reuse ;  /* 0x800000002a2a7221 */ /* 0x100fe40000010000 */
[--C-:B------:R-:W-:Y:S02]  /*37c0*/  FADD.FTZ R43, R43, -R0.reuse ;  /* 0x800000002b2b7221 */ /* 0x100fe40000010000 */
[--C-:B------:R-:W-:Y:S02]  /*37d0*/  FADD.FTZ R46, R46, -R0.reuse ;  /* 0x800000002e2e7221 */ /* 0x100fe40000010000 */
[----:B------:R-:W-:Y:S02]  /*37e0*/  FADD.FTZ R47, R47, -R0 ;  /* 0x800000002f2f7221 */ /* 0x000fe40000010000 */
[----:B------:R-:W1:Y:S01]  /*37f0*/  LDS R0, [R245.X4+0x12320] ;  /* 0x01232000f5007984 */ /* 0x000e620000004800 */
[----:B------:R-:W-:Y:S02]  /*3800*/  FMUL.FTZ R30, R170, R30 ;  /* 0x0000001eaa1e7220 */ /* 0x000fe40000410000 */
[----:B------:R-:W-:Y:S01]  /*3810*/  FMUL.FTZ R13, R169, R31 ;  /* 0x0000001fa90d7220 */ /* 0x000fe20000410000 */
[----:B------:R-:W-:Y:S01]  /*3820*/  STS [R233], R21 ;  /* 0x00000015e9007388 */ /* 0x000fe20000000800 */
[----:B------:R-:W-:Y:S02]  /*3830*/  FMUL.FTZ R42, R151, R42 ;  /* 0x0000002a972a7220 */ /* 0x000fe40000410000 */
[----:B------:R-:W-:Y:S01]  /*3840*/  FMUL.FTZ R14, R150, R43 ;  /* 0x0000002b960e7220 */ /* 0x000fe20000410000 */
[----:B------:R-:W-:Y:S01]  /*3850*/  F2FP.PACK_AB R13, R13, R30 ;  /* 0x0000001e0d0d723e */ /* 0x000fe200000000ff */
[----:B------:R-:W-:Y:S02]  /*3860*/  FMUL.FTZ R46, R149, R46 ;  /* 0x0000002e952e7220 */ /* 0x000fe40000410000 */
[----:B------:R-:W-:Y:S01]  /*3870*/  FMUL.FTZ R10, R213, R47 ;  /* 0x0000002fd50a7220 */ /* 0x000fe20000410000 */
[----:B------:R-:W-:Y:S04]  /*3880*/  F2FP.PACK_AB R14, R14, R42 ;  /* 0x0000002a0e0e723e */ /* 0x000fe800000000ff */
[----:B------:R-:W-:Y:S01]  /*3890*/  F2FP.PACK_AB R10, R10, R46 ;  /* 0x0000002e0a0a723e */ /* 0x000fe200000000ff */
[--C-:B--2---:R-:W-:Y:S02]  /*38a0*/  FADD.FTZ R33, R33, -R2.reuse ;  /* 0x8000000221217221 */ /* 0x104fe40000010000 */
[--C-:B------:R-:W-:Y:S02]  /*38b0*/  FADD.FTZ R37, R37, -R2.reuse ;  /* 0x8000000225257221 */ /* 0x100fe40000010000 */
[--C-:B------:R-:W-:Y:S02]  /*38c0*/  FADD.FTZ R49, R49, -R2.reuse ;  /* 0x8000000231317221 */ /* 0x100fe40000010000 */
[--C-:B------:R-:W-:Y:S02]  /*38d0*/  FADD.FTZ R32, R32, -R2.reuse ;  /* 0x8000000220207221 */ /* 0x100fe40000010000 */
[--C-:B------:R-:W-:Y:S02]  /*38e0*/  FADD.FTZ R36, R36, -R2.reuse ;  /* 0x8000000224247221 */ /* 0x100fe40000010000 */
[----:B------:R-:W-:Y:S01]  /*38f0*/  FADD.FTZ R48, R48, -R2 ;  /* 0x8000000230307221 */ /* 0x000fe20000010000 */
[----:B------:R-:W-:Y:S01]  /*3900*/  IADD3 R2, R233, 0x1c0, RZ ;  /* 0x000001c0e9027810 */ /* 0x000fe20007ffe0ff */
[----:B------:R-:W-:Y:S01]  /*3910*/  FMUL.FTZ R36, R7, R36 ;  /* 0x0000002407247220 */ /* 0x000fe20000410000 */
[----:B------:R-:W-:Y:S01]  /*3920*/  @P3 IADD3 R2, R233, 0x240, RZ ;  /* 0x00000240e9023810 */ /* 0x000fe20007ffe0ff */
[----:B------:R-:W-:Y:S01]  /*3930*/  FMUL.FTZ R48, R5, R48 ;  /* 0x0000003005307220 */ /* 0x000fe20000410000 */
[----:B------:R-:W-:Y:S01]  /*3940*/  F2FP.PACK_AB R7, R8, R7 ;  /* 0x000000070807723e */ /* 0x000fe200000000ff */
[----:B------:R-:W-:Y:S01]  /*3950*/  FMUL.FTZ R32, R148, R32 ;  /* 0x0000002094207220 */ /* 0x000fe20000410000 */
[----:B----4-:R-:W-:Y:S01]  /*3960*/  F2FP.PACK_AB R5, R215, R5 ;  /* 0x00000005d705723e */ /* 0x010fe200000000ff */
[----:B------:R-:W-:Y:S01]  /*3970*/  STS [R2], R15 ;  /* 0x0000000f02007388 */ /* 0x000fe20000000800 */
[----:B------:R-:W-:Y:S01]  /*3980*/  FMUL.FTZ R6, R6, R33 ;  /* 0x0000002106067220 */ /* 0x000fe20000410000 */
[----:B-----5:R-:W-:Y:S01]  /*3990*/  LOP3.LUT P3, RZ, R160, 0x4, RZ, 0xc0, !PT ;  /* 0x00000004a0ff7812 */ /* 0x020fe2000786c0ff */
[--C-:B-1----:R-:W-:Y:S01]  /*39a0*/  FADD.FTZ R34, R34, -R0.reuse ;  /* 0x8000000022227221 */ /* 0x102fe20000010000 */
[----:B------:R1:W-:Y:S01]  /*39b0*/  STS [R233+0x800], R3 ;  /* 0x00080003e9007388 */ /* 0x0003e20000000800 */
[--C-:B------:R-:W-:Y:S01]  /*39c0*/  FADD.FTZ R35, R35, -R0.reuse ;  /* 0x8000000023237221 */ /* 0x100fe20000010000 */
[----:B------:R-:W-:Y:S01]  /*39d0*/  F2FP.PACK_AB R6, R6, R32 ;  /* 0x000000200606723e */ /* 0x000fe200000000ff */
[----:B------:R-:W-:Y:S01]  /*39e0*/  FMUL.FTZ R34, R25, R34 ;  /* 0x0000002219227220 */ /* 0x000fe20000410000 */
[----:B------:R-:W-:Y:S01]  /*39f0*/  STS [R2+0x800], R4 ;  /* 0x0008000402007388 */ /* 0x000fe20000000800 */
[----:B------:R-:W-:Y:S02]  /*3a00*/  FMUL.FTZ R35, R26, R35 ;  /* 0x000000231a237220 */ /* 0x000fe40000410000 */
[----:B------:R-:W-:Y:S01]  /*3a10*/  FMUL.FTZ R8, R8, R37 ;  /* 0x0000002508087220 */ /* 0x000fe20000410000 */
[----:B------:R-:W-:Y:S01]  /*3a20*/  STS [R233+0x1000], R17 ;  /* 0x00100011e9007388 */ /* 0x000fe20000000800 */
[--C-:B------:R-:W-:Y:S02]  /*3a30*/  FADD.FTZ R38, R38, -R0.reuse ;  /* 0x8000000026267221 */ /* 0x100fe40000010000 */
[--C-:B------:R-:W-:Y:S01]  /*3a40*/  FADD.FTZ R39, R39, -R0.reuse ;  /* 0x8000000027277221 */ /* 0x100fe20000010000 */
[----:B------:R-:W-:Y:S01]  /*3a50*/  STS [R2+0x1000], R12 ;  /* 0x0010000c02007388 */ /* 0x000fe20000000800 */
[----:B------:R-:W-:Y:S01]  /*3a60*/  FMUL.FTZ R38, R24, R38 ;  /* 0x0000002618267220 */ /* 0x000fe20000410000 */
[----:B------:R-:W-:Y:S01]  /*3a70*/  F2FP.PACK_AB R8, R8, R36 ;  /* 0x000000240808723e */ /* 0x000fe200000000ff */
[----:B------:R-:W-:Y:S01]  /*3a80*/  FMUL.FTZ R39, R23, R39 ;  /* 0x0000002717277220 */ /* 0x000fe20000410000 */
[----:B------:R-:W-:Y:S01]  /*3a90*/  STS [R233+0x1800], R7 ;  /* 0x00180007e9007388 */ /* 0x000fe20000000800 */
[--C-:B------:R-:W-:Y:S02]  /*3aa0*/  FADD.FTZ R50, R50, -R0.reuse ;  /* 0x8000000032327221 */ /* 0x100fe40000010000 */
[----:B------:R-:W-:Y:S01]  /*3ab0*/  FADD.FTZ R51, R51, -R0 ;  /* 0x8000000033337221 */ /* 0x000fe20000010000 */
[----:B------:R-:W-:Y:S01]  /*3ac0*/  F2FP.PACK_AB R0, R39, R38 ;  /* 0x000000262700723e */ /* 0x000fe200000000ff */
[----:B------:R-:W-:Y:S02]  /*3ad0*/  FMUL.FTZ R9, R215, R49 ;  /* 0x00000031d7097220 */ /* 0x000fe40000410000 */
[----:B------:R-:W-:Y:S01]  /*3ae0*/  FMUL.FTZ R50, R22, R50 ;  /* 0x0000003216327220 */ /* 0x000fe20000410000 */
[----:B-1----:R-:W-:Y:S01]  /*3af0*/  F2FP.PACK_AB R3, R23, R24 ;  /* 0x000000181703723e */ /* 0x002fe200000000ff */
[C---:B------:R-:W-:Y:S01]  /*3b00*/  FMUL.FTZ R51, R214.reuse, R51 ;  /* 0x00000033d6337220 */ /* 0x040fe20000410000 */
[----:B------:R-:W-:Y:S03]  /*3b10*/  F2FP.PACK_AB R9, R9, R48 ;  /* 0x000000300909723e */ /* 0x000fe600000000ff */
[----:B------:R1:W-:Y:S04]  /*3b20*/  STS [R2+0x1800], R3 ;  /* 0x0018000302007388 */ /* 0x0003e80000000800 */
[----:B------:R-:W-:Y:S04]  /*3b30*/  STS [R233+0x2000], R16 ;  /* 0x00200010e9007388 */ /* 0x000fe80000000800 */
[----:B------:R-:W-:Y:S04]  /*3b40*/  STS [R2+0x2000], R11 ;  /* 0x0020000b02007388 */ /* 0x000fe80000000800 */
[----:B------:R-:W-:Y:S01]  /*3b50*/  STS [R233+0x2800], R5 ;  /* 0x00280005e9007388 */ /* 0x000fe20000000800 */
[----:B-1----:R-:W-:Y:S05]  /*3b60*/  F2FP.PACK_AB R3, R214, R22 ;  /* 0x00000016d603723e */ /* 0x002fea00000000ff */
[----:B------:R1:W-:Y:S04]  /*3b70*/  STS [R2+0x2800], R3 ;  /* 0x0028000302007388 */ /* 0x0003e80000000800 */
[----:B------:R-:W-:Y:S01]  /*3b80*/  BAR.SYNC.DEFER_BLOCKING 0x0 ;  /* 0x0000000000007b1d */ /* 0x000fe20000010000 */
[----:B-1----:R-:W-:Y:S07]  /*3b90*/  F2FP.PACK_AB R3, R35, R34 ;  /* 0x000000222303723e */ /* 0x002fee00000000ff */
[----:B------:R-:W-:Y:S04]  /*3ba0*/  STS [R233+0x3000], R19 ;  /* 0x00300013e9007388 */ /* 0x000fe80000000800 */
[----:B------:R-:W-:Y:S04]  /*3bb0*/  STS [R2+0x3000], R13 ;  /* 0x0030000d02007388 */ /* 0x000fe80000000800 */
[----:B------:R-:W-:Y:S04]  /*3bc0*/  STS [R233+0x3800], R6 ;  /* 0x00380006e9007388 */ /* 0x000fe80000000800 */
[----:B------:R1:W-:Y:S04]  /*3bd0*/  STS [R2+0x3800], R3 ;  /* 0x0038000302007388 */ /* 0x0003e80000000800 */
[----:B------:R-:W-:Y:S04]  /*3be0*/  STS [R233+0x4000], R20 ;  /* 0x00400014e9007388 */ /* 0x000fe80000000800 */
[----:B------:R-:W-:Y:S04]  /*3bf0*/  STS [R2+0x4000], R14 ;  /* 0x0040000e02007388 */ /* 0x000fe80000000800 */
[----:B------:R-:W-:Y:S04]  /*3c00*/  STS [R233+0x4800], R8 ;  /* 0x00480008e9007388 */ /* 0x000fe80000000800 */
[----:B------:R2:W-:Y:S04]  /*3c10*/  STS [R2+0x4800], R0 ;  /* 0x0048000002007388 */ /* 0x0005e80000000800 */
[----:B------:R-:W-:Y:S04]  /*3c20*/  STS [R233+0x5000], R18 ;  /* 0x00500012e9007388 */ /* 0x000fe80000000800 */
[----:B------:R-:W-:Y:S01]  /*3c30*/  STS [R2+0x5000], R10 ;  /* 0x0050000a02007388 */ /* 0x000fe20000000800 */
[----:B-1----:R-:W-:Y:S03]  /*3c40*/  F2FP.PACK_AB R3, R51, R50 ;  /* 0x000000323303723e */ /* 0x002fe600000000ff */
[----:B------:R-:W-:Y:S04]  /*3c50*/  STS [R233+0x5800], R9 ;  /* 0x00580009e9007388 */ /* 0x000fe80000000800 */
[----:B------:R1:W-:Y:S04]  /*3c60*/  STS [R2+0x5800], R3 ;  /* 0x0058000302007388 */ /* 0x0003e80000000800 */
[----:B------:R-:W-:Y:S01]  /*3c70*/  LDSM.16.MT88.4 R4, [R216+0x12480] ;  /* 0x01248000d804783b */ /* 0x000fe20000004200 */
[----:B--2---:R-:W-:Y:S07]  /*3c80*/  SHF.L.U32 R0, R226, 0x1, RZ ;  /* 0x00000001e2007819 */ /* 0x004fee00000006ff */
[----:B------:R-:W-:Y:S08]  /*3c90*/  LDSM.16.MT88.4 R12, [R216+0x13480] ;  /* 0x01348000d80c783b */ /* 0x000ff00000004200 */
[----:B------:R-:W2:Y:S01]  /*3ca0*/  LDSM.16.MT88.4 R8, [R0+0xe080] ;  /* 0x00e080000008783b */ /* 0x000ea20000004200 */
[C---:B-1----:R-:W-:Y:S02]  /*3cb0*/  IADD3 R2, R217.reuse, 0x20, RZ ;  /* 0x00000020d9027810 */ /* 0x042fe40007ffe0ff */
[----:B------:R-:W-:Y:S05]  /*3cc0*/  @P3 IADD3 R2, R217, -0x20, RZ ;  /* 0xffffffe0d9023810 */ /* 0x000fea0007ffe0ff */
[----:B------:R-:W1:Y:S01]  /*3cd0*/  LDSM.16.MT88.4 R16, [R216+0x14480] ;  /* 0x01448000d810783b */ /* 0x000e620000004200 */
[----:B------:R-:W-:Y:S07]  /*3ce0*/  PLOP3.LUT P3, PT, PT, PT, UP0, 0x80, 0x0 ;  /* 0x000000000000781c */ /* 0x000fee0003f6f008 */
[----:B------:R-:W3:Y:S08]  /*3cf0*/  LDSM.16.MT88.4 R20, [R0+0x10080] ;  /* 0x010080000014783b */ /* 0x000ef00000004200 */
[----:B------:R-:W-:Y:S08]  /*3d00*/  LDSM.16.MT88.4 R24, [R216+0x12880] ;  /* 0x01288000d818783b */ /* 0x000ff00000004200 */
[----:B------:R-:W4:Y:S01]  /*3d10*/  LDSM.16.MT88.4 R28, [R0+0xe880] ;  /* 0x00e88000001c783b */ /* 0x000f220000004200 */
[-C--:B--2---:R-:W-:Y:S07]  /*3d20*/  HMMA.16816.F32 R52, R4, R8.reuse, R52 ;  /* 0x000000080434723c */ /* 0x084fee0000001834 */
[----:B------:R-:W2:Y:S01]  /*3d30*/  LDSM.16.MT88.4 R32, [R216+0x13880] ;  /* 0x01388000d820783b */ /* 0x000ea20000004200 */
[-C--:B------:R-:W-:Y:S07]  /*3d40*/  HMMA.16816.F32 R56, R12, R8.reuse, R56 ;  /* 0x000000080c38723c */ /* 0x080fee0000001838 */
[----:B------:R-:W5:Y:S01]  /*3d50*/  LDSM.16.MT88.4 R36, [R216+0x14880] ;  /* 0x01488000d824783b */ /* 0x000f620000004200 */
[C---:B-1----:R-:W-:Y:S07]  /*3d60*/  HMMA.16816.F32 R60, R16.reuse, R8, R60 ;  /* 0x00000008103c723c */ /* 0x042fee000000183c */
[----:B------:R-:W1:Y:S01]  /*3d70*/  LDSM.16.MT88.4 R40, [R0+0x10880] ;  /* 0x010880000028783b */ /* 0x000e620000004200 */
[-C--:B------:R-:W-:Y:S08]  /*3d80*/  HMMA.16816.F32 R64, R16, R10.reuse, R64 ;  /* 0x0000000a1040723c */ /* 0x080ff00000001840 */
[-C--:B------:R-:W-:Y:S08]  /*3d90*/  HMMA.16816.F32 R68, R12, R10.reuse, R68 ;  /* 0x0000000a0c44723c */ /* 0x080ff00000001844 */
[C---:B------:R-:W-:Y:S01]  /*3da0*/  HMMA.16816.F32 R72, R4.reuse, R10, R72 ;  /* 0x0000000a0448723c */ /* 0x040fe20000001848 */
[----:B------:R-:W-:Y:S07]  /*3db0*/  LDSM.16.MT88.4 R8, [R0+0xf080] ;  /* 0x00f080000008783b */ /* 0x000fee0000004200 */
[-C--:B---3--:R-:W-:Y:S08]  /*3dc0*/  HMMA.16816.F32 R76, R4, R20.reuse, R76 ;  /* 0x00000014044c723c */ /* 0x088ff0000000184c */
[-C--:B------:R-:W-:Y:S08]  /*3dd0*/  HMMA.16816.F32 R80, R12, R20.reuse, R80 ;  /* 0x000000140c50723c */ /* 0x080ff00000001850 */
[C---:B------:R-:W-:Y:S08]  /*3de0*/  HMMA.16816.F32 R84, R16.reuse, R20, R84 ;  /* 0x000000141054723c */ /* 0x040ff00000001854 */
[-C--:B------:R-:W-:Y:S01]  /*3df0*/  HMMA.16816.F32 R88, R16, R22.reuse, R88 ;  /* 0x000000161058723c */ /* 0x080fe20000001858 */
[----:B------:R-:W-:Y:S07]  /*3e00*/  LDSM.16.MT88.4 R16, [R216+0x14c80] ;  /* 0x014c8000d810783b */ /* 0x000fee0000004200 */
[-C--:B------:R-:W-:Y:S01]  /*3e10*/  HMMA.16816.F32 R92, R12, R22.reuse, R92 ;  /* 0x000000160c5c723c */ /* 0x080fe2000000185c */
[----:B------:R-:W-:Y:S07]  /*3e20*/  LDSM.16.MT88.4 R12, [R216+0x13c80] ;  /* 0x013c8000d80c783b */ /* 0x000fee0000004200 */
[----:B------:R-:W-:Y:S01]  /*3e30*/  HMMA.16816.F32 R96, R4, R22, R96 ;  /* 0x000000160460723c */ /* 0x000fe20000001860 */
[----:B------:R-:W3:Y:S07]  /*3e40*/  LDSM.16.MT88.4 R4, [R216+0x12c80] ;  /* 0x012c8000d804783b */ /* 0x000eee0000004200 */
[-C--:B----4-:R-:W-:Y:S01]  /*3e50*/  HMMA.16816.F32 R52, R24, R28.reuse, R52 ;  /* 0x0000001c1834723c */ /* 0x090fe20000001834 */
[----:B------:R-:W4:Y:S07]  /*3e60*/  LDSM.16.MT88.4 R20, [R0+0x11080] ;  /* 0x011080000014783b */ /* 0x000f2e0000004200 */
[-C--:B--2---:R-:W-:Y:S08]  /*3e70*/  HMMA.16816.F32 R56, R32, R28.reuse, R56 ;  /* 0x0000001c2038723c */ /* 0x084ff00000001838 */
[C---:B-----5:R-:W-:Y:S08]  /*3e80*/  HMMA.16816.F32 R60, R36.reuse, R28, R60 ;  /* 0x0000001c243c723c */ /* 0x060ff0000000183c */
[-C--:B------:R-:W-:Y:S08]  /*3e90*/  HMMA.16816.F32 R64, R36, R30.reuse, R64 ;  /* 0x0000001e2440723c */ /* 0x080ff00000001840 */
[-C--:B------:R-:W-:Y:S08]  /*3ea0*/  HMMA.16816.F32 R68, R32, R30.reuse, R68 ;  /* 0x0000001e2044723c */ /* 0x080ff00000001844 */
[C---:B------:R-:W-:Y:S01]  /*3eb0*/  HMMA.16816.F32 R72, R24.reuse, R30, R72 ;  /* 0x0000001e1848723c */ /* 0x040fe20000001848 */
[----:B------:R-:W-:Y:S07]  /*3ec0*/  LDSM.16.MT88.4 R28, [R216+0x13080] ;  /* 0x01308000d81c783b */ /* 0x000fee0000004200 */
[-C--:B-1----:R-:W-:Y:S08]  /*3ed0*/  HMMA.16816.F32 R76, R24, R40.reuse, R76 ;  /* 0x00000028184c723c */ /* 0x082ff0000000184c */
[-C--:B------:R-:W-:Y:S08]  /*3ee0*/  HMMA.16816.F32 R80, R32, R40.reuse, R80 ;  /* 0x000000282050723c */ /* 0x080ff00000001850 */
[C---:B------:R-:W-:Y:S08]  /*3ef0*/  HMMA.16816.F32 R84, R36.reuse, R40, R84 ;  /* 0x000000282454723c */ /* 0x040ff00000001854 */
[-C--:B------:R-:W-:Y:S01]  /*3f00*/  HMMA.16816.F32 R88, R36, R42.reuse, R88 ;  /* 0x0000002a2458723c */ /* 0x080fe20000001858 */
[----:B------:R-:W-:Y:S07]  /*3f10*/  LDSM.16.MT88.4 R36, [R216+0x14080] ;  /* 0x01408000d824783b */ /* 0x000fee0000004200 */
[-C--:B------:R-:W-:Y:S01]  /*3f20*/  HMMA.16816.F32 R92, R32, R42.reuse, R92 ;  /* 0x0000002a205c723c */ /* 0x080fe2000000185c */
[----:B------:R-:W1:Y:S07]  /*3f30*/  LDSM.16.MT88.4 R32, [R0+0xf880] ;  /* 0x00f880000020783b */ /* 0x000e6e0000004200 */
[----:B------:R-:W-:Y:S01]  /*3f40*/  HMMA.16816.F32 R96, R24, R42, R96 ;  /* 0x0000002a1860723c */ /* 0x000fe20000001860 */
[----:B------:R-:W2:Y:S07]  /*3f50*/  LDSM.16.MT88.4 R24, [R216+0x15080] ;  /* 0x01508000d818783b */ /* 0x000eae0000004200 */
[-C--:B---3--:R-:W-:Y:S08]  /*3f60*/  HMMA.16816.F32 R52, R4, R8.reuse, R52 ;  /* 0x000000080434723c */ /* 0x088ff00000001834 */
[-C--:B------:R-:W-:Y:S08]  /*3f70*/  HMMA.16816.F32 R56, R12, R8.reuse, R56 ;  /* 0x000000080c38723c */ /* 0x080ff00000001838 */
[C---:B------:R-:W-:Y:S08]  /*3f80*/  HMMA.16816.F32 R60, R16.reuse, R8, R60 ;  /* 0x00000008103c723c */ /* 0x040ff0000000183c */
[-C--:B------:R-:W-:Y:S08]  /*3f90*/  HMMA.16816.F32 R64, R16, R10.reuse, R64 ;  /* 0x0000000a1040723c */ /* 0x080ff00000001840 */
[-C--:B------:R-:W-:Y:S08]  /*3fa0*/  HMMA.16816.F32 R68, R12, R10.reuse, R68 ;  /* 0x0000000a0c44723c */ /* 0x080ff00000001844 */
[C---:B------:R-:W-:Y:S01]  /*3fb0*/  HMMA.16816.F32 R72, R4.reuse, R10, R72 ;  /* 0x0000000a0448723c */ /* 0x040fe20000001848 */
[----:B------:R-:W3:Y:S07]  /*3fc0*/  LDSM.16.MT88.4 R8, [R0+0x11880] ;  /* 0x011880000008783b */ /* 0x000eee0000004200 */
[-C--:B----4-:R-:W-:Y:S01]  /*3fd0*/  HMMA.16816.F32 R76, R4, R20.reuse, R76 ;  /* 0x00000014044c723c */ /* 0x090fe2000000184c */
[----:B------:R-:W-:Y:S07]  /*3fe0*/  BAR.SYNC.DEFER_BLOCKING 0x0 ;  /* 0x0000000000007b1d */ /* 0x000fee0000010000 */
[-C--:B------:R-:W-:Y:S08]  /*3ff0*/  HMMA.16816.F32 R80, R12, R20.reuse, R80 ;  /* 0x000000140c50723c */ /* 0x080ff00000001850 */
[C---:B------:R-:W-:Y:S08]  /*4000*/  HMMA.16816.F32 R84, R16.reuse, R20, R84 ;  /* 0x000000141054723c */ /* 0x040ff00000001854 */
[-C--:B------:R-:W-:Y:S01]  /*4010*/  HMMA.16816.F32 R88, R16, R22.reuse, R88 ;  /* 0x000000161058723c */ /* 0x080fe20000001858 */
[----:B------:R4:W3:Y:S07]  /*4020*/  LDSM.16.M88.4 R40, [R217] ;  /* 0x00000000d928783b */ /* 0x0008ee0000000200 */
[-C--:B------:R-:W-:Y:S01]  /*4030*/  HMMA.16816.F32 R92, R12, R22.reuse, R92 ;  /* 0x000000160c5c723c */ /* 0x080fe2000000185c */
[----:B------:R4:W3:Y:S07]  /*4040*/  LDSM.16.M88.4 R44, [R217+0x800] ;  /* 0x00080000d92c783b */ /* 0x0008ee0000000200 */
[----:B------:R-:W-:Y:S01]  /*4050*/  HMMA.16816.F32 R96, R4, R22, R96 ;  /* 0x000000160460723c */ /* 0x000fe20000001860 */
[----:B------:R4:W3:Y:S07]  /*4060*/  LDSM.16.MT88.4 R16, [R0+0x80] ;  /* 0x000080000010783b */ /* 0x0008ee0000004200 */
[-C--:B-1----:R-:W-:Y:S01]  /*4070*/  HMMA.16816.F32 R52, R28, R32.reuse, R52 ;  /* 0x000000201c34723c */ /* 0x082fe20000001834 */
[----:B------:R4:W1:Y:S07]  /*4080*/  LDSM.16.MT88.4 R48, [R0+0x3080] ;  /* 0x003080000030783b */ /* 0x00086e0000004200 */
[-C--:B------:R-:W-:Y:S01]  /*4090*/  HMMA.16816.F32 R56, R36, R32.reuse, R56 ;  /* 0x000000202438723c */ /* 0x080fe20000001838 */
[----:B------:R4:W1:Y:S07]  /*40a0*/  LDSM.16.M88.4 R148, [R2] ;  /* 0x000000000294783b */ /* 0x00086e0000000200 */
[C---:B--2---:R-:W-:Y:S01]  /*40b0*/  HMMA.16816.F32 R60, R24.reuse, R32, R60 ;  /* 0x00000020183c723c */ /* 0x044fe2000000183c */
[----:B------:R4:W2:Y:S07]  /*40c0*/  LDSM.16.M88.4 R168, [R2+0x800] ;  /* 0x0008000002a8783b */ /* 0x0008ae0000000200 */
[-C--:B------:R-:W-:Y:S01]  /*40d0*/  HMMA.16816.F32 R64, R24, R34.reuse, R64 ;  /* 0x000000221840723c */ /* 0x080fe20000001840 */
[----:B------:R4:W1:Y:S07]  /*40e0*/  LDSM.16.MT88.4 R160, [R0+0x880] ;  /* 0x0008800000a0783b */ /* 0x00086e0000004200 */
[-C--:B------:R-:W-:Y:S01]  /*40f0*/  HMMA.16816.F32 R68, R36, R34.reuse, R68 ;  /* 0x000000222444723c */ /* 0x080fe20000001844 */
[----:B------:R4:W1:Y:S07]  /*4100*/  LDSM.16.MT88.4 R176, [R0+0x3880] ;  /* 0x0038800000b0783b */ /* 0x00086e0000004200 */
[C---:B------:R-:W-:Y:S08]  /*4110*/  HMMA.16816.F32 R72, R28.reuse, R34, R72 ;  /* 0x000000221c48723c */ /* 0x040ff00000001848 */
[-C--:B---3--:R-:W-:Y:S08]  /*4120*/  HMMA.16816.F32 R76, R28, R8.reuse, R76 ;  /* 0x000000081c4c723c */ /* 0x088ff0000000184c */
[-C--:B------:R-:W-:Y:S08]  /*4130*/  HMMA.16816.F32 R80, R36, R8.reuse, R80 ;  /* 0x000000082450723c */ /* 0x080ff00000001850 */
[C---:B------:R-:W-:Y:S08]  /*4140*/  HMMA.16816.F32 R84, R24.reuse, R8, R84 ;  /* 0x000000081854723c */ /* 0x040ff00000001854 */
[-C--:B------:R-:W-:Y:S08]  /*4150*/  HMMA.16816.F32 R88, R24, R10.reuse, R88 ;  /* 0x0000000a1858723c */ /* 0x080ff00000001858 */
[-C--:B------:R-:W-:Y:S08]  /*4160*/  HMMA.16816.F32 R92, R36, R10.reuse, R92 ;  /* 0x0000000a245c723c */ /* 0x080ff0000000185c */
[----:B------:R-:W-:Y:S01]  /*4170*/  HMMA.16816.F32 R96, R28, R10, R96 ;  /* 0x0000000a1c60723c */ /* 0x000fe20000001860 */
[----:B------:R-:W-:-:S07]  /*4180*/  @P3 BRA `(.L_x_2) ;  /* 0x0000036000003947 */ /* 0x000fce0003800000 */
[----:B-12-4-:R-:W-:Y:S01]  /*4190*/  P2R R12, PR, RZ, 0x1 ;  /* 0x00000001ff0c7803 */ /* 0x016fe20000000000 */
[----:B------:R-:W2:Y:S01]  /*41a0*/  LDL.64 R20, [R1+0x8] ;  /* 0x0000080001147983 */ /* 0x000ea20000100a00 */
[----:B------:R-:W-:Y:S01]  /*41b0*/  USHF.R.S32.HI UR21, URZ, 0x1f, UR19 ;  /* 0x0000001f3f157899 */ /* 0x000fe20008011413 */
[----:B------:R-:W-:Y:S01]  /*41c0*/  IMAD.MOV.U32 R4, RZ, RZ, R246 ;  /* 0x000000ffff047224 */ /* 0x000fe200078e00f6 */
[----:B------:R-:W-:Y:S01]  /*41d0*/  ULDC.64 UR6, c[0x0][0x208] ;  /* 0x0000820000067ab9 */ /* 0x000fe20000000a00 */
[----:B------:R-:W-:Y:S01]  /*41e0*/  IMAD.MOV.U32 R5, RZ, RZ, R247 ;  /* 0x000000ffff057224 */ /* 0x000fe200078e00f7 */
[----:B------:R-:W1:Y:S01]  /*41f0*/  S2R R3, SR_CTAID.Y ;  /* 0x0000000000037919 */ /* 0x000e620000002600 */
[----:B------:R-:W-:Y:S01]  /*4200*/  UIMAD.WIDE.U32 UR22, UR19, UR6, URZ ;  /* 0x00000006131672a5 */ /* 0x000fe2000f8e003f */
[----:B------:R-:W-:Y:S01]  /*4210*/  IMAD.MOV.U32 R13, RZ, RZ, c[0x0][0x208] ;  /* 0x00008200ff0d7624 */ /* 0x000fe200078e00ff */
[----:B------:R-:W-:Y:S01]  /*4220*/  UIMAD UR21, UR21, UR6, URZ ;  /* 0x00000006151572a4 */ /* 0x000fe2000f8e023f */
[----:B------:R-:W-:Y:S01]  /*4230*/  IMAD.MOV.U32 R7, RZ, RZ, 0x6 ;  /* 0x00000006ff077424 */ /* 0x000fe200078e00ff */
[----:B------:R-:W-:Y:S01]  /*4240*/  USHF.L.U32 UR6, UR19, 0x6, URZ ;  /* 0x0000000613067899 */ /* 0x000fe2000800063f */
[C---:B------:R-:W-:Y:S01]  /*4250*/  IMAD.SHL.U32 R14, R13.reuse, 0x40, RZ ;  /* 0x000000400d0e7824 */ /* 0x040fe200078e00ff */
[----:B------:R-:W-:Y:S01]  /*4260*/  UIMAD UR21, UR19, UR7, UR21 ;  /* 0x00000007131572a4 */ /* 0x000fe2000f8e0215 */
[----:B------:R-:W-:Y:S01]  /*4270*/  IMAD.U32 R9, RZ, RZ, UR22 ;  /* 0x00000016ff097e24 */ /* 0x000fe2000f8e00ff */
[----:B------:R-:W-:Y:S02]  /*4280*/  SHF.L.U64.HI R13, R13, R7, c[0x0][0x20c] ;  /* 0x000083000d0d7619 */ /* 0x000fe40000010207 */
[----:B------:R-:W-:Y:S06]  /*4290*/  UIADD3 UR21, UR23, UR21, URZ ;  /* 0x0000001517157290 */ /* 0x000fec000fffe03f */
[----:B------:R-:W-:Y:S01]  /*42a0*/  IMAD.U32 R8, RZ, RZ, UR21 ;  /* 0x00000015ff087e24 */ /* 0x000fe2000f8e00ff */
[----:B-1----:R-:W-:Y:S01]  /*42b0*/  SHF.R.S32.HI R6, RZ, 0x1f, R3 ;  /* 0x0000001fff067819 */ /* 0x002fe20000011403 */
[C---:B------:R-:W-:Y:S04]  /*42c0*/  IMAD.WIDE.U32 R4, R3.reuse, c[0x0][0x288], R4 ;  /* 0x0000a20003047a25 */ /* 0x040fe800078e0004 */
[----:B------:R-:W-:Y:S04]  /*42d0*/  IMAD R6, R6, c[0x0][0x288], RZ ;  /* 0x0000a20006067a24 */ /* 0x000fe800078e02ff */
[----:B------:R-:W-:Y:S01]  /*42e0*/  IMAD R6, R3, c[0x0][0x28c], R6 ;  /* 0x0000a30003067a24 */ /* 0x000fe200078e0206 */
[----:B------:R-:W-:Y:S01]  /*42f0*/  IADD3 R3, P3, R4, UR5, RZ ;  /* 0x0000000504037c10 */ /* 0x000fe2000ff7e0ff */
[----:B------:R-:W-:Y:S03]  /*4300*/  IMAD.U32 R4, RZ, RZ, UR22 ;  /* 0x00000016ff047e24 */ /* 0x000fe6000f8e00ff */
[----:B------:R-:W-:Y:S02]  /*4310*/  IADD3.X R5, R5, UR9, R6, P3, !PT ;  /* 0x0000000905057c10 */ /* 0x000fe40009ffe406 */
[C---:B------:R-:W-:Y:S02]  /*4320*/  LEA R6, P3, R3.reuse, c[0x0][0x280], 0x2 ;  /* 0x0000a00003067a11 */ /* 0x040fe400078610ff */
[----:B------:R-:W-:Y:S02]  /*4330*/  LEA R4, P4, R4, R250, 0x7 ;  /* 0x000000fa04047211 */ /* 0x000fe400078838ff */
[----:B------:R-:W-:Y:S01]  /*4340*/  LEA.HI.X R7, R3, c[0x0][0x284], R5, 0x2, P3 ;  /* 0x0000a10003077a11 */ /* 0x000fe200018f1405 */
[----:B------:R-:W-:Y:S01]  /*4350*/  IMAD.U32 R3, RZ, RZ, UR6 ;  /* 0x00000006ff037e24 */ /* 0x000fe2000f8e00ff */
[----:B------:R-:W-:Y:S01]  /*4360*/  LEA.HI.X R5, R9, R251, R8, 0x7, P4 ;  /* 0x000000fb09057211 */ /* 0x000fe200020f3c08 */
[----:B------:R-:W-:Y:S01]  /*4370*/  IMAD.U32 R8, RZ, RZ, UR6 ;  /* 0x00000006ff087e24 */ /* 0x000fe2000f8e00ff */
[----:B------:R-:W-:Y:S04]  /*4380*/  IADD3 R10, P4, P3, R14, 0x80, R4 ;  /* 0x000000800e0a7810 */ /* 0x000fe80007b9e004 */
[----:B------:R-:W-:Y:S02]  /*4390*/  IADD3.X R11, R13, RZ, R5, P4, P3 ;  /* 0x000000ff0d0b7210 */ /* 0x000fe400027e6405 */
[----:B------:R-:W-:Y:S02]  /*43a0*/  LEA R6, P3, R3, R6, 0x2 ;  /* 0x0000000603067211 */ /* 0x000fe400078610ff */
[----:B------:R-:W-:Y:S02]  /*43b0*/  IADD3 R3, -R248, c[0x0][0x168], -R3 ;  /* 0x00005a00f8037a10 */ /* 0x000fe40007ffe903 */
[----:B------:R-:W-:Y:S02]  /*43c0*/  LEA.HI.X.SX32 R7, R8, R7, 0x2, P3 ;  /* 0x0000000708077211 */ /* 0x000fe400018f16ff */
[----:B------:R-:W-:Y:S02]  /*43d0*/  IADD3 R8, P4, R14, R4, RZ ;  /* 0x000000040e087210 */ /* 0x000fe40007f9e0ff */
[C---:B------:R-:W-:Y:S03]  /*43e0*/  LOP3.LUT P3, RZ, R252.reuse, 0x1, RZ, 0xc0, !PT ;  /* 0x00000001fcff7812 */ /* 0x040fe6000786c0ff */
[----:B------:R-:W-:Y:S01]  /*43f0*/  IMAD.X R9, R13, 0x1, R5, P4 ;  /* 0x000000010d097824 */ /* 0x000fe200020e0605 */
[C---:B------:R-:W-:Y:S02]  /*4400*/  ISETP.LT.OR P4, PT, R3.reuse, 0x1, !P3 ;  /* 0x000000010300780c */ /* 0x040fe40005f81670 */
[C---:B------:R-:W-:Y:S11]  /*4410*/  ISETP.LT.OR P3, PT, R3.reuse, 0x21, !P3 ;  /* 0x000000210300780c */ /* 0x040ff60005f61670 */
[----:B------:R-:W-:Y:S01]  /*4420*/  @!PT LDS RZ, [RZ] ;  /* 0x00000000fffff984 */ /* 0x000fe20000000800 */
[----:B------:R-:W-:Y:S01]  /*4430*/  @!PT LDS RZ, [RZ] ;  /* 0x00000000fffff984 */ /* 0x000fe20000000800 */
[----:B------:R-:W-:Y:S01]  /*4440*/  @!PT LDS RZ, [RZ] ;  /* 0x00000000fffff984 */ /* 0x000fe20000000800 */
[----:B------:R1:W-:Y:S01]  /*4450*/  LDGSTS.E.BYPASS.LTC128B.128 [R244+0xe080], [R4.64], !P4 ;  /* 0x0e08000004f47fae */ /* 0x0003e2000e101d4e */
[----:B------:R-:W-:Y:S04]  /*4460*/  LOP3.LUT P4, RZ, R252, 0x2, RZ, 0xc0, !PT ;  /* 0x00000002fcff7812 */ /* 0x000fe8000788c0ff */
[C---:B------:R-:W-:Y:S02]  /*4470*/  ISETP.LT.OR P0, PT, R3.reuse, 0x1, !P4 ;  /* 0x000000010300780c */ /* 0x040fe40006701670 */
[----:B------:R-:W-:Y:S11]  /*4480*/  ISETP.LT.OR P4, PT, R3, 0x21, !P4 ;  /* 0x000000210300780c */ /* 0x000ff60006781670 */
[----:B------:R1:W-:Y:S01]  /*4490*/  LDGSTS.E.BYPASS.LTC128B.128 [R244+0x10080], [R4.64+0x80], !P0 ;  /* 0x1008008004f47fae */ /* 0x0003e2000c101d4e */
[----:B------:R-:W-:Y:S04]  /*44a0*/  ISETP.NE.AND P0, PT, R12, RZ, PT ;  /* 0x000000ff0c00720c */ /* 0x000fe80003f05270 */
[----:B------:R1:W-:Y:S05]  /*44b0*/  LDGSTS.E.BYPASS.LTC128B.128 [R244+0xf080], [R8.64], !P3 ;  /* 0x0f08000008f47fae */ /* 0x0003ea000d901d4e */
[----:B------:R1:W-:Y:S01]  /*44c0*/  LDGSTS.E.BYPASS.LTC128B.128 [R244+0x11080], [R10.64], !P4 ;  /* 0x110800000af47fae */ /* 0x0003e2000e101d4e */
[----:B--2---:R-:W-:Y:S05]  /*44d0*/  @!P2 IMAD.SHL.U32 R3, R20, 0x10, RZ ;  /* 0x000000101403a824 */ /* 0x004fea00078e00ff */
[----:B------:R1:W-:Y:S02]  /*44e0*/  @!P2 LDGSTS.E.BYPASS.LTC128B.128 [R3+0x12280], [R6.64] ;  /* 0x122800000603afae */ /* 0x0003e4000b901d4e */
.L_x_2:
[-C--:B-12-4-:R-:W-:Y:S01]  /*44f0*/  HMMA.16816.F32 R4, R40, R16.reuse, RZ ;  /* 0x000000102804723c */ /* 0x096fe200000018ff */
[----:B------:R-:W2:Y:S01]  /*4500*/  LDL.64 R236, [R1+0x18] ;  /* 0x0000180001ec7983 */ /* 0x000ea20000100a00 */
[----:B------:R-:W-:Y:S02]  /*4510*/  USHF.L.U32 UR16, UR16, 0xd, URZ ;  /* 0x0000000d10107899 */ /* 0x000fe4000800063f */
[----:B------:R-:W-:Y:S01]  /*4520*/  UISETP.GE.AND UP0, UPT, UR19, UR18, UPT ;  /* 0x000000121300728c */ /* 0x000fe2000bf06270 */
[----:B------:R-:W3:Y:S01]  /*4530*/  LDL R234, [R1+0x20] ;  /* 0x0000200001ea7983 */ /* 0x000ee20000100800 */
[----:B------:R-:W-:Y:S02]  /*4540*/  UIADD3 UR7, UR4, 0x1, URZ ;  /* 0x0000000104077890 */ /* 0x000fe4000fffe03f */
[C---:B------:R-:W-:Y:S01]  /*4550*/  HMMA.16816.F32 R8, R44.reuse, R16, RZ ;  /* 0x000000102c08723c */ /* 0x040fe200000018ff */
[----:B------:R-:W-:Y:S01]  /*4560*/  LDSM.16.M88.4 R36, [R217+0x1000] ;  /* 0x00100000d924783b */ /* 0x000fe20000000200 */
[----:B------:R-:W-:Y:S02]  /*4570*/  UISETP.GE.AND UP2, UPT, UR4, 0x1, UPT ;  /* 0x000000010400788c */ /* 0x000fe4000bf46270 */
[----:B------:R-:W-:Y:S01]  /*4580*/  IMAD.U32 R3, RZ, RZ, UR16 ;  /* 0x00000010ff037e24 */ /* 0x000fe2000f8e00ff */
[----:B------:R-:W-:Y:S01]  /*4590*/  LDSM.16.M88.4 R212, [R217+0x1800] ;  /* 0x00180000d9d4783b */ /* 0x000fe20000000200 */
[----:B------:R-:W-:Y:S02]  /*45a0*/  UIADD3 UR6, UR20, 0x1, URZ ;  /* 0x0000000114067890 */ /* 0x000fe4000fffe03f */
[-C--:B------:R-:W-:Y:S01]  /*45b0*/  HMMA.16816.F32 R12, R44, R18.reuse, RZ ;  /* 0x000000122c0c723c */ /* 0x080fe200000018ff */
[----:B------:R-:W0:Y:S01]  /*45c0*/  LDGDEPBAR ;  /* 0x00000000000079af */ /* 0x000e220000000000 */
[----:B------:R-:W-:Y:S04]  /*45d0*/  UISETP.GE.AND UP1, UPT, UR20, 0x1, UPT ;  /* 0x000000011400788c */ /* 0x000fe8000bf26270 */
[----:B------:R-:W-:Y:S02]  /*45e0*/  USEL UR20, UR6, URZ, !UP1 ;  /* 0x0000003f06147287 */ /* 0x000fe4000c800000 */
[C---:B------:R-:W-:Y:S08]  /*45f0*/  HMMA.16816.F32 R16, R40.reuse, R18, RZ ;  /* 0x000000122810723c */ /* 0x040ff000000018ff */
[-C--:B------:R-:W-:Y:S08]  /*4600*/  HMMA.16816.F32 R20, R40, R48.reuse, RZ ;  /* 0x000000302814723c */ /* 0x080ff000000018ff */
[C---:B------:R-:W-:Y:S08]  /*4610*/  HMMA.16816.F32 R24, R44.reuse, R48, RZ ;  /* 0x000000302c18723c */ /* 0x040ff000000018ff */
[-C--:B------:R-:W-:Y:S01]  /*4620*/  HMMA.16816.F32 R28, R44, R50.reuse, RZ ;  /* 0x000000322c1c723c */ /* 0x080fe200000018ff */
[----:B------:R-:W1:Y:S07]  /*4630*/  LDSM.16.MT88.4 R44, [R0+0x1080] ;  /* 0x00108000002c783b */ /* 0x000e6e0000004200 */
[----:B------:R-:W-:Y:S01]  /*4640*/  HMMA.16816.F32 R32, R40, R50, RZ ;  /* 0x000000322820723c */ /* 0x000fe200000018ff */
[----:B------:R-:W4:Y:S04]  /*4650*/  LDSM.16.MT88.4 R40, [R0+0x4080] ;  /* 0x004080000028783b */ /* 0x000f280000004200 */
[----:B------:R-:W-:Y:S03]  /*4660*/  LDSM.16.M88.4 R48, [R2+0x1000] ;  /* 0x001000000230783b */ /* 0x000fe60000000200 */
[-C--:B------:R-:W-:Y:S08]  /*4670*/  HMMA.16816.F32 R4, R148, R160.reuse, R4 ;  /* 0x000000a09404723c */ /* 0x080ff00000001804 */
[C---:B------:R-:W-:Y:S08]  /*4680*/  HMMA.16816.F32 R8, R168.reuse, R160, R8 ;  /* 0x000000a0a808723c */ /* 0x040ff00000001808 */
[-C--:B------:R-:W-:Y:S08]  /*4690*/  HMMA.16816.F32 R12, R168, R162.reuse, R12 ;  /* 0x000000a2a80c723c */ /* 0x080ff0000000180c */
[C---:B------:R-:W-:Y:S01]  /*46a0*/  HMMA.16816.F32 R16, R148.reuse, R162, R16 ;  /* 0x000000a29410723c */ /* 0x040fe20000001810 */
[----:B------:R-:W-:Y:S07]  /*46b0*/  LDSM.16.M88.4 R160, [R2+0x1800] ;  /* 0x0018000002a0783b */ /* 0x000fee0000000200 */
[-C--:B------:R-:W-:Y:S08]  /*46c0*/  HMMA.16816.F32 R20, R148, R176.reuse, R20 ;  /* 0x000000b09414723c */ /* 0x080ff00000001814 */
[C---:B------:R-:W-:Y:S08]  /*46d0*/  HMMA.16816.F32 R24, R168.reuse, R176, R24 ;  /* 0x000000b0a818723c */ /* 0x040ff00000001818 */
[-C--:B------:R-:W-:Y:S01]  /*46e0*/  HMMA.16816.F32 R28, R168, R178.reuse, R28 ;  /* 0x000000b2a81c723c */ /* 0x080fe2000000181c */
[----:B------:R-:W-:Y:S07]  /*46f0*/  LDSM.16.MT88.4 R168, [R0+0x4880] ;  /* 0x0048800000a8783b */ /* 0x000fee0000004200 */
[----:B------:R-:W-:Y:S01]  /*4700*/  HMMA.16816.F32 R32, R148, R178, R32 ;  /* 0x000000b29420723c */ /* 0x000fe20000001820 */
[----:B------:R-:W5:Y:S04]  /*4710*/  LDSM.16.MT88.4 R148, [R0+0x1880] ;  /* 0x001880000094783b */ /* 0x000f680000004200 */
[----:B------:R-:W-:Y:S03]  /*4720*/  LDSM.16.MT88.4 R176, [R0+0x2080] ;  /* 0x0020800000b0783b */ /* 0x000fe60000004200 */
[-C--:B-1----:R-:W-:Y:S08]  /*4730*/  HMMA.16816.F32 R4, R36, R44.reuse, R4 ;  /* 0x0000002c2404723c */ /* 0x082ff00000001804 */
[C---:B------:R-:W-:Y:S08]  /*4740*/  HMMA.16816.F32 R8, R212.reuse, R44, R8 ;  /* 0x0000002cd408723c */ /* 0x040ff00000001808 */
[-C--:B------:R-:W-:Y:S08]  /*4750*/  HMMA.16816.F32 R12, R212, R46.reuse, R12 ;  /* 0x0000002ed40c723c */ /* 0x080ff0000000180c */
[C---:B------:R-:W-:Y:S01]  /*4760*/  HMMA.16816.F32 R16, R36.reuse, R46, R16 ;  /* 0x0000002e2410723c */ /* 0x040fe20000001810 */
[----:B------:R-:W1:Y:S07]  /*4770*/  LDSM.16.M88.4 R44, [R217+0x2000] ;  /* 0x00200000d92c783b */ /* 0x000e6e0000000200 */
[-C--:B----4-:R-:W-:Y:S08]  /*4780*/  HMMA.16816.F32 R20, R36, R40.reuse, R20 ;  /* 0x000000282414723c */ /* 0x090ff00000001814 */
[C---:B------:R-:W-:Y:S08]  /*4790*/  HMMA.16816.F32 R24, R212.reuse, R40, R24 ;  /* 0x00000028d418723c */ /* 0x040ff00000001818 */
[-C--:B------:R-:W-:Y:S01]  /*47a0*/  HMMA.16816.F32 R28, R212, R42.reuse, R28 ;  /* 0x0000002ad41c723c */ /* 0x080fe2000000181c */
[----:B------:R-:W4:Y:S07]  /*47b0*/  LDSM.16.M88.4 R212, [R217+0x2800] ;  /* 0x00280000d9d4783b */ /* 0x000f2e0000000200 */
[----:B------:R-:W-:Y:S01]  /*47c0*/  HMMA.16816.F32 R32, R36, R42, R32 ;  /* 0x0000002a2420723c */ /* 0x000fe20000001820 */
[----:B------:R-:W1:Y:S04]  /*47d0*/  LDSM.16.MT88.4 R36, [R0+0x5080] ;  /* 0x005080000024783b */ /* 0x000e680000004200 */
[----:B------:R-:W-:Y:S03]  /*47e0*/  LDSM.16.M88.4 R40, [R2+0x2000] ;  /* 0x002000000228783b */ /* 0x000fe60000000200 */
[-C--:B-----5:R-:W-:Y:S08]  /*47f0*/  HMMA.16816.F32 R4, R48, R148.reuse, R4 ;  /* 0x000000943004723c */ /* 0x0a0ff00000001804 */
[C---:B------:R-:W-:Y:S08]  /*4800*/  HMMA.16816.F32 R8, R160.reuse, R148, R8 ;  /* 0x00000094a008723c */ /* 0x040ff00000001808 */
[-C--:B------:R-:W-:Y:S08]  /*4810*/  HMMA.16816.F32 R12, R160, R150.reuse, R12 ;  /* 0x00000096a00c723c */ /* 0x080ff0000000180c */
[C---:B------:R-:W-:Y:S01]  /*4820*/  HMMA.16816.F32 R16, R48.reuse, R150, R16 ;  /* 0x000000963010723c */ /* 0x040fe20000001810 */
[----:B------:R-:W5:Y:S07]  /*4830*/  LDSM.16.MT88.4 R148, [R0+0x2880] ;  /* 0x002880000094783b */ /* 0x000f6e0000004200 */
[-C--:B------:R-:W-:Y:S08]  /*4840*/  HMMA.16816.F32 R20, R48, R168.reuse, R20 ;  /* 0x000000a83014723c */ /* 0x080ff00000001814 */
[C---:B------:R-:W-:Y:S08]  /*4850*/  HMMA.16816.F32 R24, R160.reuse, R168, R24 ;  /* 0x000000a8a018723c */ /* 0x040ff00000001818 */
[-C--:B------:R-:W-:Y:S01]  /*4860*/  HMMA.16816.F32 R28, R160, R170.reuse, R28 ;  /* 0x000000aaa01c723c */ /* 0x080fe2000000181c */
[----:B------:R-:W2:Y:S07]  /*4870*/  LDSM.16.M88.4 R160, [R2+0x2800] ;  /* 0x0028000002a0783b */ /* 0x000eae0000000200 */
[----:B------:R-:W-:Y:S01]  /*4880*/  HMMA.16816.F32 R32, R48, R170, R32 ;  /* 0x000000aa3020723c */ /* 0x000fe20000001820 */
[----:B------:R2:W2:Y:S07]  /*4890*/  LDSM.16.MT88.4 R48, [R0+0x5880] ;  /* 0x005880000030783b */ /* 0x0004ae0000004200 */
[-C--:B-1----:R-:W-:Y:S08]  /*48a0*/  HMMA.16816.F32 R4, R44, R176.reuse, R4 ;  /* 0x000000b02c04723c */ /* 0x082ff00000001804 */
[C---:B----4-:R-:W-:Y:S08]  /*48b0*/  HMMA.16816.F32 R8, R212.reuse, R176, R8 ;  /* 0x000000b0d408723c */ /* 0x050ff00000001808 */
[-C--:B------:R-:W-:Y:S08]  /*48c0*/  HMMA.16816.F32 R12, R212, R178.reuse, R12 ;  /* 0x000000b2d40c723c */ /* 0x080ff0000000180c */
[C---:B------:R-:W-:Y:S08]  /*48d0*/  HMMA.16816.F32 R16, R44.reuse, R178, R16 ;  /* 0x000000b22c10723c */ /* 0x040ff00000001810 */
[-C--:B------:R-:W-:Y:S08]  /*48e0*/  HMMA.16816.F32 R20, R44, R36.reuse, R20 ;  /* 0x000000242c14723c */ /* 0x080ff00000001814 */
[C---:B------:R-:W-:Y:S04]  /*48f0*/  HMMA.16816.F32 R24, R212.reuse, R36, R24 ;  /* 0x00000024d418723c */ /* 0x040fe80000001818 */
[----:B--2---:R-:W-:Y:S01]  /*4900*/  IADD3 R0, P3, R236, UR16, RZ ;  /* 0x00000010ec007c10 */ /* 0x004fe2000ff7e0ff */
[----:B------:R-:W-:Y:S03]  /*4910*/  UMOV UR16, UR19 ;  /* 0x0000001300107c82 */ /* 0x000fe60008000000 */
[-C--:B------:R-:W-:Y:S04]  /*4920*/  HMMA.16816.F32 R28, R212, R38.reuse, R28 ;  /* 0x00000026d41c723c */ /* 0x080fe8000000181c */
[----:B---3--:R-:W-:Y:S02]  /*4930*/  LEA.HI.X.SX32 R3, R3, R234, 0x1, P3 ;  /* 0x000000ea03037211 */ /* 0x008fe400018f0eff */
[C---:B------:R-:W-:Y:S02]  /*4940*/  LEA R2, P3, R0.reuse, c[0x0][0x220], 0x2 ;  /* 0x0000880000027a11 */ /* 0x040fe400078610ff */
[----:B------:R-:W-:Y:S01]  /*4950*/  HMMA.16816.F32 R32, R44, R38, R32 ;  /* 0x000000262c20723c */ /* 0x000fe20000001820 */
[----:B------:R-:W-:Y:S03]  /*4960*/  LDSM.16.MT88.4 R36, [R216+0x17880] ;  /* 0x01788000d824783b */ /* 0x000fe60000004200 */
[----:B------:R-:W-:Y:S01]  /*4970*/  LEA.HI.X R3, R0, c[0x0][0x224], R3, 0x2, P3 ;  /* 0x0000890000037a11 */ /* 0x000fe200018f1403 */
[----:B------:R-:W-:Y:S01]  /*4980*/  LDSM.16.MT88.4 R44, [R216+0x18080] ;  /* 0x01808000d82c783b */ /* 0x000fe20000004200 */
[----:B------:R-:W-:Y:S01]  /*4990*/  IMAD.U32 R0, RZ, RZ, UR4 ;  /* 0x00000004ff007e24 */ /* 0x000fe2000f8e00ff */
[----:B------:R-:W-:Y:S01]  /*49a0*/  PLOP3.LUT P3, PT, PT, PT, UP0, 0x80, 0x0 ;  /* 0x000000000000781c */ /* 0x000fe20003f6f008 */
[-C--:B-----5:R-:W-:Y:S01]  /*49b0*/  HMMA.16816.F32 R4, R40, R148.reuse, R4 ;  /* 0x000000942804723c */ /* 0x0a0fe20000001804 */
[----:B------:R-:W-:Y:S04]  /*49c0*/  USEL UR4, UR7, URZ, !UP2 ;  /* 0x0000003f07047287 */ /* 0x000fe8000d000000 */
[----:B------:R-:W-:Y:S03]  /*49d0*/  IMAD R0, R0, 0x2000, R226 ;  /* 0x0000200000007824 */ /* 0x000fe600078e02e2 */
[C---:B------:R-:W-:Y:S04]  /*49e0*/  HMMA.16816.F32 R8, R160.reuse, R148, R8 ;  /* 0x00000094a008723c */ /* 0x040fe80000001808 */
[----:B------:R-:W-:Y:S04]  /*49f0*/  IMAD.SHL.U32 R0, R0, 0x2, RZ ;  /* 0x0000000200007824 */ /* 0x000fe800078e00ff */
[-C--:B------:R-:W-:Y:S07]  /*4a00*/  HMMA.16816.F32 R12, R160, R150.reuse, R12 ;  /* 0x00000096a00c723c */ /* 0x080fee000000180c */
[----:B------:R-:W-:Y:S01]  /*4a10*/  RED.E.ADD.F32.FTZ.RN.STRONG.GPU [R2.64], R4 ;  /* 0x000000040200798e */ /* 0x000fe2000c10e78e */
[C---:B------:R-:W-:Y:S03]  /*4a20*/  HMMA.16816.F32 R16, R40.reuse, R150, R16 ;  /* 0x000000962810723c */ /* 0x040fe60000001810 */
[----:B------:R-:W-:Y:S04]  /*4a30*/  RED.E.ADD.F32.FTZ.RN.STRONG.GPU [R2.64+0x400], R5 ;  /* 0x000400050200798e */ /* 0x000fe8000c10e78e */
[----:B------:R-:W-:Y:S01]  /*4a40*/  RED.E.ADD.F32.FTZ.RN.STRONG.GPU [R2.64+0x800], R6 ;  /* 0x000800060200798e */ /* 0x000fe2000c10e78e */
[-C--:B------:R-:W-:Y:S03]  /*4a50*/  HMMA.16816.F32 R20, R40, R48.reuse, R20 ;  /* 0x000000302814723c */ /* 0x080fe60000001814 */
[----:B------:R-:W-:Y:S04]  /*4a60*/  RED.E.ADD.F32.FTZ.RN.STRONG.GPU [R2.64+0xc00], R7 ;  /* 0x000c00070200798e */ /* 0x000fe8000c10e78e */
[----:B------:R-:W-:Y:S01]  /*4a70*/  RED.E.ADD.F32.FTZ.RN.STRONG.GPU [R2.64+0x1000], R8 ;  /* 0x001000080200798e */ /* 0x000fe2000c10e78e */
[C---:B------:R-:W-:Y:S03]  /*4a80*/  HMMA.16816.F32 R24, R160.reuse, R48, R24 ;  /* 0x00000030a018723c */ /* 0x040fe60000001818 */
[----:B------:R-:W-:Y:S04]  /*4a90*/  RED.E.ADD.F32.FTZ.RN.STRONG.GPU [R2.64+0x1400], R9 ;  /* 0x001400090200798e */ /* 0x000fe8000c10e78e */
[----:B------:R-:W-:Y:S01]  /*4aa0*/  RED.E.ADD.F32.FTZ.RN.STRONG.GPU [R2.64+0x1800], R10 ;  /* 0x0018000a0200798e */ /* 0x000fe2000c10e78e */
[-C--:B------:R-:W-:Y:S03]  /*4ab0*/  HMMA.16816.F32 R28, R160, R50.reuse, R28 ;  /* 0x00000032a01c723c */ /* 0x080fe6000000181c */
[----:B------:R-:W-:Y:S04]  /*4ac0*/  RED.E.ADD.F32.FTZ.RN.STRONG.GPU [R2.64+0x1c00], R11 ;  /* 0x001c000b0200798e */ /* 0x000fe8000c10e78e */
[----:B------:R-:W-:Y:S01]  /*4ad0*/  RED.E.ADD.F32.FTZ.RN.STRONG.GPU [R2.64+0x2000], R16 ;  /* 0x002000100200798e */ /* 0x000fe2000c10e78e */
[----:B------:R-:W-:Y:S03]  /*4ae0*/  HMMA.16816.F32 R32, R40, R50, R32 ;  /* 0x000000322820723c */ /* 0x000fe60000001820 */
[----:B------:R-:W-:Y:S04]  /*4af0*/  RED.E.ADD.F32.FTZ.RN.STRONG.GPU [R2.64+0x2400], R17 ;  /* 0x002400110200798e */ /* 0x000fe8000c10e78e */
[----:B------:R-:W-:Y:S04]  /*4b00*/  RED.E.ADD.F32.FTZ.RN.STRONG.GPU [R2.64+0x2800], R18 ;  /* 0x002800120200798e */ /* 0x000fe8000c10e78e */
[----:B------:R-:W-:Y:S04]  /*4b10*/  RED.E.ADD.F32.FTZ.RN.STRONG.GPU [R2.64+0x2c00], R19 ;  /* 0x002c00130200798e */ /* 0x000fe8000c10e78e */
[----:B------:R-:W-:Y:S04]  /*4b20*/  RED.E.ADD.F32.FTZ.RN.STRONG.GPU [R2.64+0x3000], R12 ;  /* 0x0030000c0200798e */ /* 0x000fe8000c10e78e */
[----:B------:R-:W-:Y:S04]  /*4b30*/  LDSM.16.MT88.4 R4, [R216+0x15480] ;  /* 0x01548000d804783b */ /* 0x000fe80000004200 */
[----:B------:R-:W1:Y:S04]  /*4b40*/  LDSM.16.MT88.4 R8, [R0+0x6080] ;  /* 0x006080000008783b */ /* 0x000e680000004200 */
[----:B------:R-:W-:Y:S04]  /*4b50*/  RED.E.ADD.F32.FTZ.RN.STRONG.GPU [R2.64+0x3400], R13 ;  /* 0x0034000d0200798e */ /* 0x000fe8000c10e78e */
[----:B------:R-:W-:Y:S04]  /*4b60*/  RED.E.ADD.F32.FTZ.RN.STRONG.GPU [R2.64+0x3800], R14 ;  /* 0x0038000e0200798e */ /* 0x000fe8000c10e78e */
[----:B------:R-:W-:Y:S04]  /*4b70*/  RED.E.ADD.F32.FTZ.RN.STRONG.GPU [R2.64+0x3c00], R15 ;  /* 0x003c000f0200798e */ /* 0x000fe8000c10e78e */
[----:B------:R-:W2:Y:S04]  /*4b80*/  LDSM.16.MT88.4 R12, [R216+0x16480] ;  /* 0x01648000d80c783b */ /* 0x000ea80000004200 */
[----:B------:R-:W3:Y:S04]  /*4b90*/  LDSM.16.MT88.4 R16, [R216+0x17480] ;  /* 0x01748000d810783b */ /* 0x000ee80000004200 */
[----:B------:R-:W-:Y:S04]  /*4ba0*/  RED.E.ADD.F32.FTZ.RN.STRONG.GPU [R2.64+0x4000], R20 ;  /* 0x004000140200798e */ /* 0x000fe8000c10e78e */
[----:B------:R-:W-:Y:S04]  /*4bb0*/  LDSM.16.MT88.4 R40, [R0+0x8880] ;  /* 0x008880000028783b */ /* 0x000fe80000004200 */
[----:B------:R-:W-:Y:S04]  /*4bc0*/  RED.E.ADD.F32.FTZ.RN.STRONG.GPU [R2.64+0x4400], R21 ;  /* 0x004400150200798e */ /* 0x000fe8000c10e78e */
[----:B------:R-:W-:Y:S01]  /*4bd0*/  RED.E.ADD.F32.FTZ.RN.STRONG.GPU [R2.64+0x4800], R22 ;  /* 0x004800160200798e */ /* 0x000fe2000c10e78e */
[-C--:B-1----:R-:W-:Y:S03]  /*4be0*/  HMMA.16816.F32 R100, R4, R8.reuse, R100 ;  /* 0x000000080464723c */ /* 0x082fe60000001864 */
[----:B------:R-:W-:Y:S04]  /*4bf0*/  RED.E.ADD.F32.FTZ.RN.STRONG.GPU [R2.64+0x4c00], R23 ;  /* 0x004c00170200798e */ /* 0x000fe8000c10e78e */
[----:B------:R-:W1:Y:S04]  /*4c00*/  LDSM.16.MT88.4 R20, [R0+0x8080] ;  /* 0x008080000014783b */ /* 0x000e680000004200 */
[----:B------:R-:W-:Y:S04]  /*4c10*/  RED.E.ADD.F32.FTZ.RN.STRONG.GPU [R2.64+0x5000], R24 ;  /* 0x005000180200798e */ /* 0x000fe8000c10e78e */
[----:B------:R-:W-:Y:S01]  /*4c20*/  RED.E.ADD.F32.FTZ.RN.STRONG.GPU [R2.64+0x5400], R25 ;  /* 0x005400190200798e */ /* 0x000fe2000c10e78e */
[-C--:B--2---:R-:W-:Y:S03]  /*4c30*/  HMMA.16816.F32 R104, R12, R8.reuse, R104 ;  /* 0x000000080c68723c */ /* 0x084fe60000001868 */
[----:B------:R-:W-:Y:S04]  /*4c40*/  RED.E.ADD.F32.FTZ.RN.STRONG.GPU [R2.64+0x5800], R26 ;  /* 0x0058001a0200798e */ /* 0x000fe8000c10e78e */
[----:B------:R-:W-:Y:S01]  /*4c50*/  RED.E.ADD.F32.FTZ.RN.STRONG.GPU [R2.64+0x5c00], R27 ;  /* 0x005c001b0200798e */ /* 0x000fe2000c10e78e */
[C---:B---3--:R-:W-:Y:S03]  /*4c60*/  HMMA.16816.F32 R108, R16.reuse, R8, R108 ;  /* 0x00000008106c723c */ /* 0x048fe6000000186c */
[----:B------:R-:W-:Y:S04]  /*4c70*/  LDSM.16.MT88.4 R24, [R216+0x15880] ;  /* 0x01588000d818783b */ /* 0x000fe80000004200 */
[----:B------:R-:W-:Y:S01]  /*4c80*/  RED.E.ADD.F32.FTZ.RN.STRONG.GPU [R2.64+0x6000], R32 ;  /* 0x006000200200798e */ /* 0x000fe2000c10e78e */
[-C--:B------:R-:W-:Y:S03]  /*4c90*/  HMMA.16816.F32 R112, R16, R10.reuse, R112 ;  /* 0x0000000a1070723c */ /* 0x080fe60000001870 */
[----:B------:R-:W-:Y:S04]  /*4ca0*/  RED.E.ADD.F32.FTZ.RN.STRONG.GPU [R2.64+0x6400], R33 ;  /* 0x006400210200798e */ /* 0x000fe8000c10e78e */
[----:B------:R-:W-:Y:S01]  /*4cb0*/  RED.E.ADD.F32.FTZ.RN.STRONG.GPU [R2.64+0x6800], R34 ;  /* 0x006800220200798e */ /* 0x000fe2000c10e78e */
[-C--:B------:R-:W-:Y:S03]  /*4cc0*/  HMMA.16816.F32 R116, R12, R10.reuse, R116 ;  /* 0x0000000a0c74723c */ /* 0x080fe60000001874 */
[----:B------:R-:W-:Y:S04]  /*4cd0*/  RED.E.ADD.F32.FTZ.RN.STRONG.GPU [R2.64+0x6c00], R35 ;  /* 0x006c00230200798e */ /* 0x000fe8000c10e78e */
[----:B------:R-:W-:Y:S01]  /*4ce0*/  LDSM.16.MT88.4 R32, [R216+0x16880] ;  /* 0x01688000d820783b */ /* 0x000fe20000004200 */
[C---:B------:R-:W-:Y:S03]  /*4cf0*/  HMMA.16816.F32 R120, R4.reuse, R10, R120 ;  /* 0x0000000a0478723c */ /* 0x040fe60000001878 */
[----:B------:R-:W-:Y:S04]  /*4d00*/  RED.E.ADD.F32.FTZ.RN.STRONG.GPU [R2.64+0x7000], R28 ;  /* 0x0070001c0200798e */ /* 0x000fe8000c10e78e */
[----:B------:R-:W-:Y:S01]  /*4d10*/  LDSM.16.MT88.4 R8, [R0+0x7080] ;  /* 0x007080000008783b */ /* 0x000fe20000004200 */
[-C--:B-1----:R-:W-:Y:S03]  /*4d20*/  HMMA.16816.F32 R124, R4, R20.reuse, R124 ;  /* 0x00000014047c723c */ /* 0x082fe6000000187c */
[----:B------:R-:W-:Y:S04]  /*4d30*/  RED.E.ADD.F32.FTZ.RN.STRONG.GPU [R2.64+0x7400], R29 ;  /* 0x0074001d0200798e */ /* 0x000fe8000c10e78e */
[----:B------:R-:W-:Y:S01]  /*4d40*/  RED.E.ADD.F32.FTZ.RN.STRONG.GPU [R2.64+0x7800], R30 ;  /* 0x0078001e0200798e */ /* 0x000fe2000c10e78e */
[-C--:B------:R-:W-:Y:S03]  /*4d50*/  HMMA.16816.F32 R128, R12, R20.reuse, R128 ;  /* 0x000000140c80723c */ /* 0x080fe60000001880 */
[----:B------:R-:W-:Y:S04]  /*4d60*/  RED.E.ADD.F32.FTZ.RN.STRONG.GPU [R2.64+0x7c00], R31 ;  /* 0x007c001f0200798e */ /* 0x000fe8000c10e78e */
[----:B------:R-:W1:Y:S01]  /*4d70*/  LDSM.16.MT88.4 R28, [R0+0x6880] ;  /* 0x00688000001c783b */ /* 0x000e620000004200 */
[C---:B------:R-:W-:Y:S08]  /*4d80*/  HMMA.16816.F32 R132, R16.reuse, R20, R132 ;  /* 0x000000141084723c */ /* 0x040ff00000001884 */
[-C--:B------:R-:W-:Y:S01]  /*4d90*/  HMMA.16816.F32 R136, R16, R22.reuse, R136 ;  /* 0x000000161088723c */ /* 0x080fe20000001888 */
[----:B------:R-:W-:Y:S07]  /*4da0*/  LDSM.16.MT88.4 R16, [R216+0x17c80] ;  /* 0x017c8000d810783b */ /* 0x000fee0000004200 */
[-C--:B------:R-:W-:Y:S01]  /*4db0*/  HMMA.16816.F32 R140, R12, R22.reuse, R140 ;  /* 0x000000160c8c723c */ /* 0x080fe2000000188c */
[----:B------:R-:W-:Y:S07]  /*4dc0*/  LDSM.16.MT88.4 R12, [R216+0x16c80] ;  /* 0x016c8000d80c783b */ /* 0x000fee0000004200 */
[----:B------:R-:W-:Y:S01]  /*4dd0*/  HMMA.16816.F32 R144, R4, R22, R144 ;  /* 0x000000160490723c */ /* 0x000fe20000001890 */
[----:B------:R-:W2:Y:S04]  /*4de0*/  LDSM.16.MT88.4 R4, [R216+0x15c80] ;  /* 0x015c8000d804783b */ /* 0x000ea80000004200 */
[----:B------:R-:W3:Y:S03]  /*4df0*/  LDSM.16.MT88.4 R20, [R0+0x9080] ;  /* 0x009080000014783b */ /* 0x000ee60000004200 */
[-C--:B-1----:R-:W-:Y:S08]  /*4e00*/  HMMA.16816.F32 R100, R24, R28.reuse, R100 ;  /* 0x0000001c1864723c */ /* 0x082ff00000001864 */
[-C--:B------:R-:W-:Y:S08]  /*4e10*/  HMMA.16816.F32 R104, R32, R28.reuse, R104 ;  /* 0x0000001c2068723c */ /* 0x080ff00000001868 */
[C---:B------:R-:W-:Y:S08]  /*4e20*/  HMMA.16816.F32 R108, R36.reuse, R28, R108 ;  /* 0x0000001c246c723c */ /* 0x040ff0000000186c */
[-C--:B------:R-:W-:Y:S08]  /*4e30*/  HMMA.16816.F32 R112, R36, R30.reuse, R112 ;  /* 0x0000001e2470723c */ /* 0x080ff00000001870 */
[-C--:B------:R-:W-:Y:S08]  /*4e40*/  HMMA.16816.F32 R116, R32, R30.reuse, R116 ;  /* 0x0000001e2074723c */ /* 0x080ff00000001874 */
[C---:B------:R-:W-:Y:S01]  /*4e50*/  HMMA.16816.F32 R120, R24.reuse, R30, R120 ;  /* 0x0000001e1878723c */ /* 0x040fe20000001878 */
[----:B------:R-:W-:Y:S07]  /*4e60*/  LDSM.16.MT88.4 R28, [R216+0x16080] ;  /* 0x01608000d81c783b */ /* 0x000fee0000004200 */
[-C--:B------:R-:W-:Y:S08]  /*4e70*/  HMMA.16816.F32 R124, R24, R40.reuse, R124 ;  /* 0x00000028187c723c */ /* 0x080ff0000000187c */
[-C--:B------:R-:W-:Y:S08]  /*4e80*/  HMMA.16816.F32 R128, R32, R40.reuse, R128 ;  /* 0x000000282080723c */ /* 0x080ff00000001880 */
[C---:B------:R-:W-:Y:S08]  /*4e90*/  HMMA.16816.F32 R132, R36.reuse, R40, R132 ;  /* 0x000000282484723c */ /* 0x040ff00000001884 */
[-C--:B------:R-:W-:Y:S01]  /*4ea0*/  HMMA.16816.F32 R136, R36, R42.reuse, R136 ;  /* 0x0000002a2488723c */ /* 0x080fe20000001888 */
[----:B------:R-:W-:Y:S07]  /*4eb0*/  LDSM.16.MT88.4 R36, [R216+0x17080] ;  /* 0x01708000d824783b */ /* 0x000fee0000004200 */
[-C--:B------:R-:W-:Y:S01]  /*4ec0*/  HMMA.16816.F32 R140, R32, R42.reuse, R140 ;  /* 0x0000002a208c723c */ /* 0x080fe2000000188c */
[----:B------:R-:W1:Y:S07]  /*4ed0*/  LDSM.16.MT88.4 R32, [R0+0x7880] ;  /* 0x007880000020783b */ /* 0x000e6e0000004200 */
[----:B------:R-:W-:Y:S01]  /*4ee0*/  HMMA.16816.F32 R144, R24, R42, R144 ;  /* 0x0000002a1890723c */ /* 0x000fe20000001890 */
[----:B------:R-:W4:Y:S07]  /*4ef0*/  LDSM.16.MT88.4 R24, [R0+0x9880] ;  /* 0x009880000018783b */ /* 0x000f2e0000004200 */
[-C--:B--2---:R-:W-:Y:S08]  /*4f00*/  HMMA.16816.F32 R100, R4, R8.reuse, R100 ;  /* 0x000000080464723c */ /* 0x084ff00000001864 */
[-C--:B------:R-:W-:Y:S08]  /*4f10*/  HMMA.16816.F32 R104, R12, R8.reuse, R104 ;  /* 0x000000080c68723c */ /* 0x080ff00000001868 */
[C---:B------:R-:W-:Y:S08]  /*4f20*/  HMMA.16816.F32 R108, R16.reuse, R8, R108 ;  /* 0x00000008106c723c */ /* 0x040ff0000000186c */
[-C--:B------:R-:W-:Y:S08]  /*4f30*/  HMMA.16816.F32 R112, R16, R10.reuse, R112 ;  /* 0x0000000a1070723c */ /* 0x080ff00000001870 */
[-C--:B------:R-:W-:Y:S08]  /*4f40*/  HMMA.16816.F32 R116, R12, R10.reuse, R116 ;  /* 0x0000000a0c74723c */ /* 0x080ff00000001874 */
[C---:B------:R-:W-:Y:S08]  /*4f50*/  HMMA.16816.F32 R120, R4.reuse, R10, R120 ;  /* 0x0000000a0478723c */ /* 0x040ff00000001878 */
[-C--:B---3--:R-:W-:Y:S08]  /*4f60*/  HMMA.16816.F32 R124, R4, R20.reuse, R124 ;  /* 0x00000014047c723c */ /* 0x088ff0000000187c */
[-C--:B------:R-:W-:Y:S08]  /*4f70*/  HMMA.16816.F32 R128, R12, R20.reuse, R128 ;  /* 0x000000140c80723c */ /* 0x080ff00000001880 */
[C---:B------:R-:W-:Y:S08]  /*4f80*/  HMMA.16816.F32 R132, R16.reuse, R20, R132 ;  /* 0x000000141084723c */ /* 0x040ff00000001884 */
[-C--:B------:R-:W-:Y:S08]  /*4f90*/  HMMA.16816.F32 R136, R16, R22.reuse, R136 ;  /* 0x000000161088723c */ /* 0x080ff00000001888 */
[-C--:B------:R-:W-:Y:S08]  /*4fa0*/  HMMA.16816.F32 R140, R12, R22.reuse, R140 ;  /* 0x000000160c8c723c */ /* 0x080ff0000000188c */
[----:B------:R-:W-:Y:S08]  /*4fb0*/  HMMA.16816.F32 R144, R4, R22, R144 ;  /* 0x000000160490723c */ /* 0x000ff00000001890 */
[-C--:B-1----:R-:W-:Y:S08]  /*4fc0*/  HMMA.16816.F32 R100, R28, R32.reuse, R100 ;  /* 0x000000201c64723c */ /* 0x082ff00000001864 */
[-C--:B------:R-:W-:Y:S08]  /*4fd0*/  HMMA.16816.F32 R104, R36, R32.reuse, R104 ;  /* 0x000000202468723c */ /* 0x080ff00000001868 */
[C---:B------:R-:W-:Y:S08]  /*4fe0*/  HMMA.16816.F32 R108, R44.reuse, R32, R108 ;  /* 0x000000202c6c723c */ /* 0x040ff0000000186c */
[-C--:B------:R-:W-:Y:S08]  /*4ff0*/  HMMA.16816.F32 R112, R44, R34.reuse, R112 ;  /* 0x000000222c70723c */ /* 0x080ff00000001870 */
[-C--:B------:R-:W-:Y:S08]  /*5000*/  HMMA.16816.F32 R116, R36, R34.reuse, R116 ;  /* 0x000000222474723c */ /* 0x080ff00000001874 */
[C---:B------:R-:W-:Y:S08]  /*5010*/  HMMA.16816.F32 R120, R28.reuse, R34, R120 ;  /* 0x000000221c78723c */ /* 0x040ff00000001878 */
[-C--:B----4-:R-:W-:Y:S08]  /*5020*/  HMMA.16816.F32 R124, R28, R24.reuse, R124 ;  /* 0x000000181c7c723c */ /* 0x090ff0000000187c */
[-C--:B------:R-:W-:Y:S08]  /*5030*/  HMMA.16816.F32 R128, R36, R24.reuse, R128 ;  /* 0x000000182480723c */ /* 0x080ff00000001880 */
[C---:B------:R-:W-:Y:S08]  /*5040*/  HMMA.16816.F32 R132, R44.reuse, R24, R132 ;  /* 0x000000182c84723c */ /* 0x040ff00000001884 */
[-C--:B------:R-:W-:Y:S08]  /*5050*/  HMMA.16816.F32 R136, R44, R26.reuse, R136 ;  /* 0x0000001a2c88723c */ /* 0x080ff00000001888 */
[-C--:B------:R-:W-:Y:S08]  /*5060*/  HMMA.16816.F32 R140, R36, R26.reuse, R140 ;  /* 0x0000001a248c723c */ /* 0x080ff0000000188c */
[----:B------:R-:W-:Y:S01]  /*5070*/  HMMA.16816.F32 R144, R28, R26, R144 ;  /* 0x0000001a1c90723c */ /* 0x000fe20000001890 */
[----:B------:R-:W-:-:S07]  /*5080*/  @!P3 BRA `(.L_x_3) ;  /* 0xffffd0900000b947 */ /* 0x000fce000383ffff */
.L_x_0:
[----:B---34-:R-:W3:Y:S04]  /*5090*/  LDL.LU R22, [R1+0x10] ;  /* 0x0000100001167983 */ /* 0x018ee80000300800 */
[----:B------:R-:W1:Y:S01]  /*50a0*/  S2R R2, SR_TID.X ;  /* 0x0000000000027919 */ /* 0x000e620000002100 */
[----:B------:R-:W-:-:S02]  /*50b0*/  F2FP.PACK_AB R52, R53, R52 ;  /* 0x000000343534723e */ /* 0x000fc400000000ff */
[----:B------:R-:W-:Y:S01]  /*50c0*/  F2FP.PACK_AB R54, R55, R54 ;  /* 0x000000363736723e */ /* 0x000fe200000000ff */
[----:B------:R-:W4:Y:S01]  /*50d0*/  LDL.LU.64 R24, [R1+0x8] ;  /* 0x0000080001187983 */ /* 0x000f220000300a00 */
[----:B------:R-:W-:Y:S02]  /*50e0*/  F2FP.PACK_AB R72, R73, R72 ;  /* 0x000000484948723e */ /* 0x000fe400000000ff */
[----:B------:R-:W-:Y:S01]  /*50f0*/  F2FP.PACK_AB R74, R75, R74 ;  /* 0x0000004a4b4a723e */ /* 0x000fe200000000ff */
[----:B------:R-:W5:Y:S01]  /*5100*/  LDL.LU R4, [R1+0x14] ;  /* 0x0000140001047983 */ /* 0x000f620000300800 */
[----:B------:R-:W-:Y:S01]  /*5110*/  F2FP.PACK_AB R56, R57, R56 ;  /* 0x000000383938723e */ /* 0x000fe200000000ff */
[----:B------:R-:W-:Y:S01]  /*5120*/  FMUL.FTZ R100, R100, c[0x0][0x298] ;  /* 0x0000a60064647a20 */ /* 0x000fe20000410000 */
        /* <DEDUP_REMOVED lines=9> */
[----:B--2---:R-:W-:Y:S01]  /*51c0*/  FMUL.FTZ R13, R121, c[0x0][0x298] ;  /* 0x0000a600790d7a20 */ /* 0x004fe20000410000 */
[----:B------:R-:W-:Y:S01]  /*51d0*/  F2FP.PACK_AB R64, R65, R64 ;  /* 0x000000404140723e */ /* 0x000fe200000000ff */
[----:B------:R-:W-:Y:S01]  /*51e0*/  FMUL.FTZ R122, R122, c[0x0][0x298] ;  /* 0x0000a6007a7a7a20 */ /* 0x000fe20000410000 */
[----:B------:R-:W-:Y:S01]  /*51f0*/  F2FP.PACK_AB R66, R67, R66 ;  /* 0x000000424342723e */ /* 0x000fe200000000ff */
[----:B------:R-:W-:Y:S01]  /*5200*/  FMUL.FTZ R12, R123, c[0x0][0x298] ;  /* 0x0000a6007b0c7a20 */ /* 0x000fe20000410000 */
[----:B-1----:R-:W-:Y:S01]  /*5210*/  SHF.R.S32.HI R14, RZ, 0x1f, R2 ;  /* 0x0000001fff0e7819 */ /* 0x002fe20000011402 */
        /* <DEDUP_REMOVED lines=61> */
[----:B------:R-:W1:Y:S01]  /*55f0*/  S2R R21, SR_CTAID.Y ;  /* 0x0000000000157919 */ /* 0x000e620000002600 */
[----:B------:R-:W-:Y:S01]  /*5600*/  FMUL.FTZ R143, R143, c[0x0][0x298] ;  /* 0x0000a6008f8f7a20 */ /* 0x000fe20000410000 */
[----:B------:R-:W-:Y:S01]  /*5610*/  F2FP.PACK_AB R140, R141, R140 ;  /* 0x0000008c8d8c723e */ /* 0x000fe200000000ff */
[----:B------:R-:W-:Y:S01]  /*5620*/  FMUL.FTZ R132, R132, c[0x0][0x298] ;  /* 0x0000a60084847a20 */ /* 0x000fe20000410000 */
[----:B------:R-:W-:Y:S01]  /*5630*/  USHF.R.S32.HI UR6, URZ, 0x1f, UR10 ;  /* 0x0000001f3f067899 */ /* 0x000fe2000801140a */
[----:B------:R-:W-:Y:S01]  /*5640*/  FMUL.FTZ R133, R133, c[0x0][0x298] ;  /* 0x0000a60085857a20 */ /* 0x000fe20000410000 */
[----:B------:R-:W-:Y:S01]  /*5650*/  F2FP.PACK_AB R142, R143, R142 ;  /* 0x0000008e8f8e723e */ /* 0x000fe200000000ff */
[----:B------:R-:W-:Y:S01]  /*5660*/  FMUL.FTZ R134, R134, c[0x0][0x298] ;  /* 0x0000a60086867a20 */ /* 0x000fe20000410000 */
[----:B------:R-:W-:Y:S01]  /*5670*/  ULDC.64 UR4, c[0x0][0x340] ;  /* 0x0000d00000047ab9 */ /* 0x000fe20000000a00 */
[----:B------:R-:W-:Y:S01]  /*5680*/  FMUL.FTZ R135, R135, c[0x0][0x298] ;  /* 0x0000a60087877a20 */ /* 0x000fe20000410000 */
[----:B------:R-:W-:Y:S01]  /*5690*/  F2FP.PACK_AB R132, R133, R132 ;  /* 0x000000848584723e */ /* 0x000fe200000000ff */
[----:B------:R-:W-:Y:S01]  /*56a0*/  FMUL.FTZ R136, R136, c[0x0][0x298] ;  /* 0x0000a60088887a20 */ /* 0x000fe20000410000 */
[----:B------:R-:W-:Y:S01]  /*56b0*/  UIMAD UR4, UR6, UR4, URZ ;  /* 0x00000004060472a4 */ /* 0x000fe2000f8e023f */
[----:B------:R-:W-:Y:S01]  /*56c0*/  FMUL.FTZ R137, R137, c[0x0][0x298] ;  /* 0x0000a60089897a20 */ /* 0x000fe20000410000 */
[----:B------:R-:W-:Y:S01]  /*56d0*/  F2FP.PACK_AB R134, R135, R134 ;  /* 0x000000868786723e */ /* 0x000fe200000000ff */
[----:B------:R-:W-:Y:S01]  /*56e0*/  FMUL.FTZ R138, R138, c[0x0][0x298] ;  /* 0x0000a6008a8a7a20 */ /* 0x000fe20000410000 */
[----:B------:R-:W-:Y:S01]  /*56f0*/  UIMAD UR4, UR10, UR5, UR4 ;  /* 0x000000050a0472a4 */ /* 0x000fe2000f8e0204 */
[----:B------:R-:W-:Y:S01]  /*5700*/  FMUL.FTZ R139, R139, c[0x0][0x298] ;  /* 0x0000a6008b8b7a20 */ /* 0x000fe20000410000 */
[----:B------:R-:W-:Y:S01]  /*5710*/  F2FP.PACK_AB R136, R137, R136 ;  /* 0x000000888988723e */ /* 0x000fe200000000ff */
[----:B------:R-:W-:Y:S01]  /*5720*/  BSSY B0, `(.L_x_4) ;  /* 0x000008a000007945 */ /* 0x000fe20003800000 */
[----:B----4-:R-:W-:-:S02]  /*5730*/  LEA.HI R0, R14, R24, RZ, 0x5 ;  /* 0x000000180e007211 */ /* 0x010fc400078f28ff */
[----:B------:R-:W-:Y:S02]  /*5740*/  SHF.R.S32.HI R5, RZ, 0x1f, R24 ;  /* 0x0000001fff057819 */ /* 0x000fe40000011418 */
[----:B------:R-:W-:Y:S02]  /*5750*/  SHF.R.S32.HI R3, RZ, 0x5, R0 ;  /* 0x00000005ff037819 */ /* 0x000fe40000011400 */
[----:B------:R-:W-:Y:S02]  /*5760*/  LEA.HI R14, R14, R2, RZ, 0x4 ;  /* 0x000000020e0e7211 */ /* 0x000fe400078f20ff */
[----:B------:R-:W-:Y:S02]  /*5770*/  LEA.HI R0, R0, R3, RZ, 0x1 ;  /* 0x0000000300007211 */ /* 0x000fe400078f08ff */
[----:B------:R-:W-:Y:S02]  /*5780*/  LEA.HI R2, R5, R24, RZ, 0x6 ;  /* 0x0000001805027211 */ /* 0x000fe400078f30ff */
[----:B------:R-:W-:-:S02]  /*5790*/  LOP3.LUT R0, R0, 0xfffffffe, RZ, 0xc0, !PT ;  /* 0xfffffffe00007812 */ /* 0x000fc400078ec0ff */
[----:B------:R-:W-:Y:S01]  /*57a0*/  LOP3.LUT R6, R14, 0xfffffff0, RZ, 0xc0, !PT ;  /* 0xfffffff00e067812 */ /* 0x000fe200078ec0ff */
[----:B------:R-:W-:Y:S01]  /*57b0*/  BAR.SYNC.DEFER_BLOCKING 0x1, 0x100 ;  /* 0x0044000000007b1d */ /* 0x000fe20000010000 */
[C---:B-----5:R-:W-:Y:S01]  /*57c0*/  LOP3.LUT P0, RZ, R4.reuse, 0x4, RZ, 0xc0, !PT ;  /* 0x0000000404ff7812 */ /* 0x060fe2000780c0ff */
[----:B------:R-:W-:Y:S01]  /*57d0*/  IMAD.IADD R7, R3, 0x1, -R0 ;  /* 0x0000000103077824 */ /* 0x000fe200078e0a00 */
[----:B------:R-:W-:Y:S01]  /*57e0*/  SHF.R.S32.HI R0, RZ, 0x6, R2 ;  /* 0x00000006ff007819 */ /* 0x000fe20000011402 */
[----:B------:R-:W-:Y:S01]  /*57f0*/  IMAD.SHL.U32 R4, R4, 0x40, RZ ;  /* 0x0000004004047824 */ /* 0x000fe200078e00ff */
[CC--:B------:R-:W-:Y:S01]  /*5800*/  LEA.HI R2, R5.reuse, R24.reuse, RZ, 0x2 ;  /* 0x0000001805027211 */ /* 0x0c0fe200078f10ff */
[----:B------:R-:W-:Y:S01]  /*5810*/  IMAD.IADD R6, R24, 0x1, -R6 ;  /* 0x0000000118067824 */ /* 0x000fe200078e0a06 */
[----:B------:R-:W-:Y:S01]  /*5820*/  LEA.HI R9, R5, R24, RZ, 0x7 ;  /* 0x0000001805097211 */ /* 0x000fe200078f38ff */
[----:B------:R-:W-:Y:S01]  /*5830*/  IMAD.SHL.U32 R0, R0, 0x8, RZ ;  /* 0x0000000800007824 */ /* 0x000fe200078e00ff */
[----:B------:R-:W-:-:S02]  /*5840*/  LOP3.LUT R8, R4, 0x1c0, RZ, 0xc0, !PT ;  /* 0x000001c004087812 */ /* 0x000fc400078ec0ff */
[----:B------:R-:W-:Y:S02]  /*5850*/  SHF.R.S32.HI R3, RZ, 0x1f, R6 ;  /* 0x0000001fff037819 */ /* 0x000fe40000011406 */
[----:B------:R-:W-:Y:S02]  /*5860*/  LOP3.LUT R4, R2, 0x7ffffffc, RZ, 0xc0, !PT ;  /* 0x7ffffffc02047812 */ /* 0x000fe400078ec0ff */
[----:B------:R-:W-:Y:S02]  /*5870*/  LOP3.LUT R2, R8, 0x18, R0, 0xf8, !PT ;  /* 0x0000001808027812 */ /* 0x000fe400078ef800 */
[----:B------:R-:W-:Y:S01]  /*5880*/  LEA.HI R0, R3, R6, RZ, 0x3 ;  /* 0x0000000603007211 */ /* 0x000fe200078f18ff */
[----:B------:R-:W-:Y:S01]  /*5890*/  IMAD.IADD R4, R24, 0x1, -R4 ;  /* 0x0000000118047824 */ /* 0x000fe200078e0a04 */
[----:B------:R-:W-:Y:S01]  /*58a0*/  SHF.R.U32.HI R5, RZ, 0x3, R8 ;  /* 0x00000003ff057819 */ /* 0x000fe20000011608 */
[----:B------:R-:W-:Y:S01]  /*58b0*/  IMAD.SHL.U32 R3, R7, 0x400, RZ ;  /* 0x0000040007037824 */ /* 0x000fe200078e00ff */
[----:B------:R-:W-:-:S02]  /*58c0*/  SHF.R.S32.HI R14, RZ, 0x4, R14 ;  /* 0x00000004ff0e7819 */ /* 0x000fc4000001140e */
[----:B------:R-:W-:Y:S01]  /*58d0*/  LOP3.LUT R0, R0, 0xfffffff8, RZ, 0xc0, !PT ;  /* 0xfffffff800007812 */ /* 0x000fe200078ec0ff */
[----:B------:R-:W-:Y:S01]  /*58e0*/  IMAD R4, R4, 0x2, R3 ;  /* 0x0000000204047824 */ /* 0x000fe200078e0203 */
[----:B------:R-:W-:Y:S01]  /*58f0*/  LOP3.LUT R5, R2, R5, RZ, 0x3c, !PT ;  /* 0x0000000502057212 */ /* 0x000fe200078e3cff */
[----:B------:R-:W-:Y:S01]  /*5900*/  IMAD.SHL.U32 R3, R14, 0x40, RZ ;  /* 0x000000400e037824 */ /* 0x000fe200078e00ff */
[----:B---3--:R-:W-:Y:S01]  /*5910*/  SHF.R.S32.HI R2, RZ, 0x1f, R22 ;  /* 0x0000001fff027819 */ /* 0x008fe20000011416 */
[----:B------:R-:W-:Y:S02]  /*5920*/  IMAD.IADD R0, R6, 0x1, -R0 ;  /* 0x0000000106007824 */ /* 0x000fe400078e0a00 */
[----:B------:R-:W-:Y:S01]  /*5930*/  IMAD.IADD R4, R5, 0x1, R4 ;  /* 0x0000000105047824 */ /* 0x000fe200078e0204 */
[----:B------:R-:W-:Y:S01]  /*5940*/  LOP3.LUT R7, R3, 0x1c0, RZ, 0xc0, !PT ;  /* 0x000001c003077812 */ /* 0x000fe200078ec0ff */
[----:B------:R-:W-:Y:S01]  /*5950*/  IMAD.SHL.U32 R3, R0, 0x8, RZ ;  /* 0x0000000800037824 */ /* 0x000fe200078e00ff */
[----:B------:R-:W-:Y:S01]  /*5960*/  LEA.HI R2, R2, R22, RZ, 0x3 ;  /* 0x0000001602027211 */ /* 0x000fe200078f18ff */
[----:B------:R-:W-:Y:S01]  /*5970*/  IMAD.SHL.U32 R0, R4, 0x2, RZ ;  /* 0x0000000204007824 */ /* 0x000fe200078e00ff */
[----:B------:R-:W-:Y:S01]  /*5980*/  F2FP.PACK_AB R4, R139, R138 ;  /* 0x0000008a8b04723e */ /* 0x000fe200000000ff */
[----:B------:R-:W-:Y:S01]  /*5990*/  IMAD.SHL.U32 R6, R9, 0x4, RZ ;  /* 0x0000000409067824 */ /* 0x000fe200078e00ff */
[----:B------:R-:W-:-:S02]  /*59a0*/  SHF.R.S32.HI R5, RZ, 0x3, R2 ;  /* 0x00000003ff057819 */ /* 0x000fc40000011402 */
[C---:B------:R-:W-:Y:S01]  /*59b0*/  IADD3 R2, R0.reuse, 0x40, RZ ;  /* 0x0000004000027810 */ /* 0x040fe20007ffe0ff */
[----:B------:R-:W-:Y:S01]  /*59c0*/  STS [R0+0x6080], R52 ;  /* 0x0060803400007388 */ /* 0x000fe20000000800 */
[----:B------:R-:W-:Y:S02]  /*59d0*/  @P0 IADD3 R2, R0, -0x40, RZ ;  /* 0xffffffc000020810 */ /* 0x000fe40007ffe0ff */
[----:B------:R-:W-:Y:S01]  /*59e0*/  LOP3.LUT R6, R6, 0xfffffe00, RZ, 0xc0, !PT ;  /* 0xfffffe0006067812 */ /* 0x000fe200078ec0ff */
[----:B------:R-:W-:Y:S01]  /*59f0*/  STS [R0+0x6480], R54 ;  /* 0x0064803600007388 */ /* 0x000fe20000000800 */
[----:B------:R-:W-:Y:S02]  /*5a00*/  LOP3.LUT R3, R7, 0x38, R3, 0xf8, !PT ;  /* 0x0000003807037812 */ /* 0x000fe400078ef803 */
[----:B------:R-:W-:Y:S01]  /*5a10*/  SHF.R.U32.HI R7, RZ, 0x3, R7 ;  /* 0x00000003ff077819 */ /* 0x000fe20000011607 */
[----:B------:R-:W-:Y:S01]  /*5a20*/  STS [R2+0x6080], R72 ;  /* 0x0060804802007388 */ /* 0x000fe20000000800 */
[----:B------:R-:W-:-:S02]  /*5a30*/  IMAD R5, R5, 0x1800, R6 ;  /* 0x0000180005057824 */ /* 0x000fc400078e0206 */
[----:B------:R-:W-:Y:S01]  /*5a40*/  LOP3.LUT R3, R3, R7, RZ, 0x3c, !PT ;  /* 0x0000000703037212 */ /* 0x000fe200078e3cff */
[----:B------:R-:W-:Y:S04]  /*5a50*/  STS [R2+0x6480], R74 ;  /* 0x0064804a02007388 */ /* 0x000fe80000000800 */
[----:B------:R-:W-:Y:S01]  /*5a60*/  STS [R0+0x7080], R56 ;  /* 0x0070803800007388 */ /* 0x000fe20000000800 */
[----:B------:R-:W-:Y:S02]  /*5a70*/  IMAD.IADD R3, R5, 0x1, R3 ;  /* 0x0000000105037824 */ /* 0x000fe400078e0203 */
[----:B------:R-:W-:Y:S01]  /*5a80*/  IMAD.MOV.U32 R5, RZ, RZ, -0x60 ;  /* 0xffffffa0ff057424 */ /* 0x000fe200078e00ff */
[----:B------:R-:W-:Y:S04]  /*5a90*/  STS [R0+0x7480], R58 ;  /* 0x0074803a00007388 */ /* 0x000fe80000000800 */
        /* <DEDUP_REMOVED lines=25> */
[----:B------:R2:W-:Y:S04]  /*5c30*/  STS [R2+0x1480], R10 ;  /* 0x0014800a02007388 */ /* 0x0005e80000000800 */
[----:B------:R-:W-:Y:S04]  /*5c40*/  STS [R0+0x2080], R16 ;  /* 0x0020801000007388 */ /* 0x000fe80000000800 */
[----:B------:R3:W-:Y:S04]  /*5c50*/  STS [R0+0x2480], R15 ;  /* 0x0024800f00007388 */ /* 0x0007e80000000800 */
[----:B------:R-:W-:Y:S04]  /*5c60*/  STS [R2+0x2080], R113 ;  /* 0x0020807102007388 */ /* 0x000fe80000000800 */
[----:B------:R-:W-:Y:S04]  /*5c70*/  STS [R2+0x2480], R114 ;  /* 0x0024807202007388 */ /* 0x000fe80000000800 */
[----:B------:R-:W-:Y:S04]  /*5c80*/  STS [R0+0x3080], R124 ;  /* 0x0030807c00007388 */ /* 0x000fe80000000800 */
[----:B------:R-:W-:Y:S01]  /*5c90*/  STS [R0+0x3480], R126 ;  /* 0x0034807e00007388 */ /* 0x000fe20000000800 */
[----:B--2---:R-:W-:Y:S01]  /*5ca0*/  IMAD.SHL.U32 R10, R22, 0x8, RZ ;  /* 0x00000008160a7824 */ /* 0x004fe200078e00ff */
[----:B-1----:R-:W-:-:S02]  /*5cb0*/  SHF.R.S32.HI R22, RZ, 0x1f, R21 ;  /* 0x0000001fff167819 */ /* 0x002fc40000011415 */
[----:B------:R-:W-:Y:S02]  /*5cc0*/  STS [R2+0x3080], R144 ;  /* 0x0030809002007388 */ /* 0x000fe40000000800 */
[----:B------:R-:W-:Y:S02]  /*5cd0*/  SHF.R.S32.HI R11, RZ, 0x1f, R10 ;  /* 0x0000001fff0b7819 */ /* 0x000fe4000001140a */
[----:B------:R-:W-:Y:S01]  /*5ce0*/  STS [R2+0x3480], R146 ;  /* 0x0034809202007388 */ /* 0x000fe20000000800 */
[----:B---3--:R-:W-:-:S03]  /*5cf0*/  SHF.R.S32.HI R15, RZ, 0x1f, R14 ;  /* 0x0000001fff0f7819 */ /* 0x008fc6000001140e */
        /* <DEDUP_REMOVED lines=8> */
[----:B------:R-:W3:Y:S01]  /*5d80*/  S2R R6, SR_CTAID.X ;  /* 0x0000000000067919 */ /* 0x000ee20000002500 */
[----:B-1----:R-:W-:-:S03]  /*5d90*/  IMAD.SHL.U32 R0, R3, 0x2, RZ ;  /* 0x0000000203007824 */ /* 0x002fc600078e00ff */
[----:B------:R-:W-:Y:S01]  /*5da0*/  BAR.SYNC.DEFER_BLOCKING 0x1, 0x100 ;  /* 0x0044000000007b1d */ /* 0x000fe20000010000 */
[----:B--2---:R-:W-:Y:S02]  /*5db0*/  IMAD R4, R22, c[0x0][0x338], RZ ;  /* 0x0000ce0016047a24 */ /* 0x004fe400078e02ff */
[----:B------:R-:W-:-:S04]  /*5dc0*/  IMAD.WIDE.U32 R2, R21, c[0x0][0x338], R10 ;  /* 0x0000ce0015027a25 */ /* 0x000fc800078e000a */
[----:B---3--:R-:W-:Y:S02]  /*5dd0*/  IMAD R5, R6, R5, c[0x0][0x2f0] ;  /* 0x0000bc0006057624 */ /* 0x008fe400078e0205 */
[----:B------:R-:W-:-:S03]  /*5de0*/  IMAD R4, R21, c[0x0][0x33c], R4 ;  /* 0x0000cf0015047a24 */ /* 0x000fc600078e0204 */
[----:B------:R-:W-:Y:S01]  /*5df0*/  IMNMX R20, R5, 0x60, PT ;  /* 0x0000006005147817 */ /* 0x000fe20003800200 */
[----:B------:R-:W-:Y:S02]  /*5e00*/  IMAD.IADD R3, R3, 0x1, R4 ;  /* 0x0000000103037824 */ /* 0x000fe400078e0204 */
[----:B------:R-:W-:Y:S01]  /*5e10*/  IMAD.U32 R4, RZ, RZ, UR10 ;  /* 0x0000000aff047e24 */ /* 0x000fe2000f8e00ff */
[----:B------:R-:W-:Y:S01]  /*5e20*/  ISETP.GE.AND P6, PT, R14, R20, PT ;  /* 0x000000140e00720c */ /* 0x000fe20003fc6270 */
[----:B------:R1:W2:Y:S02]  /*5e30*/  LDS.128 R24, [R0+0x6880] ;  /* 0x0068800000187984 */ /* 0x0002a40000000c00 */
[----:B------:R-:W-:Y:S01]  /*5e40*/  IMAD.WIDE.U32 R8, R4, c[0x0][0x340], R2 ;  /* 0x0000d00004087a25 */ /* 0x000fe200078e0002 */
[----:B------:R-:W-:Y:S01]  /*5e50*/  ISETP.GE.OR P0, PT, R10, c[0x0][0x324], P6 ;  /* 0x0000c9000a007a0c */ /* 0x000fe20003706670 */
[----:B------:R1:W3:Y:S02]  /*5e60*/  LDS.128 R28, [R0+0x7080] ;  /* 0x00708000001c7984 */ /* 0x0002e40000000c00 */
[----:B------:R-:W-:Y:S01]  /*5e70*/  IMAD.WIDE R2, R6, 0x60, R14 ;  /* 0x0000006006027825 */ /* 0x000fe200078e020e */
[----:B------:R-:W-:Y:S01]  /*5e80*/  IADD3 R7, R9, UR4, RZ ;  /* 0x0000000409077c10 */ /* 0x000fe2000fffe0ff */
[----:B------:R1:W4:Y:S04]  /*5e90*/  LDS.128 R32, [R0+0x7880] ;  /* 0x0078800000207984 */ /* 0x0003280000000c00 */
[----:B------:R1:W1:Y:S04]  /*5ea0*/  LDS.128 R36, [R0+0x8080] ;  /* 0x0080800000247984 */ /* 0x0002680000000c00 */
[----:B------:R1:W1:Y:S04]  /*5eb0*/  LDS.128 R40, [R0+0x8880] ;  /* 0x0088800000287984 */ /* 0x0002680000000c00 */
[----:B------:R1:W1:Y:S04]  /*5ec0*/  LDS.128 R44, [R0+0x80] ;  /* 0x00008000002c7984 */ /* 0x0002680000000c00 */
[----:B------:R1:W1:Y:S04]  /*5ed0*/  LDS.128 R48, [R0+0x880] ;  /* 0x0008800000307984 */ /* 0x0002680000000c00 */
[----:B------:R1:W1:Y:S04]  /*5ee0*/  LDS.128 R52, [R0+0x1080] ;  /* 0x0010800000347984 */ /* 0x0002680000000c00 */
[----:B------:R1:W1:Y:S04]  /*5ef0*/  LDS.128 R56, [R0+0x1880] ;  /* 0x0018800000387984 */ /* 0x0002680000000c00 */
[----:B------:R1:W1:Y:S04]  /*5f00*/  LDS.128 R60, [R0+0x2080] ;  /* 0x00208000003c7984 */ /* 0x0002680000000c00 */
[----:B------:R1:W1:Y:S01]  /*5f10*/  LDS.128 R64, [R0+0x2880] ;  /* 0x0028800000407984 */ /* 0x0002620000000c00 */
[----:B------:R-:W-:Y:S05]  /*5f20*/  @P0 BRA `(.L_x_5) ;  /* 0x0000009000000947 */ /* 0x000fea0003800000 */
[----:B--2---:R2:W5:Y:S01]  /*5f30*/  LDS.128 R16, [R0+0x6080] ;  /* 0x0060800000107984 */ /* 0x0045620000000c00 */
[----:B------:R-:W-:-:S05]  /*5f40*/  MOV R6, R8 ;  /* 0x0000000800067202 */ /* 0x000fca0000000f00 */
[----:B------:R-:W-:-:S05]  /*5f50*/  IMAD.WIDE.U32 R4, R2, c[0x0][0x330], R6 ;  /* 0x0000cc0002047a25 */ /* 0x000fca00078e0006 */
[----:B------:R-:W-:Y:S01]  /*5f60*/  LEA R12, P0, R4, c[0x0][0x318], 0x1 ;  /* 0x0000c600040c7a11 */ /* 0x000fe200078008ff */
[----:B-12---:R-:W-:-:S04]  /*5f70*/  IMAD R0, R3, c[0x0][0x330], RZ ;  /* 0x0000cc0003007a24 */ /* 0x006fc800078e02ff */
[----:B------:R-:W-:-:S05]  /*5f80*/  IMAD R0, R2, c[0x0][0x334], R0 ;  /* 0x0000cd0002007a24 */ /* 0x000fca00078e0200 */
[----:B------:R-:W-:-:S04]  /*5f90*/  IADD3 R0, R5, R0, RZ ;  /* 0x0000000005007210 */ /* 0x000fc80007ffe0ff */
[----:B------:R-:W-:-:S05]  /*5fa0*/  LEA.HI.X R13, R4, c[0x0][0x31c], R0, 0x1, P0 ;  /* 0x0000c700040d7a11 */ /* 0x000fca00000f0c00 */
[----:B-----5:R1:W-:Y:S02]  /*5fb0*/  STG.E.128 [R12.64], R16 ;  /* 0x000000100c007986 */ /* 0x0203e4000c101d0e */
.L_x_5:
[----:B--2---:R-:W-:Y:S05]  /*5fc0*/  BSYNC B0 ;  /* 0x0000000000007941 */ /* 0x004fea0003800000 */
.L_x_4:
[----:B-1----:R-:W-:Y:S01]  /*5fd0*/  IADD3 R0, R14, 0x10, RZ ;  /* 0x000000100e007810 */ /* 0x002fe20007ffe0ff */
[----:B------:R-:W-:Y:S03]  /*5fe0*/  BSSY B0, `(.L_x_6) ;  /* 0x000000f000007945 */ /* 0x000fe60003800000 */
[----:B------:R-:W-:-:S04]  /*5ff0*/  ISETP.GE.AND P5, PT, R0, R20, PT ;  /* 0x000000140000720c */ /* 0x000fc80003fa6270 */
[----:B------:R-:W-:-:S13]  /*6000*/  ISETP.GE.OR P0, PT, R10, c[0x0][0x324], P5 ;  /* 0x0000c9000a007a0c */ /* 0x000fda0002f06670 */
[----:B------:R-:W-:Y:S05]  /*6010*/  @P0 BRA `(.L_x_7) ;  /* 0x000000b000000947 */ /* 0x000fea0003800000 */
[----:B------:R-:W-:Y:S02]  /*6020*/  IADD3 R0, P0, R2, 0x10, RZ ;  /* 0x0000001002007810 */ /* 0x000fe40007f1e0ff */
[----:B------:R-:W-:-:S03]  /*6030*/  MOV R5, R7 ;  /* 0x0000000700057202 */ /* 0x000fc60000000f00 */
[----:B------:R-:W-:-:S04]  /*6040*/  IMAD.X R4, RZ, RZ, R3, P0 ;  /* 0x000000ffff047224 */ /* 0x000fc800000e0603 */
[----:B------:R-:W-:Y:S02]  /*6050*/  IMAD R12, R4, c[0x0][0x330], RZ ;  /* 0x0000cc00040c7a24 */ /* 0x000fe400078e02ff */
[----:B------:R-:W-:-:S04]  /*6060*/  IMAD.MOV.U32 R4, RZ, RZ, R8 ;  /* 0x000000ffff047224 */ /* 0x000fc800078e0008 */
[----:B------:R-:W-:-:S04]  /*6070*/  IMAD.WIDE.U32 R4, R0, c[0x0][0x330], R4 ;  /* 0x0000cc0000047a25 */ /* 0x000fc800078e0004 */
[----:B------:R-:W-:Y:S01]  /*6080*/  IMAD R0, R0, c[0x0][0x334], R12 ;  /* 0x0000cd0000007a24 */ /* 0x000fe200078e020c */
[----:B------:R-:W-:-:S04]  /*6090*/  LEA R12, P0, R4, c[0x0][0x318], 0x1 ;  /* 0x0000c600040c7a11 */ /* 0x000fc800078008ff */
[----:B------:R-:W-:-:S04]  /*60a0*/  IADD3 R0, R5, R0, RZ ;  /* 0x0000000005007210 */ /* 0x000fc80007ffe0ff */
[----:B------:R-:W-:-:S05]  /*60b0*/  LEA.HI.X R13, R4, c[0x0][0x31c], R0, 0x1, P0 ;  /* 0x0000c700040d7a11 */ /* 0x000fca00000f0c00 */
[----:B------:R1:W-:Y:S02]  /*60c0*/  STG.E.128 [R12.64], R24 ;  /* 0x000000180c007986 */ /* 0x0003e4000c101d0e */
.L_x_7:
[----:B------:R-:W-:Y:S05]  /*60d0*/  BSYNC B0 ;  /* 0x0000000000007941 */ /* 0x000fea0003800000 */
.L_x_6:
[----:B------:R-:W-:Y:S01]  /*60e0*/  IADD3 R0, R14, 0x20, RZ ;  /* 0x000000200e007810 */ /* 0x000fe20007ffe0ff */
[----:B------:R-:W-:Y:S03]  /*60f0*/  BSSY B0, `(.L_x_8) ;  /* 0x000000f000007945 */ /* 0x000fe60003800000 */
[----:B------:R-:W-:-:S04]  /*6100*/  ISETP.GE.AND P4, PT, R0, R20, PT ;  /* 0x000000140000720c */ /* 0x000fc80003f86270 */
[----:B------:R-:W-:-:S13]  /*6110*/  ISETP.GE.OR P0, PT, R10, c[0x0][0x324], P4 ;  /* 0x0000c9000a007a0c */ /* 0x000fda0002706670 */
[----:B------:R-:W-:Y:S05]  /*6120*/  @P0 BRA `(.L_x_9) ;  /* 0x000000b000000947 */ /* 0x000fea0003800000 */
[----:B------:R-:W-:Y:S02]  /*6130*/  IADD3 R0, P0, R2, 0x20, RZ ;  /* 0x0000002002007810 */ /* 0x000fe40007f1e0ff */
[----:B------:R-:W-:-:S03]  /*6140*/  MOV R5, R7 ;  /* 0x0000000700057202 */ /* 0x000fc60000000f00 */
[----:B------:R-:W-:-:S04]  /*6150*/  IMAD.X R4, RZ, RZ, R3, P0 ;  /* 0x000000ffff047224 */ /* 0x000fc800000e0603 */
[----:B-1----:R-:W-:Y:S02]  /*6160*/  IMAD R12, R4, c[0x0][0x330], RZ ;  /* 0x0000cc00040c7a24 */ /* 0x002fe400078e02ff */
[----:B------:R-:W-:-:S04]  /*6170*/  IMAD.MOV.U32 R4, RZ, RZ, R8 ;  /* 0x000000ffff047224 */ /* 0x000fc800078e0008 */
[----:B------:R-:W-:-:S04]  /*6180*/  IMAD.WIDE.U32 R4, R0, c[0x0][0x330], R4 ;  /* 0x0000cc0000047a25 */ /* 0x000fc800078e0004 */
[----:B------:R-:W-:Y:S01]  /*6190*/  IMAD R0, R0, c[0x0][0x334], R12 ;  /* 0x0000cd0000007a24 */ /* 0x000fe200078e020c */
[----:B------:R-:W-:-:S04]  /*61a0*/  LEA R12, P0, R4, c[0x0][0x318], 0x1 ;  /* 0x0000c600040c7a11 */ /* 0x000fc800078008ff */
[----:B------:R-:W-:-:S04]  /*61b0*/  IADD3 R0, R5, R0, RZ ;  /* 0x0000000005007210 */ /* 0x000fc80007ffe0ff */
[----:B------:R-:W-:-:S05]  /*61c0*/  LEA.HI.X R13, R4, c[0x0][0x31c], R0, 0x1, P0 ;  /* 0x0000c700040d7a11 */ /* 0x000fca00000f0c00 */
[----:B---3--:R1:W-:Y:S02]  /*61d0*/  STG.E.128 [R12.64], R28 ;  /* 0x0000001c0c007986 */ /* 0x0083e4000c101d0e */
.L_x_9:
[----:B------:R-:W-:Y:S05]  /*61e0*/  BSYNC B0 ;  /* 0x0000000000007941 */ /* 0x000fea0003800000 */
.L_x_8:
        /* <DEDUP_REMOVED lines=15> */
[----:B----4-:R1:W-:Y:S02]  /*62e0*/  STG.E.128 [R12.64], R32 ;  /* 0x000000200c007986 */ /* 0x0103e4000c101d0e */
.L_x_11:
[----:B------:R-:W-:Y:S05]  /*62f0*/  BSYNC B0 ;  /* 0x0000000000007941 */ /* 0x000fea0003800000 */
.L_x_10:
        /* <DEDUP_REMOVED lines=15> */
[----:B------:R1:W-:Y:S02]  /*63f0*/  STG.E.128 [R12.64], R36 ;  /* 0x000000240c007986 */ /* 0x0003e4000c101d0e */
.L_x_13:
[----:B------:R-:W-:Y:S05]  /*6400*/  BSYNC B0 ;  /* 0x0000000000007941 */ /* 0x000fea0003800000 */
.L_x_12:
[----:B------:R-:W-:Y:S01]  /*6410*/  IADD3 R0, R14, 0x50, RZ ;  /* 0x000000500e007810 */ /* 0x000fe20007ffe0ff */
[----:B------:R-:W-:Y:S03]  /*6420*/  BSSY B0, `(.L_x_14) ;  /* 0x000000e000007945 */ /* 0x000fe60003800000 */
[----:B------:R-:W-:-:S04]  /*6430*/  ISETP.GE.AND P1, PT, R0, R20, PT ;  /* 0x000000140000720c */ /* 0x000fc80003f26270 */
[----:B------:R-:W-:-:S13]  /*6440*/  ISETP.GE.OR P0, PT, R10, c[0x0][0x324], P1 ;  /* 0x0000c9000a007a0c */ /* 0x000fda0000f06670 */
[----:B------:R-:W-:Y:S05]  /*6450*/  @P0 BRA `(.L_x_15) ;  /* 0x000000a000000947 */ /* 0x000fea0003800000 */
[----:B------:R-:W-:Y:S02]  /*6460*/  IADD3 R0, P0, R2, 0x50, RZ ;  /* 0x0000005002007810 */ /* 0x000fe40007f1e0ff */
[----:B------:R-:W-:Y:S02]  /*6470*/  MOV R6, R8 ;  /* 0x0000000800067202 */ /* 0x000fe40000000f00 */
[----:B------:R-:W-:-:S03]  /*6480*/  IADD3.X R4, RZ, R3, RZ, P0, !PT ;  /* 0x00000003ff047210 */ /* 0x000fc600007fe4ff */
[----:B------:R-:W-:-:S04]  /*6490*/  IMAD.WIDE.U32 R6, R0, c[0x0][0x330], R6 ;  /* 0x0000cc0000067a25 */ /* 0x000fc800078e0006 */
[----:B------:R-:W-:-:S04]  /*64a0*/  IMAD R4, R4, c[0x0][0x330], RZ ;  /* 0x0000cc0004047a24 */ /* 0x000fc800078e02ff */
[----:B------:R-:W-:Y:S01]  /*64b0*/  IMAD R0, R0, c[0x0][0x334], R4 ;  /* 0x0000cd0000007a24 */ /* 0x000fe200078e0204 */
[----:B------:R-:W-:-:S04]  /*64c0*/  LEA R4, P0, R6, c[0x0][0x318], 0x1 ;  /* 0x0000c60006047a11 */ /* 0x000fc800078008ff */
[----:B------:R-:W-:-:S04]  /*64d0*/  IADD3 R0, R7, R0, RZ ;  /* 0x0000000007007210 */ /* 0x000fc80007ffe0ff */
[----:B------:R-:W-:-:S05]  /*64e0*/  LEA.HI.X R5, R6, c[0x0][0x31c], R0, 0x1, P0 ;  /* 0x0000c70006057a11 */ /* 0x000fca00000f0c00 */
[----:B------:R2:W-:Y:S02]  /*64f0*/  STG.E.128 [R4.64], R40 ;  /* 0x0000002804007986 */ /* 0x0005e4000c101d0e */
.L_x_15:
[----:B------:R-:W-:Y:S05]  /*6500*/  BSYNC B0 ;  /* 0x0000000000007941 */ /* 0x000fea0003800000 */
.L_x_14:
[----:B------:R-:W-:Y:S01]  /*6510*/  IMAD R0, R22, c[0x0][0x308], RZ ;  /* 0x0000c20016007a24 */ /* 0x000fe200078e02ff */
[----:B------:R-:W-:Y:S01]  /*6520*/  ULDC.64 UR4, c[0x0][0x310] ;  /* 0x0000c40000047ab9 */ /* 0x000fe20000000a00 */
[C---:B------:R-:W-:Y:S01]  /*6530*/  IMAD.WIDE.U32 R6, R21.reuse, c[0x0][0x308], R10 ;  /* 0x0000c20015067a25 */ /* 0x040fe200078e000a */
[----:B------:R-:W-:Y:S01]  /*6540*/  ISETP.GE.OR P6, PT, R10, c[0x0][0x2f4], P6 ;  /* 0x0000bd000a007a0c */ /* 0x000fe200037c6670 */
[----:B------:R-:W-:Y:S01]  /*6550*/  UIMAD UR4, UR6, UR4, URZ ;  /* 0x00000004060472a4 */ /* 0x000fe2000f8e023f */
[----:B------:R-:W-:Y:S01]  /*6560*/  BSSY B0, `(.L_x_16) ;  /* 0x0000010000007945 */ /* 0x000fe20003800000 */
[----:B------:R-:W-:Y:S02]  /*6570*/  IMAD R0, R21, c[0x0][0x30c], R0 ;  /* 0x0000c30015007a24 */ /* 0x000fe400078e0200 */
[----:B------:R-:W-:-:S03]  /*6580*/  UIMAD UR4, UR10, UR5, UR4 ;  /* 0x000000050a0472a4 */ /* 0x000fc6000f8e0204 */
[----:B------:R-:W-:Y:S02]  /*6590*/  IADD3 R7, R7, R0, RZ ;  /* 0x0000000007077210 */ /* 0x000fe40007ffe0ff */
[----:B------:R-:W-:-:S05]  /*65a0*/  MOV R0, UR10 ;  /* 0x0000000a00007c02 */ /* 0x000fca0008000f00 */
[----:B------:R-:W-:-:S05]  /*65b0*/  IMAD.WIDE.U32 R6, R0, c[0x0][0x310], R6 ;  /* 0x0000c40000067a25 */ /* 0x000fca00078e0006 */
[----:B--2---:R-:W-:Y:S01]  /*65c0*/  IADD3 R5, R7, UR4, RZ ;  /* 0x0000000407057c10 */ /* 0x004fe2000fffe0ff */
[----:B------:R-:W-:Y:S05]  /*65d0*/  @P6 BRA `(.L_x_17) ;  /* 0x0000008000006947 */ /* 0x000fea0003800000 */
[----:B------:R-:W-:Y:S01]  /*65e0*/  MOV R4, R6 ;  /* 0x0000000600047202 */ /* 0x000fe20000000f00 */
[----:B------:R-:W-:-:S04]  /*65f0*/  IMAD R0, R3, c[0x0][0x300], RZ ;  /* 0x0000c00003007a24 */ /* 0x000fc800078e02ff */
[----:B------:R-:W-:-:S04]  /*6600*/  IMAD.WIDE.U32 R8, R2, c[0x0][0x300], R4 ;  /* 0x0000c00002087a25 */ /* 0x000fc800078e0004 */
[----:B------:R-:W-:Y:S01]  /*6610*/  IMAD R0, R2, c[0x0][0x304], R0 ;  /* 0x0000c10002007a24 */ /* 0x000fe200078e0200 */
[----:B-1----:R-:W-:-:S04]  /*6620*/  LEA R12, P0, R8, c[0x0][0x2e8], 0x1 ;  /* 0x0000ba00080c7a11 */ /* 0x002fc800078008ff */
[----:B------:R-:W-:-:S04]  /*6630*/  IADD3 R0, R9, R0, RZ ;  /* 0x0000000009007210 */ /* 0x000fc80007ffe0ff */
[----:B------:R-:W-:-:S05]  /*6640*/  LEA.HI.X R13, R8, c[0x0][0x2ec], R0, 0x1, P0 ;  /* 0x0000bb00080d7a11 */ /* 0x000fca00000f0c00 */
[----:B------:R1:W-:Y:S02]  /*6650*/  STG.E.128 [R12.64], R44 ;  /* 0x0000002c0c007986 */ /* 0x0003e4000c101d0e */
.L_x_17:
[----:B------:R-:W-:Y:S05]  /*6660*/  BSYNC B0 ;  /* 0x0000000000007941 */ /* 0x000fea0003800000 */
.L_x_16:
[----:B------:R-:W-:Y:S01]  /*6670*/  ISETP.GE.OR P5, PT, R10, c[0x0][0x2f4], P5 ;  /* 0x0000bd000a007a0c */ /* 0x000fe20002fa6670 */
[----:B------:R-:W-:-:S12]  /*6680*/  BSSY B0, `(.L_x_18) ;  /* 0x000000d000007945 */ /* 0x000fd80003800000 */
        /* <DEDUP_REMOVED lines=12> */
.L_x_19:
[----:B------:R-:W-:Y:S05]  /*6750*/  BSYNC B0 ;  /* 0x0000000000007941 */ /* 0x000fea0003800000 */
.L_x_18:
        /* <DEDUP_REMOVED lines=14> */
.L_x_21:
[----:B------:R-:W-:Y:S05]  /*6840*/  BSYNC B0 ;  /* 0x0000000000007941 */ /* 0x000fea0003800000 */
.L_x_20:
        /* <DEDUP_REMOVED lines=14> */
.L_x_23:
[----:B------:R-:W-:Y:S05]  /*6930*/  BSYNC B0 ;  /* 0x0000000000007941 */ /* 0x000fea0003800000 */
.L_x_22:
        /* <DEDUP_REMOVED lines=14> */
.L_x_25:
[----:B------:R-:W-:Y:S05]  /*6a20*/  BSYNC B0 ;  /* 0x0000000000007941 */ /* 0x000fea0003800000 */
.L_x_24:
[----:B------:R-:W-:-:S13]  /*6a30*/  ISETP.GE.OR P1, PT, R10, c[0x0][0x2f4], P1 ;  /* 0x0000bd000a007a0c */ /* 0x000fda0000f26670 */
[----:B------:R-:W-:Y:S05]  /*6a40*/  @P1 EXIT ;  /* 0x000000000000194d */ /* 0x000fea0003800000 */
[----:B------:R-:W-:-:S05]  /*6a50*/  IADD3 R0, P0, R2, 0x50, RZ ;  /* 0x0000005002007810 */ /* 0x000fca0007f1e0ff */
[----:B------:R-:W-:Y:S01]  /*6a60*/  IMAD.X R2, RZ, RZ, R3, P0 ;  /* 0x000000ffff027224 */ /* 0x000fe200000e0603 */
[----:B------:R-:W-:-:S03]  /*6a70*/  MOV R3, R5 ;  /* 0x0000000500037202 */ /* 0x000fc60000000f00 */
[----:B------:R-:W-:Y:S02]  /*6a80*/  IMAD R7, R2, c[0x0][0x300], RZ ;  /* 0x0000c00002077a24 */ /* 0x000fe400078e02ff */
[----:B------:R-:W-:-:S04]  /*6a90*/  IMAD.MOV.U32 R2, RZ, RZ, R6 ;  /* 0x000000ffff027224 */ /* 0x000fc800078e0006 */
[----:B------:R-:W-:-:S04]  /*6aa0*/  IMAD.WIDE.U32 R4, R0, c[0x0][0x300], R2 ;  /* 0x0000c00000047a25 */ /* 0x000fc800078e0002 */
[----:B------:R-:W-:Y:S01]  /*6ab0*/  IMAD R0, R0, c[0x0][0x304], R7 ;  /* 0x0000c10000007a24 */ /* 0x000fe200078e0207 */
[----:B------:R-:W-:-:S04]  /*6ac0*/  LEA R2, P0, R4, c[0x0][0x2e8], 0x1 ;  /* 0x0000ba0004027a11 */ /* 0x000fc800078008ff */
[----:B------:R-:W-:-:S04]  /*6ad0*/  IADD3 R0, R5, R0, RZ ;  /* 0x0000000005007210 */ /* 0x000fc80007ffe0ff */
[----:B------:R-:W-:-:S05]  /*6ae0*/  LEA.HI.X R3, R4, c[0x0][0x2ec], R0, 0x1, P0 ;  /* 0x0000bb0004037a11 */ /* 0x000fca00000f0c00 */
[----:B------:R-:W-:Y:S01]  /*6af0*/  STG.E.128 [R2.64], R64 ;  /* 0x0000004002007986 */ /* 0x000fe2000c101d0e */
[----:B------:R-:W-:Y:S05]  /*6b00*/  EXIT ;  /* 0x000000000000794d */ /* 0x000fea0003800000 */
.L_x_26:
[----:B------:R-:W-:-:S00]  /*6b10*/  BRA `(.L_x_26) ;  /* 0xfffffff000007947 */ /* 0x000fc0000383ffff */
[----:B------:R-:W-:-:S00]  /*6b20*/  NOP ;  /* 0x0000000000007918 */ /* 0x000fc00000000000 */
        /* <DEDUP_REMOVED lines=13> */
.L_x_2285:


//--------------------- .text._ZN7cutlass13device_kernelIN5flash19enable_sm80_to_sm89INS1_16FlashAttnBwdSm80INS1_25CollectiveMainloopBwdSm80ILi2ELi1EN4cute5tupleIJNS5_1CILi64EEENS7_ILi96EEENS7_ILi128EEEEEENS_6half_tEfNS_4arch4Sm80ELb0ELb0ELb0ELb0ELb1ELb0ELb0ELb0ELi2ELi2ELi2ELi2ELb1EEENS1_21CollectiveEpilogueBwdISB_SC_SE_Li256ELb0ELb0ELi4EEENS1_19SingleTileSchedulerILb0ELb0ELb0ELi96EEEEEEEEEvNT_6ParamsE --------------------------
	.section	.text._ZN7cutlass13device_kernelIN5flash19enable_sm80_to_sm89INS1_16FlashAttnBwdSm80INS1_25CollectiveMainloopBwdSm80ILi2ELi1EN4cute5tupleIJNS5_1CILi64EEENS7_ILi96EEENS7_ILi128EEEEEENS_6half_tEfNS_4arch4Sm80ELb0ELb0ELb0ELb0ELb1ELb0ELb0ELb0ELi2ELi2ELi2ELi2ELb1EEENS1_21CollectiveEpilogueBwdISB_SC_SE_Li256ELb0ELb0ELi4EEENS1_19SingleTileSchedulerILb0ELb0ELb0ELi96EEEEEEEEEvNT_6ParamsE,"ax",@progbits
	.sectioninfo	@"SHI_REGISTERS=255"
	.align	128
.text._ZN7cutlass13device_kernelIN5flash19enable_sm80_to_sm89INS1_16FlashAttnBwdSm80INS1_25CollectiveMainloopBwdSm80ILi2ELi1EN4cute5tupleIJNS5_1CILi64EEENS7_ILi96EEENS7_ILi128EEEEEENS_6half_tEfNS_4arch4Sm80ELb0ELb0ELb0ELb0ELb1ELb0ELb0ELb0ELi2ELi2ELi2ELi2ELb1EEENS1_21CollectiveEpilogueBwdISB_SC_SE_Li256ELb0ELb0ELi4EEENS1_19SingleTileSchedulerILb0ELb0ELb0ELi96EEEEEEEEEvNT_6ParamsE:
        .type           _ZN7cutlass13device_kernelIN5flash19enable_sm80_to_sm89INS1_16FlashAttnBwdSm80INS1_25CollectiveMainloopBwdSm80ILi2ELi1EN4cute5tupleIJNS5_1CILi64EEENS7_ILi96EEENS7_ILi128EEEEEENS_6half_tEfNS_4arch4Sm80ELb0ELb0ELb0ELb0ELb1ELb0ELb0ELb0ELi2ELi2ELi2ELi2ELb1EEENS1_21CollectiveEpilogueBwdISB_SC_SE_Li256ELb0ELb0ELi4EEENS1_19SingleTileSchedulerILb0ELb0ELb0ELi96EEEEEEEEEvNT_6ParamsE,@function
        .size           _ZN7cutlass13device_kernelIN5flash19enable_sm80_to_sm89INS1_16FlashAttnBwdSm80INS1_25CollectiveMainloopBwdSm80ILi2ELi1EN4cute5tupleIJNS5_1CILi64EEENS7_ILi96EEENS7_ILi128EEEEEENS_6half_tEfNS_4arch4Sm80ELb0ELb0ELb0ELb0ELb1ELb0ELb0ELb0ELi2ELi2ELi2ELi2ELb1EEENS1_21CollectiveEpilogueBwdISB_SC_SE_Li256ELb0ELb0ELi4EEENS1_19SingleTileSchedulerILb0ELb0ELb0ELi96EEEEEEEEEvNT_6ParamsE,(.L_x_2286 - _ZN7cutlass13device_kernelIN5flash19enable_sm80_to_sm89INS1_16FlashAttnBwdSm80INS1_25CollectiveMainloopBwdSm80ILi2ELi1EN4cute5tupleIJNS5_1CILi64EEENS7_ILi96EEENS7_ILi128EEEEEENS_6half_tEfNS_4arch4Sm80ELb0ELb0ELb0ELb0ELb1ELb0ELb0ELb0ELi2ELi2ELi2ELi2ELb1EEENS1_21CollectiveEpilogueBwdISB_SC_SE_Li256ELb0ELb0ELi4EEENS1_19SingleTileSchedulerILb0ELb0ELb0ELi96EEEEEEEEEvNT_6ParamsE)
        .other          _ZN7cutlass13device_kernelIN5flash19enable_sm80_to_sm89INS1_16FlashAttnBwdSm80INS1_25CollectiveMainloopBwdSm80ILi2ELi1EN4cute5tupleIJNS5_1CILi64EEENS7_ILi96EEENS7_ILi128EEEEEENS_6half_tEfNS_4arch4Sm80ELb0ELb0ELb0ELb0ELb1ELb0ELb0ELb0ELi2ELi2ELi2ELi2ELb1EEENS1_21CollectiveEpilogueBwdISB_SC_SE_Li256ELb0ELb0ELi4EEENS1_19SingleTileSchedulerILb0ELb0ELb0ELi96EEEEEEEEEvNT_6ParamsE,@"STO_CUDA_ENTRY STV_DEFAULT"
_ZN7cutlass13device_kernelIN5flash19enable_sm80_to_sm89INS1_16FlashAttnBwdSm80INS1_25CollectiveMainloopBwdSm80ILi2ELi1EN4cute5tupleIJNS5_1CILi64EEENS7_ILi96EEENS7_ILi128EEEEEENS_6half_tEfNS_4arch4Sm80ELb0ELb0ELb0ELb0ELb1ELb0ELb0ELb0ELi2ELi2ELi2ELi2ELb1EEENS1_21CollectiveEpilogueBwdISB_SC_SE_Li256ELb0ELb0ELi4EEENS1_19SingleTileSchedulerILb0ELb0ELb0ELi96EEEEEEEEEvNT_6ParamsE:
        /* <DEDUP_REMOVED lines=530> */
.L_x_30:
        /* <DEDUP_REMOVED lines=183> */
.L_x_28:
        /* <DEDUP_REMOVED lines=390> */
.L_x_29:
        /* <DEDUP_REMOVED lines=186> */
.L_x_27:
        /* <DEDUP_REMOVED lines=243> */
.L_x_32:
[----:B--2---:R-:W-:Y:S05]  /*5fc0*/  BSYNC B0 ;  /* 0x0000000000007941 */ /* 0x004fea0003800000 */
.L_x_31:
        /* <DEDUP_REMOVED lines=16> */
.L_x_34:
[----:B------:R-:W-:Y:S05]  /*60d0*/  BSYNC B0 ;  /* 0x0000000000007941 */ /* 0x000fea0003800000 */
.L_x_33:
        /* <DEDUP_REMOVED lines=16> */
.L_x_36:
[----:B------:R-:W-:Y:S05]  /*61e0*/  BSYNC B0 ;  /* 0x0000000000007941 */ /* 0x000fea0003800000 */
.L_x_35:
        /* <DEDUP_REMOVED lines=16> */
.L_x_38:
[----:B------:R-:W-:Y:S05]  /*62f0*/  BSYNC B0 ;  /* 0x0000000000007941 */ /* 0x000fea0003800000 */
.L_x_37:
        /* <DEDUP_REMOVED lines=16> */
.L_x_40:
[----:B------:R-:W-:Y:S05]  /*6400*/  BSYNC B0 ;  /* 0x0000000000007941 */ /* 0x000fea0003800000 */
.L_x_39:
        /* <DEDUP_REMOVED lines=15> */
.L_x_42:
[----:B------:R-:W-:Y:S05]  /*6500*/  BSYNC B0 ;  /* 0x0000000000007941 */ /* 0x000fea0003800000 */
.L_x_41:
        /* <DEDUP_REMOVED lines=21> */
.L_x_44:
[----:B------:R-:W-:Y:S05]  /*6660*/  BSYNC B0 ;  /* 0x0000000000007941 */ /* 0x000fea0003800000 */
.L_x_43:
        /* <DEDUP_REMOVED lines=14> */
.L_x_46:
[----:B------:R-:W-:Y:S05]  /*6750*/  BSYNC B0 ;  /* 0x0000000000007941 */ /* 0x000fea0003800000 */
.L_x_45:
        /* <DEDUP_REMOVED lines=14> */
.L_x_48:
[----:B------:R-:W-:Y:S05]  /*6840*/  BSYNC B0 ;  /* 0x0000000000007941 */ /* 0x000fea0003800000 */
.L_x_47:
        /* <DEDUP_REMOVED lines=14> */
.L_x_50:
[----:B------:R-:W-:Y:S05]  /*6930*/  BSYNC B0 ;  /* 0x0000000000007941 */ /* 0x000fea0003800000 */
.L_x_49:
        /* <DEDUP_REMOVED lines=14> */
.L_x_52:
[----:B------:R-:W-:Y:S05]  /*6a20*/  BSYNC B0 ;  /* 0x0000000000007941 */ /* 0x000fea0003800000 */
.L_x_51:
        /* <DEDUP_REMOVED lines=14> */
.L_x_53:
        /* <DEDUP_REMOVED lines=15> */
.L_x_2286:


//--------------------- .text._ZN7cutlass13device_kernelIN5flash19enable_sm80_to_sm89INS1_16FlashAttnBwdSm80INS1_25CollectiveMainloopBwdSm80ILi2ELi1EN4cute5tupleIJNS5_1CILi64EEENS7_ILi96EEENS7_ILi128EEEEEENS_6half_tEfNS_4arch4Sm80ELb0ELb0ELb0ELb0ELb0ELb0ELb0ELb0ELi2ELi2ELi2ELi2ELb1EEENS1_24CollectiveEpilogueBwdGQAISB_fSE_Li256ELb0ELb0EEENS1_19SingleTileSchedulerILb0ELb0ELb0ELi96EEEEEEEEEvNT_6ParamsE --------------------------
	.section	.text._ZN7cutlass13device_kernelIN5flash19enable_sm80_to_sm89INS1_16FlashAttnBwdSm80INS1_25CollectiveMainloopBwdSm80ILi2ELi1EN4cute5tupleIJNS5_1CILi64EEENS7_ILi96EEENS7_ILi128EEEEEENS_6half_tEfNS_4arch4Sm80ELb0ELb0ELb0ELb0ELb0ELb0ELb0ELb0ELi2ELi2ELi2ELi2ELb1EEENS1_24CollectiveEpilogueBwdGQAISB_fSE_Li256ELb0ELb0EEENS1_19SingleTileSchedulerILb0ELb0ELb0ELi96EEEEEEEEEvNT_6ParamsE,"ax",@progbits
	.sectioninfo	@"SHI_REGISTERS=255"
	.align	128
.text._ZN7cutlass13device_kernelIN5flash19enable_sm80_to_sm89INS1_16FlashAttnBwdSm80INS1_25CollectiveMainloopBwdSm80ILi2ELi1EN4cute5tupleIJNS5_1CILi64EEENS7_ILi96EEENS7_ILi128EEEEEENS_6half_tEfNS_4arch4Sm80ELb0ELb0ELb0ELb0ELb0ELb0ELb0ELb0ELi2ELi2ELi2ELi2ELb1EEENS1_24CollectiveEpilogueBwdGQAISB_fSE_Li256ELb0ELb0EEENS1_19SingleTileSchedulerILb0ELb0ELb0ELi96EEEEEEEEEvNT_6ParamsE:
        .type           _ZN7cutlass13device_kernelIN5flash19enable_sm80_to_sm89INS1_16FlashAttnBwdSm80INS1_25CollectiveMainloopBwdSm80ILi2ELi1EN4cute5tupleIJNS5_1CILi64EEENS7_ILi96EEENS7_ILi128EEEEEENS_6half_tEfNS_4arch4Sm80ELb0ELb0ELb0ELb0ELb0ELb0ELb0ELb0ELi2ELi2ELi2ELi2ELb1EEENS1_24CollectiveEpilogueBwdGQAISB_fSE_Li256ELb0ELb0EEENS1_19SingleTileSchedulerILb0ELb0ELb0ELi96EEEEEEEEEvNT_6ParamsE,@function
        .size           _ZN7cutlass13device_kernelIN5flash19enable_sm80_to_sm89INS1_16FlashAttnBwdSm80INS1_25CollectiveMainloopBwdSm80ILi2ELi1EN4cute5tupleIJNS5_1CILi64EEENS7_ILi96EEENS7_ILi128EEEEEENS_6half_tEfNS_4arch4Sm80ELb0ELb0ELb0ELb0ELb0ELb0ELb0ELb0ELi2ELi2ELi2ELi2ELb1EEENS1_24CollectiveEpilogueBwdGQAISB_fSE_Li256ELb0ELb0EEENS1_19SingleTileSchedulerILb0ELb0ELb0ELi96EEEEEEEEEvNT_6ParamsE,(.L_x_2287 - _ZN7cutlass13device_kernelIN5flash19enable_sm80_to_sm89INS1_16FlashAttnBwdSm80INS1_25CollectiveMainloopBwdSm80ILi2ELi1EN4cute5tupleIJNS5_1CILi64EEENS7_ILi96EEENS7_ILi128EEEEEENS_6half_tEfNS_4arch4Sm80ELb0ELb0ELb0ELb0ELb0ELb0ELb0ELb0ELi2ELi2ELi2ELi2ELb1EEENS1_24CollectiveEpilogueBwdGQAISB_fSE_Li256ELb0ELb0EEENS1_19SingleTileSchedulerILb0ELb0ELb0ELi96EEEEEEEEEvNT_6ParamsE)
        .other          _ZN7cutlass13device_kernelIN5flash19enable_sm80_to_sm89INS1_16FlashAttnBwdSm80INS1_25CollectiveMainloopBwdSm80ILi2ELi1EN4cute5tupleIJNS5_1CILi64EEENS7_ILi96EEENS7_ILi128EEEEEENS_6half_tEfNS_4arch4Sm80ELb0ELb0ELb0ELb0ELb0ELb0ELb0ELb0ELi2ELi2ELi2ELi2ELb1EEENS1_24CollectiveEpilogueBwdGQAISB_fSE_Li256ELb0ELb0EEENS1_19SingleTileSchedulerILb0ELb0ELb0ELi96EEEEEEEEEvNT_6ParamsE,@"STO_CUDA_ENTRY STV_DEFAULT"
_ZN7cutlass13device_kernelIN5flash19enable_sm80_to_sm89INS1_16FlashAttnBwdSm80INS1_25CollectiveMainloopBwdSm80ILi2ELi1EN4cute5tupleIJNS5_1CILi64EEENS7_ILi96EEENS7_ILi128EEEEEENS_6half_tEfNS_4arch4Sm80ELb0ELb0ELb0ELb0ELb0ELb0ELb0ELb0ELi2ELi2ELi2ELi2ELb1EEENS1_24CollectiveEpilogueBwdGQAISB_fSE_Li256ELb0ELb0EEENS1_19SingleTileSchedulerILb0ELb0ELb0ELi96EEEEEEEEEvNT_6ParamsE:
        /* <DEDUP_REMOVED lines=8> */
[----:B------:R-:W-:Y:S01]  /*0080*/  IMAD.MOV.U32 R220, RZ, RZ, 0x40 ;  /* 0x00000040ffdc7424 */ /* 0x000fe200078e00ff */
[----:B------:R-:W-:Y:S01]  /*0090*/  UISETP.NE.AND UP0, UPT, UR12, 0x1, UPT ;  /* 0x000000010c00788c */ /* 0x000fe2000bf05270 */
[----:B------:R-:W3:Y:S01]  /*00a0*/  S2R R4, SR_CTAID.X ;  /* 0x0000000000047919 */ /* 0x000ee20000002500 */
[----:B------:R-:W-:Y:S01]  /*00b0*/  ULDC UR8, c[0x0][0x250] ;  /* 0x0000940000087ab9 */ /* 0x000fe20000000800 */
[----:B------:R-:W-:Y:S01]  /*00c0*/  IMAD.MOV.U32 R210, RZ, RZ, 0x20 ;  /* 0x00000020ffd27424 */ /* 0x000fe200078e00ff */
[----:B------:R-:W-:Y:S01]  /*00d0*/  ULDC.64 UR4, c[0x0][0x1b0] ;  /* 0x00006c0000047ab9 */ /* 0x000fe20000000a00 */
[----:B------:R-:W-:Y:S01]  /*00e0*/  IMAD.MOV.U32 R230, RZ, RZ, 0x10 ;  /* 0x00000010ffe67424 */ /* 0x000fe200078e00ff */
[----:B------:R-:W-:Y:S01]  /*00f0*/  ULDC.64 UR6, c[0x0][0x1e0] ;  /* 0x0000780000067ab9 */ /* 0x000fe20000000a00 */
[----:B------:R-:W-:Y:S01]  /*0100*/  CS2R R138, SRZ ;  /* 0x00000000008a7805 */ /* 0x000fe2000001ff00 */
[----:B------:R-:W-:Y:S01]  /*0110*/  ULDC.64 UR18, c[0x0][0x118] ;  /* 0x0000460000127ab9 */ /* 0x000fe20000000a00 */
        /* <DEDUP_REMOVED lines=11> */
[----:B-1----:R-:W-:Y:S01]  /*01d0*/  SHF.R.S32.HI R2, RZ, 0x1f, R238 ;  /* 0x0000001fff027819 */ /* 0x002fe200000114ee */
[----:B--2---:R-:W-:Y:S01]  /*01e0*/  UIMAD.WIDE.U32 UR12, UR9, UR13, URZ ;  /* 0x0000000d090c72a5 */ /* 0x004fe2000f8e003f */
[----:B------:R-:W-:Y:S01]  /*01f0*/  IMAD.SHL.U32 R246, R238, 0x4, RZ ;  /* 0x00000004eef67824 */ /* 0x000fe200078e00ff */
[----:B------:R-:W-:Y:S01]  /*0200*/  UMOV UR10, UR9 ;  /* 0x00000009000a7c82 */ /* 0x000fe20008000000 */
[CC--:B------:R-:W-:Y:S01]  /*0210*/  LEA.HI R8, R2.reuse, R238.reuse, RZ, 0x3 ;  /* 0x000000ee02087211 */ /* 0x0c0fe200078f18ff */
[----:B------:R-:W-:Y:S01]  /*0220*/  @UP0 USHF.R.U32.HI UR10, URZ, UR8, UR13 ;  /* 0x000000083f0a0299 */ /* 0x000fe2000801160d */
[----:B------:R-:W-:Y:S01]  /*0230*/  LEA.HI R5, R2, R238, RZ, 0x6 ;  /* 0x000000ee02057211 */ /* 0x000fe200078f30ff */
[----:B------:R-:W-:Y:S01]  /*0240*/  CS2R R114, SRZ ;  /* 0x0000000000727805 */ /* 0x000fe2000001ff00 */
[----:B------:R-:W-:Y:S01]  /*0250*/  LOP3.LUT R9, R8, 0xfffffff8, RZ, 0xc0, !PT ;  /* 0xfffffff808097812 */ /* 0x000fe200078ec0ff */
[----:B------:R-:W-:Y:S01]  /*0260*/  USHF.R.S32.HI UR8, URZ, 0x1f, UR10 ;  /* 0x0000001f3f087899 */ /* 0x000fe2000801140a */
[----:B------:R-:W-:Y:S01]  /*0270*/  SHF.R.S32.HI R244, RZ, 0x3, R8 ;  /* 0x00000003fff47819 */ /* 0x000fe20000011408 */
[----:B------:R-:W-:Y:S01]  /*0280*/  IMAD.U32 R0, RZ, RZ, UR10 ;  /* 0x0000000aff007e24 */ /* 0x000fe2000f8e00ff */
[----:B------:R-:W-:Y:S01]  /*0290*/  SHF.R.S32.HI R5, RZ, 0x6, R5 ;  /* 0x00000006ff057819 */ /* 0x000fe20000011405 */
[----:B------:R-:W-:Y:S01]  /*02a0*/  IMAD.IADD R9, R238, 0x1, -R9 ;  /* 0x00000001ee097824 */ /* 0x000fe200078e0a09 */
[----:B------:R-:W-:Y:S01]  /*02b0*/  SHF.R.S32.HI R245, RZ, 0x1f, R244 ;  /* 0x0000001ffff57819 */ /* 0x000fe200000114f4 */
[----:B------:R-:W-:Y:S01]  /*02c0*/  UIMAD UR4, UR8, UR4, URZ ;  /* 0x00000004080472a4 */ /* 0x000fe2000f8e023f */
[----:B------:R-:W-:Y:S01]  /*02d0*/  IMAD.SHL.U32 R236, R244, 0x40, RZ ;  /* 0x00000040f4ec7824 */ /* 0x000fe200078e00ff */
[----:B------:R-:W-:Y:S01]  /*02e0*/  UIMAD UR6, UR8, UR6, URZ ;  /* 0x00000006080672a4 */ /* 0x000fe2000f8e023f */
[----:B------:R-:W-:Y:S01]  /*02f0*/  IMAD.SHL.U32 R14, R9, 0x8, RZ ;  /* 0x00000008090e7824 */ /* 0x000fe200078e00ff */
[----:B------:R-:W-:Y:S01]  /*0300*/  USHF.R.S32.HI UR8, URZ, 0x1f, UR9 ;  /* 0x0000001f3f087899 */ /* 0x000fe20008011409 */
[----:B------:R-:W-:Y:S01]  /*0310*/  IMAD R6, R245, c[0x0][0x178], RZ ;  /* 0x00005e00f5067a24 */ /* 0x000fe200078e02ff */
[----:B------:R-:W-:Y:S01]  /*0320*/  UIMAD UR7, UR10, UR7, UR6 ;  /* 0x000000070a0772a4 */ /* 0x000fe2000f8e0206 */
[----:B------:R-:W-:Y:S01]  /*0330*/  LOP3.LUT R236, R236, 0x1c0, RZ, 0xc0, !PT ;  /* 0x000001c0ecec7812 */ /* 0x000fe200078ec0ff */
[----:B------:R-:W-:Y:S01]  /*0340*/  UIMAD UR6, UR10, UR5, UR4 ;  /* 0x000000050a0672a4 */ /* 0x000fe2000f8e0204 */
[----:B------:R-:W-:Y:S01]  /*0350*/  SHF.R.S32.HI R15, RZ, 0x1f, R14 ;  /* 0x0000001fff0f7819 */ /* 0x000fe2000001140e */
[----:B------:R-:W-:Y:S01]  /*0360*/  IMAD R6, R244, c[0x0][0x17c], R6 ;  /* 0x00005f00f4067a24 */ /* 0x000fe200078e0206 */
[----:B------:R-:W-:Y:S01]  /*0370*/  ULDC.64 UR4, c[0x0][0x180] ;  /* 0x0000600000047ab9 */ /* 0x000fe20000000a00 */
[----:B------:R-:W-:Y:S01]  /*0380*/  IMAD.SHL.U32 R10, R5, 0x200, RZ ;  /* 0x00000200050a7824 */ /* 0x000fe200078e00ff */
[----:B------:R-:W-:Y:S01]  /*0390*/  UIMAD UR4, UR8, UR4, URZ ;  /* 0x00000004080472a4 */ /* 0x000fe2000f8e023f */
[--C-:B------:R-:W-:Y:S01]  /*03a0*/  IMAD.WIDE.U32 R16, R0, c[0x0][0x1b0], R14.reuse ;  /* 0x00006c0000107a25 */ /* 0x100fe200078e000e */
[----:B------:R-:W-:Y:S01]  /*03b0*/  LOP3.LUT R3, R236, 0x38, R14, 0xf8, !PT ;  /* 0x00000038ec037812 */ /* 0x000fe200078ef80e */
[----:B------:R-:W-:Y:S01]  /*03c0*/  ULDC.64 UR10, c[0x0][0x1e8] ;  /* 0x00007a00000a7ab9 */ /* 0x000fe20000000a00 */
[----:B------:R-:W-:Y:S01]  /*03d0*/  SHF.R.U32.HI R236, RZ, 0x3, R236 ;  /* 0x00000003ffec7819 */ /* 0x000fe200000116ec */
[----:B------:R-:W-:Y:S01]  /*03e0*/  IMAD.WIDE.U32 R18, R244, c[0x0][0x178], R14 ;  /* 0x00005e00f4127a25 */ /* 0x000fe200078e000e */
[----:B------:R-:W-:Y:S01]  /*03f0*/  IADD3 R17, R17, UR6, RZ ;  /* 0x0000000611117c10 */ /* 0x000fe2000fffe0ff */
[----:B------:R-:W-:Y:S01]  /*0400*/  USHF.R.S32.HI UR6, URZ, 0x1f, UR16 ;  /* 0x0000001f3f067899 */ /* 0x000fe20008011410 */
[----:B------:R-:W-:Y:S01]  /*0410*/  LOP3.LUT R236, R10, R3, R236, 0xf6, !PT ;  /* 0x000000030aec7212 */ /* 0x000fe200078ef6ec */
[----:B------:R-:W-:Y:S01]  /*0420*/  IMAD.WIDE.U32 R12, R0, c[0x0][0x1e0], R14 ;  /* 0x00007800000c7a25 */ /* 0x000fe200078e000e */
[----:B------:R-:W-:Y:S01]  /*0430*/  IADD3 R11, -R244, c[0x0][0x198], RZ ;  /* 0x00006600f40b7a10 */ /* 0x000fe20007ffe1ff */
[----:B------:R-:W-:Y:S01]  /*0440*/  UIMAD UR10, UR6, UR10, URZ ;  /* 0x0000000a060a72a4 */ /* 0x000fe2000f8e023f */
[----:B------:R-:W-:Y:S01]  /*0450*/  ISETP.GE.AND P4, PT, R14, c[0x0][0x1cc], PT ;  /* 0x000073000e007a0c */ /* 0x000fe20003f86270 */
[----:B------:R-:W-:Y:S01]  /*0460*/  IMAD.IADD R7, R19, 0x1, R6 ;  /* 0x0000000113077824 */ /* 0x000fe200078e0206 */
[----:B------:R-:W-:Y:S01]  /*0470*/  IADD3 R13, R13, UR7, RZ ;  /* 0x000000070d0d7c10 */ /* 0x000fe2000fffe0ff */
[----:B------:R-:W-:Y:S01]  /*0480*/  IMAD.MOV.U32 R6, RZ, RZ, R18 ;  /* 0x000000ffff067224 */ /* 0x000fe200078e0012 */
[----:B------:R-:W-:Y:S01]  /*0490*/  UIMAD UR7, UR9, UR5, UR4 ;  /* 0x00000005090772a4 */ /* 0x000fe2000f8e0204 */
[----:B------:R-:W-:Y:S01]  /*04a0*/  IMAD.U32 R0, RZ, RZ, UR9 ;  /* 0x00000009ff007e24 */ /* 0x000fe2000f8e00ff */
[----:B------:R-:W-:Y:S01]  /*04b0*/  UIMAD UR10, UR16, UR11, UR10 ;  /* 0x0000000b100a72a4 */ /* 0x000fe2000f8e020a */
[----:B------:R-:W-:Y:S01]  /*04c0*/  IMAD.U32 R3, RZ, RZ, UR16 ;  /* 0x00000010ff037e24 */ /* 0x000fe2000f8e00ff */
[----:B------:R-:W-:Y:S01]  /*04d0*/  ULDC.64 UR4, c[0x0][0x1b8] ;  /* 0x00006e0000047ab9 */ /* 0x000fe20000000a00 */
[----:B------:R-:W-:Y:S01]  /*04e0*/  IMAD.WIDE.U32 R6, R0, c[0x0][0x180], R6 ;  /* 0x0000600000067a25 */ /* 0x000fe200078e0006 */
[----:B------:R-:W-:Y:S01]  /*04f0*/  UIMAD UR4, UR6, UR4, URZ ;  /* 0x00000004060472a4 */ /* 0x000fe2000f8e023f */
[----:B------:R-:W-:Y:S01]  /*0500*/  ISETP.GE.AND P6, PT, R14, c[0x0][0x19c], PT ;  /* 0x000067000e007a0c */ /* 0x000fe20003fc6270 */
[----:B------:R-:W-:Y:S01]  /*0510*/  CS2R R112, SRZ ;  /* 0x0000000000707805 */ /* 0x000fe2000001ff00 */
[----:B------:R-:W-:Y:S01]  /*0520*/  IMAD.U32 R18, RZ, RZ, UR16 ;  /* 0x00000010ff127e24 */ /* 0x000fe2000f8e00ff */
[----:B------:R-:W-:Y:S01]  /*0530*/  IADD3 R7, R7, UR7, RZ ;  /* 0x0000000707077c10 */ /* 0x000fe2000fffe0ff */
[----:B------:R-:W-:Y:S01]  /*0540*/  UIMAD UR7, UR16, UR5, UR4 ;  /* 0x00000005100772a4 */ /* 0x000fe2000f8e0204 */
[----:B------:R-:W-:Y:S01]  /*0550*/  IMAD.WIDE.U32 R12, R3, c[0x0][0x1e8], R12 ;  /* 0x00007a00030c7a25 */ /* 0x000fe200078e000c */
[----:B------:R-:W-:Y:S01]  /*0560*/  SHF.R.S32.HI R247, RZ, 0x1f, R246 ;  /* 0x0000001ffff77819 */ /* 0x000fe200000114f6 */
[----:B------:R-:W-:Y:S01]  /*0570*/  ULDC.64 UR4, c[0x0][0x188] ;  /* 0x0000620000047ab9 */ /* 0x000fe20000000a00 */
[----:B------:R-:W-:Y:S01]  /*0580*/  CS2R R118, SRZ ;  /* 0x0000000000767805 */ /* 0x000fe2000001ff00 */
[----:B------:R-:W-:Y:S01]  /*0590*/  UIMAD UR4, UR6, UR4, URZ ;  /* 0x00000004060472a4 */ /* 0x000fe2000f8e023f */
[----:B------:R-:W-:Y:S01]  /*05a0*/  IMAD.U32 R0, RZ, RZ, UR16 ;  /* 0x00000010ff007e24 */ /* 0x000fe2000f8e00ff */
[----:B------:R-:W-:Y:S01]  /*05b0*/  IADD3 R13, R13, UR10, RZ ;  /* 0x0000000a0d0d7c10 */ /* 0x000fe2000fffe0ff */
[----:B---3--:R-:W-:Y:S01]  /*05c0*/  IMAD.WIDE R20, R4, 0x60, R244 ;  /* 0x0000006004147825 */ /* 0x008fe200078e02f4 */
[----:B------:R-:W-:Y:S01]  /*05d0*/  UIMAD UR4, UR16, UR5, UR4 ;  /* 0x00000005100472a4 */ /* 0x000fe2000f8e0204 */
[----:B------:R-:W-:Y:S01]  /*05e0*/  CS2R R116, SRZ ;  /* 0x0000000000747805 */ /* 0x000fe2000001ff00 */
[----:B------:R-:W-:Y:S01]  /*05f0*/  CS2R R122, SRZ ;  /* 0x00000000007a7805 */ /* 0x000fe2000001ff00 */
[----:B------:R-:W-:Y:S01]  /*0600*/  IMAD.WIDE.U32 R18, R18, c[0x0][0x188], R6 ;  /* 0x0000620012127a25 */ /* 0x000fe200078e0006 */
[----:B------:R-:W-:Y:S01]  /*0610*/  CS2R R120, SRZ ;  /* 0x0000000000787805 */ /* 0x000fe2000001ff00 */
[----:B------:R-:W-:Y:S01]  /*0620*/  CS2R R110, SRZ ;  /* 0x00000000006e7805 */ /* 0x000fe2000001ff00 */
[----:B------:R-:W-:Y:S01]  /*0630*/  CS2R R108, SRZ ;  /* 0x00000000006c7805 */ /* 0x000fe2000001ff00 */
[----:B------:R-:W-:Y:S01]  /*0640*/  IMAD.WIDE.U32 R16, R0, c[0x0][0x1b8], R16 ;  /* 0x00006e0000107a25 */ /* 0x000fe200078e0010 */
[----:B------:R-:W-:Y:S01]  /*0650*/  IADD3 R3, R19, UR4, RZ ;  /* 0x0000000413037c10 */ /* 0x000fe2000fffe0ff */
[----:B------:R-:W-:Y:S01]  /*0660*/  ULDC.64 UR4, c[0x0][0x1d8] ;  /* 0x0000760000047ab9 */ /* 0x000fe20000000a00 */
[----:B------:R-:W-:Y:S01]  /*0670*/  LEA R242, P0, R18, c[0x0][0x160], 0x1 ;  /* 0x0000580012f27a11 */ /* 0x000fe200078008ff */
[----:B------:R-:W-:Y:S01]  /*0680*/  IMAD R7, R21, c[0x0][0x1d8], RZ ;  /* 0x0000760015077a24 */ /* 0x000fe200078e02ff */
[----:B------:R-:W-:Y:S01]  /*0690*/  IADD3 R17, R17, UR7, RZ ;  /* 0x0000000711117c10 */ /* 0x000fe2000fffe0ff */
[----:B------:R-:W-:Y:S01]  /*06a0*/  IMAD R11, R4, -0x60, R11 ;  /* 0xffffffa0040b7824 */ /* 0x000fe200078e020b */
[----:B------:R-:W-:Y:S01]  /*06b0*/  LEA.HI.X R243, R18, c[0x0][0x164], R3, 0x1, P0 ;  /* 0x0000590012f37a11 */ /* 0x000fe200000f0c03 */
[----:B------:R-:W-:Y:S01]  /*06c0*/  IMAD R7, R20, c[0x0][0x1dc], R7 ;  /* 0x0000770014077a24 */ /* 0x000fe200078e0207 */
[----:B------:R-:W-:Y:S01]  /*06d0*/  IADD3 R3, R14, 0x40, RZ ;  /* 0x000000400e037810 */ /* 0x000fe20007ffe0ff */
[----:B------:R-:W-:Y:S01]  /*06e0*/  IMAD.WIDE.U32 R12, R20, c[0x0][0x1d8], R12 ;  /* 0x00007600140c7a25 */ /* 0x000fe200078e000c */
[----:B------:R-:W-:Y:S01]  /*06f0*/  ISETP.LT.OR P2, PT, R11, 0x1, P4 ;  /* 0x000000010b00780c */ /* 0x000fe20002741670 */
[----:B------:R-:W-:Y:S01]  /*0700*/  USHF.L.U32 UR12, UR4, 0x6, URZ ;  /* 0x00000006040c7899 */ /* 0x000fe2000800063f */
[----:B------:R-:W-:Y:S01]  /*0710*/  ISETP.GE.AND P3, PT, R3, c[0x0][0x1cc], PT ;  /* 0x0000730003007a0c */ /* 0x000fe20003f66270 */
[----:B------:R-:W-:Y:S01]  /*0720*/  IMAD R0, R21, c[0x0][0x1a8], RZ ;  /* 0x00006a0015007a24 */ /* 0x000fe200078e02ff */
[----:B------:R-:W-:Y:S01]  /*0730*/  LEA R6, P0, R12, c[0x0][0x1c0], 0x1 ;  /* 0x000070000c067a11 */ /* 0x000fe200078008ff */
[----:B------:R-:W-:Y:S01]  /*0740*/  IMAD.IADD R7, R13, 0x1, R7 ;  /* 0x000000010d077824 */ /* 0x000fe200078e0207 */
[C---:B------:R-:W-:Y:S01]  /*0750*/  ISETP.LT.OR P1, PT, R11.reuse, 0x1, P3 ;  /* 0x000000010b00780c */ /* 0x040fe20001f21670 */
[C---:B------:R-:W-:Y:S01]  /*0760*/  IMAD R0, R20.reuse, c[0x0][0x1ac], R0 ;  /* 0x00006b0014007a24 */ /* 0x040fe200078e0200 */
[----:B------:R-:W-:Y:S01]  /*0770*/  UMOV UR7, 0x6 ;  /* 0x0000000600077882 */ /* 0x000fe20000000000 */
[----:B------:R-:W-:Y:S01]  /*0780*/  IMAD.WIDE.U32 R16, R20, c[0x0][0x1a8], R16 ;  /* 0x00006a0014107a25 */ /* 0x000fe200078e0010 */
[----:B------:R-:W-:Y:S01]  /*0790*/  LEA.HI.X R7, R12, c[0x0][0x1c4], R7, 0x1, P0 ;  /* 0x000071000c077a11 */ /* 0x000fe200000f0c07 */
[----:B------:R-:W-:Y:S01]  /*07a0*/  USHF.L.U64.HI UR10, UR4, UR7, UR5 ;  /* 0x00000007040a7299 */ /* 0x000fe20008010205 */
[----:B------:R-:W-:Y:S01]  /*07b0*/  ISETP.LT.OR P5, PT, R11, 0x21, P4 ;  /* 0x000000210b00780c */ /* 0x000fe200027a1670 */
[----:B------:R-:W-:Y:S01]  /*07c0*/  IMAD.IADD R0, R17, 0x1, R0 ;  /* 0x0000000111007824 */ /* 0x000fe200078e0200 */
[----:B------:R-:W-:Y:S01]  /*07d0*/  LEA R12, P0, R16, c[0x0][0x190], 0x1 ;  /* 0x00006400100c7a11 */ /* 0x000fe200078008ff */
[----:B------:R-:W-:Y:S01]  /*07e0*/  IMAD.SHL.U32 R236, R236, 0x2, RZ ;  /* 0x00000002ecec7824 */ /* 0x000fe200078e00ff */
[----:B------:R-:W-:Y:S01]  /*07f0*/  ULDC.64 UR4, c[0x0][0x278] ;  /* 0x00009e0000047ab9 */ /* 0x000fe20000000a00 */
[----:B------:R-:W-:Y:S01]  /*0800*/  IMAD.SHL.U32 R233, R9, 0x40, RZ ;  /* 0x0000004009e97824 */ /* 0x000fe200078e00ff */
[----:B------:R-:W-:Y:S01]  /*0810*/  LEA.HI.X R13, R16, c[0x0][0x194], R0, 0x1, P0 ;  /* 0x00006500100d7a11 */ /* 0x000fe200000f0c00 */
[----:B------:R-:W-:Y:S01]  /*0820*/  UIMAD UR11, UR6, UR4, URZ ;  /* 0x00000004060b72a4 */ /* 0x000fe2000f8e023f */
[----:B------:R1:W-:Y:S01]  /*0830*/  LDGSTS.E.BYPASS.LTC128B.128 [R236+0x6080], [R6.64], !P2 ;  /* 0x0608000006ec7fae */ /* 0x0003e2000d101d52 */
[----:B------:R-:W-:Y:S01]  /*0840*/  IADD3 R16, P2, R6, UR12, RZ ;  /* 0x0000000c06107c10 */ /* 0x000fe2000ff5e0ff */
[----:B------:R-:W-:Y:S01]  /*0850*/  IMAD.U32 R0, RZ, RZ, UR12 ;  /* 0x0000000cff007e24 */ /* 0x000fe2000f8e00ff */
[----:B------:R-:W-:Y:S01]  /*0860*/  UIMAD.WIDE.U32 UR14, UR16, UR4, URZ ;  /* 0x00000004100e72a5 */ /* 0x000fe2000f8e003f */
[----:B------:R1:W-:Y:S01]  /*0870*/  LDGSTS.E.BYPASS.LTC128B.128 [R236+0x9080], [R6.64+0x80], !P1 ;  /* 0x0908008006ec7fae */ /* 0x0003e2000c901d52 */
[----:B------:R-:W-:Y:S01]  /*0880*/  IADD3.X R17, R7, UR10, RZ, P2, !PT ;  /* 0x0000000a07117c10 */ /* 0x000fe200097fe4ff */
[----:B------:R-:W-:Y:S01]  /*0890*/  UIMAD UR11, UR16, UR5, UR11 ;  /* 0x00000005100b72a4 */ /* 0x000fe2000f8e020b */
[C---:B------:R-:W-:Y:S01]  /*08a0*/  ISETP.LT.OR P2, PT, R11.reuse, 0x21, P3 ;  /* 0x000000210b00780c */ /* 0x040fe20001f41670 */
[----:B------:R-:W-:Y:S01]  /*08b0*/  IMAD.U32 R18, RZ, RZ, UR9 ;  /* 0x00000009ff127e24 */ /* 0x000fe2000f8e00ff */
[----:B------:R-:W-:Y:S01]  /*08c0*/  ULDC.64 UR4, c[0x0][0x270] ;  /* 0x00009c0000047ab9 */ /* 0x000fe20000000a00 */
[----:B------:R2:W-:Y:S01]  /*08d0*/  LDGSTS.E.BYPASS.LTC128B.128 [R236+0x7080], [R16.64], !P5 ;  /* 0x0708000010ec7fae */ /* 0x0005e2000e901d52 */
[----:B------:R-:W-:Y:S01]  /*08e0*/  UIMAD UR4, UR8, UR4, URZ ;  /* 0x00000004080472a4 */ /* 0x000fe2000f8e023f */
[----:B------:R-:W-:Y:S01]  /*08f0*/  ISETP.LT.OR P4, PT, R11, 0x41, P4 ;  /* 0x000000410b00780c */ /* 0x000fe20002781670 */
[----:B------:R-:W-:Y:S01]  /*0900*/  IMAD.WIDE.U32 R18, R18, c[0x0][0x270], R246 ;  /* 0x00009c0012127a25 */ /* 0x000fe200078e00f6 */
[----:B------:R-:W-:Y:S01]  /*0910*/  ISETP.GE.AND P5, PT, R3, c[0x0][0x19c], PT ;  /* 0x0000670003007a0c */ /* 0x000fe20003fa6270 */
[----:B------:R-:W-:Y:S01]  /*0920*/  UIMAD UR5, UR9, UR5, UR4 ;  /* 0x00000005090572a4 */ /* 0x000fe2000f8e0204 */
[----:B------:R-:W-:Y:S01]  /*0930*/  ISETP.LT.OR P3, PT, R11, 0x41, P3 ;  /* 0x000000410b00780c */ /* 0x000fe20001f61670 */
[----:B------:R-:W-:Y:S01]  /*0940*/  UIADD3 UR11, UR15, UR11, URZ ;  /* 0x0000000b0f0b7290 */ /* 0x000fe2000fffe03f */
[----:B------:R-:W-:Y:S01]  /*0950*/  LOP3.LUT R233, R233, 0x1c0, RZ, 0xc0, !PT ;  /* 0x000001c0e9e97812 */ /* 0x000fe200078ec0ff */
[----:B------:R-:W-:Y:S01]  /*0960*/  IMAD.WIDE.U32 R20, R244, c[0x0][0x208], R14 ;  /* 0x00008200f4147a25 */ /* 0x000fe200078e000e */
        /* <DEDUP_REMOVED lines=11> */
[----:B-1----:R-:W-:Y:S01]  /*0a20*/  IADD3 R6, P1, P0, R0, 0x80, R6 ;  /* 0x0000008000067810 */ /* 0x002fe2000783e006 */
[----:B------:R-:W-:Y:S01]  /*0a30*/  IMAD.U32 R0, RZ, RZ, UR5 ;  /* 0x00000005ff007e24 */ /* 0x000fe2000f8e00ff */
[----:B------:R-:W-:Y:S01]  /*0a40*/  ULDC.64 UR4, c[0x0][0x1a8] ;  /* 0x00006a0000047ab9 */ /* 0x000fe20000000a00 */
[----:B------:R-:W-:Y:S01]  /*0a50*/  CS2R R84, SRZ ;  /* 0x0000000000547805 */ /* 0x000fe2000001ff00 */
[----:B------:R-:W-:Y:S01]  /*0a60*/  IADD3.X R7, RZ, UR10, R7, P1, P0 ;  /* 0x0000000aff077c10 */ /* 0x000fe20008fe0407 */
[----:B------:R-:W-:Y:S01]  /*0a70*/  CS2R R82, SRZ ;  /* 0x0000000000527805 */ /* 0x000fe2000001ff00 */
[----:B--2---:R-:W-:Y:S01]  /*0a80*/  IADD3 R16, P1, R16, UR12, RZ ;  /* 0x0000000c10107c10 */ /* 0x004fe2000ff3e0ff */
[----:B------:R-:W-:Y:S01]  /*0a90*/  USHF.L.U64.HI UR12, UR4, UR7, UR5 ;  /* 0x00000007040c7299 */ /* 0x000fe20008010205 */
[----:B------:R-:W-:Y:S01]  /*0aa0*/  CS2R R80, SRZ ;  /* 0x0000000000507805 */ /* 0x000fe2000001ff00 */
[----:B------:R1:W-:Y:S01]  /*0ab0*/  LDGSTS.E.BYPASS.LTC128B.128 [R236+0xa080], [R6.64], !P2 ;  /* 0x0a08000006ec7fae */ /* 0x0003e2000d101d52 */
[----:B------:R-:W-:Y:S01]  /*0ac0*/  IADD3.X R17, R17, UR10, RZ, P1, !PT ;  /* 0x0000000a11117c10 */ /* 0x000fe20008ffe4ff */
[----:B------:R-:W-:Y:S01]  /*0ad0*/  USHF.L.U32 UR10, UR4, 0x6, URZ ;  /* 0x00000006040a7899 */ /* 0x000fe2000800063f */
[C---:B------:R-:W-:Y:S01]  /*0ae0*/  ISETP.LT.OR P2, PT, R11.reuse, 0x1, P6 ;  /* 0x000000010b00780c */ /* 0x040fe20003741670 */
[----:B------:R-:W-:Y:S01]  /*0af0*/  CS2R R78, SRZ ;  /* 0x00000000004e7805 */ /* 0x000fe2000001ff00 */
[----:B------:R-:W-:Y:S01]  /*0b00*/  ISETP.LT.OR P1, PT, R11, 0x1, P5 ;  /* 0x000000010b00780c */ /* 0x000fe20002f21670 */
[----:B------:R2:W-:Y:S01]  /*0b10*/  LDGSTS.E.BYPASS.LTC128B.128 [R236+0x8080], [R16.64], !P4 ;  /* 0x0808000010ec7fae */ /* 0x0005e2000e101d52 */
[----:B------:R-:W-:Y:S01]  /*0b20*/  ULDC.64 UR4, c[0x0][0x210] ;  /* 0x0000840000047ab9 */ /* 0x000fe20000000a00 */
[----:B------:R-:W-:Y:S01]  /*0b30*/  ISETP.GE.AND P4, PT, R14, c[0x0][0x16c], PT ;  /* 0x00005b000e007a0c */ /* 0x000fe20003f86270 */
[----:B------:R-:W-:Y:S01]  /*0b40*/  UIMAD UR4, UR8, UR4, URZ ;  /* 0x00000004080472a4 */ /* 0x000fe2000f8e023f */
[----:B------:R2:W-:Y:S01]  /*0b50*/  LDGSTS.E.BYPASS.LTC128B.128 [R236+0xb080], [R16.64+0x80], !P3 ;  /* 0x0b08008010ec7fae */ /* 0x0005e2000d901d52 */
[----:B------:R-:W-:Y:S01]  /*0b60*/  ISETP.GE.AND P3, PT, R3, c[0x0][0x16c], PT ;  /* 0x00005b0003007a0c */ /* 0x000fe20003f66270 */
[----:B------:R-:W-:Y:S01]  /*0b70*/  CS2R R76, SRZ ;  /* 0x00000000004c7805 */ /* 0x000fe2000001ff00 */
[----:B------:R-:W-:Y:S01]  /*0b80*/  UIMAD UR4, UR9, UR5, UR4 ;  /* 0x00000005090472a4 */ /* 0x000fe2000f8e0204 */
[----:B------:R-:W0:Y:S01]  /*0b90*/  LDGDEPBAR ;  /* 0x00000000000079af */ /* 0x000e220000000000 */
[----:B------:R-:W-:Y:S01]  /*0ba0*/  CS2R R66, SRZ ;  /* 0x0000000000427805 */ /* 0x000fe2000001ff00 */
[----:B------:R-:W-:Y:S01]  /*0bb0*/  CS2R R64, SRZ ;  /* 0x0000000000407805 */ /* 0x000fe2000001ff00 */
[----:B------:R-:W-:Y:S01]  /*0bc0*/  CS2R R70, SRZ ;  /* 0x0000000000467805 */ /* 0x000fe2000001ff00 */
[----:B------:R3:W-:Y:S01]  /*0bd0*/  LDGSTS.E.BYPASS.LTC128B.128 [R236+0x80], [R12.64], !P2 ;  /* 0x000800000cec7fae */ /* 0x0007e2000d101d52 */
[----:B------:R-:W-:Y:S01]  /*0be0*/  CS2R R68, SRZ ;  /* 0x0000000000447805 */ /* 0x000fe2000001ff00 */
[----:B------:R-:W-:Y:S01]  /*0bf0*/  CS2R R74, SRZ ;  /* 0x00000000004a7805 */ /* 0x000fe2000001ff00 */
[----:B------:R-:W-:Y:S01]  /*0c00*/  CS2R R72, SRZ ;  /* 0x0000000000487805 */ /* 0x000fe2000001ff00 */
[----:B------:R3:W-:Y:S01]  /*0c10*/  LDGSTS.E.BYPASS.LTC128B.128 [R236+0x3080], [R12.64+0x80], !P1 ;  /* 0x030800800cec7fae */ /* 0x0007e2000c901d52 */
[----:B------:R-:W-:Y:S01]  /*0c20*/  CS2R R62, SRZ ;  /* 0x00000000003e7805 */ /* 0x000fe2000001ff00 */
[----:B------:R-:W-:Y:S01]  /*0c30*/  CS2R R60, SRZ ;  /* 0x00000000003c7805 */ /* 0x000fe2000001ff00 */
[----:B------:R-:W-:Y:S01]  /*0c40*/  CS2R R58, SRZ ;  /* 0x00000000003a7805 */ /* 0x000fe2000001ff00 */
[----:B------:R-:W-:Y:S01]  /*0c50*/  CS2R R56, SRZ ;  /* 0x0000000000387805 */ /* 0x000fe2000001ff00 */
[----:B-1----:R-:W-:Y:S01]  /*0c60*/  LOP3.LUT R7, R233, 0x8, R8, 0xf8, !PT ;  /* 0x00000008e9077812 */ /* 0x002fe200078ef808 */
[----:B------:R-:W-:Y:S01]  /*0c70*/  CS2R R54, SRZ ;  /* 0x0000000000367805 */ /* 0x000fe2000001ff00 */
[----:B------:R-:W-:Y:S01]  /*0c80*/  SHF.R.U32.HI R233, RZ, 0x3, R233 ;  /* 0x00000003ffe97819 */ /* 0x000fe200000116e9 */
[----:B------:R-:W-:Y:S01]  /*0c90*/  CS2R R52, SRZ ;  /* 0x0000000000347805 */ /* 0x000fe2000001ff00 */
[----:B------:R-:W-:-:S02]  /*0ca0*/  IADD3 R6, P0, R18, UR14, RZ ;  /* 0x0000000e12067c10 */ /* 0x000fc4000ff1e0ff */
[----:B------:R-:W-:Y:S01]  /*0cb0*/  LOP3.LUT R233, R10, R7, R233, 0xf6, !PT ;  /* 0x000000070ae97212 */ /* 0x000fe200078ef6e9 */
[----:B------:R-:W-:Y:S01]  /*0cc0*/  IMAD.U32 R7, RZ, RZ, UR10 ;  /* 0x0000000aff077e24 */ /* 0x000fe2000f8e00ff */
[----:B------:R-:W-:Y:S01]  /*0cd0*/  IADD3.X R0, R19, UR11, R0, P0, !PT ;  /* 0x0000000b13007c10 */ /* 0x000fe200087fe400 */
[----:B------:R-:W-:Y:S01]  /*0ce0*/  IMAD R10, R245, c[0x0][0x208], RZ ;  /* 0x00008200f50a7a24 */ /* 0x000fe200078e02ff */
[----:B------:R-:W-:Y:S01]  /*0cf0*/  IADD3 R18, P2, R12, UR10, RZ ;  /* 0x0000000a0c127c10 */ /* 0x000fe2000ff5e0ff */
[----:B------:R-:W-:Y:S01]  /*0d00*/  IMAD.SHL.U32 R233, R233, 0x2, RZ ;  /* 0x00000002e9e97824 */ /* 0x000fe200078e00ff */
[----:B--2---:R-:W-:Y:S01]  /*0d10*/  IADD3 R16, P1, P0, R7, 0x80, R12 ;  /* 0x0000008007107810 */ /* 0x004fe2000783e00c */
[----:B------:R-:W-:Y:S01]  /*0d20*/  IMAD R10, R244, c[0x0][0x20c], R10 ;  /* 0x00008300f40a7a24 */ /* 0x000fe200078e020a */
[----:B------:R-:W-:Y:S01]  /*0d30*/  IADD3.X R19, R13, UR12, RZ, P2, !PT ;  /* 0x0000000c0d137c10 */ /* 0x000fe200097fe4ff */
[----:B------:R-:W-:Y:S01]  /*0d40*/  IMAD.U32 R7, RZ, RZ, UR9 ;  /* 0x00000009ff077e24 */ /* 0x000fe2000f8e00ff */
[----:B------:R-:W-:Y:S01]  /*0d50*/  ISETP.LT.OR P2, PT, R11, 0x21, P6 ;  /* 0x000000210b00780c */ /* 0x000fe20003741670 */
[----:B------:R-:W-:Y:S01]  /*0d60*/  IMAD.IADD R21, R21, 0x1, R10 ;  /* 0x0000000115157824 */ /* 0x000fe200078e020a */
[----:B------:R-:W-:-:S02]  /*0d70*/  IADD3.X R17, RZ, UR12, R13, P1, P0 ;  /* 0x0000000cff117c10 */ /* 0x000fc40008fe040d */
[----:B------:R-:W-:Y:S01]  /*0d80*/  ISETP.LT.OR P0, PT, R11, 0x21, P5 ;  /* 0x000000210b00780c */ /* 0x000fe20002f01670 */
[----:B------:R-:W-:Y:S01]  /*0d90*/  IMAD.WIDE.U32 R20, R7, c[0x0][0x210], R20 ;  /* 0x0000840007147a25 */ /* 0x000fe200078e0014 */
[C---:B------:R-:W-:Y:S02]  /*0da0*/  ISETP.LT.OR P6, PT, R11.reuse, 0x41, P6 ;  /* 0x000000410b00780c */ /* 0x040fe400037c1670 */
[----:B------:R-:W-:Y:S01]  /*0db0*/  ISETP.LT.OR P5, PT, R11, 0x41, P5 ;  /* 0x000000410b00780c */ /* 0x000fe20002fa1670 */
[----:B------:R-:W-:Y:S01]  /*0dc0*/  IMAD.U32 R7, RZ, RZ, UR16 ;  /* 0x00000010ff077e24 */ /* 0x000fe2000f8e00ff */
[----:B------:R-:W-:Y:S01]  /*0dd0*/  IADD3 R11, R21, UR4, RZ ;  /* 0x00000004150b7c10 */ /* 0x000fe2000fffe0ff */
[----:B------:R-:W-:Y:S01]  /*0de0*/  ULDC.64 UR4, c[0x0][0x218] ;  /* 0x0000860000047ab9 */ /* 0x000fe20000000a00 */
[----:B------:R-:W-:Y:S01]  /*0df0*/  IMAD.MOV.U32 R10, RZ, RZ, R20 ;  /* 0x000000ffff0a7224 */ /* 0x000fe200078e0014 */
[----:B------:R1:W-:Y:S01]  /*0e00*/  LDGSTS.E.BYPASS.LTC128B.128 [R236+0x1080], [R18.64], !P2 ;  /* 0x0108000012ec7fae */ /* 0x0003e2000d101d52 */
[----:B------:R-:W-:Y:S01]  /*0e10*/  UIMAD UR4, UR6, UR4, URZ ;  /* 0x00000004060472a4 */ /* 0x000fe2000f8e023f */
[----:B---3--:R-:W-:Y:S01]  /*0e20*/  SEL R12, RZ, 0x1, P4 ;  /* 0x00000001ff0c7807 */ /* 0x008fe20002000000 */
[----:B------:R-:W-:Y:S01]  /*0e30*/  IMAD.WIDE.U32 R10, R7, c[0x0][0x218], R10 ;  /* 0x00008600070a7a25 */ /* 0x000fe200078e000a */
[----:B------:R2:W-:Y:S01]  /*0e40*/  LDGSTS.E.BYPASS.LTC128B.128 [R236+0x4080], [R16.64], !P0 ;  /* 0x0408000010ec7fae */ /* 0x0005e2000c101d52 */
[----:B------:R-:W-:Y:S01]  /*0e50*/  UIMAD UR5, UR16, UR5, UR4 ;  /* 0x00000005100572a4 */ /* 0x000fe2000f8e0204 */
[----:B------:R-:W-:-:S02]  /*0e60*/  SEL R13, RZ, 0x2, P3 ;  /* 0x00000002ff0d7807 */ /* 0x000fc40001800000 */
[----:B------:R-:W-:-:S03]  /*0e70*/  LEA R240, P2, R10, c[0x0][0x1f0], 0x1 ;  /* 0x00007c000af07a11 */ /* 0x000fc600078408ff */
[----:B------:R-:W-:Y:S01]  /*0e80*/  IMAD.IADD R12, R13, 0x1, R12 ;  /* 0x000000010d0c7824 */ /* 0x000fe200078e020c */
[----:B------:R-:W-:Y:S01]  /*0e90*/  IADD3 R7, R11, UR5, RZ ;  /* 0x000000050b077c10 */ /* 0x000fe2000fffe0ff */
[----:B------:R-:W-:Y:S02]  /*0ea0*/  ULDC.64 UR4, c[0x0][0x288] ;  /* 0x0000a20000047ab9 */ /* 0x000fe40000000a00 */
[----:B------:R-:W-:Y:S01]  /*0eb0*/  UIMAD UR4, UR8, UR4, URZ ;  /* 0x00000004080472a4 */ /* 0x000fe2000f8e023f */
[----:B------:R-:W-:Y:S02]  /*0ec0*/  LEA.HI.X R241, R10, c[0x0][0x1f4], R7, 0x1, P2 ;  /* 0x00007d000af17a11 */ /* 0x000fe400010f0c07 */
[----:B------:R-:W-:Y:S02]  /*0ed0*/  LOP3.LUT P1, RZ, R12, 0x1, RZ, 0xc0, !PT ;  /* 0x000000010cff7812 */ /* 0x000fe4000782c0ff */
[----:B------:R-:W-:Y:S02]  /*0ee0*/  IADD3 R10, -R244, c[0x0][0x168], RZ ;  /* 0x00005a00f40a7a10 */ /* 0x000fe40007ffe1ff */
[----:B--2---:R-:W-:-:S04]  /*0ef0*/  IADD3 R16, P0, R18, UR10, RZ ;  /* 0x0000000a12107c10 */ /* 0x004fc8000ff1e0ff */
[----:B------:R-:W-:Y:S01]  /*0f00*/  IADD3.X R17, R19, UR12, RZ, P0, !PT ;  /* 0x0000000c13117c10 */ /* 0x000fe200087fe4ff */
[----:B------:R-:W-:Y:S01]  /*0f10*/  ULDC.64 UR12, c[0x0][0x178] ;  /* 0x00005e00000c7ab9 */ /* 0x000fe20000000a00 */
[----:B------:R-:W-:Y:S01]  /*0f20*/  LOP3.LUT P0, RZ, R12, 0x2, RZ, 0xc0, !PT ;  /* 0x000000020cff7812 */ /* 0x000fe2000780c0ff */
[----:B------:R-:W-:Y:S02]  /*0f30*/  USHF.L.U32 UR14, UR12, 0x6, URZ ;  /* 0x000000060c0e7899 */ /* 0x000fe4000800063f */
[----:B------:R2:W-:Y:S01]  /*0f40*/  LDGSTS.E.BYPASS.LTC128B.128 [R236+0x2080], [R16.64], !P6 ;  /* 0x0208000010ec7fae */ /* 0x0005e2000f101d52 */
[C---:B------:R-:W-:Y:S01]  /*0f50*/  ISETP.LT.OR P2, PT, R10.reuse, 0x1, !P0 ;  /* 0x000000010a00780c */ /* 0x040fe20004741670 */
[----:B------:R-:W-:Y:S01]  /*0f60*/  USHF.L.U64.HI UR13, UR12, UR7, UR13 ;  /* 0x000000070c0d7299 */ /* 0x000fe2000801020d */
[C---:B------:R-:W-:Y:S01]  /*0f70*/  ISETP.LT.OR P6, PT, R10.reuse, 0x21, !P1 ;  /* 0x000000210a00780c */ /* 0x040fe20004fc1670 */
[----:B------:R2:W-:Y:S01]  /*0f80*/  LDGSTS.E.BYPASS.LTC128B.128 [R236+0x5080], [R16.64+0x80], !P5 ;  /* 0x0508008010ec7fae */ /* 0x0005e2000e901d52 */
[C---:B------:R-:W-:Y:S01]  /*0f90*/  LOP3.LUT P5, RZ, R9.reuse, 0x4, RZ, 0xc0, !PT ;  /* 0x0000000409ff7812 */ /* 0x040fe200078ac0ff */
[----:B------:R-:W-:Y:S01]  /*0fa0*/  IMAD.U32 R7, RZ, RZ, UR14 ;  /* 0x0000000eff077e24 */ /* 0x000fe2000f8e00ff */
[----:B------:R-:W-:Y:S01]  /*0fb0*/  ISETP.LT.OR P0, PT, R10, 0x21, !P0 ;  /* 0x000000210a00780c */ /* 0x000fe20004701670 */
[----:B------:R-:W0:Y:S01]  /*0fc0*/  LDGDEPBAR ;  /* 0x00000000000079af */ /* 0x000e220000000000 */
[----:B------:R-:W-:Y:S01]  /*0fd0*/  SEL R220, R220, 0xffffffc0, !P5 ;  /* 0xffffffc0dcdc7807 */ /* 0x000fe20006800000 */
[----:B------:R-:W-:Y:S01]  /*0fe0*/  UIMAD UR7, UR9, UR5, UR4 ;  /* 0x00000005090772a4 */ /* 0x000fe2000f8e0204 */
[C---:B------:R-:W-:Y:S01]  /*0ff0*/  LOP3.LUT P5, RZ, R9.reuse, 0x2, RZ, 0xc0, !PT ;  /* 0x0000000209ff7812 */ /* 0x040fe200078ac0ff */
[----:B------:R-:W-:Y:S01]  /*1000*/  IMAD.SHL.U32 R9, R9, 0x20, RZ ;  /* 0x0000002009097824 */ /* 0x000fe200078e00ff */
[----:B------:R-:W-:Y:S01]  /*1010*/  ULDC.64 UR4, c[0x0][0x290] ;  /* 0x0000a40000047ab9 */ /* 0x000fe20000000a00 */
[C---:B------:R-:W-:Y:S01]  /*1020*/  IMAD.IADD R221, R233.reuse, 0x1, R220 ;  /* 0x00000001e9dd7824 */ /* 0x040fe200078e02dc */
[----:B------:R-:W-:Y:S01]  /*1030*/  SEL R210, R210, 0xffffffe0, !P5 ;  /* 0xffffffe0d2d27807 */ /* 0x000fe20006800000 */
[----:B------:R-:W-:Y:S01]  /*1040*/  UIMAD UR10, UR6, UR4, URZ ;  /* 0x00000004060a72a4 */ /* 0x000fe2000f8e023f */
[----:B------:R-:W-:Y:S01]  /*1050*/  ISETP.LT.OR P5, PT, R10, 0x1, !P1 ;  /* 0x000000010a00780c */ /* 0x000fe20004fa1670 */
[----:B------:R-:W-:Y:S01]  /*1060*/  UIMAD.WIDE.U32 UR20, UR16, UR4, URZ ;  /* 0x00000004101472a5 */ /* 0x000fe2000f8e003f */
[----:B------:R-:W-:Y:S01]  /*1070*/  IMAD.U32 R11, RZ, RZ, UR7 ;  /* 0x00000007ff0b7e24 */ /* 0x000fe2000f8e00ff */
[----:B------:R-:W-:Y:S01]  /*1080*/  UIMAD UR5, UR16, UR5, UR10 ;  /* 0x00000005100572a4 */ /* 0x000fe2000f8e020a */
[----:B------:R-:W-:Y:S01]  /*1090*/  IMAD.IADD R222, R233, 0x1, R210 ;  /* 0x00000001e9de7824 */ /* 0x000fe200078e02d2 */
[----:B------:R-:W-:Y:S01]  /*10a0*/  ULDC UR7, c[0x0][0x168] ;  /* 0x00005a0000077ab9 */ /* 0x000fe20000000800 */
[----:B------:R-:W-:Y:S01]  /*10b0*/  IMAD.IADD R210, R210, 0x1, R221 ;  /* 0x00000001d2d27824 */ /* 0x000fe200078e02dd */
[----:B------:R-:W-:-:S02]  /*10c0*/  UIADD3 UR12, UR21, UR5, URZ ;  /* 0x00000005150c7290 */ /* 0x000fc4000fffe03f */
[----:B------:R-:W-:Y:S01]  /*10d0*/  UISETP.GE.AND UP0, UPT, UR7, 0x1, UPT ;  /* 0x000000010700788c */ /* 0x000fe2000bf06270 */
[----:B--2---:R-:W-:Y:S01]  /*10e0*/  IADD3 R16, P1, R242, UR14, RZ ;  /* 0x0000000ef2107c10 */ /* 0x004fe2000ff3e0ff */
[----:B------:R-:W-:-:S04]  /*10f0*/  DEPBAR.LE SB0, 0x1 ;  /* 0x000080400000791a */ /* 0x000fc80000000000 */
[----:B------:R-:W-:Y:S01]  /*1100*/  BAR.SYNC.DEFER_BLOCKING 0x0 ;  /* 0x0000000000007b1d */ /* 0x000fe20000010000 */
[----:B------:R-:W-:-:S05]  /*1110*/  IADD3.X R17, R243, UR13, RZ, P1, !PT ;  /* 0x0000000df3117c10 */ /* 0x000fca0008ffe4ff */
[----:B------:R2:W3:Y:S04]  /*1120*/  LDSM.16.M88.2 R182, [R210+0x6080] ;  /* 0x00608000d2b6783b */ /* 0x0004e80000000100 */
[----:B------:R2:W4:Y:S04]  /*1130*/  LDSM.16.M88.2 R184, [R210+0x7080] ;  /* 0x00708000d2b8783b */ /* 0x0005280000000100 */
[----:B------:R2:W1:Y:S04]  /*1140*/  LDSM.16.M88.2 R186, [R210+0x8080] ;  /* 0x00808000d2ba783b */ /* 0x0004680000000100 */
[----:B------:R2:W1:Y:S04]  /*1150*/  LDSM.16.M88.2 R206, [R210+0x9080] ;  /* 0x00908000d2ce783b */ /* 0x0004680000000100 */
[----:B------:R2:W1:Y:S04]  /*1160*/  LDSM.16.M88.2 R208, [R210+0xa080] ;  /* 0x00a08000d2d0783b */ /* 0x0004680000000100 */
[----:B------:R-:W1:Y:S04]  /*1170*/  LDSM.16.M88.2 R210, [R210+0xb080] ;  /* 0x00b08000d2d2783b */ /* 0x000e680000000100 */
        /* <DEDUP_REMOVED lines=15> */
[----:B------:R2:W2:Y:S04]  /*1270*/  LDSM.16.M88.2 R200, [R221+0x9080] ;  /* 0x00908000ddc8783b */ /* 0x0004a80000000100 */
[----:B------:R1:W2:Y:S04]  /*1280*/  LDSM.16.M88.2 R202, [R221+0xa080] ;  /* 0x00a08000ddca783b */ /* 0x0002a80000000100 */
[----:B------:R1:W2:Y:S04]  /*1290*/  LDSM.16.M88.2 R204, [R221+0xb080] ;  /* 0x00b08000ddcc783b */ /* 0x0002a80000000100 */
[----:B------:R-:W-:Y:S06]  /*12a0*/  BAR.SYNC.DEFER_BLOCKING 0x0 ;  /* 0x0000000000007b1d */ /* 0x000fec0000010000 */
[----:B------:R-:W-:Y:S01]  /*12b0*/  @!PT LDS RZ, [RZ] ;  /* 0x00000000fffff984 */ /* 0x000fe20000000800 */
[----:B------:R-:W-:Y:S01]  /*12c0*/  @!PT LDS RZ, [RZ] ;  /* 0x00000000fffff984 */ /* 0x000fe20000000800 */
[----:B------:R-:W-:Y:S01]  /*12d0*/  @!PT LDS RZ, [RZ] ;  /* 0x00000000fffff984 */ /* 0x000fe20000000800 */
[----:B------:R2:W-:Y:S01]  /*12e0*/  LDGSTS.E.BYPASS.LTC128B.128 [R236+0x6080], [R242.64], !P5 ;  /* 0x06080000f2ec7fae */ /* 0x0005e2000e901d52 */
[----:B-1----:R-:W-:-:S02]  /*12f0*/  IADD3 R18, P5, P1, R7, 0x80, R242 ;  /* 0x0000008007127810 */ /* 0x002fc400079be0f2 */
[----:B------:R-:W-:Y:S01]  /*1300*/  LEA.HI R7, R2, R238, RZ, 0x5 ;  /* 0x000000ee02077211 */ /* 0x000fe200078f28ff */
[----:B------:R1:W-:Y:S01]  /*1310*/  LDGSTS.E.BYPASS.LTC128B.128 [R236+0x8080], [R242.64+0x80], !P2 ;  /* 0x08080080f2ec7fae */ /* 0x0003e2000d101d52 */
[C---:B------:R-:W-:Y:S02]  /*1320*/  LEA R12, P2, R6.reuse, c[0x0][0x258], 0x2 ;  /* 0x00009600060c7a11 */ /* 0x040fe400078410ff */
[----:B------:R-:W-:Y:S01]  /*1330*/  IADD3.X R19, RZ, UR13, R243, P5, P1 ;  /* 0x0000000dff137c10 */ /* 0x000fe2000afe24f3 */
[----:B------:R5:W-:Y:S01]  /*1340*/  LDGSTS.E.BYPASS.LTC128B.128 [R236+0x7080], [R16.64], !P6 ;  /* 0x0708000010ec7fae */ /* 0x000be2000f101d52 */
[----:B------:R-:W-:Y:S01]  /*1350*/  LEA.HI.X R13, R6, c[0x0][0x25c], R0, 0x2, P2 ;  /* 0x00009700060d7a11 */ /* 0x000fe200010f1400 */
[----:B------:R-:W-:Y:S01]  /*1360*/  IMAD.U32 R0, RZ, RZ, UR9 ;  /* 0x00000009ff007e24 */ /* 0x000fe2000f8e00ff */
[----:B------:R-:W-:Y:S01]  /*1370*/  ISETP.GT.AND P2, PT, R238, 0xf, PT ;  /* 0x0000000fee00780c */ /* 0x000fe20003f44270 */
[----:B------:R1:W-:Y:S01]  /*1380*/  LDGSTS.E.BYPASS.LTC128B.128 [R236+0x9080], [R18.64], !P0 ;  /* 0x0908000012ec7fae */ /* 0x0003e2000c101d52 */
[----:B------:R-:W-:-:S02]  /*1390*/  ISETP.GE.AND P6, PT, R14, c[0x0][0x1fc], PT ;  /* 0x00007f000e007a0c */ /* 0x000fc40003fc6270 */
[----:B------:R-:W-:Y:S02]  /*13a0*/  ISETP.GE.AND P5, PT, R3, c[0x0][0x1fc], PT ;  /* 0x00007f0003007a0c */ /* 0x000fe40003fa6270 */
[C---:B------:R-:W-:Y:S02]  /*13b0*/  ISETP.LT.OR P0, PT, R10.reuse, 0x1, P6 ;  /* 0x000000010a00780c */ /* 0x040fe40003701670 */
[C---:B------:R-:W-:Y:S02]  /*13c0*/  ISETP.LT.OR P1, PT, R10.reuse, 0x1, P5 ;  /* 0x000000010a00780c */ /* 0x040fe40002f21670 */
[C---:B------:R-:W-:Y:S02]  /*13d0*/  ISETP.LT.OR P6, PT, R10.reuse, 0x21, P6 ;  /* 0x000000210a00780c */ /* 0x040fe400037c1670 */
[----:B------:R-:W-:Y:S01]  /*13e0*/  ISETP.LT.OR P5, PT, R10, 0x21, P5 ;  /* 0x000000210a00780c */ /* 0x000fe20002fa1670 */
[----:B------:R-:W-:-:S05]  /*13f0*/  @!P2 IMAD.SHL.U32 R6, R238, 0x10, RZ ;  /* 0x00000010ee06a824 */ /* 0x000fca00078e00ff */
[----:B------:R2:W-:Y:S04]  /*1400*/  @!P2 LDGSTS.E.BYPASS.LTC128B.128 [R6+0x12080], [R12.64] ;  /* 0x120800000c06afae */ /* 0x0005e8000b901d52 */
[----:B------:R-:W0:Y:S01]  /*1410*/  LDGDEPBAR ;  /* 0x00000000000079af */ /* 0x000e220000000000 */
[----:B-----5:R-:W-:Y:S01]  /*1420*/  IMAD.WIDE.U32 R16, R0, c[0x0][0x288], R246 ;  /* 0x0000a20000107a25 */ /* 0x020fe200078e00f6 */
[CC--:B------:R-:W-:Y:S02]  /*1430*/  LEA.HI R0, R2.reuse, R238.reuse, RZ, 0x2 ;  /* 0x000000ee02007211 */ /* 0x0c0fe400078f10ff */
[----:B------:R3:W-:Y:S01]  /*1440*/  LDGSTS.E.BYPASS.LTC128B.128 [R236+0xe080], [R240.64], !P0 ;  /* 0x0e080000f0ec7fae */ /* 0x0007e2000c101d52 */
[----:B------:R-:W-:-:S03]  /*1450*/  LEA.HI R2, R2, R238, RZ, 0x4 ;  /* 0x000000ee02027211 */ /* 0x000fc600078f20ff */
[----:B------:R3:W-:Y:S01]  /*1460*/  LDGSTS.E.BYPASS.LTC128B.128 [R236+0x10080], [R240.64+0x80], !P1 ;  /* 0x10080080f0ec7fae */ /* 0x0007e2000c901d52 */
[----:B------:R-:W-:-:S04]  /*1470*/  SHF.R.S32.HI R15, RZ, 0x4, R2 ;  /* 0x00000004ff0f7819 */ /* 0x000fc80000011402 */
[----:B-1----:R-:W-:-:S04]  /*1480*/  LEA.HI R19, R2, R15, RZ, 0x1 ;  /* 0x0000000f02137211 */ /* 0x002fc800078f08ff */
[----:B------:R-:W-:-:S05]  /*1490*/  LOP3.LUT R19, R19, 0xfffffffe, RZ, 0xc0, !PT ;  /* 0xfffffffe13137812 */ /* 0x000fca00078ec0ff */
[----:B------:R-:W-:Y:S01]  /*14a0*/  IMAD.IADD R19, R15, 0x1, -R19 ;  /* 0x000000010f137824 */ /* 0x000fe200078e0a13 */
[----:B--2---:R-:W-:Y:S02]  /*14b0*/  IADD3 R13, P0, R16, UR20, RZ ;  /* 0x00000014100d7c10 */ /* 0x004fe4000ff1e0ff */
[--C-:B------:R-:W-:Y:S01]  /*14c0*/  SHF.R.S32.HI R16, RZ, 0x2, R0.reuse ;  /* 0x00000002ff107819 */ /* 0x100fe20000011400 */
[C---:B------:R-:W-:Y:S01]  /*14d0*/  IMAD.SHL.U32 R234, R19.reuse, 0x20, RZ ;  /* 0x0000002013ea7824 */ /* 0x040fe200078e00ff */
[----:B------:R-:W-:Y:S01]  /*14e0*/  SHF.R.S32.HI R6, RZ, 0x1f, R0 ;  /* 0x0000001fff067819 */ /* 0x000fe20000011400 */
[----:B------:R-:W-:Y:S01]  /*14f0*/  IMAD.SHL.U32 R235, R19, 0x8, RZ ;  /* 0x0000000813eb7824 */ /* 0x000fe200078e00ff */
[----:B------:R-:W-:Y:S01]  /*1500*/  IADD3.X R11, R17, UR12, R11, P0, !PT ;  /* 0x0000000c110b7c10 */ /* 0x000fe200087fe40b */
[----:B------:R-:W-:Y:S01]  /*1510*/  IMAD.SHL.U32 R19, R19, 0x100, RZ ;  /* 0x0000010013137824 */ /* 0x000fe200078e00ff */
[----:B------:R-:W-:Y:S02]  /*1520*/  LEA.HI R6, R6, R16, RZ, 0x3 ;  /* 0x0000001006067211 */ /* 0x000fe400078f18ff */
[----:B------:R-:W-:-:S02]  /*1530*/  SHF.R.S32.HI R12, RZ, 0x5, R7 ;  /* 0x00000005ff0c7819 */ /* 0x000fc40000011407 */
[----:B------:R-:W-:Y:S02]  /*1540*/  ISETP.GE.AND P0, PT, R3, c[0x0][0x1fc], PT ;  /* 0x00007f0003007a0c */ /* 0x000fe40003f06270 */
[----:B------:R-:W-:Y:S02]  /*1550*/  LOP3.LUT R6, R6, 0xfffffff8, RZ, 0xc0, !PT ;  /* 0xfffffff806067812 */ /* 0x000fe400078ec0ff */
[----:B------:R-:W-:Y:S02]  /*1560*/  LEA.HI R17, R7, R12, RZ, 0x1 ;  /* 0x0000000c07117211 */ /* 0x000fe400078f08ff */
[----:B------:R-:W-:Y:S01]  /*1570*/  SEL R237, RZ, 0xffffffff, P0 ;  /* 0xffffffffffed7807 */ /* 0x000fe20000000000 */
[----:B------:R-:W-:Y:S01]  /*1580*/  IMAD.IADD R6, R16, 0x1, -R6 ;  /* 0x0000000110067824 */ /* 0x000fe200078e0a06 */
[----:B------:R-:W-:Y:S01]  /*1590*/  ISETP.GE.AND P0, PT, R14, c[0x0][0x1fc], PT ;  /* 0x00007f000e007a0c */ /* 0x000fe20003f06270 */
[----:B------:R-:W-:Y:S01]  /*15a0*/  IMAD.SHL.U32 R14, R5, 0x8, RZ ;  /* 0x00000008050e7824 */ /* 0x000fe200078e00ff */
[----:B------:R-:W-:Y:S01]  /*15b0*/  LOP3.LUT R3, R17, 0xfffffffe, RZ, 0xc0, !PT ;  /* 0xfffffffe11037812 */ /* 0x000fe200078ec0ff */
[----:B------:R-:W-:Y:S01]  /*15c0*/  IMAD.SHL.U32 R251, R6, 0x20, RZ ;  /* 0x0000002006fb7824 */ /* 0x000fe200078e00ff */
[----:B------:R-:W-:Y:S01]  /*15d0*/  LOP3.LUT R0, R0, 0x3ffffffc, RZ, 0xc0, !PT ;  /* 0x3ffffffc00007812 */ /* 0x000fe200078ec0ff */
[----:B------:R-:W-:Y:S01]  /*15e0*/  IMAD.SHL.U32 R10, R6, 0x4, RZ ;  /* 0x00000004060a7824 */ /* 0x000fe200078e00ff */
[----:B------:R-:W-:Y:S01]  /*15f0*/  LOP3.LUT R14, R14, 0x18, RZ, 0xc0, !PT ;  /* 0x000000180e0e7812 */ /* 0x000fe200078ec0ff */
[----:B------:R-:W-:Y:S01]  /*1600*/  IMAD.IADD R3, R12, 0x1, -R3 ;  /* 0x000000010c037824 */ /* 0x000fe200078e0a03 */
[----:B------:R-:W-:Y:S01]  /*1610*/  LEA R12, P1, R13, c[0x0][0x280], 0x2 ;  /* 0x0000a0000d0c7a11 */ /* 0x000fe200078210ff */
[----:B------:R-:W-:Y:S01]  /*1620*/  IMAD.SHL.U32 R237, R237, 0x2, RZ ;  /* 0x00000002eded7824 */ /* 0x000fe200078e00ff */
[C---:B------:R-:W-:Y:S01]  /*1630*/  LOP3.LUT R251, R14.reuse, 0xe0, R251, 0xf8, !PT ;  /* 0x000000e00efb7812 */ /* 0x040fe200078ef8fb */
[----:B------:R-:W-:Y:S01]  /*1640*/  IMAD.SHL.U32 R250, R3, 0x10, RZ ;  /* 0x0000001003fa7824 */ /* 0x000fe200078e00ff */
[----:B------:R-:W-:Y:S01]  /*1650*/  LEA.HI.X R13, R13, c[0x0][0x284], R11, 0x2, P1 ;  /* 0x0000a1000d0d7a11 */ /* 0x000fe200008f140b */
[----:B------:R-:W-:Y:S01]  /*1660*/  IMAD.MOV.U32 R11, RZ, RZ, 0x5 ;  /* 0x00000005ff0b7424 */ /* 0x000fe200078e00ff */
[----:B------:R-:W-:Y:S01]  /*1670*/  LOP3.LUT R234, R14, 0x20, R234, 0xf8, !PT ;  /* 0x000000200eea7812 */ /* 0x000fe200078ef8ea */
[----:B------:R-:W-:Y:S01]  /*1680*/  IMAD.MOV.U32 R14, RZ, RZ, c[0x0][0x208] ;  /* 0x00008200ff0e7624 */ /* 0x000fe200078e00ff */
[----:B------:R-:W-:-:S02]  /*1690*/  LOP3.LUT R251, R251, 0x18, R10, 0x78, !PT ;  /* 0x00000018fbfb7812 */ /* 0x000fc400078e780a */
[----:B------:R-:W-:Y:S01]  /*16a0*/  LOP3.LUT R10, R2, 0xfffffff0, RZ, 0xc0, !PT ;  /* 0xfffffff0020a7812 */ /* 0x000fe200078ec0ff */
[----:B------:R-:W-:Y:S01]  /*16b0*/  IMAD.IADD R2, R238, 0x1, -R0 ;  /* 0x00000001ee027824 */ /* 0x000fe200078e0a00 */
[----:B------:R-:W-:Y:S02]  /*16c0*/  LOP3.LUT R18, R250, 0x10, RZ, 0xc0, !PT ;  /* 0x00000010fa127812 */ /* 0x000fe400078ec0ff */
[C---:B------:R-:W-:Y:S01]  /*16d0*/  SHF.L.U64.HI R11, R14.reuse, R11, c[0x0][0x20c] ;  /* 0x000083000e0b7619 */ /* 0x040fe2000001020b */
[----:B------:R-:W-:Y:S01]  /*16e0*/  IMAD.SHL.U32 R14, R14, 0x20, RZ ;  /* 0x000000200e0e7824 */ /* 0x000fe200078e00ff */
[----:B------:R-:W-:Y:S01]  /*16f0*/  LOP3.LUT R18, R18, 0xe0, R9, 0xf8, !PT ;  /* 0x000000e012127812 */ /* 0x000fe200078ef809 */
[----:B------:R-:W-:Y:S01]  /*1700*/  IMAD.IADD R10, R238, 0x1, -R10 ;  /* 0x00000001ee0a7824 */ /* 0x000fe200078e0a0a */
[----:B------:R-:W-:Y:S01]  /*1710*/  SEL R15, RZ, 0x1, P0 ;  /* 0x00000001ff0f7807 */ /* 0x000fe20000000000 */
[----:B------:R-:W-:Y:S01]  /*1720*/  IMAD.SHL.U32 R9, R3, 0x200, RZ ;  /* 0x0000020003097824 */ /* 0x000fe200078e00ff */
[C---:B------:R-:W-:Y:S01]  /*1730*/  SHF.L.U64.HI R11, R14.reuse, 0x1, R11 ;  /* 0x000000010e0b7819 */ /* 0x040fe2000001020b */
[----:B------:R-:W-:Y:S01]  /*1740*/  IMAD.SHL.U32 R14, R14, 0x2, RZ ;  /* 0x000000020e0e7824 */ /* 0x000fe200078e00ff */
[----:B------:R-:W-:Y:S01]  /*1750*/  SHF.R.S32.HI R0, RZ, 0x1f, R10 ;  /* 0x0000001fff007819 */ /* 0x000fe2000001140a */
[----:B------:R-:W-:Y:S01]  /*1760*/  IMAD R2, R2, 0x2, R9 ;  /* 0x0000000202027824 */ /* 0x000fe200078e0209 */
[----:B------:R-:W-:Y:S01]  /*1770*/  LOP3.LUT R237, R237, 0x2, R15, 0xe2, !PT ;  /* 0x00000002eded7812 */ /* 0x000fe200078ee20f */
[----:B------:R-:W-:Y:S01]  /*1780*/  IMAD.SHL.U32 R231, R10, 0x20, RZ ;  /* 0x000000200ae77824 */ /* 0x000fe200078e00ff */
[----:B------:R-:W-:Y:S01]  /*1790*/  LEA.HI R0, R0, R10, RZ, 0x3 ;  /* 0x0000000a00007211 */ /* 0x000fe200078f18ff */
[----:B------:R-:W-:Y:S01]  /*17a0*/  IMAD.IADD R251, R2, 0x1, R251 ;  /* 0x0000000102fb7824 */ /* 0x000fe200078e02fb */
[----:B------:R-:W-:-:S02]  /*17b0*/  IADD3 R16, P0, R14, R240, RZ ;  /* 0x000000f00e107210 */ /* 0x000fc40007f1e0ff */
[C---:B------:R-:W-:Y:S01]  /*17c0*/  LOP3.LUT R2, R0.reuse, 0xfffffff8, RZ, 0xc0, !PT ;  /* 0xfffffff800027812 */ /* 0x040fe200078ec0ff */
[----:B------:R-:W-:Y:S01]  /*17d0*/  IMAD.SHL.U32 R0, R0, 0x40, RZ ;  /* 0x0000004000007824 */ /* 0x000fe200078e00ff */
[----:B------:R-:W-:Y:S01]  /*17e0*/  LOP3.LUT R235, R235, 0x8, RZ, 0xc0, !PT ;  /* 0x00000008ebeb7812 */ /* 0x000fe200078ec0ff */
[----:B------:R-:W-:Y:S01]  /*17f0*/  IMAD.X R17, R11, 0x1, R241, P0 ;  /* 0x000000010b117824 */ /* 0x000fe200000e06f1 */
[----:B------:R-:W-:Y:S01]  /*1800*/  IADD3 R14, P1, P0, R14, 0x80, R240 ;  /* 0x000000800e0e7810 */ /* 0x000fe2000783e0f0 */
[----:B------:R-:W-:Y:S01]  /*1810*/  IMAD.IADD R2, R10, 0x1, -R2 ;  /* 0x000000010a027824 */ /* 0x000fe200078e0a02 */
[----:B------:R-:W-:Y:S02]  /*1820*/  LOP3.LUT R231, R235, 0x1e0, R231, 0xf8, !PT ;  /* 0x000001e0ebe77812 */ /* 0x000fe400078ef8e7 */
[----:B------:R-:W-:Y:S01]  /*1830*/  IADD3.X R15, R11, RZ, R241, P1, P0 ;  /* 0x000000ff0b0f7210 */ /* 0x000fe20000fe04f1 */
[----:B------:R-:W-:Y:S01]  /*1840*/  IMAD.SHL.U32 R11, R2, 0x40, RZ ;  /* 0x00000040020b7824 */ /* 0x000fe200078e00ff */
[C---:B------:R-:W-:Y:S01]  /*1850*/  LOP3.LUT P0, RZ, R10.reuse, 0x4, RZ, 0xc0, !PT ;  /* 0x000000040aff7812 */ /* 0x040fe2000780c0ff */
[----:B------:R-:W-:Y:S01]  /*1860*/  IMAD.SHL.U32 R10, R10, 0x4, RZ ;  /* 0x000000040a0a7824 */ /* 0x000fe200078e00ff */
[----:B------:R-:W-:Y:S01]  /*1870*/  LOP3.LUT R0, R0, 0xfffffe00, RZ, 0xc0, !PT ;  /* 0xfffffe0000007812 */ /* 0x000fe200078ec0ff */
[----:B------:R1:W-:Y:S01]  /*1880*/  LDGSTS.E.BYPASS.LTC128B.128 [R236+0xf080], [R16.64], !P6 ;  /* 0x0f08000010ec7fae */ /* 0x0003e2000f101d52 */
[----:B------:R-:W-:-:S02]  /*1890*/  LOP3.LUT R11, R11, 0x1c0, RZ, 0xc0, !PT ;  /* 0x000001c00b0b7812 */ /* 0x000fc400078ec0ff */
[----:B------:R-:W-:Y:S01]  /*18a0*/  LOP3.LUT R231, R231, 0x38, R10, 0x78, !PT ;  /* 0x00000038e7e77812 */ /* 0x000fe200078e780a */
[----:B------:R-:W-:Y:S01]  /*18b0*/  IMAD R3, R3, 0x400, R0 ;  /* 0x0000040003037824 */ /* 0x000fe200078e0200 */
[----:B------:R-:W-:Y:S01]  /*18c0*/  SHF.R.U32.HI R10, RZ, 0x3, R11 ;  /* 0x00000003ff0a7819 */ /* 0x000fe2000001160b */
[----:B------:R1:W-:Y:S01]  /*18d0*/  LDGSTS.E.BYPASS.LTC128B.128 [R236+0x11080], [R14.64], !P5 ;  /* 0x110800000eec7fae */ /* 0x0003e2000e901d52 */
[----:B------:R-:W-:Y:S02]  /*18e0*/  PLOP3.LUT P1, PT, PT, PT, UP0, 0x80, 0x0 ;  /* 0x000000000000781c */ /* 0x000fe40003f2f008 */
[C---:B------:R-:W-:Y:S02]  /*18f0*/  LOP3.LUT R235, R10.reuse, R11, R235, 0x1e, !PT ;  /* 0x0000000b0aeb7212 */ /* 0x040fe400078e1eeb */
[----:B------:R-:W-:Y:S02]  /*1900*/  LOP3.LUT R234, R10, R234, R11, 0x1e, !PT ;  /* 0x000000ea0aea7212 */ /* 0x000fe400078e1e0b */
[----:B------:R-:W-:Y:S01]  /*1910*/  LOP3.LUT R18, R18, 0x100, R19, 0xf8, !PT ;  /* 0x0000010012127812 */ /* 0x000fe200078ef813 */
[----:B------:R-:W-:Y:S01]  /*1920*/  IMAD.IADD R235, R3, 0x1, R235 ;  /* 0x0000000103eb7824 */ /* 0x000fe200078e02eb */
[----:B------:R-:W-:-:S02]  /*1930*/  LOP3.LUT R3, R7, 0xffffffe0, RZ, 0xc0, !PT ;  /* 0xffffffe007037812 */ /* 0x000fc400078ec0ff */
[----:B------:R-:W-:Y:S01]  /*1940*/  LOP3.LUT R234, R234, R0, RZ, 0xfc, !PT ;  /* 0x00000000eaea7212 */ /* 0x000fe200078efcff */
[----:B------:R-:W-:Y:S01]  /*1950*/  @!P2 IMAD.SHL.U32 R0, R238, 0x10, RZ ;  /* 0x00000010ee00a824 */ /* 0x000fe200078e00ff */
[----:B------:R-:W-:Y:S01]  /*1960*/  LOP3.LUT R232, R18, 0x1c0, RZ, 0xc0, !PT ;  /* 0x000001c012e87812 */ /* 0x000fe200078ec0ff */
[----:B------:R-:W-:Y:S01]  /*1970*/  IMAD.IADD R3, R238, 0x1, -R3 ;  /* 0x00000001ee037824 */ /* 0x000fe200078e0a03 */
[----:B------:R-:W-:Y:S02]  /*1980*/  LOP3.LUT R8, R18, 0x8, R8, 0xf8, !PT ;  /* 0x0000000812087812 */ /* 0x000fe400078ef808 */
[----:B------:R2:W-:Y:S01]  /*1990*/  @!P2 LDGSTS.E.BYPASS.LTC128B.128 [R0+0x12280], [R12.64] ;  /* 0x122800000c00afae */ /* 0x0005e2000b901d52 */
[----:B------:R-:W-:Y:S02]  /*19a0*/  SHF.R.U32.HI R232, RZ, 0x3, R232 ;  /* 0x00000003ffe87819 */ /* 0x000fe400000116e8 */
[----:B------:R-:W-:Y:S01]  /*19b0*/  LOP3.LUT R231, R231, R9, RZ, 0xfc, !PT ;  /* 0x00000009e7e77212 */ /* 0x000fe200078efcff */
[----:B------:R-:W0:Y:S01]  /*19c0*/  LDGDEPBAR ;  /* 0x00000000000079af */ /* 0x000e220000000000 */
[----:B------:R-:W-:-:S02]  /*19d0*/  LOP3.LUT R232, R232, R8, RZ, 0x3c, !PT ;  /* 0x00000008e8e87212 */ /* 0x000fc400078e3cff */
[----:B------:R-:W-:Y:S01]  /*19e0*/  SEL R230, R230, 0xfffffff0, !P0 ;  /* 0xfffffff0e6e67807 */ /* 0x000fe20004000000 */
[----:B------:R-:W0:Y:S01]  /*19f0*/  LDGDEPBAR ;  /* 0x00000000000079af */ /* 0x000e220000000000 */
[----:B--2---:R-:W-:-:S04]  /*1a00*/  SHF.R.S32.HI R0, RZ, 0x1f, R3 ;  /* 0x0000001fff007819 */ /* 0x004fc80000011403 */
[----:B------:R-:W-:-:S04]  /*1a10*/  LEA.HI R0, R0, R3, RZ, 0x2 ;  /* 0x0000000300007211 */ /* 0x000fc800078f10ff */
[----:B------:R-:W-:Y:S01]  /*1a20*/  LEA.HI.SX32 R250, R0, R250, 0x1e ;  /* 0x000000fa00fa7211 */ /* 0x000fe200078ff2ff */
[----:B------:R-:W-:Y:S05]  /*1a30*/  @!P1 BRA `(.L_x_54) ;  /* 0x0000350000009947 */ /* 0x000fea0003800000 */
[----:B-1-34-:R-:W-:Y:S01]  /*1a40*/  LOP3.LUT R249, R0, 0xfffffffc, RZ, 0xc0, !PT ;  /* 0xfffffffc00f97812 */ /* 0x01afe200078ec0ff */
[----:B------:R-:W-:Y:S01]  /*1a50*/  ULDC.64 UR4, c[0x0][0x238] ;  /* 0x00008e0000047ab9 */ /* 0x000fe20000000a00 */
[----:B------:R-:W-:Y:S01]  /*1a60*/  SHF.R.S32.HI R0, RZ, 0x1f, R5 ;  /* 0x0000001fff007819 */ /* 0x000fe20000011405 */
[----:B------:R-:W-:Y:S01]  /*1a70*/  UIMAD UR4, UR8, UR4, URZ ;  /* 0x00000004080472a4 */ /* 0x000fe2000f8e023f */
[----:B------:R-:W-:Y:S01]  /*1a80*/  LOP3.LUT P0, RZ, R6, 0x1, RZ, 0xc0, !PT ;  /* 0x0000000106ff7812 */ /* 0x000fe2000780c0ff */
[----:B------:R-:W-:Y:S01]  /*1a90*/  IMAD.IADD R249, R3, 0x1, -R249 ;  /* 0x0000000103f97824 */ /* 0x000fe200078e0af9 */
[----:B------:R-:W-:Y:S01]  /*1aa0*/  LEA.HI R3, R0, R5, RZ, 0x2 ;  /* 0x0000000500037211 */ /* 0x000fe200078f10ff */
[----:B------:R-:W-:Y:S01]  /*1ab0*/  IMAD.U32 R6, RZ, RZ, UR9 ;  /* 0x00000009ff067e24 */ /* 0x000fe2000f8e00ff */
[--C-:B------:R-:W-:Y:S01]  /*1ac0*/  SHF.R.S32.HI R239, RZ, 0x1f, R238.reuse ;  /* 0x0000001fffef7819 */ /* 0x100fe200000114ee */
[----:B------:R-:W-:Y:S01]  /*1ad0*/  IMAD.MOV.U32 R0, RZ, RZ, -0x60 ;  /* 0xffffffa0ff007424 */ /* 0x000fe200078e00ff */
[----:B------:R-:W-:Y:S01]  /*1ae0*/  LOP3.LUT R3, R3, 0xfffffffc, RZ, 0xc0, !PT ;  /* 0xfffffffc03037812 */ /* 0x000fe200078ec0ff */
[----:B------:R-:W-:Y:S01]  /*1af0*/  UIMAD UR9, UR9, UR5, UR4 ;  /* 0x00000005090972a4 */ /* 0x000fe2000f8e0204 */
[----:B------:R-:W-:Y:S01]  /*1b00*/  IMAD.SHL.U32 R251, R251, 0x2, RZ ;  /* 0x00000002fbfb7824 */ /* 0x000fe200078e00ff */
[----:B------:R-:W-:Y:S01]  /*1b10*/  LEA R231, R231, 0x15480, 0x1 ;  /* 0x00015480e7e77811 */ /* 0x000fe200078e08ff */
[----:B------:R-:W-:Y:S01]  /*1b20*/  IMAD.WIDE.U32 R6, R6, c[0x0][0x238], R238 ;  /* 0x00008e0006067a25 */ /* 0x000fe200078e00ee */
[----:B------:R-:W-:Y:S01]  /*1b30*/  IADD3 R5, R5, -R3, RZ ;  /* 0x8000000305057210 */ /* 0x000fe20007ffe0ff */
[----:B------:R-:W-:Y:S01]  /*1b40*/  ULDC.64 UR4, c[0x0][0x240] ;  /* 0x0000900000047ab9 */ /* 0x000fe20000000a00 */
[----:B------:R-:W-:Y:S01]  /*1b50*/  IADD3 R3, R251, 0x12480, RZ ;  /* 0x00012480fb037810 */ /* 0x000fe20007ffe0ff */
[----:B------:R-:W-:Y:S01]  /*1b60*/  IMAD R0, R4, R0, c[0x0][0x198] ;  /* 0x0000660004007624 */ /* 0x000fe200078e0200 */
[----:B------:R-:W-:Y:S01]  /*1b70*/  IADD3 R7, R7, UR9, RZ ;  /* 0x0000000907077c10 */ /* 0x000fe2000fffe0ff */
[----:B------:R-:W-:Y:S01]  /*1b80*/  UIMAD UR6, UR6, UR4, URZ ;  /* 0x00000004060672a4 */ /* 0x000fe2000f8e023f */
[----:B------:R-:W-:Y:S01]  /*1b90*/  IADD3 R248, R251, 0x126c0, RZ ;  /* 0x000126c0fbf87810 */ /* 0x000fe20007ffe0ff */
[----:B------:R-:W-:Y:S01]  /*1ba0*/  IMAD R5, R5, -0x8, R0 ;  /* 0xfffffff805057824 */ /* 0x000fe200078e0200 */
[----:B------:R-:W-:Y:S01]  /*1bb0*/  UIADD3 UR9, UR7, 0x3f, URZ ;  /* 0x0000003f07097890 */ /* 0x000fe2000fffe03f */
[----:B------:R-:W-:Y:S01]  /*1bc0*/  IMAD.U32 R0, RZ, RZ, UR16 ;  /* 0x00000010ff007e24 */ /* 0x000fe2000f8e00ff */
[----:B------:R-:W-:Y:S01]  /*1bd0*/  UIMAD UR6, UR16, UR5, UR6 ;  /* 0x00000005100672a4 */ /* 0x000fe2000f8e0206 */
[----:B------:R-:W-:Y:S01]  /*1be0*/  @P0 IADD3 R248, R3, 0x1c0, RZ ;  /* 0x000001c003f80810 */ /* 0x000fe20007ffe0ff */
[----:B------:R-:W-:Y:S01]  /*1bf0*/  USHF.R.S32.HI UR7, URZ, 0x1f, UR9 ;  /* 0x0000001f3f077899 */ /* 0x000fe20008011409 */
[----:B------:R-:W-:Y:S01]  /*1c00*/  IMAD.WIDE.U32 R8, R0, c[0x0][0x240], R6 ;  /* 0x0000900000087a25 */ /* 0x000fe200078e0006 */
[----:B------:R-:W-:Y:S01]  /*1c10*/  SHF.L.U32 R232, R232, 0x1, RZ ;  /* 0x00000001e8e87819 */ /* 0x000fe200000006ff */
[----:B------:R-:W-:Y:S01]  /*1c20*/  CS2R R146, SRZ ;  /* 0x0000000000927805 */ /* 0x000fe2000001ff00 */
[----:B------:R-:W-:Y:S01]  /*1c30*/  ULEA.HI UR7, UR7, UR9, URZ, 0x6 ;  /* 0x0000000907077291 */ /* 0x000fe2000f8f303f */
[----:B------:R-:W-:Y:S01]  /*1c40*/  IMAD R249, R249, -0x2, R5 ;  /* 0xfffffffef9f97824 */ /* 0x000fe200078e0205 */
[----:B------:R1:W-:Y:S01]  /*1c50*/  STL.64 [R1], R8 ;  /* 0x0000000801007387 */ /* 0x0003e20000100a00 */
[----:B------:R-:W-:Y:S01]  /*1c60*/  IMAD.IADD R220, R220, 0x1, R222 ;  /* 0x00000001dcdc7824 */ /* 0x000fe200078e02de */
        /* <DEDUP_REMOVED lines=47> */
[----:B------:R-:W-:Y:S01]  /*1f60*/  IMAD R230, R230, 0x2, R231 ;  /* 0x00000002e6e67824 */ /* 0x000fe200078e02e7 */
[----:B------:R-:W-:Y:S01]  /*1f70*/  IADD3 R252, R9, UR6, RZ ;  /* 0x0000000609fc7c10 */ /* 0x000fe2000fffe0ff */
[----:B------:R-:W-:-:S02]  /*1f80*/  ULDC UR8, c[0x0][0x278] ;  /* 0x00009e0000087ab9 */ /* 0x000fc40000000800 */
[----:B------:R-:W-:Y:S02]  /*1f90*/  ULDC UR5, c[0x0][0x290] ;  /* 0x0000a40000057ab9 */ /* 0x000fe40000000800 */
[----:B------:R-:W-:Y:S02]  /*1fa0*/  UMOV UR4, URZ ;  /* 0x0000003f00047c82 */ /* 0x000fe40008000000 */
[----:B------:R-:W-:Y:S02]  /*1fb0*/  UMOV UR17, 0x1 ;  /* 0x0000000100117882 */ /* 0x000fe40000000000 */
[----:B------:R-:W-:Y:S02]  /*1fc0*/  UMOV UR10, URZ ;  /* 0x0000003f000a7c82 */ /* 0x000fe40008000000 */
[----:B------:R-:W-:Y:S02]  /*1fd0*/  UIMAD UR8, UR16, UR8, URZ ;  /* 0x00000008100872a4 */ /* 0x000fe4000f8e023f */
[----:B------:R-:W-:-:S02]  /*1fe0*/  UIMAD UR5, UR16, UR5, URZ ;  /* 0x00000005100572a4 */ /* 0x000fc4000f8e023f */
[----:B------:R-:W-:Y:S02]  /*1ff0*/  USHF.R.S32.HI UR15, URZ, 0x6, UR7 ;  /* 0x000000063f0f7899 */ /* 0x000fe40008011407 */
[----:B------:R-:W-:Y:S02]  /*2000*/  ULDC UR9, c[0x0][0x168] ;  /* 0x00005a0000097ab9 */ /* 0x000fe40000000800 */
[----:B-1----:R-:W-:Y:S01]  /*2010*/  IMAD.MOV.U32 R0, RZ, RZ, 0x20 ;  /* 0x00000020ff007424 */ /* 0x002fe200078e00ff */
[C---:B------:R-:W-:Y:S01]  /*2020*/  LOP3.LUT P0, RZ, R2.reuse, 0x4, RZ, 0xc0, !PT ;  /* 0x0000000402ff7812 */ /* 0x040fe2000780c0ff */
[----:B------:R-:W-:Y:S01]  /*2030*/  IMAD.MOV.U32 R229, RZ, RZ, 0x10 ;  /* 0x00000010ffe57424 */ /* 0x000fe200078e00ff */
[----:B------:R-:W-:Y:S02]  /*2040*/  LOP3.LUT P1, RZ, R2, 0x2, RZ, 0xc0, !PT ;  /* 0x0000000202ff7812 */ /* 0x000fe4000782c0ff */
[C---:B------:R-:W-:Y:S02]  /*2050*/  SEL R227, R0.reuse, 0xffffffe0, !P0 ;  /* 0xffffffe000e37807 */ /* 0x040fe40004000000 */
[C---:B------:R-:W-:Y:S02]  /*2060*/  SHF.L.U32 R228, R235.reuse, 0x1, RZ ;  /* 0x00000001ebe47819 */ /* 0x040fe400000006ff */
[----:B------:R-:W-:Y:S01]  /*2070*/  SEL R0, R0, 0xffffffe0, !P1 ;  /* 0xffffffe000007807 */ /* 0x000fe20004800000 */
[----:B------:R-:W-:Y:S01]  /*2080*/  IMAD.IADD R224, R235, 0x1, R227 ;  /* 0x00000001ebe07824 */ /* 0x000fe200078e02e3 */
[----:B------:R-:W-:-:S03]  /*2090*/  SEL R229, R229, 0xfffffff0, !P1 ;  /* 0xfffffff0e5e57807 */ /* 0x000fc60004800000 */
[----:B------:R-:W-:Y:S01]  /*20a0*/  IMAD.IADD R0, R228, 0x1, R0 ;  /* 0x00000001e4007824 */ /* 0x000fe200078e0200 */
[----:B------:R-:W-:Y:S01]  /*20b0*/  IADD3 R226, R229, R227, RZ ;  /* 0x000000e3e5e27210 */ /* 0x000fe20007ffe0ff */
[----:B------:R-:W-:Y:S01]  /*20c0*/  IMAD.IADD R225, R235, 0x1, R229 ;  /* 0x00000001ebe17824 */ /* 0x000fe200078e02e5 */
[----:B------:R-:W-:Y:S02]  /*20d0*/  IADD3 R223, R229, R224, RZ ;  /* 0x000000e0e5df7210 */ /* 0x000fe40007ffe0ff */
.L_x_57:
[----:B------:R-:W-:Y:S04]  /*20e0*/  DEPBAR.LE SB0, 0x1 ;  /* 0x000080400000791a */ /* 0x000fe80000000000 */
[----:B------:R-:W-:Y:S01]  /*20f0*/  BAR.SYNC.DEFER_BLOCKING 0x0 ;  /* 0x0000000000007b1d */ /* 0x000fe20000010000 */
[----:B------:R-:W-:Y:S01]  /*2100*/  IMAD.U32 R2, RZ, RZ, UR4 ;  /* 0x00000004ff027e24 */ /* 0x000fe2000f8e00ff */
[----:B------:R-:W-:Y:S01]  /*2110*/  MOV R46, UR4 ;  /* 0x00000004002e7c02 */ /* 0x000fe20008000f00 */
[----:B------:R-:W-:Y:S01]  /*2120*/  UIADD3 UR21, UR10, 0x1, URZ ;  /* 0x000000010a157890 */ /* 0x000fe2000fffe03f */
[----:B------:R-:W-:Y:S02]  /*2130*/  MOV R212, UR4 ;  /* 0x0000000400d47c02 */ /* 0x000fe40008000f00 */
[----:B------:R-:W-:Y:S01]  /*2140*/  LEA R2, R2, R235, 0xd ;  /* 0x000000eb02027211 */ /* 0x000fe200078e68ff */
[----:B------:R-:W-:Y:S01]  /*2150*/  IMAD R46, R46, 0x2000, R229 ;  /* 0x000020002e2e7824 */ /* 0x000fe200078e02e5 */
[----:B------:R-:W-:Y:S01]  /*2160*/  MOV R40, UR4 ;  /* 0x0000000400287c02 */ /* 0x000fe20008000f00 */
[----:B------:R-:W-:Y:S01]  /*2170*/  IMAD R212, R212, 0x40, R250 ;  /* 0x00000040d4d47824 */ /* 0x000fe200078e02fa */
[----:B------:R-:W-:Y:S01]  /*2180*/  MOV R176, UR4 ;  /* 0x0000000400b07c02 */ /* 0x000fe20008000f00 */
[----:B------:R-:W-:Y:S01]  /*2190*/  IMAD.SHL.U32 R153, R2, 0x2, RZ ;  /* 0x0000000202997824 */ /* 0x000fe200078e00ff */
[CC--:B------:R-:W-:Y:S01]  /*21a0*/  IADD3 R152, R235.reuse, R46.reuse, RZ ;  /* 0x0000002eeb987210 */ /* 0x0c0fe20007ffe0ff */
[--C-:B------:R-:W-:Y:S01]  /*21b0*/  IMAD R40, R40, 0x2000, R227.reuse ;  /* 0x0000200028287824 */ /* 0x100fe200078e02e3 */
[C---:B------:R-:W-:Y:S01]  /*21c0*/  IADD3 R148, R235.reuse, R46, R227 ;  /* 0x0000002eeb947210 */ /* 0x040fe20007ffe0e3 */
[----:B------:R-:W-:Y:S01]  /*21d0*/  IMAD R176, R176, 0x2000, R226 ;  /* 0x00002000b0b07824 */ /* 0x000fe200078e02e2 */
[----:B------:R-:W-:Y:S01]  /*21e0*/  UISETP.GE.AND UP0, UPT, UR21, UR15, UPT ;  /* 0x0000000f1500728c */ /* 0x000fe2000bf06270 */
[----:B------:R-:W-:Y:S01]  /*21f0*/  IMAD.SHL.U32 R152, R152, 0x2, RZ ;  /* 0x0000000298987824 */ /* 0x000fe200078e00ff */
[C---:B------:R-:W-:Y:S01]  /*2200*/  IADD3 R40, R235.reuse, R40, RZ ;  /* 0x00000028eb287210 */ /* 0x040fe20007ffe0ff */
[----:B------:R-:W-:Y:S01]  /*2210*/  IMAD.IADD R176, R235, 0x1, R176 ;  /* 0x00000001ebb07824 */ /* 0x000fe200078e02b0 */
[----:B------:R-:W-:Y:S02]  /*2220*/  SHF.L.U32 R148, R148, 0x1, RZ ;  /* 0x0000000194947819 */ /* 0x000fe400000006ff */
[----:B------:R-:W-:Y:S01]  /*2230*/  PLOP3.LUT P1, PT, PT, PT, UP0, 0x80, 0x0 ;  /* 0x000000000000781c */ /* 0x000fe20003f2f008 */
[----:B------:R-:W-:Y:S01]  /*2240*/  IMAD.SHL.U32 R156, R40, 0x2, RZ ;  /* 0x00000002289c7824 */ /* 0x000fe200078e00ff */
[----:B------:R-:W-:Y:S01]  /*2250*/  LDSM.16.M88.2 R2, [R233+0x80] ;  /* 0x00008000e902783b */ /* 0x000fe20000000100 */
[----:B------:R-:W-:Y:S03]  /*2260*/  SHF.L.U32 R176, R176, 0x1, RZ ;  /* 0x00000001b0b07819 */ /* 0x000fe600000006ff */
[----:B------:R-:W1:Y:S04]  /*2270*/  LDSM.16.M88.4 R20, [R153+0x6080] ;  /* 0x006080009914783b */ /* 0x000e680000000200 */
[----:B------:R-:W2:Y:S04]  /*2280*/  LDSM.16.M88.4 R24, [R153+0x7080] ;  /* 0x007080009918783b */ /* 0x000ea80000000200 */
[----:B------:R-:W3:Y:S04]  /*2290*/  LDSM.16.M88.2 R16, [R233+0x1080] ;  /* 0x00108000e910783b */ /* 0x000ee80000000100 */
[----:B------:R-:W4:Y:S04]  /*22a0*/  LDSM.16.M88.2 R28, [R233+0x2080] ;  /* 0x00208000e91c783b */ /* 0x000f280000000100 */
[----:B------:R-:W-:Y:S04]  /*22b0*/  LDSM.16.M88.2 R30, [R222+0x80] ;  /* 0x00008000de1e783b */ /* 0x000fe80000000100 */
[----:B------:R-:W5:Y:S04]  /*22c0*/  LDSM.16.M88.4 R32, [R152+0x6080] ;  /* 0x006080009820783b */ /* 0x000f680000000200 */
[----:B------:R-:W4:Y:S04]  /*22d0*/  LDSM.16.M88.4 R36, [R152+0x7080] ;  /* 0x007080009824783b */ /* 0x000f280000000200 */
[----:B------:R-:W-:Y:S04]  /*22e0*/  LDSM.16.M88.2 R44, [R221+0x80] ;  /* 0x00008000dd2c783b */ /* 0x000fe80000000100 */
[----:B------:R-:W-:Y:S04]  /*22f0*/  LDSM.16.M88.4 R40, [R156+0x6080] ;  /* 0x006080009c28783b */ /* 0x000fe80000000200 */
[----:B------:R-:W-:Y:S01]  /*2300*/  LDSM.16.M88.4 R48, [R156+0x7080] ;  /* 0x007080009c30783b */ /* 0x000fe20000000200 */
[-C--:B-1----:R-:W-:Y:S03]  /*2310*/  HMMA.16816.F32 R4, R20, R2.reuse, RZ ;  /* 0x000000021404723c */ /* 0x082fe600000018ff */
[----:B------:R-:W-:Y:S04]  /*2320*/  LDSM.16.M88.2 R46, [R221+0x2080] ;  /* 0x00208000dd2e783b */ /* 0x000fe80000000100 */
[----:B------:R-:W-:Y:S01]  /*2330*/  LDSM.16.M88.4 R148, [R148+0x6080] ;  /* 0x006080009494783b */ /* 0x000fe20000000200 */
[C---:B--2---:R-:W-:Y:S03]  /*2340*/  HMMA.16816.F32 R8, R24.reuse, R2, RZ ;  /* 0x000000021808723c */ /* 0x044fe600000018ff */
[----:B------:R-:W1:Y:S04]  /*2350*/  LDSM.16.M88.2 R2, [R222+0x1080] ;  /* 0x00108000de02783b */ /* 0x000e680000000100 */
[----:B------:R-:W-:Y:S01]  /*2360*/  LDSM.16.M88.4 R156, [R156+0x9080] ;  /* 0x009080009c9c783b */ /* 0x000fe20000000200 */
[-C--:B---3--:R-:W-:Y:S03]  /*2370*/  HMMA.16816.F32 R12, R24, R16.reuse, RZ ;  /* 0x00000010180c723c */ /* 0x088fe600000018ff */
[----:B------:R-:W-:Y:S04]  /*2380*/  LDS R215, [R212.X4+0x12080] ;  /* 0x01208000d4d77984 */ /* 0x000fe80000004800 */
[----:B------:R-:W-:Y:S01]  /*2390*/  LDS R214, [R212.X4+0x120a0] ;  /* 0x0120a000d4d67984 */ /* 0x000fe20000004800 */
[C---:B------:R-:W-:Y:S03]  /*23a0*/  HMMA.16816.F32 R16, R20.reuse, R16, RZ ;  /* 0x000000101410723c */ /* 0x040fe600000018ff */
[----:B------:R-:W-:Y:S04]  /*23b0*/  LDS R213, [R212.X4+0x12100] ;  /* 0x01210000d4d57984 */ /* 0x000fe80000004800 */
[----:B------:R-:W-:Y:S01]  /*23c0*/  LDS R212, [R212.X4+0x12120] ;  /* 0x01212000d4d47984 */ /* 0x000fe20000004800 */
[-C--:B----4-:R-:W-:Y:S08]  /*23d0*/  HMMA.16816.F32 R20, R20, R28.reuse, RZ ;  /* 0x0000001c1414723c */ /* 0x090ff000000018ff */
[----:B------:R-:W-:Y:S01]  /*23e0*/  HMMA.16816.F32 R24, R24, R28, RZ ;  /* 0x0000001c1818723c */ /* 0x000fe200000018ff */
[----:B------:R-:W2:Y:S07]  /*23f0*/  LDSM.16.M88.2 R28, [R222+0x2080] ;  /* 0x00208000de1c783b */ /* 0x000eae0000000100 */
[-C--:B-----5:R-:W-:Y:S08]  /*2400*/  HMMA.16816.F32 R4, R32, R30.reuse, R4 ;  /* 0x0000001e2004723c */ /* 0x0a0ff00000001804 */
[C---:B------:R-:W-:Y:S01]  /*2410*/  HMMA.16816.F32 R8, R36.reuse, R30, R8 ;  /* 0x0000001e2408723c */ /* 0x040fe20000001808 */
[----:B------:R-:W3:Y:S07]  /*2420*/  LDSM.16.M88.2 R30, [R221+0x1080] ;  /* 0x00108000dd1e783b */ /* 0x000eee0000000100 */
[-C--:B-1----:R-:W-:Y:S08]  /*2430*/  HMMA.16816.F32 R12, R36, R2.reuse, R12 ;  /* 0x00000002240c723c */ /* 0x082ff0000000180c */
[C---:B------:R-:W-:Y:S01]  /*2440*/  HMMA.16816.F32 R16, R32.reuse, R2, R16 ;  /* 0x000000022010723c */ /* 0x040fe20000001810 */
[----:B------:R-:W1:Y:S07]  /*2450*/  LDSM.16.M88.2 R2, [R220+0x80] ;  /* 0x00008000dc02783b */ /* 0x000e6e0000000100 */
[-C--:B--2---:R-:W-:Y:S01]  /*2460*/  HMMA.16816.F32 R20, R32, R28.reuse, R20 ;  /* 0x0000001c2014723c */ /* 0x084fe20000001814 */
[----:B------:R-:W2:Y:S07]  /*2470*/  LDSM.16.M88.4 R32, [R176+0x7080] ;  /* 0x00708000b020783b */ /* 0x000eae0000000200 */
[----:B------:R-:W-:Y:S01]  /*2480*/  HMMA.16816.F32 R24, R36, R28, R24 ;  /* 0x0000001c2418723c */ /* 0x000fe20000001818 */
[----:B------:R-:W4:Y:S04]  /*2490*/  LDSM.16.M88.2 R28, [R220+0x1080] ;  /* 0x00108000dc1c783b */ /* 0x000f280000000100 */
[----:B------:R-:W5:Y:S02]  /*24a0*/  LDSM.16.M88.2 R36, [R220+0x2080] ;  /* 0x00208000dc24783b */ /* 0x000f640000000100 */
[----:B------:R-:W-:Y:S01]  /*24b0*/  IMAD.U32 R38, RZ, RZ, UR4 ;  /* 0x00000004ff267e24 */ /* 0x000fe2000f8e00ff */
[-C--:B------:R-:W-:Y:S05]  /*24c0*/  HMMA.16816.F32 R4, R40, R44.reuse, R4 ;  /* 0x0000002c2804723c */ /* 0x080fea0000001804 */
[----:B------:R-:W-:Y:S03]  /*24d0*/  LEA R38, R38, R225, 0xd ;  /* 0x000000e126267211 */ /* 0x000fe600078e68ff */
[C---:B------:R-:W-:Y:S08]  /*24e0*/  HMMA.16816.F32 R8, R48.reuse, R44, R8 ;  /* 0x0000002c3008723c */ /* 0x040ff00000001808 */
[-C--:B---3--:R-:W-:Y:S08]  /*24f0*/  HMMA.16816.F32 R12, R48, R30.reuse, R12 ;  /* 0x0000001e300c723c */ /* 0x088ff0000000180c */
[C---:B------:R-:W-:Y:S01]  /*2500*/  HMMA.16816.F32 R16, R40.reuse, R30, R16 ;  /* 0x0000001e2810723c */ /* 0x040fe20000001810 */
[----:B------:R-:W-:Y:S07]  /*2510*/  LDSM.16.M88.2 R30, [R233+0x3080] ;  /* 0x00308000e91e783b */ /* 0x000fee0000000100 */
[-C--:B------:R-:W-:Y:S01]  /*2520*/  HMMA.16816.F32 R20, R40, R46.reuse, R20 ;  /* 0x0000002e2814723c */ /* 0x080fe20000001814 */
[----:B------:R-:W3:Y:S07]  /*2530*/  LDSM.16.M88.4 R40, [R153+0x8080] ;  /* 0x008080009928783b */ /* 0x000eee0000000200 */
[----:B------:R-:W-:Y:S01]  /*2540*/  HMMA.16816.F32 R24, R48, R46, R24 ;  /* 0x0000002e3018723c */ /* 0x000fe20000001818 */
[----:B------:R-:W3:Y:S06]  /*2550*/  LDSM.16.M88.4 R44, [R153+0x9080] ;  /* 0x00908000992c783b */ /* 0x000eec0000000200 */
[----:B------:R-:W-:Y:S01]  /*2560*/  IMAD.SHL.U32 R48, R38, 0x2, RZ ;  /* 0x0000000226307824 */ /* 0x000fe200078e00ff */
[-C--:B-1----:R-:W-:Y:S01]  /*2570*/  HMMA.16816.F32 R4, R148, R2.reuse, R4 ;  /* 0x000000029404723c */ /* 0x082fe20000001804 */
[----:B------:R-:W-:Y:S04]  /*2580*/  LDSM.16.M88.2 R38, [R222+0x3080] ;  /* 0x00308000de26783b */ /* 0x000fe80000000100 */
[----:B------:R-:W-:Y:S03]  /*2590*/  LDSM.16.M88.4 R48, [R48+0x8080] ;  /* 0x008080003030783b */ /* 0x000fe60000000200 */
[C---:B--2---:R-:W-:Y:S01]  /*25a0*/  HMMA.16816.F32 R8, R32.reuse, R2, R8 ;  /* 0x000000022008723c */ /* 0x044fe20000001808 */
[----:B------:R-:W1:Y:S07]  /*25b0*/  LDSM.16.M88.2 R2, [R233+0x4080] ;  /* 0x00408000e902783b */ /* 0x000e6e0000000100 */
[-C--:B----4-:R-:W-:Y:S08]  /*25c0*/  HMMA.16816.F32 R12, R32, R28.reuse, R12 ;  /* 0x0000001c200c723c */ /* 0x090ff0000000180c */
[C---:B------:R-:W-:Y:S01]  /*25d0*/  HMMA.16816.F32 R16, R148.reuse, R28, R16 ;  /* 0x0000001c9410723c */ /* 0x040fe20000001810 */
[----:B------:R-:W2:Y:S07]  /*25e0*/  LDSM.16.M88.2 R28, [R233+0x5080] ;  /* 0x00508000e91c783b */ /* 0x000eae0000000100 */
[-C--:B-----5:R-:W-:Y:S01]  /*25f0*/  HMMA.16816.F32 R20, R148, R36.reuse, R20 ;  /* 0x000000249414723c */ /* 0x0a0fe20000001814 */
[----:B------:R4:W5:Y:S07]  /*2600*/  LDSM.16.M88.4 R148, [R152+0x9080] ;  /* 0x009080009894783b */ /* 0x00096e0000000200 */
[----:B------:R-:W-:Y:S01]  /*2610*/  HMMA.16816.F32 R24, R32, R36, R24 ;  /* 0x000000242018723c */ /* 0x000fe20000001818 */
[----:B------:R-:W5:Y:S06]  /*2620*/  LDSM.16.M88.2 R32, [R222+0x4080] ;  /* 0x00408000de20783b */ /* 0x000f6c0000000100 */
[----:B------:R-:W-:Y:S01]  /*2630*/  MOV R34, UR4 ;  /* 0x0000000400227c02 */ /* 0x000fe20008000f00 */
[-C--:B---3--:R-:W-:Y:S05]  /*2640*/  HMMA.16816.F32 R4, R40, R30.reuse, R4 ;  /* 0x0000001e2804723c */ /* 0x088fea0000001804 */
[----:B------:R-:W-:Y:S03]  /*2650*/  IMAD R34, R34, 0x2000, R224 ;  /* 0x0000200022227824 */ /* 0x000fe600078e02e0 */
[C---:B------:R-:W-:Y:S01]  /*2660*/  HMMA.16816.F32 R8, R44.reuse, R30, R8 ;  /* 0x0000001e2c08723c */ /* 0x040fe20000001808 */
[----:B------:R-:W3:Y:S03]  /*2670*/  LDSM.16.M88.2 R30, [R222+0x5080] ;  /* 0x00508000de1e783b */ /* 0x000ee60000000100 */
[----:B----4-:R-:W-:Y:S02]  /*2680*/  SHF.L.U32 R152, R34, 0x1, RZ ;  /* 0x0000000122987819 */ /* 0x010fe400000006ff */
[----:B------:R-:W-:Y:S02]  /*2690*/  LDSM.16.M88.2 R34, [R221+0x3080] ;  /* 0x00308000dd22783b */ /* 0x000fe40000000100 */
[-C--:B-1----:R-:W-:Y:S02]  /*26a0*/  HMMA.16816.F32 R12, R44, R2.reuse, R12 ;  /* 0x000000022c0c723c */ /* 0x082fe4000000180c */
[----:B------:R-:W1:Y:S06]  /*26b0*/  LDSM.16.M88.4 R152, [R152+0x8080] ;  /* 0x008080009898783b */ /* 0x000e6c0000000200 */
[C---:B------:R-:W-:Y:S01]  /*26c0*/  HMMA.16816.F32 R16, R40.reuse, R2, R16 ;  /* 0x000000022810723c */ /* 0x040fe20000001810 */
[----:B------:R-:W4:Y:S07]  /*26d0*/  LDSM.16.M88.2 R2, [R221+0x4080] ;  /* 0x00408000dd02783b */ /* 0x000f2e0000000100 */
[-C--:B--2---:R-:W-:Y:S01]  /*26e0*/  HMMA.16816.F32 R20, R40, R28.reuse, R20 ;  /* 0x0000001c2814723c */ /* 0x084fe20000001814 */
[----:B------:R-:W-:Y:S07]  /*26f0*/  LDSM.16.M88.2 R40, [R220+0x5080] ;  /* 0x00508000dc28783b */ /* 0x000fee0000000100 */
[----:B------:R-:W-:Y:S01]  /*2700*/  HMMA.16816.F32 R24, R44, R28, R24 ;  /* 0x0000001c2c18723c */ /* 0x000fe20000001818 */
[----:B------:R-:W2:Y:S07]  /*2710*/  LDSM.16.M88.2 R28, [R221+0x5080] ;  /* 0x00508000dd1c783b */ /* 0x000eae0000000100 */
[-C--:B------:R-:W-:Y:S08]  /*2720*/  HMMA.16816.F32 R4, R48, R38.reuse, R4 ;  /* 0x000000263004723c */ /* 0x080ff00000001804 */
[C---:B-----5:R-:W-:Y:S01]  /*2730*/  HMMA.16816.F32 R8, R148.reuse, R38, R8 ;  /* 0x000000269408723c */ /* 0x060fe20000001808 */
[----:B------:R-:W-:Y:S07]  /*2740*/  LDSM.16.M88.4 R36, [R176+0x9080] ;  /* 0x00908000b024783b */ /* 0x000fee0000000200 */
[-C--:B------:R-:W-:Y:S08]  /*2750*/  HMMA.16816.F32 R12, R148, R32.reuse, R12 ;  /* 0x00000020940c723c */ /* 0x080ff0000000180c */
[C---:B------:R-:W-:Y:S08]  /*2760*/  HMMA.16816.F32 R16, R48.reuse, R32, R16 ;  /* 0x000000203010723c */ /* 0x040ff00000001810 */
[-C--:B---3--:R-:W-:Y:S08]  /*2770*/  HMMA.16816.F32 R20, R48, R30.reuse, R20 ;  /* 0x0000001e3014723c */ /* 0x088ff00000001814 */
[----:B------:R-:W-:Y:S07]  /*2780*/  HMMA.16816.F32 R24, R148, R30, R24 ;  /* 0x0000001e9418723c */ /* 0x000fee0000001818 */
[----:B------:R-:W-:Y:S01]  /*2790*/  IMAD.U32 R30, RZ, RZ, UR4 ;  /* 0x00000004ff1e7e24 */ /* 0x000fe2000f8e00ff */
[-C--:B-1----:R-:W-:Y:S05]  /*27a0*/  HMMA.16816.F32 R4, R152, R34.reuse, R4 ;  /* 0x000000229804723c */ /* 0x082fea0000001804 */
[----:B------:R-:W-:Y:S03]  /*27b0*/  LEA R30, R30, R223, 0xd ;  /* 0x000000df1e1e7211 */ /* 0x000fe600078e68ff */
[C---:B------:R-:W-:Y:S04]  /*27c0*/  HMMA.16816.F32 R8, R156.reuse, R34, R8 ;  /* 0x000000229c08723c */ /* 0x040fe80000001808 */
[----:B------:R-:W-:Y:S02]  /*27d0*/  IMAD.SHL.U32 R32, R30, 0x2, RZ ;  /* 0x000000021e207824 */ /* 0x000fe400078e00ff */
[----:B------:R-:W-:Y:S02]  /*27e0*/  LDSM.16.M88.2 R30, [R220+0x4080] ;  /* 0x00408000dc1e783b */ /* 0x000fe40000000100 */
[-C--:B----4-:R-:W-:Y:S02]  /*27f0*/  HMMA.16816.F32 R12, R156, R2.reuse, R12 ;  /* 0x000000029c0c723c */ /* 0x090fe4000000180c */
[----:B------:R-:W-:Y:S06]  /*2800*/  LDSM.16.M88.4 R32, [R32+0x8080] ;  /* 0x008080002020783b */ /* 0x000fec0000000200 */
[C---:B------:R-:W-:Y:S01]  /*2810*/  HMMA.16816.F32 R16, R152.reuse, R2, R16 ;  /* 0x000000029810723c */ /* 0x040fe20000001810 */
[----:B------:R-:W1:Y:S01]  /*2820*/  LDSM.16.M88.2 R2, [R220+0x3080] ;  /* 0x00308000dc02783b */ /* 0x000e620000000100 */
[----:B------:R-:W-:Y:S04]  /*2830*/  DEPBAR.LE SB0, 0x0 ;  /* 0x000080000000791a */ /* 0x000fe80000000000 */
[----:B------:R-:W-:Y:S02]  /*2840*/  BAR.SYNC.DEFER_BLOCKING 0x0 ;  /* 0x0000000000007b1d */ /* 0x000fe40000010000 */
[-C--:B--2---:R-:W-:Y:S08]  /*2850*/  HMMA.16816.F32 R20, R152, R28.reuse, R20 ;  /* 0x0000001c9814723c */ /* 0x084ff00000001814 */
[----:B------:R-:W-:Y:S01]  /*2860*/  HMMA.16816.F32 R24, R156, R28, R24 ;  /* 0x0000001c9c18723c */ /* 0x000fe20000001818 */
[----:B------:R2:W3:Y:S04]  /*2870*/  LDSM.16.M88.4 R44, [R228+0xe080] ;  /* 0x00e08000e42c783b */ /* 0x0004e80000000200 */
[----:B------:R2:W4:Y:S04]  /*2880*/  LDSM.16.M88.4 R48, [R228+0xf080] ;  /* 0x00f08000e430783b */ /* 0x0005280000000200 */
[----:B------:R2:W2:Y:S01]  /*2890*/  LDSM.16.M88.4 R148, [R0+0xe080] ;  /* 0x00e080000094783b */ /* 0x0004a20000000200 */
[-C--:B-1----:R-:W-:Y:S03]  /*28a0*/  HMMA.16816.F32 R4, R32, R2.reuse, R4 ;  /* 0x000000022004723c */ /* 0x082fe60000001804 */
[----:B------:R1:W1:Y:S05]  /*28b0*/  LDSM.16.M88.4 R152, [R0+0xf080] ;  /* 0x00f080000098783b */ /* 0x00026a0000000200 */
[C---:B------:R-:W-:Y:S08]  /*28c0*/  HMMA.16816.F32 R8, R36.reuse, R2, R8 ;  /* 0x000000022408723c */ /* 0x040ff00000001808 */
[-C--:B------:R-:W-:Y:S08]  /*28d0*/  HMMA.16816.F32 R12, R36, R30.reuse, R12 ;  /* 0x0000001e240c723c */ /* 0x080ff0000000180c */
[C---:B------:R-:W-:Y:S08]  /*28e0*/  HMMA.16816.F32 R16, R32.reuse, R30, R16 ;  /* 0x0000001e2010723c */ /* 0x040ff00000001810 */
[-C--:B------:R-:W-:Y:S08]  /*28f0*/  HMMA.16816.F32 R20, R32, R40.reuse, R20 ;  /* 0x000000282014723c */ /* 0x080ff00000001814 */
[----:B------:R-:W-:Y:S01]  /*2900*/  HMMA.16816.F32 R24, R36, R40, R24 ;  /* 0x000000282418723c */ /* 0x000fe20000001818 */
[----:B------:R-:W-:-:S07]  /*2910*/  @P1 BRA `(.L_x_55) ;  /* 0x0000030000001947 */ /* 0x000fce0003800000 */
[----:B-1234-:R-:W1:Y:S01]  /*2920*/  @!P2 S2R R2, SR_CTAID.Y ;  /* 0x000000000002a919 */ /* 0x01ee620000002600 */
[----:B------:R-:W-:Y:S02]  /*2930*/  USHF.R.S32.HI UR20, URZ, 0x1f, UR21 ;  /* 0x0000001f3f147899 */ /* 0x000fe40008011415 */
[----:B------:R-:W-:Y:S02]  /*2940*/  ULDC.64 UR6, c[0x0][0x178] ;  /* 0x00005e0000067ab9 */ /* 0x000fe40000000a00 */
[----:B------:R-:W-:Y:S02]  /*2950*/  UIMAD UR20, UR20, UR6, URZ ;  /* 0x00000006141472a4 */ /* 0x000fe4000f8e023f */
[----:B------:R-:W-:Y:S02]  /*2960*/  UIMAD.WIDE.U32 UR22, UR21, UR6, URZ ;  /* 0x00000006151672a5 */ /* 0x000fe4000f8e003f */
[----:B------:R-:W-:Y:S02]  /*2970*/  UIMAD UR20, UR21, UR7, UR20 ;  /* 0x00000007151472a4 */ /* 0x000fe4000f8e0214 */
[----:B------:R-:W-:Y:S02]  /*2980*/  UIMAD UR21, UR21, -0x40, UR9 ;  /* 0xffffffc0151578a4 */ /* 0x000fe4000f8e0209 */
[----:B------:R-:W-:Y:S01]  /*2990*/  IMAD.U32 R32, RZ, RZ, UR22 ;  /* 0x00000016ff207e24 */ /* 0x000fe2000f8e00ff */
[----:B------:R-:W-:Y:S01]  /*29a0*/  UIADD3 UR20, UR23, UR20, URZ ;  /* 0x0000001417147290 */ /* 0x000fe2000fffe03f */
[----:B------:R-:W-:Y:S03]  /*29b0*/  IMAD.U32 R28, RZ, RZ, UR22 ;  /* 0x00000016ff1c7e24 */ /* 0x000fe6000f8e00ff */
[----:B------:R-:W-:Y:S02]  /*29c0*/  LEA R32, P5, R32, R242, 0x7 ;  /* 0x000000f220207211 */ /* 0x000fe400078a38ff */
[----:B------:R-:W-:Y:S01]  /*29d0*/  IMAD.U32 R3, RZ, RZ, UR20 ;  /* 0x00000014ff037e24 */ /* 0x000fe2000f8e00ff */
[----:B-1----:R-:W-:Y:S01]  /*29e0*/  @!P2 SHF.R.S32.HI R29, RZ, 0x1f, R2 ;  /* 0x0000001fff1da819 */ /* 0x002fe20000011402 */
[----:B------:R-:W-:Y:S03]  /*29f0*/  @!P2 IMAD.WIDE.U32 R30, R2, c[0x0][0x270], R246 ;  /* 0x00009c00021eaa25 */ /* 0x000fe600078e00f6 */
[----:B------:R-:W-:Y:S02]  /*2a00*/  LEA.HI.X R33, R28, R243, R3, 0x7, P5 ;  /* 0x000000f31c217211 */ /* 0x000fe400028f3c03 */
[----:B------:R-:W-:Y:S01]  /*2a10*/  IADD3 R3, R236, 0x6080, RZ ;  /* 0x00006080ec037810 */ /* 0x000fe20007ffe0ff */
[----:B------:R-:W-:Y:S01]  /*2a20*/  @!P2 IMAD R29, R29, c[0x0][0x270], RZ ;  /* 0x00009c001d1daa24 */ /* 0x000fe200078e02ff */
[----:B------:R-:W-:Y:S01]  /*2a30*/  @!P2 IADD3 R30, P1, R30, UR8, RZ ;  /* 0x000000081e1eac10 */ /* 0x000fe2000ff3e0ff */
[----:B------:R-:W-:Y:S02]  /*2a40*/  IMAD.U32 R28, RZ, RZ, UR17 ;  /* 0x00000011ff1c7e24 */ /* 0x000fe4000f8e00ff */
[----:B------:R-:W-:Y:S02]  /*2a50*/  @!P2 IMAD R29, R2, c[0x0][0x274], R29 ;  /* 0x00009d00021daa24 */ /* 0x000fe400078e021d */
[----:B------:R-:W-:Y:S02]  /*2a60*/  IMAD.U32 R2, RZ, RZ, UR14 ;  /* 0x0000000eff027e24 */ /* 0x000fe4000f8e00ff */
[----:B------:R-:W-:Y:S01]  /*2a70*/  @!P2 IMAD R28, R28, 0x40, R246 ;  /* 0x000000401c1ca824 */ /* 0x000fe200078e02f6 */
[----:B------:R-:W-:Y:S02]  /*2a80*/  @!P2 IADD3.X R29, R31, UR11, R29, P1, !PT ;  /* 0x0000000b1f1dac10 */ /* 0x000fe40008ffe41d */
[----:B------:R-:W-:Y:S01]  /*2a90*/  IADD3 R31, -R244, UR21, RZ ;  /* 0x00000015f41f7c10 */ /* 0x000fe2000fffe1ff */
[----:B------:R-:W-:Y:S01]  /*2aa0*/  @!P2 IMAD.SHL.U32 R28, R28, 0x4, RZ ;  /* 0x000000041c1ca824 */ /* 0x000fe200078e00ff */
[----:B------:R-:W-:Y:S01]  /*2ab0*/  IADD3 R36, P5, P1, R2, 0x80, R32 ;  /* 0x0000008002247810 */ /* 0x000fe200079be020 */
[----:B------:R-:W-:Y:S01]  /*2ac0*/  IMAD.U32 R2, RZ, RZ, UR17 ;  /* 0x00000011ff027e24 */ /* 0x000fe2000f8e00ff */
[C---:B------:R-:W-:Y:S02]  /*2ad0*/  ISETP.LT.OR P6, PT, R31.reuse, 0x1, P4 ;  /* 0x000000011f00780c */ /* 0x040fe400027c1670 */
[----:B------:R-:W-:Y:S01]  /*2ae0*/  IADD3.X R37, RZ, UR13, R33, P5, P1 ;  /* 0x0000000dff257c10 */ /* 0x000fe2000afe2421 */
[----:B------:R-:W-:Y:S01]  /*2af0*/  IMAD R2, R2, 0x4000, R3 ;  /* 0x0000400002027824 */ /* 0x000fe200078e0203 */
[----:B------:R-:W-:Y:S01]  /*2b00*/  @!P2 LEA R34, P1, R30, c[0x0][0x258], 0x2 ;  /* 0x000096001e22aa11 */ /* 0x000fe200078210ff */
[----:B------:R-:W-:Y:S01]  /*2b10*/  IMAD.U32 R3, RZ, RZ, UR10 ;  /* 0x0000000aff037e24 */ /* 0x000fe2000f8e00ff */
[----:B------:R-:W-:Y:S02]  /*2b20*/  IADD3 R38, P5, R32, UR14, RZ ;  /* 0x0000000e20267c10 */ /* 0x000fe4000ffbe0ff */
[----:B------:R-:W-:Y:S02]  /*2b30*/  @!P2 LEA.HI.X R35, R30, c[0x0][0x25c], R29, 0x2, P1 ;  /* 0x000097001e23aa11 */ /* 0x000fe400008f141d */
[----:B------:R-:W-:Y:S02]  /*2b40*/  ISETP.LT.OR P1, PT, R31, 0x1, P3 ;  /* 0x000000011f00780c */ /* 0x000fe40001f21670 */
[----:B------:R-:W-:Y:S01]  /*2b50*/  IADD3.X R39, R33, UR13, RZ, P5, !PT ;  /* 0x0000000d21277c10 */ /* 0x000fe2000affe4ff */
[----:B------:R-:W-:Y:S01]  /*2b60*/  @!PT LDS RZ, [RZ] ;  /* 0x00000000fffff984 */ /* 0x000fe20000000800 */
[----:B------:R-:W-:Y:S01]  /*2b70*/  @!PT LDS RZ, [RZ] ;  /* 0x00000000fffff984 */ /* 0x000fe20000000800 */
[----:B------:R-:W-:Y:S01]  /*2b80*/  @!PT LDS RZ, [RZ] ;  /* 0x00000000fffff984 */ /* 0x000fe20000000800 */
[----:B------:R1:W-:Y:S01]  /*2b90*/  LDGSTS.E.BYPASS.LTC128B.128 [R2], [R32.64], !P6 ;  /* 0x0000000020027fae */ /* 0x0003e2000f101d52 */
[C---:B------:R-:W-:Y:S02]  /*2ba0*/  ISETP.LT.OR P5, PT, R31.reuse, 0x21, P4 ;  /* 0x000000211f00780c */ /* 0x040fe400027a1670 */
[----:B------:R-:W-:Y:S02]  /*2bb0*/  ISETP.LT.OR P6, PT, R31, 0x21, P3 ;  /* 0x000000211f00780c */ /* 0x000fe40001fc1670 */
[----:B------:R-:W-:Y:S05]  /*2bc0*/  @!P2 LEA R3, R3, 0x40, 0x6 ;  /* 0x000000400303a811 */ /* 0x000fea00078e30ff */
[----:B------:R1:W-:Y:S01]  /*2bd0*/  LDGSTS.E.BYPASS.LTC128B.128 [R2+0x2000], [R32.64+0x80], !P1 ;  /* 0x0200008020027fae */ /* 0x0003e2000c901d52 */
[----:B------:R-:W-:Y:S04]  /*2be0*/  @!P2 IMAD.WIDE R34, R3, 0x4, R34 ;  /* 0x000000040322a825 */ /* 0x000fe800078e0222 */
[----:B------:R1:W-:Y:S05]  /*2bf0*/  LDGSTS.E.BYPASS.LTC128B.128 [R2+0x1000], [R38.64], !P5 ;  /* 0x0100000026027fae */ /* 0x0003ea000e901d52 */
[----:B------:R1:W-:Y:S05]  /*2c00*/  LDGSTS.E.BYPASS.LTC128B.128 [R2+0x3000], [R36.64], !P6 ;  /* 0x0300000024027fae */ /* 0x0003ea000f101d52 */
[----:B------:R1:W-:Y:S02]  /*2c10*/  @!P2 LDGSTS.E.BYPASS.LTC128B.128 [R28+0x12080], [R34.64] ;  /* 0x12080000221cafae */ /* 0x0003e4000b901d52 */
.L_x_55:
[-C--:B-1234-:R-:W-:Y:S01]  /*2c20*/  HMMA.16816.F32 R28, R44, R160.reuse, RZ ;  /* 0x000000a02c1c723c */ /* 0x09efe200000018ff */
[----:B------:R-:W0:Y:S01]  /*2c30*/  LDGDEPBAR ;  /* 0x00000000000079af */ /* 0x000e220000000000 */
[----:B------:R-:W-:Y:S01]  /*2c40*/  UIADD3 UR20, UR10, 0x1, URZ ;  /* 0x000000010a147890 */ /* 0x000fe2000fffe03f */
[C---:B------:R-:W-:Y:S02]  /*2c50*/  ISETP.GT.AND P6, PT, R249.reuse, RZ, PT ;  /* 0x000000fff900720c */ /* 0x040fe40003fc4270 */
[C---:B------:R-:W-:Y:S02]  /*2c60*/  ISETP.GT.AND P1, PT, R249.reuse, 0x20, PT ;  /* 0x00000020f900780c */ /* 0x040fe40003f24270 */
[----:B------:R-:W-:Y:S01]  /*2c70*/  FSEL R8, R8, -INF , P6 ;  /* 0xff80000008087808 */ /* 0x000fe20003000000 */
[C---:B------:R-:W-:Y:S01]  /*2c80*/  HMMA.16816.F32 R32, R48.reuse, R160, RZ ;  /* 0x000000a03020723c */ /* 0x040fe200000018ff */
[----:B------:R-:W-:Y:S02]  /*2c90*/  MOV R2, 0x40 ;  /* 0x0000004000027802 */ /* 0x000fe40000000f00 */
[----:B------:R-:W-:Y:S02]  /*2ca0*/  ISETP.GT.AND P5, PT, R249, 0x1, PT ;  /* 0x00000001f900780c */ /* 0x000fe40003fa4270 */
[----:B------:R-:W-:Y:S02]  /*2cb0*/  FSEL R218, R10, -INF , P6 ;  /* 0xff8000000ada7808 */ /* 0x000fe40003000000 */
[----:B------:R-:W-:Y:S01]  /*2cc0*/  FSEL R5, R5, -INF , P5 ;  /* 0xff80000005057808 */ /* 0x000fe20002800000 */
[-C--:B------:R-:W-:Y:S01]  /*2cd0*/  HMMA.16816.F32 R36, R48, R162.reuse, RZ ;  /* 0x000000a23024723c */ /* 0x080fe200000018ff */
[----:B------:R-:W-:Y:S03]  /*2ce0*/  FSEL R9, R9, -INF , P5 ;  /* 0xff80000009097808 */ /* 0x000fe60002800000 */
[----:B------:R-:W-:Y:S01]  /*2cf0*/  FSEL R11, R11, -INF , P5 ;  /* 0xff8000000b0b7808 */ /* 0x000fe20002800000 */
[--C-:B------:R-:W-:Y:S01]  /*2d00*/  FFMA.FTZ R217, R5, c[0x0][0x29c], -R215.reuse ;  /* 0x0000a70005d97a23 */ /* 0x100fe200000108d7 */
[----:B------:R-:W-:Y:S02]  /*2d10*/  SEL R2, R2, 0xffffffc0, !P0 ;  /* 0xffffffc002027807 */ /* 0x000fe40004000000 */
[C---:B------:R-:W-:Y:S03]  /*2d20*/  HMMA.16816.F32 R40, R44.reuse, R162, RZ ;  /* 0x000000a22c28723c */ /* 0x040fe600000018ff */
[----:B------:R-:W-:Y:S01]  /*2d30*/  MUFU.EX2 R217, R217 ;  /* 0x000000d900d97308 */ /* 0x000fe20000000800 */
[----:B------:R-:W-:Y:S02]  /*2d40*/  IADD3 R3, R228, R2, RZ ;  /* 0x00000002e4037210 */ /* 0x000fe40007ffe0ff */
[----:B------:R-:W-:Y:S02]  /*2d50*/  IADD3 R2, R2, R0, RZ ;  /* 0x0000000002027210 */ /* 0x000fe40007ffe0ff */
[-C--:B------:R-:W-:Y:S01]  /*2d60*/  HMMA.16816.F32 R44, R44, R164.reuse, RZ ;  /* 0x000000a42c2c723c */ /* 0x080fe200000018ff */
[----:B------:R-:W1:Y:S03]  /*2d70*/  LDSM.16.M88.4 R156, [R3+0xe080] ;  /* 0x00e08000039c783b */ /* 0x000e660000000200 */
[----:B------:R-:W-:Y:S02]  /*2d80*/  FSEL R18, R18, -INF , P1 ;  /* 0xff80000012127808 */ /* 0x000fe40000800000 */
[----:B------:R-:W-:Y:S02]  /*2d90*/  FSEL R4, R4, -INF , P6 ;  /* 0xff80000004047808 */ /* 0x000fe40003000000 */
[----:B------:R-:W-:Y:S01]  /*2da0*/  HMMA.16816.F32 R48, R48, R164, RZ ;  /* 0x000000a43030723c */ /* 0x000fe200000018ff */
[----:B------:R-:W2:Y:S03]  /*2db0*/  LDSM.16.M88.4 R176, [R3+0xf080] ;  /* 0x00f0800003b0783b */ /* 0x000ea60000000200 */
[----:B------:R-:W-:Y:S01]  /*2dc0*/  FFMA.FTZ R18, R18, c[0x0][0x29c], -R214 ;  /* 0x0000a70012127a23 */ /* 0x000fe200000108d6 */
[----:B------:R-:W-:Y:S01]  /*2dd0*/  FSEL R14, R14, -INF , P1 ;  /* 0xff8000000e0e7808 */ /* 0x000fe20000800000 */
[--C-:B------:R-:W-:Y:S02]  /*2de0*/  FFMA.FTZ R4, R4, c[0x0][0x29c], -R215.reuse ;  /* 0x0000a70004047a23 */ /* 0x100fe400000108d7 */
[-C--:B------:R-:W-:Y:S02]  /*2df0*/  HMMA.16816.F32 R28, R148, R166.reuse, R28 ;  /* 0x000000a6941c723c */ /* 0x080fe4000000181c */
[----:B------:R3:W4:Y:S03]  /*2e00*/  MUFU.EX2 R216, R4 ;  /* 0x0000000400d87308 */ /* 0x0007260000000800 */
[--C-:B------:R-:W-:Y:S03]  /*2e10*/  FFMA.FTZ R14, R14, c[0x0][0x29c], -R212.reuse ;  /* 0x0000a7000e0e7a23 */ /* 0x100fe600000108d4 */
[C---:B------:R-:W-:Y:S08]  /*2e20*/  HMMA.16816.F32 R32, R152.reuse, R166, R32 ;  /* 0x000000a69820723c */ /* 0x040ff00000001820 */
[-C--:B------:R-:W-:Y:S08]  /*2e30*/  HMMA.16816.F32 R36, R152, R168.reuse, R36 ;  /* 0x000000a89824723c */ /* 0x080ff00000001824 */
[C---:B------:R-:W-:Y:S04]  /*2e40*/  HMMA.16816.F32 R40, R148.reuse, R168, R40 ;  /* 0x000000a89428723c */ /* 0x040fe80000001828 */
[----:B---3--:R-:W-:Y:S02]  /*2e50*/  FSEL R4, R16, -INF , P1 ;  /* 0xff80000010047808 */ /* 0x008fe40000800000 */
[----:B------:R-:W-:Y:S02]  /*2e60*/  FSEL R16, R6, -INF , P6 ;  /* 0xff80000006107808 */ /* 0x000fe40003000000 */
[-C--:B------:R-:W-:Y:S01]  /*2e70*/  HMMA.16816.F32 R44, R148, R170.reuse, R44 ;  /* 0x000000aa942c723c */ /* 0x080fe2000000182c */
[----:B------:R-:W3:Y:S02]  /*2e80*/  LDSM.16.M88.4 R148, [R2+0xe080] ;  /* 0x00e080000294783b */ /* 0x000ee40000000200 */
[----:B------:R-:W-:Y:S01]  /*2e90*/  ISETP.GT.AND P6, PT, R249, 0x21, PT ;  /* 0x00000021f900780c */ /* 0x000fe20003fc4270 */
[--C-:B------:R-:W-:Y:S03]  /*2ea0*/  FFMA.FTZ R4, R4, c[0x0][0x29c], -R215.reuse ;  /* 0x0000a70004047a23 */ /* 0x100fe600000108d7 */
[----:B------:R-:W-:Y:S01]  /*2eb0*/  FSEL R19, R19, -INF , P6 ;  /* 0xff80000013137808 */ /* 0x000fe20003000000 */
[----:B------:R-:W-:Y:S01]  /*2ec0*/  HMMA.16816.F32 R48, R152, R170, R48 ;  /* 0x000000aa9830723c */ /* 0x000fe20000001830 */
[----:B------:R-:W5:Y:S01]  /*2ed0*/  LDSM.16.M88.4 R152, [R2+0xf080] ;  /* 0x00f080000298783b */ /* 0x000f620000000200 */
[----:B------:R4:W-:Y:S02]  /*2ee0*/  MUFU.EX2 R219, R4 ;  /* 0x0000000400db7308 */ /* 0x0009e40000000800 */
[----:B------:R-:W-:Y:S04]  /*2ef0*/  FSEL R15, R15, -INF , P6 ;  /* 0xff8000000f0f7808 */ /* 0x000fe80003000000 */
[-C--:B-1----:R-:W-:Y:S05]  /*2f00*/  HMMA.16816.F32 R28, R156, R172.reuse, R28 ;  /* 0x000000ac9c1c723c */ /* 0x082fea000000181c */
[----:B------:R-:W-:Y:S03]  /*2f10*/  FFMA.FTZ R15, R15, c[0x0][0x29c], -R212 ;  /* 0x0000a7000f0f7a23 */ /* 0x000fe600000108d4 */
[C---:B--2---:R-:W-:Y:S03]  /*2f20*/  HMMA.16816.F32 R32, R176.reuse, R172, R32 ;  /* 0x000000acb020723c */ /* 0x044fe60000001820 */
[----:B------:R-:W-:Y:S05]  /*2f30*/  MUFU.EX2 R15, R15 ;  /* 0x0000000f000f7308 */ /* 0x000fea0000000800 */
[-C--:B------:R-:W-:Y:S04]  /*2f40*/  HMMA.16816.F32 R36, R176, R174.reuse, R36 ;  /* 0x000000aeb024723c */ /* 0x080fe80000001824 */
[----:B----4-:R-:W-:Y:S02]  /*2f50*/  FSEL R4, R17, -INF , P6 ;  /* 0xff80000011047808 */ /* 0x010fe40003000000 */
[----:B------:R-:W-:Y:S02]  /*2f60*/  FSEL R17, R7, -INF , P5 ;  /* 0xff80000007117808 */ /* 0x000fe40002800000 */
[C---:B------:R-:W-:Y:S04]  /*2f70*/  HMMA.16816.F32 R40, R156.reuse, R174, R40 ;  /* 0x000000ae9c28723c */ /* 0x040fe80000001828 */
[----:B------:R-:W-:Y:S01]  /*2f80*/  FFMA.FTZ R17, R17, c[0x0][0x29c], -R214 ;  /* 0x0000a70011117a23 */ /* 0x000fe200000108d6 */
[C---:B------:R-:W-:Y:S01]  /*2f90*/  ISETP.GT.AND P5, PT, R249.reuse, 0x40, PT ;  /* 0x00000040f900780c */ /* 0x040fe20003fa4270 */
[--C-:B------:R-:W-:Y:S02]  /*2fa0*/  FFMA.FTZ R4, R4, c[0x0][0x29c], -R215.reuse ;  /* 0x0000a70004047a23 */ /* 0x100fe400000108d7 */
[-C--:B------:R-:W-:Y:S01]  /*2fb0*/  HMMA.16816.F32 R44, R156, R180.reuse, R44 ;  /* 0x000000b49c2c723c */ /* 0x080fe2000000182c */
[----:B------:R-:W1:Y:S03]  /*2fc0*/  LDSM.16.M88.4 R156, [R228+0x10080] ;  /* 0x01008000e49c783b */ /* 0x000e660000000200 */
[----:B------:R-:W-:Y:S02]  /*2fd0*/  FSEL R24, R24, -INF , P5 ;  /* 0xff80000018187808 */ /* 0x000fe40002800000 */
[----:B------:R-:W-:Y:S02]  /*2fe0*/  FSEL R22, R22, -INF , P5 ;  /* 0xff80000016167808 */ /* 0x000fe40002800000 */
[----:B------:R-:W-:Y:S01]  /*2ff0*/  HMMA.16816.F32 R48, R176, R180, R48 ;  /* 0x000000b4b030723c */ /* 0x000fe20000001830 */
[----:B------:R-:W2:Y:S03]  /*3000*/  LDSM.16.M88.4 R176, [R228+0x11080] ;  /* 0x01108000e4b0783b */ /* 0x000ea60000000200 */
[----:B------:R-:W-:Y:S04]  /*3010*/  FSEL R26, R26, -INF , P5 ;  /* 0xff8000001a1a7808 */ /* 0x000fe80002800000 */
[-C--:B---3--:R-:W-:Y:S05]  /*3020*/  HMMA.16816.F32 R28, R148, R182.reuse, R28 ;  /* 0x000000b6941c723c */ /* 0x088fea000000181c */
[----:B------:R-:W-:Y:S03]  /*3030*/  FFMA.FTZ R26, R26, c[0x0][0x29c], -R212 ;  /* 0x0000a7001a1a7a23 */ /* 0x000fe600000108d4 */
[C---:B-----5:R-:W-:Y:S03]  /*3040*/  HMMA.16816.F32 R32, R152.reuse, R182, R32 ;  /* 0x000000b69820723c */ /* 0x060fe60000001820 */
[----:B------:R-:W-:Y:S05]  /*3050*/  MUFU.EX2 R26, R26 ;  /* 0x0000001a001a7308 */ /* 0x000fea0000000800 */
        /* <DEDUP_REMOVED lines=12> */
[----:B------:R-:W-:Y:S01]  /*3120*/  MOV R159, R11 ;  /* 0x0000000b009f7202 */ /* 0x000fe20000000f00 */
[----:B------:R-:W-:Y:S03]  /*3130*/  HMMA.16816.F32 R48, R176, R192, R48 ;  /* 0x000000c0b030723c */ /* 0x000fe60000001830 */
[----:B------:R-:W-:Y:S01]  /*3140*/  MUFU.EX2 R157, R18 ;  /* 0x00000012009d7308 */ /* 0x000fe20000000800 */
[----:B------:R-:W-:Y:S03]  /*3150*/  MOV R158, R9 ;  /* 0x00000009009e7202 */ /* 0x000fe60000000f00 */
[----:B------:R-:W-:Y:S01]  /*3160*/  MOV R179, R8 ;  /* 0x0000000800b37202 */ /* 0x000fe20000000f00 */
[-C--:B---3--:R-:W-:Y:S01]  /*3170*/  HMMA.16816.F32 R28, R148, R194.reuse, R28 ;  /* 0x000000c2941c723c */ /* 0x088fe2000000181c */
[----:B------:R-:W-:Y:S07]  /*3180*/  LDSM.16.M88.4 R8, [R3+0x11080] ;  /* 0x011080000308783b */ /* 0x000fee0000000200 */
[C---:B----4-:R-:W-:Y:S04]  /*3190*/  HMMA.16816.F32 R32, R152.reuse, R194, R32 ;  /* 0x000000c29820723c */ /* 0x050fe80000001820 */
[----:B-1----:R-:W-:Y:S02]  /*31a0*/  FSEL R4, R20, -INF , P5 ;  /* 0xff80000014047808 */ /* 0x002fe40002800000 */
[----:B------:R-:W-:Y:S02]  /*31b0*/  FSEL R20, R12, -INF , P1 ;  /* 0xff8000000c147808 */ /* 0x000fe40000800000 */
[-C--:B------:R-:W-:Y:S03]  /*31c0*/  HMMA.16816.F32 R36, R152, R196.reuse, R36 ;  /* 0x000000c49824723c */ /* 0x080fe60000001824 */
[----:B------:R-:W-:Y:S01]  /*31d0*/  ISETP.GT.AND P1, PT, R249, 0x41, PT ;  /* 0x00000041f900780c */ /* 0x000fe20003f24270 */
[--C-:B------:R-:W-:Y:S02]  /*31e0*/  FFMA.FTZ R12, R4, c[0x0][0x29c], -R215.reuse ;  /* 0x0000a700040c7a23 */ /* 0x100fe400000108d7 */
[----:B------:R1:W2:Y:S01]  /*31f0*/  LDSM.16.M88.4 R4, [R3+0x10080] ;  /* 0x010080000304783b */ /* 0x0002a20000000200 */
[----:B------:R-:W-:Y:S01]  /*3200*/  FSEL R23, R23, -INF , P1 ;  /* 0xff80000017177808 */ /* 0x000fe20000800000 */
[C---:B------:R-:W-:Y:S02]  /*3210*/  HMMA.16816.F32 R40, R148.reuse, R196, R40 ;  /* 0x000000c49428723c */ /* 0x040fe40000001828 */
[----:B------:R-:W-:Y:S02]  /*3220*/  MUFU.EX2 R12, R12 ;  /* 0x0000000c000c7308 */ /* 0x000fe40000000800 */
[----:B------:R-:W-:Y:S02]  /*3230*/  FSEL R21, R21, -INF , P1 ;  /* 0xff80000015157808 */ /* 0x000fe40000800000 */
[----:B------:R-:W-:Y:S02]  /*3240*/  FSEL R25, R25, -INF , P1 ;  /* 0xff80000019197808 */ /* 0x000fe40000800000 */
[-C--:B------:R-:W-:Y:S01]  /*3250*/  HMMA.16816.F32 R44, R148, R198.reuse, R44 ;  /* 0x000000c6942c723c */ /* 0x080fe2000000182c */
[----:B------:R-:W-:Y:S03]  /*3260*/  LDSM.16.M88.4 R148, [R2+0x11080] ;  /* 0x011080000294783b */ /* 0x000fe60000000200 */
[----:B------:R-:W-:Y:S01]  /*3270*/  FFMA.FTZ R215, R21, c[0x0][0x29c], -R215 ;  /* 0x0000a70015d77a23 */ /* 0x000fe200000108d7 */
[----:B------:R-:W-:Y:S01]  /*3280*/  FSEL R27, R27, -INF , P1 ;  /* 0xff8000001b1b7808 */ /* 0x000fe20000800000 */
[----:B------:R3:W-:Y:S01]  /*3290*/  MUFU.EX2 R21, R17 ;  /* 0x0000001100157308 */ /* 0x0007e20000000800 */
[----:B------:R-:W-:Y:S01]  /*32a0*/  PLOP3.LUT P1, PT, PT, PT, UP0, 0x80, 0x0 ;  /* 0x000000000000781c */ /* 0x000fe20003f2f008 */
[----:B------:R-:W-:Y:S04]  /*32b0*/  HMMA.16816.F32 R48, R152, R198, R48 ;  /* 0x000000c69830723c */ /* 0x000fe80000001830 */
[--C-:B-1----:R-:W-:Y:S03]  /*32c0*/  FFMA.FTZ R3, R16, c[0x0][0x29c], -R214.reuse ;  /* 0x0000a70010037a23 */ /* 0x102fe600000108d6 */
[--C-:B------:R-:W-:Y:S01]  /*32d0*/  FFMA.FTZ R152, R19, c[0x0][0x29c], -R214.reuse ;  /* 0x0000a70013987a23 */ /* 0x100fe200000108d6 */
[----:B------:R-:W-:Y:S10]  /*32e0*/  MUFU.EX2 R215, R215 ;  /* 0x000000d700d77308 */ /* 0x000ff40000000800 */
[----:B------:R-:W-:Y:S01]  /*32f0*/  MUFU.EX2 R152, R152 ;  /* 0x0000009800987308 */ /* 0x000fe20000000800 */
[-C--:B--2---:R-:W-:Y:S01]  /*3300*/  HMMA.16816.F32 R28, R4, R200.reuse, R28 ;  /* 0x000000c8041c723c */ /* 0x084fe2000000181c */
[----:B---3--:R1:W2:Y:S08]  /*3310*/  LDSM.16.M88.4 R16, [R2+0x10080] ;  /* 0x010080000210783b */ /* 0x0082b00000000200 */
[----:B------:R-:W3:Y:S01]  /*3320*/  MUFU.EX2 R3, R3 ;  /* 0x0000000300037308 */ /* 0x000ee20000000800 */
[C---:B------:R-:W-:Y:S08]  /*3330*/  HMMA.16816.F32 R32, R8.reuse, R200, R32 ;  /* 0x000000c80820723c */ /* 0x040ff00000001820 */
[-C--:B------:R-:W-:Y:S08]  /*3340*/  HMMA.16816.F32 R36, R8, R202.reuse, R36 ;  /* 0x000000ca0824723c */ /* 0x080ff00000001824 */
[C---:B------:R-:W-:Y:S04]  /*3350*/  HMMA.16816.F32 R40, R4.reuse, R202, R40 ;  /* 0x000000ca0428723c */ /* 0x040fe80000001828 */
[--C-:B-1----:R-:W-:Y:S02]  /*3360*/  FFMA.FTZ R2, R22, c[0x0][0x29c], -R214.reuse ;  /* 0x0000a70016027a23 */ /* 0x102fe400000108d6 */
[--C-:B------:R-:W-:Y:S02]  /*3370*/  FFMA.FTZ R22, R179, c[0x0][0x29c], -R213.reuse ;  /* 0x0000a700b3167a23 */ /* 0x100fe400000108d5 */
[-C--:B------:R-:W-:Y:S01]  /*3380*/  HMMA.16816.F32 R44, R4, R204.reuse, R44 ;  /* 0x000000cc042c723c */ /* 0x080fe2000000182c */
[----:B------:R-:W1:Y:S01]  /*3390*/  LDS R5, [R250.X4+0x12280] ;  /* 0x01228000fa057984 */ /* 0x000e620000004800 */
[----:B------:R-:W-:Y:S02]  /*33a0*/  MUFU.EX2 R2, R2 ;  /* 0x0000000200027308 */ /* 0x000fe40000000800 */
[----:B------:R-:W-:Y:S03]  /*33b0*/  FFMA.FTZ R214, R23, c[0x0][0x29c], -R214 ;  /* 0x0000a70017d67a23 */ /* 0x000fe600000108d6 */
[--C-:B------:R-:W-:Y:S01]  /*33c0*/  FFMA.FTZ R4, R158, c[0x0][0x29c], -R213.reuse ;  /* 0x0000a7009e047a23 */ /* 0x100fe200000108d5 */
[----:B------:R-:W-:Y:S01]  /*33d0*/  HMMA.16816.F32 R48, R8, R204, R48 ;  /* 0x000000cc0830723c */ /* 0x000fe20000001830 */
[----:B------:R-:W4:Y:S03]  /*33e0*/  LDS R8, [R250.X4+0x122a0] ;  /* 0x0122a000fa087984 */ /* 0x000f260000004800 */
[--C-:B------:R-:W-:Y:S01]  /*33f0*/  FFMA.FTZ R6, R20, c[0x0][0x29c], -R213.reuse ;  /* 0x0000a70014067a23 */ /* 0x100fe200000108d5 */
[----:B------:R-:W5:Y:S01]  /*3400*/  LDS R10, [R250.X4+0x12300] ;  /* 0x01230000fa0a7984 */ /* 0x000f620000004800 */
[----:B------:R-:W-:Y:S01]  /*3410*/  MUFU.EX2 R214, R214 ;  /* 0x000000d600d67308 */ /* 0x000fe20000000800 */
[--C-:B------:R-:W-:Y:S01]  /*3420*/  FFMA.FTZ R9, R24, c[0x0][0x29c], -R213.reuse ;  /* 0x0000a70018097a23 */ /* 0x100fe200000108d5 */
[-C--:B--2---:R-:W-:Y:S05]  /*3430*/  HMMA.16816.F32 R28, R16, R206.reuse, R28 ;  /* 0x000000ce101c723c */ /* 0x084fea000000181c */
[----:B------:R-:W-:Y:S01]  /*3440*/  FSEL R7, R13, -INF , P6 ;  /* 0xff8000000d077808 */ /* 0x000fe20003000000 */
[--C-:B------:R-:W-:Y:S02]  /*3450*/  FFMA.FTZ R13, R159, c[0x0][0x29c], -R212.reuse ;  /* 0x0000a7009f0d7a23 */ /* 0x100fe400000108d4 */
[C---:B------:R-:W-:Y:S01]  /*3460*/  HMMA.16816.F32 R32, R148.reuse, R206, R32 ;  /* 0x000000ce9420723c */ /* 0x040fe20000001820 */
[----:B------:R-:W2:Y:S03]  /*3470*/  MUFU.EX2 R22, R22 ;  /* 0x0000001600167308 */ /* 0x000ea60000000800 */
[--C-:B------:R-:W-:Y:S02]  /*3480*/  FFMA.FTZ R11, R218, c[0x0][0x29c], -R212.reuse ;  /* 0x0000a700da0b7a23 */ /* 0x100fe400000108d4 */
[----:B------:R-:W-:Y:S02]  /*3490*/  FFMA.FTZ R212, R27, c[0x0][0x29c], -R212 ;  /* 0x0000a7001bd47a23 */ /* 0x000fe400000108d4 */
[-C--:B------:R-:W-:Y:S03]  /*34a0*/  HMMA.16816.F32 R36, R148, R208.reuse, R36 ;  /* 0x000000d09424723c */ /* 0x080fe60000001824 */
[----:B------:R-:W-:Y:S01]  /*34b0*/  MUFU.EX2 R11, R11 ;  /* 0x0000000b000b7308 */ /* 0x000fe20000000800 */
[--C-:B------:R-:W-:Y:S02]  /*34c0*/  FFMA.FTZ R7, R7, c[0x0][0x29c], -R213.reuse ;  /* 0x0000a70007077a23 */ /* 0x100fe400000108d5 */
[----:B------:R-:W-:Y:S02]  /*34d0*/  FFMA.FTZ R213, R25, c[0x0][0x29c], -R213 ;  /* 0x0000a70019d57a23 */ /* 0x000fe400000108d5 */
[C---:B------:R-:W-:Y:S04]  /*34e0*/  HMMA.16816.F32 R40, R16.reuse, R208, R40 ;  /* 0x000000d01028723c */ /* 0x040fe80000001828 */
[--C-:B-1----:R-:W-:Y:S01]  /*34f0*/  FADD.FTZ R29, R29, -R5.reuse ;  /* 0x800000051d1d7221 */ /* 0x102fe20000010000 */
[----:B------:R-:W-:Y:S03]  /*3500*/  MUFU.EX2 R13, R13 ;  /* 0x0000000d000d7308 */ /* 0x000fe60000000800 */
[-C--:B------:R-:W-:Y:S04]  /*3510*/  HMMA.16816.F32 R44, R16, R210.reuse, R44 ;  /* 0x000000d2102c723c */ /* 0x080fe8000000182c */
[--C-:B----4-:R-:W-:Y:S02]  /*3520*/  FADD.FTZ R30, R30, -R8.reuse ;  /* 0x800000081e1e7221 */ /* 0x110fe40000010000 */
[----:B------:R-:W-:Y:S01]  /*3530*/  FADD.FTZ R31, R31, -R8 ;  /* 0x800000081f1f7221 */ /* 0x000fe20000010000 */
[----:B------:R3:W-:Y:S01]  /*3540*/  MUFU.EX2 R17, R14 ;  /* 0x0000000e00117308 */ /* 0x0007e20000000800 */
[----:B------:R-:W-:Y:S04]  /*3550*/  HMMA.16816.F32 R48, R148, R210, R48 ;  /* 0x000000d29430723c */ /* 0x000fe80000001830 */
[--C-:B------:R-:W-:Y:S02]  /*3560*/  FADD.FTZ R16, R28, -R5.reuse ;  /* 0x800000051c107221 */ /* 0x100fe40000010000 */
[----:B-----5:R-:W-:Y:S02]  /*3570*/  FADD.FTZ R32, R32, -R10 ;  /* 0x8000000a20207221 */ /* 0x020fe40000010000 */
[--C-:B------:R-:W-:Y:S01]  /*3580*/  FADD.FTZ R42, R42, -R8.reuse ;  /* 0x800000082a2a7221 */ /* 0x100fe20000010000 */
[----:B------:R-:W1:Y:S03]  /*3590*/  MUFU.EX2 R4, R4 ;  /* 0x0000000400047308 */ /* 0x000e660000000800 */
[--C-:B------:R-:W-:Y:S02]  /*35a0*/  FADD.FTZ R43, R43, -R8.reuse ;  /* 0x800000082b2b7221 */ /* 0x100fe40000010000 */
[----:B------:R-:W-:Y:S01]  /*35b0*/  FMUL.FTZ R16, R216, R16 ;  /* 0x00000010d8107220 */ /* 0x000fe20000410000 */
[----:B------:R-:W-:Y:S01]  /*35c0*/  F2FP.PACK_AB R216, R217, R216 ;  /* 0x000000d8d9d8723e */ /* 0x000fe200000000ff */
[--C-:B------:R-:W-:Y:S02]  /*35d0*/  FADD.FTZ R46, R46, -R8.reuse ;  /* 0x800000082e2e7221 */ /* 0x100fe40000010000 */
[----:B------:R-:W-:Y:S01]  /*35e0*/  FADD.FTZ R47, R47, -R8 ;  /* 0x800000082f2f7221 */ /* 0x000fe20000010000 */
[----:B------:R-:W-:Y:S01]  /*35f0*/  MUFU.EX2 R7, R7 ;  /* 0x0000000700077308 */ /* 0x000fe20000000800 */
[----:B------:R-:W4:Y:S01]  /*3600*/  LDS R8, [R250.X4+0x12320] ;  /* 0x01232000fa087984 */ /* 0x000f220000004800 */
[--C-:B------:R-:W-:Y:S02]  /*3610*/  FADD.FTZ R33, R33, -R10.reuse ;  /* 0x8000000a21217221 */ /* 0x100fe40000010000 */
[----:B---3--:R-:W-:Y:S01]  /*3620*/  FMUL.FTZ R14, R3, R30 ;  /* 0x0000001e030e7220 */ /* 0x008fe20000410000 */
[----:B------:R-:W-:Y:S01]  /*3630*/  F2FP.PACK_AB R3, R21, R3 ;  /* 0x000000031503723e */ /* 0x000fe200000000ff */
[----:B------:R-:W-:Y:S01]  /*3640*/  STS [R251+0x12480], R216 ;  /* 0x012480d8fb007388 */ /* 0x000fe20000000800 */
[----:B--2---:R-:W-:Y:S02]  /*3650*/  FMUL.FTZ R32, R22, R32 ;  /* 0x0000002016207220 */ /* 0x004fe40000410000 */
[--C-:B------:R-:W-:Y:S01]  /*3660*/  FADD.FTZ R40, R40, -R5.reuse ;  /* 0x8000000528287221 */ /* 0x100fe20000010000 */
[----:B------:R-:W2:Y:S01]  /*3670*/  MUFU.EX2 R6, R6 ;  /* 0x0000000600067308 */ /* 0x000ea20000000800 */
[----:B------:R3:W-:Y:S01]  /*3680*/  STS [R248], R3 ;  /* 0x00000003f8007388 */ /* 0x0007e20000000800 */
[--C-:B------:R-:W-:Y:S01]  /*3690*/  FADD.FTZ R41, R41, -R5.reuse ;  /* 0x8000000529297221 */ /* 0x100fe20000010000 */
[C---:B-1----:R-:W-:Y:S01]  /*36a0*/  F2FP.PACK_AB R22, R4.reuse, R22 ;  /* 0x000000160416723e */ /* 0x042fe200000000ff */
[----:B------:R-:W-:Y:S01]  /*36b0*/  FMUL.FTZ R33, R4, R33 ;  /* 0x0000002104217220 */ /* 0x000fe20000410000 */
[----:B------:R-:W-:Y:S01]  /*36c0*/  F2FP.PACK_AB R4, R13, R11 ;  /* 0x0000000b0d04723e */ /* 0x000fe200000000ff */
[--C-:B------:R-:W-:Y:S02]  /*36d0*/  FADD.FTZ R44, R44, -R5.reuse ;  /* 0x800000052c2c7221 */ /* 0x100fe40000010000 */
[----:B------:R-:W-:Y:S01]  /*36e0*/  STS [R251+0x12c80], R22 ;  /* 0x012c8016fb007388 */ /* 0x000fe20000000800 */
[----:B------:R-:W-:Y:S01]  /*36f0*/  FADD.FTZ R45, R45, -R5 ;  /* 0x800000052d2d7221 */ /* 0x000fe20000010000 */
[----:B------:R-:W-:Y:S01]  /*3700*/  MUFU.EX2 R213, R213 ;  /* 0x000000d500d57308 */ /* 0x000fe20000000800 */
[----:B------:R-:W-:Y:S01]  /*3710*/  FMUL.FTZ R5, R219, R40 ;  /* 0x00000028db057220 */ /* 0x000fe20000410000 */
[----:B------:R-:W-:Y:S01]  /*3720*/  F2FP.PACK_AB R219, R156, R219 ;  /* 0x000000db9cdb723e */ /* 0x000fe200000000ff */
[----:B------:R-:W-:Y:S01]  /*3730*/  STS [R248+0x800], R4 ;  /* 0x00080004f8007388 */ /* 0x000fe20000000800 */
[--C-:B------:R-:W-:Y:S01]  /*3740*/  FADD.FTZ R36, R36, -R10.reuse ;  /* 0x8000000a24247221 */ /* 0x100fe20000010000 */
[----:B------:R-:W-:Y:S01]  /*3750*/  F2FP.PACK_AB R32, R33, R32 ;  /* 0x000000202120723e */ /* 0x000fe200000000ff */
[----:B------:R-:W-:Y:S01]  /*3760*/  FMUL.FTZ R42, R157, R42 ;  /* 0x0000002a9d2a7220 */ /* 0x000fe20000410000 */
[----:B------:R-:W-:Y:S01]  /*3770*/  F2FP.PACK_AB R157, R152, R157 ;  /* 0x0000009d989d723e */ /* 0x000fe200000000ff */
[----:B------:R-:W-:Y:S01]  /*3780*/  STS [R251+0x13480], R219 ;  /* 0x013480dbfb007388 */ /* 0x000fe20000000800 */
[----:B------:R-:W-:Y:S01]  /*3790*/  FMUL.FTZ R44, R12, R44 ;  /* 0x0000002c0c2c7220 */ /* 0x000fe20000410000 */
[----:B------:R-:W-:Y:S01]  /*37a0*/  F2FP.PACK_AB R12, R215, R12 ;  /* 0x0000000cd70c723e */ /* 0x000fe200000000ff */
[----:B------:R-:W-:Y:S01]  /*37b0*/  FMUL.FTZ R46, R2, R46 ;  /* 0x0000002e022e7220 */ /* 0x000fe20000410000 */
[----:B------:R-:W-:Y:S01]  /*37c0*/  STS [R248+0x1000], R157 ;  /* 0x0010009df8007388 */ /* 0x000fe20000000800 */
[----:B--2---:R-:W-:Y:S01]  /*37d0*/  FMUL.FTZ R36, R6, R36 ;  /* 0x0000002406247220 */ /* 0x004fe20000410000 */
[----:B------:R-:W-:Y:S01]  /*37e0*/  F2FP.PACK_AB R6, R7, R6 ;  /* 0x000000060706723e */ /* 0x000fe200000000ff */
[----:B------:R-:W1:Y:S01]  /*37f0*/  MUFU.EX2 R9, R9 ;  /* 0x0000000900097308 */ /* 0x000e620000000800 */
[----:B---3--:R-:W-:Y:S01]  /*3800*/  F2FP.PACK_AB R3, R15, R17 ;  /* 0x000000110f03723e */ /* 0x008fe200000000ff */
[----:B------:R-:W-:Y:S01]  /*3810*/  FADD.FTZ R48, R48, -R10 ;  /* 0x8000000a30307221 */ /* 0x000fe20000010000 */
[----:B------:R-:W-:Y:S01]  /*3820*/  F2FP.PACK_AB R2, R214, R2 ;  /* 0x00000002d602723e */ /* 0x000fe200000000ff */
[----:B------:R-:W-:Y:S01]  /*3830*/  STS [R251+0x13c80], R6 ;  /* 0x013c8006fb007388 */ /* 0x000fe20000000800 */
[----:B------:R-:W-:Y:S02]  /*3840*/  FMUL.FTZ R29, R217, R29 ;  /* 0x0000001dd91d7220 */ /* 0x000fe40000410000 */
[----:B------:R-:W-:Y:S01]  /*3850*/  FMUL.FTZ R21, R21, R31 ;  /* 0x0000001f15157220 */ /* 0x000fe20000410000 */
[----:B------:R-:W-:Y:S01]  /*3860*/  STS [R248+0x1800], R3 ;  /* 0x00180003f8007388 */ /* 0x000fe20000000800 */
[--C-:B----4-:R-:W-:Y:S01]  /*3870*/  FADD.FTZ R34, R34, -R8.reuse ;  /* 0x8000000822227221 */ /* 0x110fe20000010000 */
[----:B------:R-:W2:Y:S01]  /*3880*/  MUFU.EX2 R212, R212 ;  /* 0x000000d400d47308 */ /* 0x000ea20000000800 */
[----:B------:R-:W-:Y:S01]  /*3890*/  F2FP.PACK_AB R16, R29, R16 ;  /* 0x000000101d10723e */ /* 0x000fe200000000ff */
[----:B------:R-:W-:Y:S01]  /*38a0*/  STS [R251+0x14480], R12 ;  /* 0x0144800cfb007388 */ /* 0x000fe20000000800 */
[----:B------:R-:W-:Y:S01]  /*38b0*/  FADD.FTZ R35, R35, -R8 ;  /* 0x8000000823237221 */ /* 0x000fe20000010000 */
[----:B------:R-:W-:Y:S01]  /*38c0*/  F2FP.PACK_AB R14, R21, R14 ;  /* 0x0000000e150e723e */ /* 0x000fe200000000ff */
[----:B------:R-:W-:Y:S01]  /*38d0*/  FMUL.FTZ R34, R11, R34 ;  /* 0x000000220b227220 */ /* 0x000fe20000410000 */
[----:B------:R2:W-:Y:S01]  /*38e0*/  STS [R248+0x2000], R2 ;  /* 0x00200002f8007388 */ /* 0x0005e20000000800 */
[----:B------:R-:W-:Y:S02]  /*38f0*/  FMUL.FTZ R35, R13, R35 ;  /* 0x000000230d237220 */ /* 0x000fe40000410000 */
[----:B------:R-:W-:Y:S02]  /*3900*/  FMUL.FTZ R41, R156, R41 ;  /* 0x000000299c297220 */ /* 0x000fe40000410000 */
[----:B------:R-:W-:Y:S01]  /*3910*/  FMUL.FTZ R43, R152, R43 ;  /* 0x0000002b982b7220 */ /* 0x000fe20000410000 */
[----:B------:R-:W-:Y:S01]  /*3920*/  F2FP.PACK_AB R34, R35, R34 ;  /* 0x000000222322723e */ /* 0x000fe200000000ff */
[----:B------:R-:W-:Y:S01]  /*3930*/  FADD.FTZ R37, R37, -R10 ;  /* 0x8000000a25257221 */ /* 0x000fe20000010000 */
[----:B------:R-:W-:Y:S01]  /*3940*/  F2FP.PACK_AB R5, R41, R5 ;  /* 0x000000052905723e */ /* 0x000fe200000000ff */
[----:B-1----:R-:W-:Y:S01]  /*3950*/  FMUL.FTZ R48, R9, R48 ;  /* 0x0000003009307220 */ /* 0x002fe20000410000 */
[----:B------:R-:W-:Y:S01]  /*3960*/  F2FP.PACK_AB R9, R213, R9 ;  /* 0x00000009d509723e */ /* 0x000fe200000000ff */
[----:B------:R-:W-:Y:S01]  /*3970*/  FMUL.FTZ R37, R7, R37 ;  /* 0x0000002507257220 */ /* 0x000fe20000410000 */
[----:B------:R-:W-:Y:S01]  /*3980*/  F2FP.PACK_AB R42, R43, R42 ;  /* 0x0000002a2b2a723e */ /* 0x000fe200000000ff */
[--C-:B------:R-:W-:Y:S02]  /*3990*/  FADD.FTZ R38, R38, -R8.reuse ;  /* 0x8000000826267221 */ /* 0x100fe40000010000 */
[----:B------:R-:W-:Y:S01]  /*39a0*/  STS [R251+0x14c80], R9 ;  /* 0x014c8009fb007388 */ /* 0x000fe20000000800 */
[----:B------:R-:W-:Y:S01]  /*39b0*/  FADD.FTZ R39, R39, -R8 ;  /* 0x8000000827277221 */ /* 0x000fe20000010000 */
[----:B------:R-:W-:Y:S01]  /*39c0*/  F2FP.PACK_AB R36, R37, R36 ;  /* 0x000000242524723e */ /* 0x000fe200000000ff */
[----:B------:R-:W-:Y:S02]  /*39d0*/  FMUL.FTZ R38, R17, R38 ;  /* 0x0000002611267220 */ /* 0x000fe40000410000 */
[----:B------:R-:W-:Y:S02]  /*39e0*/  FMUL.FTZ R39, R15, R39 ;  /* 0x000000270f277220 */ /* 0x000fe40000410000 */
[----:B------:R-:W-:Y:S02]  /*39f0*/  FMUL.FTZ R45, R215, R45 ;  /* 0x0000002dd72d7220 */ /* 0x000fe40000410000 */
[----:B------:R-:W-:Y:S01]  /*3a00*/  FMUL.FTZ R47, R214, R47 ;  /* 0x0000002fd62f7220 */ /* 0x000fe20000410000 */
[----:B--2---:R-:W-:Y:S01]  /*3a10*/  F2FP.PACK_AB R2, R212, R26 ;  /* 0x0000001ad402723e */ /* 0x004fe200000000ff */
[----:B------:R-:W-:Y:S01]  /*3a20*/  FADD.FTZ R49, R49, -R10 ;  /* 0x8000000a31317221 */ /* 0x000fe20000010000 */
[----:B------:R-:W-:Y:S01]  /*3a30*/  F2FP.PACK_AB R38, R39, R38 ;  /* 0x000000262726723e */ /* 0x000fe200000000ff */
[--C-:B------:R-:W-:Y:S01]  /*3a40*/  FADD.FTZ R50, R50, -R8.reuse ;  /* 0x8000000832327221 */ /* 0x100fe20000010000 */
[----:B------:R-:W-:Y:S01]  /*3a50*/  F2FP.PACK_AB R44, R45, R44 ;  /* 0x0000002c2d2c723e */ /* 0x000fe200000000ff */
[----:B------:R1:W-:Y:S01]  /*3a60*/  STS [R248+0x2800], R2 ;  /* 0x00280002f8007388 */ /* 0x0003e20000000800 */
[----:B------:R-:W-:Y:S01]  /*3a70*/  FMUL.FTZ R49, R213, R49 ;  /* 0x00000031d5317220 */ /* 0x000fe20000410000 */
[----:B------:R-:W-:Y:S01]  /*3a80*/  F2FP.PACK_AB R46, R47, R46 ;  /* 0x0000002e2f2e723e */ /* 0x000fe200000000ff */
[----:B------:R-:W-:Y:S01]  /*3a90*/  FADD.FTZ R51, R51, -R8 ;  /* 0x8000000833337221 */ /* 0x000fe20000010000 */
[----:B------:R-:W-:Y:S01]  /*3aa0*/  BAR.SYNC.DEFER_BLOCKING 0x0 ;  /* 0x0000000000007b1d */ /* 0x000fe20000010000 */
[----:B------:R-:W-:Y:S01]  /*3ab0*/  FMUL.FTZ R50, R26, R50 ;  /* 0x000000321a327220 */ /* 0x000fe20000410000 */
[----:B------:R-:W-:Y:S01]  /*3ac0*/  F2FP.PACK_AB R48, R49, R48 ;  /* 0x000000303130723e */ /* 0x000fe200000000ff */
[----:B------:R-:W-:Y:S05]  /*3ad0*/  FMUL.FTZ R51, R212, R51 ;  /* 0x00000033d4337220 */ /* 0x000fea0000410000 */
[----:B------:R-:W-:Y:S02]  /*3ae0*/  F2FP.PACK_AB R50, R51, R50 ;  /* 0x000000323332723e */ /* 0x000fe400000000ff */
[----:B-1----:R-:W-:Y:S01]  /*3af0*/  SHF.L.U32 R2, R234, 0x1, RZ ;  /* 0x00000001ea027819 */ /* 0x002fe200000006ff */
        /* <DEDUP_REMOVED lines=12> */
[----:B------:R-:W-:Y:S08]  /*3bc0*/  LDSM.16.MT88.4 R4, [R232+0x12480] ;  /* 0x01248000e804783b */ /* 0x000ff00000004200 */
[----:B------:R-:W1:Y:S08]  /*3bd0*/  LDSM.16.MT88.4 R8, [R2+0xe080] ;  /* 0x00e080000208783b */ /* 0x000e700000004200 */
[----:B------:R-:W2:Y:S08]  /*3be0*/  LDSM.16.MT88.4 R12, [R232+0x13480] ;  /* 0x01348000e80c783b */ /* 0x000eb00000004200 */
[----:B------:R-:W3:Y:S08]  /*3bf0*/  LDSM.16.MT88.4 R16, [R232+0x14480] ;  /* 0x01448000e810783b */ /* 0x000ef00000004200 */
[----:B------:R-:W4:Y:S08]  /*3c00*/  LDSM.16.MT88.4 R20, [R2+0x10080] ;  /* 0x010080000214783b */ /* 0x000f300000004200 */
[----:B------:R-:W-:Y:S01]  /*3c10*/  LDSM.16.MT88.4 R24, [R232+0x12880] ;  /* 0x01288000e818783b */ /* 0x000fe20000004200 */
[-C--:B-1----:R-:W-:Y:S07]  /*3c20*/  HMMA.16816.F32 R52, R4, R8.reuse, R52 ;  /* 0x000000080434723c */ /* 0x082fee0000001834 */
[----:B------:R-:W1:Y:S01]  /*3c30*/  LDSM.16.MT88.4 R28, [R2+0xe880] ;  /* 0x00e88000021c783b */ /* 0x000e620000004200 */
[-C--:B--2---:R-:W-:Y:S07]  /*3c40*/  HMMA.16816.F32 R56, R12, R8.reuse, R56 ;  /* 0x000000080c38723c */ /* 0x084fee0000001838 */
[----:B------:R-:W2:Y:S01]  /*3c50*/  LDSM.16.MT88.4 R32, [R232+0x13880] ;  /* 0x01388000e820783b */ /* 0x000ea20000004200 */
[C---:B---3--:R-:W-:Y:S07]  /*3c60*/  HMMA.16816.F32 R60, R16.reuse, R8, R60 ;  /* 0x00000008103c723c */ /* 0x048fee000000183c */
[----:B------:R-:W3:Y:S01]  /*3c70*/  LDSM.16.MT88.4 R36, [R232+0x14880] ;  /* 0x01488000e824783b */ /* 0x000ee20000004200 */
[-C--:B------:R-:W-:Y:S07]  /*3c80*/  HMMA.16816.F32 R64, R16, R10.reuse, R64 ;  /* 0x0000000a1040723c */ /* 0x080fee0000001840 */
[----:B------:R-:W5:Y:S01]  /*3c90*/  LDSM.16.MT88.4 R40, [R2+0x10880] ;  /* 0x010880000228783b */ /* 0x000f620000004200 */
[-C--:B------:R-:W-:Y:S07]  /*3ca0*/  HMMA.16816.F32 R68, R12, R10.reuse, R68 ;  /* 0x0000000a0c44723c */ /* 0x080fee0000001844 */
[----:B------:R-:W-:Y:S01]  /*3cb0*/  LDSM.16.MT88.4 R44, [R2+0xf880] ;  /* 0x00f88000022c783b */ /* 0x000fe20000004200 */
[C---:B------:R-:W-:Y:S07]  /*3cc0*/  HMMA.16816.F32 R72, R4.reuse, R10, R72 ;  /* 0x0000000a0448723c */ /* 0x040fee0000001848 */
[----:B------:R-:W-:Y:S01]  /*3cd0*/  LDSM.16.MT88.4 R8, [R2+0xf080] ;  /* 0x00f080000208783b */ /* 0x000fe20000004200 */
[-C--:B----4-:R-:W-:Y:S07]  /*3ce0*/  HMMA.16816.F32 R76, R4, R20.reuse, R76 ;  /* 0x00000014044c723c */ /* 0x090fee000000184c */
[----:B------:R-:W-:Y:S01]  /*3cf0*/  LDSM.16.MT88.4 R48, [R232+0x14080] ;  /* 0x01408000e830783b */ /* 0x000fe20000004200 */
[-C--:B------:R-:W-:Y:S07]  /*3d00*/  HMMA.16816.F32 R80, R12, R20.reuse, R80 ;  /* 0x000000140c50723c */ /* 0x080fee0000001850 */
[----:B------:R-:W-:Y:S01]  /*3d10*/  LDSM.16.MT88.4 R148, [R232+0x15080] ;  /* 0x01508000e894783b */ /* 0x000fe20000004200 */
[C---:B------:R-:W-:Y:S08]  /*3d20*/  HMMA.16816.F32 R84, R16.reuse, R20, R84 ;  /* 0x000000141054723c */ /* 0x040ff00000001854 */
[-C--:B------:R-:W-:Y:S01]  /*3d30*/  HMMA.16816.F32 R88, R16, R22.reuse, R88 ;  /* 0x000000161058723c */ /* 0x080fe20000001858 */
[----:B------:R-:W-:Y:S07]  /*3d40*/  LDSM.16.MT88.4 R16, [R232+0x14c80] ;  /* 0x014c8000e810783b */ /* 0x000fee0000004200 */
[-C--:B------:R-:W-:Y:S01]  /*3d50*/  HMMA.16816.F32 R92, R12, R22.reuse, R92 ;  /* 0x000000160c5c723c */ /* 0x080fe2000000185c */
[----:B------:R-:W-:Y:S07]  /*3d60*/  LDSM.16.MT88.4 R12, [R232+0x13c80] ;  /* 0x013c8000e80c783b */ /* 0x000fee0000004200 */
[----:B------:R-:W-:Y:S01]  /*3d70*/  HMMA.16816.F32 R96, R4, R22, R96 ;  /* 0x000000160460723c */ /* 0x000fe20000001860 */
[----:B------:R-:W4:Y:S07]  /*3d80*/  LDSM.16.MT88.4 R4, [R232+0x12c80] ;  /* 0x012c8000e804783b */ /* 0x000f2e0000004200 */
[-C--:B-1----:R-:W-:Y:S01]  /*3d90*/  HMMA.16816.F32 R52, R24, R28.reuse, R52 ;  /* 0x0000001c1834723c */ /* 0x082fe20000001834 */
[----:B------:R-:W1:Y:S07]  /*3da0*/  LDSM.16.MT88.4 R20, [R2+0x11080] ;  /* 0x011080000214783b */ /* 0x000e6e0000004200 */
[-C--:B--2---:R-:W-:Y:S08]  /*3db0*/  HMMA.16816.F32 R56, R32, R28.reuse, R56 ;  /* 0x0000001c2038723c */ /* 0x084ff00000001838 */
[C---:B---3--:R-:W-:Y:S08]  /*3dc0*/  HMMA.16816.F32 R60, R36.reuse, R28, R60 ;  /* 0x0000001c243c723c */ /* 0x048ff0000000183c */
[-C--:B------:R-:W-:Y:S08]  /*3dd0*/  HMMA.16816.F32 R64, R36, R30.reuse, R64 ;  /* 0x0000001e2440723c */ /* 0x080ff00000001840 */
[-C--:B------:R-:W-:Y:S08]  /*3de0*/  HMMA.16816.F32 R68, R32, R30.reuse, R68 ;  /* 0x0000001e2044723c */ /* 0x080ff00000001844 */
[C---:B------:R-:W-:Y:S01]  /*3df0*/  HMMA.16816.F32 R72, R24.reuse, R30, R72 ;  /* 0x0000001e1848723c */ /* 0x040fe20000001848 */
[----:B------:R-:W2:Y:S07]  /*3e00*/  LDSM.16.MT88.4 R28, [R232+0x13080] ;  /* 0x01308000e81c783b */ /* 0x000eae0000004200 */
[-C--:B-----5:R-:W-:Y:S08]  /*3e10*/  HMMA.16816.F32 R76, R24, R40.reuse, R76 ;  /* 0x00000028184c723c */ /* 0x0a0ff0000000184c */
[-C--:B------:R-:W-:Y:S08]  /*3e20*/  HMMA.16816.F32 R80, R32, R40.reuse, R80 ;  /* 0x000000282050723c */ /* 0x080ff00000001850 */
[C---:B------:R-:W-:Y:S08]  /*3e30*/  HMMA.16816.F32 R84, R36.reuse, R40, R84 ;  /* 0x000000282454723c */ /* 0x040ff00000001854 */
[-C--:B------:R-:W-:Y:S08]  /*3e40*/  HMMA.16816.F32 R88, R36, R42.reuse, R88 ;  /* 0x0000002a2458723c */ /* 0x080ff00000001858 */
[-C--:B------:R-:W-:Y:S08]  /*3e50*/  HMMA.16816.F32 R92, R32, R42.reuse, R92 ;  /* 0x0000002a205c723c */ /* 0x080ff0000000185c */
[----:B------:R-:W-:Y:S01]  /*3e60*/  HMMA.16816.F32 R96, R24, R42, R96 ;  /* 0x0000002a1860723c */ /* 0x000fe20000001860 */
[----:B------:R-:W3:Y:S07]  /*3e70*/  LDSM.16.MT88.4 R24, [R2+0x11880] ;  /* 0x011880000218783b */ /* 0x000eee0000004200 */
[-C--:B----4-:R-:W-:Y:S01]  /*3e80*/  HMMA.16816.F32 R52, R4, R8.reuse, R52 ;  /* 0x000000080434723c */ /* 0x090fe20000001834 */
[----:B------:R-:W-:Y:S07]  /*3e90*/  BAR.SYNC.DEFER_BLOCKING 0x0 ;  /* 0x0000000000007b1d */ /* 0x000fee0000010000 */
[-C--:B------:R-:W-:Y:S08]  /*3ea0*/  HMMA.16816.F32 R56, R12, R8.reuse, R56 ;  /* 0x000000080c38723c */ /* 0x080ff00000001838 */
[C---:B------:R-:W-:Y:S08]  /*3eb0*/  HMMA.16816.F32 R60, R16.reuse, R8, R60 ;  /* 0x00000008103c723c */ /* 0x040ff0000000183c */
[-C--:B------:R-:W-:Y:S08]  /*3ec0*/  HMMA.16816.F32 R64, R16, R10.reuse, R64 ;  /* 0x0000000a1040723c */ /* 0x080ff00000001840 */
[-C--:B------:R-:W-:Y:S08]  /*3ed0*/  HMMA.16816.F32 R68, R12, R10.reuse, R68 ;  /* 0x0000000a0c44723c */ /* 0x080ff00000001844 */
[C---:B------:R-:W-:Y:S08]  /*3ee0*/  HMMA.16816.F32 R72, R4.reuse, R10, R72 ;  /* 0x0000000a0448723c */ /* 0x040ff00000001848 */
[-C--:B-1----:R-:W-:Y:S08]  /*3ef0*/  HMMA.16816.F32 R76, R4, R20.reuse, R76 ;  /* 0x00000014044c723c */ /* 0x082ff0000000184c */
[-C--:B------:R-:W-:Y:S01]  /*3f00*/  HMMA.16816.F32 R80, R12, R20.reuse, R80 ;  /* 0x000000140c50723c */ /* 0x080fe20000001850 */
[----:B------:R1:W4:Y:S07]  /*3f10*/  LDSM.16.M88.4 R32, [R231] ;  /* 0x00000000e720783b */ /* 0x00032e0000000200 */
[C---:B------:R-:W-:Y:S01]  /*3f20*/  HMMA.16816.F32 R84, R16.reuse, R20, R84 ;  /* 0x000000141054723c */ /* 0x040fe20000001854 */
[----:B------:R1:W1:Y:S07]  /*3f30*/  LDSM.16.M88.4 R36, [R231+0x800] ;  /* 0x00080000e724783b */ /* 0x00026e0000000200 */
[-C--:B------:R-:W-:Y:S01]  /*3f40*/  HMMA.16816.F32 R88, R16, R22.reuse, R88 ;  /* 0x000000161058723c */ /* 0x080fe20000001858 */
[----:B------:R1:W1:Y:S07]  /*3f50*/  LDSM.16.MT88.4 R16, [R2+0x80] ;  /* 0x000080000210783b */ /* 0x00026e0000004200 */
[-C--:B------:R-:W-:Y:S01]  /*3f60*/  HMMA.16816.F32 R92, R12, R22.reuse, R92 ;  /* 0x000000160c5c723c */ /* 0x080fe2000000185c */
[----:B------:R1:W1:Y:S07]  /*3f70*/  LDSM.16.MT88.4 R40, [R2+0x3080] ;  /* 0x003080000228783b */ /* 0x00026e0000004200 */
[----:B------:R-:W-:Y:S01]  /*3f80*/  HMMA.16816.F32 R96, R4, R22, R96 ;  /* 0x000000160460723c */ /* 0x000fe20000001860 */
[----:B------:R1:W1:Y:S07]  /*3f90*/  LDSM.16.M88.4 R152, [R230] ;  /* 0x00000000e698783b */ /* 0x00026e0000000200 */
[-C--:B--2---:R-:W-:Y:S01]  /*3fa0*/  HMMA.16816.F32 R52, R28, R44.reuse, R52 ;  /* 0x0000002c1c34723c */ /* 0x084fe20000001834 */
[----:B------:R2:W1:Y:S07]  /*3fb0*/  LDSM.16.M88.4 R176, [R230+0x800] ;  /* 0x00080000e6b0783b */ /* 0x00046e0000000200 */
[-C--:B------:R-:W-:Y:S01]  /*3fc0*/  HMMA.16816.F32 R56, R48, R44.reuse, R56 ;  /* 0x0000002c3038723c */ /* 0x080fe20000001838 */
[----:B------:R2:W1:Y:S07]  /*3fd0*/  LDSM.16.MT88.4 R156, [R2+0x880] ;  /* 0x00088000029c783b */ /* 0x00046e0000004200 */
[C---:B------:R-:W-:Y:S01]  /*3fe0*/  HMMA.16816.F32 R60, R148.reuse, R44, R60 ;  /* 0x0000002c943c723c */ /* 0x040fe2000000183c */
[----:B------:R2:W1:Y:S07]  /*3ff0*/  LDSM.16.MT88.4 R212, [R2+0x3880] ;  /* 0x0038800002d4783b */ /* 0x00046e0000004200 */
        /* <DEDUP_REMOVED lines=10> */
[----:B-12-4-:R-:W-:Y:S01]  /*40a0*/  LOP3.LUT P6, RZ, R237, 0x1, RZ, 0xc0, !PT ;  /* 0x00000001edff7812 */ /* 0x016fe200078cc0ff */
[----:B------:R-:W1:Y:S01]  /*40b0*/  S2R R3, SR_CTAID.Y ;  /* 0x0000000000037919 */ /* 0x000e620000002600 */
[----:B------:R-:W-:Y:S01]  /*40c0*/  USHF.R.S32.HI UR21, URZ, 0x1f, UR20 ;  /* 0x0000001f3f157899 */ /* 0x000fe20008011414 */
[----:B------:R-:W-:Y:S01]  /*40d0*/  IMAD.MOV.U32 R7, RZ, RZ, 0x6 ;  /* 0x00000006ff077424 */ /* 0x000fe200078e00ff */
[----:B------:R-:W-:Y:S02]  /*40e0*/  ULDC.64 UR6, c[0x0][0x208] ;  /* 0x0000820000067ab9 */ /* 0x000fe40000000a00 */
[----:B------:R-:W-:Y:S02]  /*40f0*/  UIMAD UR21, UR21, UR6, URZ ;  /* 0x00000006151572a4 */ /* 0x000fe4000f8e023f */
[----:B------:R-:W-:Y:S02]  /*4100*/  UIMAD.WIDE.U32 UR22, UR20, UR6, URZ ;  /* 0x00000006141672a5 */ /* 0x000fe4000f8e003f */
[----:B------:R-:W-:Y:S02]  /*4110*/  UIMAD UR21, UR20, UR7, UR21 ;  /* 0x00000007141572a4 */ /* 0x000fe4000f8e0215 */
[----:B------:R-:W-:Y:S02]  /*4120*/  USHF.L.U32 UR6, UR20, 0x6, URZ ;  /* 0x0000000614067899 */ /* 0x000fe4000800063f */
[----:B------:R-:W-:Y:S01]  /*4130*/  IMAD.U32 R10, RZ, RZ, UR22 ;  /* 0x00000016ff0a7e24 */ /* 0x000fe2000f8e00ff */
[----:B------:R-:W-:Y:S01]  /*4140*/  UIADD3 UR21, UR23, UR21, URZ ;  /* 0x0000001517157290 */ /* 0x000fe2000fffe03f */
[----:B------:R-:W-:Y:S03]  /*4150*/  IMAD.U32 R4, RZ, RZ, UR22 ;  /* 0x00000016ff047e24 */ /* 0x000fe6000f8e00ff */
[----:B------:R-:W-:Y:S02]  /*4160*/  LEA R10, P5, R10, R240, 0x7 ;  /* 0x000000f00a0a7211 */ /* 0x000fe400078a38ff */
[----:B-1----:R-:W-:Y:S01]  /*4170*/  SHF.R.S32.HI R5, RZ, 0x1f, R3 ;  /* 0x0000001fff057819 */ /* 0x002fe20000011403 */
[----:B------:R-:W-:Y:S04]  /*4180*/  IMAD.WIDE.U32 R8, R3, c[0x0][0x288], R246 ;  /* 0x0000a20003087a25 */ /* 0x000fe800078e00f6 */
[----:B------:R-:W-:Y:S01]  /*4190*/  IMAD R5, R5, c[0x0][0x288], RZ ;  /* 0x0000a20005057a24 */ /* 0x000fe200078e02ff */
[----:B------:R-:W-:Y:S01]  /*41a0*/  IADD3 R6, P1, R8, UR5, RZ ;  /* 0x0000000508067c10 */ /* 0x000fe2000ff3e0ff */
[----:B------:R-:W-:Y:S02]  /*41b0*/  IMAD.MOV.U32 R8, RZ, RZ, c[0x0][0x208] ;  /* 0x00008200ff087624 */ /* 0x000fe400078e00ff */
[----:B------:R-:W-:Y:S02]  /*41c0*/  IMAD R5, R3, c[0x0][0x28c], R5 ;  /* 0x0000a30003057a24 */ /* 0x000fe400078e0205 */
[----:B------:R-:W-:Y:S01]  /*41d0*/  IMAD.U32 R3, RZ, RZ, UR21 ;  /* 0x00000015ff037e24 */ /* 0x000fe2000f8e00ff */
[C---:B------:R-:W-:Y:S01]  /*41e0*/  SHF.L.U64.HI R7, R8.reuse, R7, c[0x0][0x20c] ;  /* 0x0000830008077619 */ /* 0x040fe20000010207 */
[----:B------:R-:W-:Y:S01]  /*41f0*/  IMAD.SHL.U32 R8, R8, 0x40, RZ ;  /* 0x0000004008087824 */ /* 0x000fe200078e00ff */
[----:B------:R-:W-:Y:S02]  /*4200*/  IADD3.X R5, R9, UR12, R5, P1, !PT ;  /* 0x0000000c09057c10 */ /* 0x000fe40008ffe405 */
[----:B------:R-:W-:Y:S01]  /*4210*/  LEA.HI.X R11, R4, R241, R3, 0x7, P5 ;  /* 0x000000f1040b7211 */ /* 0x000fe200028f3c03 */
[----:B------:R-:W-:Y:S01]  /*4220*/  IMAD.U32 R3, RZ, RZ, UR6 ;  /* 0x00000006ff037e24 */ /* 0x000fe2000f8e00ff */
[C---:B------:R-:W-:Y:S01]  /*4230*/  LEA R12, P1, R6.reuse, c[0x0][0x280], 0x2 ;  /* 0x0000a000060c7a11 */ /* 0x040fe200078210ff */
[----:B------:R-:W-:Y:S03]  /*4240*/  IMAD.U32 R4, RZ, RZ, UR6 ;  /* 0x00000006ff047e24 */ /* 0x000fe6000f8e00ff */
[----:B------:R-:W-:Y:S02]  /*4250*/  LEA.HI.X R13, R6, c[0x0][0x284], R5, 0x2, P1 ;  /* 0x0000a100060d7a11 */ /* 0x000fe400008f1405 */
[----:B------:R-:W-:Y:S02]  /*4260*/  IADD3 R14, P5, P1, R8, 0x80, R10 ;  /* 0x00000080080e7810 */ /* 0x000fe400079be00a */
[----:B------:R-:W-:Y:S02]  /*4270*/  IADD3 R5, -R244, c[0x0][0x168], -R3 ;  /* 0x00005a00f4057a10 */ /* 0x000fe40007ffe903 */
[--C-:B------:R-:W-:Y:S02]  /*4280*/  IADD3.X R15, R7, RZ, R11.reuse, P5, P1 ;  /* 0x000000ff070f7210 */ /* 0x100fe40002fe240b */
[C---:B------:R-:W-:Y:S02]  /*4290*/  ISETP.LT.OR P5, PT, R5.reuse, 0x1, !P6 ;  /* 0x000000010500780c */ /* 0x040fe400077a1670 */
[----:B------:R-:W-:Y:S02]  /*42a0*/  LEA R12, P1, R4, R12, 0x2 ;  /* 0x0000000c040c7211 */ /* 0x000fe400078210ff */
[----:B------:R-:W-:Y:S02]  /*42b0*/  ISETP.LT.OR P6, PT, R5, 0x21, !P6 ;  /* 0x000000210500780c */ /* 0x000fe400077c1670 */
[----:B------:R-:W-:Y:S01]  /*42c0*/  LEA.HI.X.SX32 R13, R3, R13, 0x2, P1 ;  /* 0x0000000d030d7211 */ /* 0x000fe200008f16ff */
[----:B------:R-:W-:Y:S01]  /*42d0*/  @!P2 IMAD.SHL.U32 R3, R238, 0x10, RZ ;  /* 0x00000010ee03a824 */ /* 0x000fe200078e00ff */
[----:B------:R-:W-:Y:S05]  /*42e0*/  IADD3 R8, P1, R8, R10, RZ ;  /* 0x0000000a08087210 */ /* 0x000fea0007f3e0ff */
[----:B------:R-:W-:Y:S01]  /*42f0*/  @!PT LDS RZ, [RZ] ;  /* 0x00000000fffff984 */ /* 0x000fe20000000800 */
[----:B------:R-:W-:Y:S01]  /*4300*/  @!PT LDS RZ, [RZ] ;  /* 0x00000000fffff984 */ /* 0x000fe20000000800 */
[----:B------:R-:W-:Y:S01]  /*4310*/  @!PT LDS RZ, [RZ] ;  /* 0x00000000fffff984 */ /* 0x000fe20000000800 */
[----:B------:R1:W-:Y:S01]  /*4320*/  LDGSTS.E.BYPASS.LTC128B.128 [R236+0xe080], [R10.64], !P5 ;  /* 0x0e0800000aec7fae */ /* 0x0003e2000e901d52 */
[----:B------:R-:W-:Y:S01]  /*4330*/  IMAD.X R9, R7, 0x1, R11, P1 ;  /* 0x0000000107097824 */ /* 0x000fe200008e060b */
[----:B------:R-:W-:Y:S04]  /*4340*/  LOP3.LUT P1, RZ, R237, 0x2, RZ, 0xc0, !PT ;  /* 0x00000002edff7812 */ /* 0x000fe8000782c0ff */
[C---:B------:R-:W-:Y:S02]  /*4350*/  ISETP.LT.OR P5, PT, R5.reuse, 0x1, !P1 ;  /* 0x000000010500780c */ /* 0x040fe40004fa1670 */
[----:B------:R-:W-:Y:S11]  /*4360*/  ISETP.LT.OR P1, PT, R5, 0x21, !P1 ;  /* 0x000000210500780c */ /* 0x000ff60004f21670 */
[----:B------:R1:W-:Y:S05]  /*4370*/  LDGSTS.E.BYPASS.LTC128B.128 [R236+0x10080], [R10.64+0x80], !P5 ;  /* 0x100800800aec7fae */ /* 0x0003ea000e901d52 */
[----:B------:R1:W-:Y:S05]  /*4380*/  LDGSTS.E.BYPASS.LTC128B.128 [R236+0xf080], [R8.64], !P6 ;  /* 0x0f08000008ec7fae */ /* 0x0003ea000f101d52 */
[----:B------:R1:W-:Y:S05]  /*4390*/  LDGSTS.E.BYPASS.LTC128B.128 [R236+0x11080], [R14.64], !P1 ;  /* 0x110800000eec7fae */ /* 0x0003ea000c901d52 */
[----:B------:R1:W-:Y:S02]  /*43a0*/  @!P2 LDGSTS.E.BYPASS.LTC128B.128 [R3+0x12280], [R12.64] ;  /* 0x122800000c03afae */ /* 0x0003e4000b901d52 */
.L_x_56:
[-C--:B-12-4-:R-:W-:Y:S01]  /*43b0*/  HMMA.16816.F32 R4, R32, R16.reuse, RZ ;  /* 0x000000102004723c */ /* 0x096fe200000018ff */
[----:B------:R-:W-:Y:S01]  /*43c0*/  LDSM.16.MT88.4 R44, [R2+0x1080] ;  /* 0x00108000022c783b */ /* 0x000fe20000004200 */
[----:B------:R-:W-:Y:S02]  /*43d0*/  USHF.L.U32 UR10, UR10, 0xd, URZ ;  /* 0x0000000d0a0a7899 */ /* 0x000fe4000800063f */
[----:B------:R-:W-:Y:S01]  /*43e0*/  UISETP.GE.AND UP0, UPT, UR20, UR15, UPT ;  /* 0x0000000f1400728c */ /* 0x000fe2000bf06270 */
[----:B------:R-:W-:Y:S01]  /*43f0*/  LDSM.16.M88.4 R48, [R231+0x1800] ;  /* 0x00180000e730783b */ /* 0x000fe20000000200 */
        /* <DEDUP_REMOVED lines=15> */
[----:B------:R-:W1:Y:S07]  /*44f0*/  LDSM.16.M88.4 R36, [R231+0x1000] ;  /* 0x00100000e724783b */ /* 0x000e6e0000000200 */
[----:B------:R-:W-:Y:S01]  /*4500*/  HMMA.16816.F32 R32, R32, R42, RZ ;  /* 0x0000002a2020723c */ /* 0x000fe200000018ff */
[----:B------:R-:W2:Y:S07]  /*4510*/  LDSM.16.MT88.4 R40, [R2+0x4080] ;  /* 0x004080000228783b */ /* 0x000eae0000004200 */
        /* <DEDUP_REMOVED lines=10> */
[----:B------:R-:W3:Y:S04]  /*45c0*/  LDSM.16.MT88.4 R152, [R2+0x1880] ;  /* 0x001880000298783b */ /* 0x000ee80000004200 */
[----:B------:R-:W-:Y:S03]  /*45d0*/  LDSM.16.MT88.4 R212, [R2+0x2080] ;  /* 0x0020800002d4783b */ /* 0x000fe60000004200 */
[-C--:B-1----:R-:W-:Y:S08]  /*45e0*/  HMMA.16816.F32 R4, R36, R44.reuse, R4 ;  /* 0x0000002c2404723c */ /* 0x082ff00000001804 */
[C---:B------:R-:W-:Y:S08]  /*45f0*/  HMMA.16816.F32 R8, R48.reuse, R44, R8 ;  /* 0x0000002c3008723c */ /* 0x040ff00000001808 */
[-C--:B------:R-:W-:Y:S08]  /*4600*/  HMMA.16816.F32 R12, R48, R46.reuse, R12 ;  /* 0x0000002e300c723c */ /* 0x080ff0000000180c */
[C---:B------:R-:W-:Y:S01]  /*4610*/  HMMA.16816.F32 R16, R36.reuse, R46, R16 ;  /* 0x0000002e2410723c */ /* 0x040fe20000001810 */
[----:B------:R-:W1:Y:S07]  /*4620*/  LDSM.16.M88.4 R44, [R231+0x2000] ;  /* 0x00200000e72c783b */ /* 0x000e6e0000000200 */
[-C--:B--2---:R-:W-:Y:S08]  /*4630*/  HMMA.16816.F32 R20, R36, R40.reuse, R20 ;  /* 0x000000282414723c */ /* 0x084ff00000001814 */
[C---:B------:R-:W-:Y:S08]  /*4640*/  HMMA.16816.F32 R24, R48.reuse, R40, R24 ;  /* 0x000000283018723c */ /* 0x040ff00000001818 */
[-C--:B------:R-:W-:Y:S01]  /*4650*/  HMMA.16816.F32 R28, R48, R42.reuse, R28 ;  /* 0x0000002a301c723c */ /* 0x080fe2000000181c */
[----:B------:R-:W-:Y:S07]  /*4660*/  LDSM.16.MT88.4 R48, [R2+0x2880] ;  /* 0x002880000230783b */ /* 0x000fee0000004200 */
[----:B------:R-:W-:Y:S01]  /*4670*/  HMMA.16816.F32 R32, R36, R42, R32 ;  /* 0x0000002a2420723c */ /* 0x000fe20000001820 */
[----:B------:R-:W2:Y:S04]  /*4680*/  LDSM.16.MT88.4 R36, [R2+0x5080] ;  /* 0x005080000224783b */ /* 0x000ea80000004200 */
[----:B------:R-:W4:Y:S03]  /*4690*/  LDSM.16.M88.4 R40, [R230+0x2000] ;  /* 0x00200000e628783b */ /* 0x000f260000000200 */
[-C--:B---3--:R-:W-:Y:S08]  /*46a0*/  HMMA.16816.F32 R4, R148, R152.reuse, R4 ;  /* 0x000000989404723c */ /* 0x088ff00000001804 */
[C---:B------:R-:W-:Y:S08]  /*46b0*/  HMMA.16816.F32 R8, R156.reuse, R152, R8 ;  /* 0x000000989c08723c */ /* 0x040ff00000001808 */
[-C--:B------:R-:W-:Y:S08]  /*46c0*/  HMMA.16816.F32 R12, R156, R154.reuse, R12 ;  /* 0x0000009a9c0c723c */ /* 0x080ff0000000180c */
[C---:B------:R-:W-:Y:S01]  /*46d0*/  HMMA.16816.F32 R16, R148.reuse, R154, R16 ;  /* 0x0000009a9410723c */ /* 0x040fe20000001810 */
[----:B------:R-:W3:Y:S07]  /*46e0*/  LDSM.16.M88.4 R152, [R230+0x2800] ;  /* 0x00280000e698783b */ /* 0x000eee0000000200 */
[-C--:B------:R-:W-:Y:S08]  /*46f0*/  HMMA.16816.F32 R20, R148, R176.reuse, R20 ;  /* 0x000000b09414723c */ /* 0x080ff00000001814 */
[C---:B------:R-:W-:Y:S01]  /*4700*/  HMMA.16816.F32 R24, R156.reuse, R176, R24 ;  /* 0x000000b09c18723c */ /* 0x040fe20000001818 */
[----:B------:R-:W5:Y:S07]  /*4710*/  LDL.64 R176, [R1] ;  /* 0x0000000001b07983 */ /* 0x000f6e0000100a00 */
[-C--:B------:R-:W-:Y:S08]  /*4720*/  HMMA.16816.F32 R28, R156, R178.reuse, R28 ;  /* 0x000000b29c1c723c */ /* 0x080ff0000000181c */
[----:B------:R-:W-:Y:S01]  /*4730*/  HMMA.16816.F32 R32, R148, R178, R32 ;  /* 0x000000b29420723c */ /* 0x000fe20000001820 */
[----:B------:R-:W3:Y:S07]  /*4740*/  LDSM.16.MT88.4 R148, [R2+0x5880] ;  /* 0x005880000294783b */ /* 0x000eee0000004200 */
[-C--:B-1----:R-:W-:Y:S08]  /*4750*/  HMMA.16816.F32 R4, R44, R212.reuse, R4 ;  /* 0x000000d42c04723c */ /* 0x082ff00000001804 */
[C---:B------:R-:W-:Y:S08]  /*4760*/  HMMA.16816.F32 R8, R216.reuse, R212, R8 ;  /* 0x000000d4d808723c */ /* 0x040ff00000001808 */
[-C--:B------:R-:W-:Y:S08]  /*4770*/  HMMA.16816.F32 R12, R216, R214.reuse, R12 ;  /* 0x000000d6d80c723c */ /* 0x080ff0000000180c */
[C---:B------:R-:W-:Y:S08]  /*4780*/  HMMA.16816.F32 R16, R44.reuse, R214, R16 ;  /* 0x000000d62c10723c */ /* 0x040ff00000001810 */
[-C--:B--2---:R-:W-:Y:S08]  /*4790*/  HMMA.16816.F32 R20, R44, R36.reuse, R20 ;  /* 0x000000242c14723c */ /* 0x084ff00000001814 */
[C---:B------:R-:W-:Y:S08]  /*47a0*/  HMMA.16816.F32 R24, R216.reuse, R36, R24 ;  /* 0x00000024d818723c */ /* 0x040ff00000001818 */
[-C--:B------:R-:W-:Y:S08]  /*47b0*/  HMMA.16816.F32 R28, R216, R38.reuse, R28 ;  /* 0x00000026d81c723c */ /* 0x080ff0000000181c */
[----:B------:R-:W-:Y:S01]  /*47c0*/  HMMA.16816.F32 R32, R44, R38, R32 ;  /* 0x000000262c20723c */ /* 0x000fe20000001820 */
[----:B------:R-:W-:Y:S07]  /*47d0*/  LDSM.16.MT88.4 R44, [R232+0x18080] ;  /* 0x01808000e82c783b */ /* 0x000fee0000004200 */
[-C--:B----4-:R-:W-:Y:S08]  /*47e0*/  HMMA.16816.F32 R4, R40, R48.reuse, R4 ;  /* 0x000000302804723c */ /* 0x090ff00000001804 */
[C---:B---3--:R-:W-:Y:S08]  /*47f0*/  HMMA.16816.F32 R8, R152.reuse, R48, R8 ;  /* 0x000000309808723c */ /* 0x048ff00000001808 */
[-C--:B------:R-:W-:Y:S08]  /*4800*/  HMMA.16816.F32 R12, R152, R50.reuse, R12 ;  /* 0x00000032980c723c */ /* 0x080ff0000000180c */
[C---:B------:R-:W-:Y:S08]  /*4810*/  HMMA.16816.F32 R16, R40.reuse, R50, R16 ;  /* 0x000000322810723c */ /* 0x040ff00000001810 */
[-C--:B------:R-:W-:Y:S08]  /*4820*/  HMMA.16816.F32 R20, R40, R148.reuse, R20 ;  /* 0x000000942814723c */ /* 0x080ff00000001814 */
[C---:B------:R-:W-:Y:S08]  /*4830*/  HMMA.16816.F32 R24, R152.reuse, R148, R24 ;  /* 0x000000949818723c */ /* 0x040ff00000001818 */
[-C--:B------:R-:W-:Y:S08]  /*4840*/  HMMA.16816.F32 R28, R152, R150.reuse, R28 ;  /* 0x00000096981c723c */ /* 0x080ff0000000181c */
[----:B------:R-:W-:Y:S04]  /*4850*/  HMMA.16816.F32 R32, R40, R150, R32 ;  /* 0x000000962820723c */ /* 0x000fe80000001820 */
[----:B-----5:R-:W-:Y:S01]  /*4860*/  IADD3 R2, P1, R176, UR10, RZ ;  /* 0x0000000ab0027c10 */ /* 0x020fe2000ff3e0ff */
[----:B------:R-:W-:Y:S03]  /*4870*/  UMOV UR10, UR20 ;  /* 0x00000014000a7c82 */ /* 0x000fe60008000000 */
[----:B------:R-:W-:Y:S04]  /*4880*/  LEA.HI.X.SX32 R3, R3, R252, 0x1, P1 ;  /* 0x000000fc03037211 */ /* 0x000fe800008f0eff */
[C---:B------:R-:W-:Y:S04]  /*4890*/  LEA R36, P1, R2.reuse, c[0x0][0x220], 0x2 ;  /* 0x0000880002247a11 */ /* 0x040fe800078210ff */
[----:B------:R-:W-:Y:S01]  /*48a0*/  LEA.HI.X R37, R2, c[0x0][0x224], R3, 0x2, P1 ;  /* 0x0000890002257a11 */ /* 0x000fe200008f1403 */
[----:B------:R-:W-:Y:S01]  /*48b0*/  IMAD.U32 R2, RZ, RZ, UR4 ;  /* 0x00000004ff027e24 */ /* 0x000fe2000f8e00ff */
[----:B------:R-:W-:Y:S01]  /*48c0*/  PLOP3.LUT P1, PT, PT, PT, UP0, 0x80, 0x0 ;  /* 0x000000000000781c */ /* 0x000fe20003f2f008 */
[----:B------:R-:W-:Y:S02]  /*48d0*/  USEL UR4, UR7, URZ, !UP2 ;  /* 0x0000003f07047287 */ /* 0x000fe4000d000000 */
[----:B------:R-:W-:Y:S01]  /*48e0*/  RED.E.ADD.F32.FTZ.RN.STRONG.GPU [R36.64], R4 ;  /* 0x000000042400798e */ /* 0x000fe2000c10e792 */
[----:B------:R-:W-:Y:S03]  /*48f0*/  IMAD R2, R2, 0x2000, R234 ;  /* 0x0000200002027824 */ /* 0x000fe600078e02ea */
[----:B------:R-:W-:Y:S01]  /*4900*/  RED.E.ADD.F32.FTZ.RN.STRONG.GPU [R36.64+0x400], R5 ;  /* 0x000400052400798e */ /* 0x000fe2000c10e792 */
[----:B------:R-:W-:Y:S03]  /*4910*/  IMAD.SHL.U32 R2, R2, 0x2, RZ ;  /* 0x0000000202027824 */ /* 0x000fe600078e00ff */
[----:B------:R-:W-:Y:S04]  /*4920*/  RED.E.ADD.F32.FTZ.RN.STRONG.GPU [R36.64+0x800], R6 ;  /* 0x000800062400798e */ /* 0x000fe8000c10e792 */
        /* <DEDUP_REMOVED lines=47> */
[C---:B------:R-:W-:Y:S03]  /*4c20*/  HMMA.16816.F32 R132, R16.reuse, R20, R132 ;  /* 0x000000141084723c */ /* 0x040fe60000001884 */
[----:B------:R-:W2:Y:S05]  /*4c30*/  LDSM.16.MT88.4 R36, [R232+0x17880] ;  /* 0x01788000e824783b */ /* 0x000eaa0000004200 */
[-C--:B------:R-:W-:Y:S01]  /*4c40*/  HMMA.16816.F32 R136, R16, R22.reuse, R136 ;  /* 0x000000161088723c */ /* 0x080fe20000001888 */
[----:B------:R-:W-:Y:S07]  /*4c50*/  LDSM.16.MT88.4 R16, [R232+0x17c80] ;  /* 0x017c8000e810783b */ /* 0x000fee0000004200 */
[-C--:B------:R-:W-:Y:S01]  /*4c60*/  HMMA.16816.F32 R140, R12, R22.reuse, R140 ;  /* 0x000000160c8c723c */ /* 0x080fe2000000188c */
[----:B------:R-:W-:Y:S07]  /*4c70*/  LDSM.16.MT88.4 R12, [R232+0x16c80] ;  /* 0x016c8000e80c783b */ /* 0x000fee0000004200 */
[----:B------:R-:W-:Y:S01]  /*4c80*/  HMMA.16816.F32 R144, R4, R22, R144 ;  /* 0x000000160490723c */ /* 0x000fe20000001890 */
[----:B------:R-:W3:Y:S04]  /*4c90*/  LDSM.16.MT88.4 R4, [R232+0x15c80] ;  /* 0x015c8000e804783b */ /* 0x000ee80000004200 */
[----:B------:R-:W4:Y:S03]  /*4ca0*/  LDSM.16.MT88.4 R20, [R2+0x9080] ;  /* 0x009080000214783b */ /* 0x000f260000004200 */
[-C--:B-1----:R-:W-:Y:S08]  /*4cb0*/  HMMA.16816.F32 R100, R24, R28.reuse, R100 ;  /* 0x0000001c1864723c */ /* 0x082ff00000001864 */
[-C--:B------:R-:W-:Y:S08]  /*4cc0*/  HMMA.16816.F32 R104, R32, R28.reuse, R104 ;  /* 0x0000001c2068723c */ /* 0x080ff00000001868 */
[C---:B--2---:R-:W-:Y:S08]  /*4cd0*/  HMMA.16816.F32 R108, R36.reuse, R28, R108 ;  /* 0x0000001c246c723c */ /* 0x044ff0000000186c */
        /* <DEDUP_REMOVED lines=31> */
[-C--:B--2---:R-:W-:Y:S08]  /*4ed0*/  HMMA.16816.F32 R124, R28, R24.reuse, R124 ;  /* 0x000000181c7c723c */ /* 0x084ff0000000187c */
[-C--:B------:R-:W-:Y:S08]  /*4ee0*/  HMMA.16816.F32 R128, R36, R24.reuse, R128 ;  /* 0x000000182480723c */ /* 0x080ff00000001880 */
[C---:B------:R-:W-:Y:S08]  /*4ef0*/  HMMA.16816.F32 R132, R44.reuse, R24, R132 ;  /* 0x000000182c84723c */ /* 0x040ff00000001884 */
[-C--:B------:R-:W-:Y:S08]  /*4f00*/  HMMA.16816.F32 R136, R44, R26.reuse, R136 ;  /* 0x0000001a2c88723c */ /* 0x080ff00000001888 */
[-C--:B------:R-:W-:Y:S08]  /*4f10*/  HMMA.16816.F32 R140, R36, R26.reuse, R140 ;  /* 0x0000001a248c723c */ /* 0x080ff0000000188c */
[----:B------:R-:W-:Y:S01]  /*4f20*/  HMMA.16816.F32 R144, R28, R26, R144 ;  /* 0x0000001a1c90723c */ /* 0x000fe20000001890 */
[----:B------:R-:W-:-:S07]  /*4f30*/  @!P1 BRA `(.L_x_57) ;  /* 0xffffd1a000009947 */ /* 0x000fce000383ffff */
.L_x_54:
[----:B-1-34-:R-:W1:Y:S01]  /*4f40*/  S2R R0, SR_CTAID.Y ;  /* 0x0000000000007919 */ /* 0x01ae620000002600 */
[----:B------:R-:W2:Y:S01]  /*4f50*/  S2UR UR6, SR_CTAID.X ;  /* 0x00000000000679c3 */ /* 0x000ea20000002500 */
[----:B------:R-:W-:Y:S01]  /*4f60*/  MOV R2, c[0x0][0x338] ;  /* 0x0000ce0000027a02 */ /* 0x000fe20000000f00 */
[----:B------:R-:W-:Y:S01]  /*4f70*/  USHF.R.S32.HI UR4, URZ, 0x1f, UR16 ;  /* 0x0000001f3f047899 */ /* 0x000fe20008011410 */
[----:B------:R-:W-:Y:S01]  /*4f80*/  BAR.SYNC.DEFER_BLOCKING 0x1, 0x100 ;  /* 0x0044000000007b1d */ /* 0x000fe20000010000 */
[----:B------:R-:W-:Y:S01]  /*4f90*/  FMUL.FTZ R100, R100, c[0x0][0x298] ;  /* 0x0000a60064647a20 */ /* 0x000fe20000410000 */
[----:B------:R-:W-:-:S13]  /*4fa0*/  ISETP.NE.AND P1, PT, R2, 0x1, PT ;  /* 0x000000010200780c */ /* 0x000fda0003f25270 */
[----:B-1----:R-:W-:Y:S01]  /*4fb0*/  @P1 IMAD.HI.U32 R3, R0, c[0x0][0x33c], RZ ;  /* 0x0000cf0000031a27 */ /* 0x002fe200078e00ff */
[----:B--2---:R-:W-:Y:S01]  /*4fc0*/  UIMAD UR6, UR6, 0x3000, URZ ;  /* 0x00003000060678a4 */ /* 0x004fe2000f8e023f */
[----:B------:R-:W-:Y:S02]  /*4fd0*/  SHF.R.S32.HI R7, RZ, 0x1f, R0 ;  /* 0x0000001fff077819 */ /* 0x000fe40000011400 */
[----:B------:R-:W-:Y:S01]  /*4fe0*/  MOV R6, R0 ;  /* 0x0000000000067202 */ /* 0x000fe20000000f00 */
[----:B------:R-:W-:Y:S01]  /*4ff0*/  USHF.R.S32.HI UR10, URZ, 0x1f, UR6 ;  /* 0x0000001f3f0a7899 */ /* 0x000fe20008011406 */
[----:B------:R-:W-:Y:S02]  /*5000*/  @P1 SHF.R.U32.HI R3, RZ, c[0x0][0x340], R3 ;  /* 0x0000d000ff031a19 */ /* 0x000fe40000011603 */
[C---:B------:R-:W-:Y:S01]  /*5010*/  IADD3 R4, P0, R238.reuse, UR6, RZ ;  /* 0x00000006ee047c10 */ /* 0x040fe2000ff1e0ff */
[----:B------:R-:W-:Y:S01]  /*5020*/  ULDC.64 UR6, c[0x0][0x330] ;  /* 0x0000cc0000067ab9 */ /* 0x000fe20000000a00 */
[----:B------:R-:W-:Y:S01]  /*5030*/  @P1 SHF.R.S32.HI R2, RZ, 0x1f, R3 ;  /* 0x0000001fff021819 */ /* 0x000fe20000011403 */
[----:B------:R-:W-:Y:S01]  /*5040*/  UIMAD UR6, UR4, UR6, URZ ;  /* 0x00000006040672a4 */ /* 0x000fe2000f8e023f */
[----:B------:R-:W-:-:S02]  /*5050*/  LEA.HI.X.SX32 R5, R238, UR10, 0x1, P0 ;  /* 0x0000000aee057c11 */ /* 0x000fc400080f0eff */
[----:B------:R-:W-:Y:S01]  /*5060*/  @P1 MOV R7, R2 ;  /* 0x0000000200071202 */ /* 0x000fe20000000f00 */
[----:B------:R-:W-:Y:S01]  /*5070*/  UIMAD UR10, UR16, UR7, UR6 ;  /* 0x00000007100a72a4 */ /* 0x000fe2000f8e0206 */
[----:B------:R-:W-:Y:S02]  /*5080*/  @P1 MOV R6, R3 ;  /* 0x0000000300061202 */ /* 0x000fe40000000f00 */
[----:B------:R-:W-:Y:S01]  /*5090*/  MOV R3, UR16 ;  /* 0x0000001000037c02 */ /* 0x000fe20008000f00 */
[C---:B------:R-:W-:Y:S01]  /*50a0*/  IMAD R2, R7.reuse, c[0x0][0x328], RZ ;  /* 0x0000ca0007027a24 */ /* 0x040fe200078e02ff */
[----:B------:R-:W-:Y:S01]  /*50b0*/  ULDC.64 UR6, c[0x0][0x308] ;  /* 0x0000c20000067ab9 */ /* 0x000fe20000000a00 */
[----:B------:R-:W-:Y:S01]  /*50c0*/  IMAD R0, R7, c[0x0][0x300], RZ ;  /* 0x0000c00007007a24 */ /* 0x000fe200078e02ff */
[----:B------:R-:W-:Y:S01]  /*50d0*/  UIMAD UR6, UR4, UR6, URZ ;  /* 0x00000006040672a4 */ /* 0x000fe2000f8e023f */
[----:B------:R-:W-:-:S03]  /*50e0*/  IMAD.WIDE.U32 R8, R6, c[0x0][0x328], R4 ;  /* 0x0000ca0006087a25 */ /* 0x000fc600078e0004 */
[----:B------:R-:W-:Y:S01]  /*50f0*/  UIMAD UR6, UR16, UR7, UR6 ;  /* 0x00000007100672a4 */ /* 0x000fe2000f8e0206 */
[C---:B------:R-:W-:Y:S02]  /*5100*/  IMAD R2, R6.reuse, c[0x0][0x32c], R2 ;  /* 0x0000cb0006027a24 */ /* 0x040fe400078e0202 */
[----:B------:R-:W-:-:S03]  /*5110*/  IMAD.WIDE.U32 R4, R6, c[0x0][0x300], R4 ;  /* 0x0000c00006047a25 */ /* 0x000fc600078e0004 */
[----:B------:R-:W-:Y:S01]  /*5120*/  IADD3 R7, R9, R2, RZ ;  /* 0x0000000209077210 */ /* 0x000fe20007ffe0ff */
[----:B------:R-:W-:Y:S01]  /*5130*/  IMAD R0, R6, c[0x0][0x304], R0 ;  /* 0x0000c10006007a24 */ /* 0x000fe200078e0200 */
[----:B------:R-:W-:Y:S02]  /*5140*/  MOV R6, R8 ;  /* 0x0000000800067202 */ /* 0x000fe40000000f00 */
[----:B------:R-:W-:Y:S02]  /*5150*/  MOV R2, UR16 ;  /* 0x0000001000027c02 */ /* 0x000fe40008000f00 */
[----:B------:R-:W-:Y:S01]  /*5160*/  IADD3 R5, R5, R0, RZ ;  /* 0x0000000005057210 */ /* 0x000fe20007ffe0ff */
[----:B------:R-:W-:-:S04]  /*5170*/  IMAD.WIDE.U32 R6, R3, c[0x0][0x330], R6 ;  /* 0x0000cc0003067a25 */ /* 0x000fc800078e0006 */
[----:B------:R-:W-:Y:S01]  /*5180*/  IMAD.WIDE.U32 R4, R2, c[0x0][0x308], R4 ;  /* 0x0000c20002047a25 */ /* 0x000fe200078e0004 */
[----:B------:R-:W-:Y:S02]  /*5190*/  IADD3 R0, R7, UR10, RZ ;  /* 0x0000000a07007c10 */ /* 0x000fe4000fffe0ff */
[----:B------:R-:W-:Y:S02]  /*51a0*/  LEA R10, P1, R6, c[0x0][0x310], 0x2 ;  /* 0x0000c400060a7a11 */ /* 0x000fe400078210ff */
[----:B------:R-:W-:Y:S02]  /*51b0*/  LEA R8, P0, R4, c[0x0][0x2e8], 0x2 ;  /* 0x0000ba0004087a11 */ /* 0x000fe400078010ff */
[----:B------:R-:W-:Y:S02]  /*51c0*/  LEA.HI.X R11, R6, c[0x0][0x314], R0, 0x2, P1 ;  /* 0x0000c500060b7a11 */ /* 0x000fe400008f1400 */
[----:B------:R-:W-:-:S03]  /*51d0*/  IADD3 R2, R5, UR6, RZ ;  /* 0x0000000605027c10 */ /* 0x000fc6000fffe0ff */
[----:B------:R-:W-:Y:S01]  /*51e0*/  RED.E.ADD.F32.FTZ.RN.STRONG.GPU [R10.64], R52 ;  /* 0x000000340a00798e */ /* 0x000fe2000c10e792 */
[----:B------:R-:W-:-:S03]  /*51f0*/  LEA.HI.X R9, R4, c[0x0][0x2ec], R2, 0x2, P0 ;  /* 0x0000bb0004097a11 */ /* 0x000fc600000f1402 */
        /* <DEDUP_REMOVED lines=39> */
[----:B------:R-:W-:Y:S01]  /*5470*/  RED.E.ADD.F32.FTZ.RN.STRONG.GPU [R10.64+0xa000], R92 ;  /* 0x00a0005c0a00798e */ /* 0x000fe2000c10e792 */
[----:B------:R-:W-:-:S03]  /*5480*/  FMUL.FTZ R101, R101, c[0x0][0x298] ;  /* 0x0000a60065657a20 */ /* 0x000fc60000410000 */
        /* <DEDUP_REMOVED lines=14> */
[----:B------:R-:W-:Y:S01]  /*5570*/  RED.E.ADD.F32.FTZ.RN.STRONG.GPU [R8.64], R100 ;  /* 0x000000640800798e */ /* 0x000fe2000c10e792 */
        /* <DEDUP_REMOVED lines=86> */
[----:B------:R-:W-:Y:S05]  /*5ae0*/  EXIT ;  /* 0x000000000000794d */ /* 0x000fea0003800000 */
.L_x_58:
        /* <DEDUP_REMOVED lines=9> */
.L_x_2287:


//--------------------- .text._ZN7cutlass13device_kernelIN5flash19enable_sm80_to_sm89INS1_16FlashAttnBwdSm80INS1_25CollectiveMainloopBwdSm80ILi2ELi1EN4cute5tupleIJNS5_1CILi64EEENS7_ILi96EEENS7_ILi128EEEEEENS_6half_tEfNS_4arch4Sm80ELb0ELb0ELb0ELb0ELb1ELb0ELb0ELb0ELi2ELi2ELi2ELi2ELb1EEENS1_24CollectiveEpilogueBwdGQAISB_fSE_Li256ELb0ELb1EEENS1_19SingleTileSchedulerILb0ELb0ELb0ELi96EEEEEEEEEvNT_6ParamsE --------------------------
	.section	.text._ZN7cutlass13device_kernelIN5flash19enable_sm80_to_sm89INS1_16FlashAttnBwdSm80INS1_25CollectiveMainloopBwdSm80ILi2ELi1EN4cute5tupleIJNS5_1CILi64EEENS7_ILi96EEENS7_ILi128EEEEEENS_6half_tEfNS_4arch4Sm80ELb0ELb0ELb0ELb0ELb1ELb0ELb0ELb0ELi2ELi2ELi2ELi2ELb1EEENS1_24CollectiveEpilogueBwdGQAISB_fSE_Li256ELb0ELb1EEENS1_19SingleTileSchedulerILb0ELb0ELb0ELi96EEEEEEEEEvNT_6ParamsE,"ax",@progbits
	.sectioninfo	@"SHI_REGISTERS=255"
	.align	128
.text._ZN7cutlass13device_kernelIN5flash19enable_sm80_to_sm89INS1_16FlashAttnBwdSm80INS1_25CollectiveMainloopBwdSm80ILi2ELi1EN4cute5tupleIJNS5_1CILi64EEENS7_ILi96EEENS7_ILi128EEEEEENS_6half_tEfNS_4arch4Sm80ELb0ELb0ELb0ELb0ELb1ELb0ELb0ELb0ELi2ELi2ELi2ELi2ELb1EEENS1_24CollectiveEpilogueBwdGQAISB_fSE_Li256ELb0ELb1EEENS1_19SingleTileSchedulerILb0ELb0ELb0ELi96EEEEEEEEEvNT_6ParamsE:
        .type           _ZN7cutlass13device_kernelIN5flash19enable_sm80_to_sm89INS1_16FlashAttnBwdSm80INS1_25CollectiveMainloopBwdSm80ILi2ELi1EN4cute5tupleIJNS5_1CILi64EEENS7_ILi96EEENS7_ILi128EEEEEENS_6half_tEfNS_4arch4Sm80ELb0ELb0ELb0ELb0ELb1ELb0ELb0ELb0ELi2ELi2ELi2ELi2ELb1EEENS1_24CollectiveEpilogueBwdGQAISB_fSE_Li256ELb0ELb1EEENS1_19SingleTileSchedulerILb0ELb0ELb0ELi96EEEEEEEEEvNT_6ParamsE,@function
        .size           _ZN7cutlass13device_kernelIN5flash19enable_sm80_to_sm89INS1_16FlashAttnBwdSm80INS1_25CollectiveMainloopBwdSm80ILi2ELi1EN4cute5tupleIJNS5_1CILi64EEENS7_ILi96EEENS7_ILi128EEEEEENS_6half_tEfNS_4arch4Sm80ELb0ELb0ELb0ELb0ELb1ELb0ELb0ELb0ELi2ELi2ELi2ELi2ELb1EEENS1_24CollectiveEpilogueBwdGQAISB_fSE_Li256ELb0ELb1EEENS1_19SingleTileSchedulerILb0ELb0ELb0ELi96EEEEEEEEEvNT_6ParamsE,(.L_x_2288 - _ZN7cutlass13device_kernelIN5flash19enable_sm80_to_sm89INS1_16FlashAttnBwdSm80INS1_25CollectiveMainloopBwdSm80ILi2ELi1EN4cute5tupleIJNS5_1CILi64EEENS7_ILi96EEENS7_ILi128EEEEEENS_6half_tEfNS_4arch4Sm80ELb0ELb0ELb0ELb0ELb1ELb0ELb0ELb0ELi2ELi2ELi2ELi2ELb1EEENS1_24CollectiveEpilogueBwdGQAISB_fSE_Li256ELb0ELb1EEENS1_19SingleTileSchedulerILb0ELb0ELb0ELi96EEEEEEEEEvNT_6ParamsE)
        .other          _ZN7cutlass13device_kernelIN5flash19enable_sm80_to_sm89INS1_16FlashAttnBwdSm80INS1_25CollectiveMainloopBwdSm80ILi2ELi1EN4cute5tupleIJNS5_1CILi64EEENS7_ILi96EEENS7_ILi128EEEEEENS_6half_tEfNS_4arch4Sm80ELb0ELb0ELb0ELb0ELb1ELb0ELb0ELb0ELi2ELi2ELi2ELi2ELb1EEENS1_24CollectiveEpilogueBwdGQAISB_fSE_Li256ELb0ELb1EEENS1_19SingleTileSchedulerILb0ELb0ELb0ELi96EEEEEEEEEvNT_6ParamsE,@"STO_CUDA_ENTRY STV_DEFAULT"
_ZN7cutlass13device_kernelIN5flash19enable_sm80_to_sm89INS1_16FlashAttnBwdSm80INS1_25CollectiveMainloopBwdSm80ILi2ELi1EN4cute5tupleIJNS5_1CILi64EEENS7_ILi96EEENS7_ILi128EEEEEENS_6half_tEfNS_4arch4Sm80ELb0ELb0ELb0ELb0ELb1ELb0ELb0ELb0ELi2ELi2ELi2ELi2ELb1EEENS1_24CollectiveEpilogueBwdGQAISB_fSE_Li256ELb0ELb1EEENS1_19SingleTileSchedulerILb0ELb0ELb0ELi96EEEEEEEEEvNT_6ParamsE:
[----:B------:R-:W-:-:S03]  /*0000*/  MOV R1, c[0x0][0x28] ;  /* 0x00000a0000017a02 */ /* 0x000fc60000000f00 */
[----:B------:R-:W1:Y:S01]  /*0010*/  S2R R234, SR_CTAID.Z ;  /* 0x0000000000ea7919 */ /* 0x000e620000002700 */
[----:B------:R-:W-:Y:S02]  /*0020*/  IADD3 R1, R1, -0x8, RZ ;  /* 0xfffffff801017810 */ /* 0x000fe40007ffe0ff */
[----:B-1----:R-:W-:-:S13]  /*0030*/  ISETP.GE.AND P0, PT, R234, RZ, PT ;  /* 0x000000ffea00720c */ /* 0x002fda0003f06270 */
[----:B------:R-:W-:Y:S05]  /*0040*/  @!P0 EXIT ;  /* 0x000000000000894d */ /* 0x000fea0003800000 */
[----:B------:R-:W1:Y:S01]  /*0050*/  S2R R236, SR_TID.X ;  /* 0x0000000000ec7919 */ /* 0x000e620000002100 */
[----:B------:R-:W2:Y:S01]  /*0060*/  S2UR UR7, SR_CTAID.Y ;  /* 0x00000000000779c3 */ /* 0x000ea20000002600 */
[----:B------:R-:W-:Y:S01]  /*0070*/  ULDC.64 UR8, c[0x0][0x248] ;  /* 0x0000920000087ab9 */ /* 0x000fe20000000a00 */
[----:B------:R-:W-:Y:S01]  /*0080*/  SHF.R.S32.HI R233, RZ, 0x1f, R234 ;  /* 0x0000001fffe97819 */ /* 0x000fe200000114ea */
[----:B------:R-:W-:Y:S01]  /*0090*/  UISETP.NE.AND UP0, UPT, UR8, 0x1, UPT ;  /* 0x000000010800788c */ /* 0x000fe2000bf05270 */
[C---:B------:R-:W-:Y:S01]  /*00a0*/  IMAD.WIDE.U32 R6, R234.reuse, c[0x0][0x278], RZ ;  /* 0x00009e00ea067a25 */ /* 0x040fe200078e00ff */
[----:B------:R-:W-:Y:S01]  /*00b0*/  ULDC.64 UR4, c[0x0][0x270] ;  /* 0x00009c0000047ab9 */ /* 0x000fe20000000a00 */
[----:B------:R-:W-:Y:S01]  /*00c0*/  CS2R R138, SRZ ;  /* 0x00000000008a7805 */ /* 0x000fe2000001ff00 */
[----:B------:R-:W-:Y:S01]  /*00d0*/  ULDC.64 UR14, c[0x0][0x118] ;  /* 0x00004600000e7ab9 */ /* 0x000fe20000000a00 */
[C---:B------:R-:W-:Y:S01]  /*00e0*/  IMAD R232, R233.reuse, c[0x0][0x278], RZ ;  /* 0x00009e00e9e87a24 */ /* 0x040fe200078e02ff */
[----:B------:R-:W-:Y:S01]  /*00f0*/  CS2R R136, SRZ ;  /* 0x0000000000887805 */ /* 0x000fe2000001ff00 */
[----:B------:R-:W-:Y:S01]  /*0100*/  IMAD R22, R233, c[0x0][0x1e8], RZ ;  /* 0x00007a00e9167a24 */ /* 0x000fe200078e02ff */
[----:B------:R-:W-:Y:S01]  /*0110*/  CS2R R142, SRZ ;  /* 0x00000000008e7805 */ /* 0x000fe2000001ff00 */
[C---:B------:R-:W-:Y:S01]  /*0120*/  IMAD R232, R234.reuse, c[0x0][0x27c], R232 ;  /* 0x00009f00eae87a24 */ /* 0x040fe200078e02e8 */
[----:B------:R-:W-:Y:S01]  /*0130*/  CS2R R140, SRZ ;  /* 0x00000000008c7805 */ /* 0x000fe2000001ff00 */
[C---:B------:R-:W-:Y:S01]  /*0140*/  IMAD R22, R234.reuse, c[0x0][0x1ec], R22 ;  /* 0x00007b00ea167a24 */ /* 0x040fe200078e0216 */
[----:B------:R-:W-:Y:S01]  /*0150*/  CS2R R146, SRZ ;  /* 0x0000000000927805 */ /* 0x000fe2000001ff00 */
[----:B------:R-:W-:Y:S01]  /*0160*/  IMAD.IADD R232, R7, 0x1, R232 ;  /* 0x0000000107e87824 */ /* 0x000fe200078e02e8 */
[----:B------:R-:W-:Y:S01]  /*0170*/  CS2R R144, SRZ ;  /* 0x0000000000907805 */ /* 0x000fe2000001ff00 */
[----:B------:R-:W-:Y:S01]  /*0180*/  IMAD R20, R233, c[0x0][0x1b8], RZ ;  /* 0x00006e00e9147a24 */ /* 0x000fe200078e02ff */
[----:B------:R-:W-:Y:S01]  /*0190*/  CS2R R134, SRZ ;  /* 0x0000000000867805 */ /* 0x000fe2000001ff00 */
[----:B------:R-:W-:Y:S01]  /*01a0*/  IMAD.MOV.U32 R216, RZ, RZ, 0x40 ;  /* 0x00000040ffd87424 */ /* 0x000fe200078e00ff */
[----:B------:R-:W-:Y:S01]  /*01b0*/  CS2R R132, SRZ ;  /* 0x0000000000847805 */ /* 0x000fe2000001ff00 */
[----:B------:R-:W-:Y:S01]  /*01c0*/  IMAD R20, R234, c[0x0][0x1bc], R20 ;  /* 0x00006f00ea147a24 */ /* 0x000fe200078e0214 */
[----:B-1----:R-:W-:Y:S01]  /*01d0*/  SHF.R.S32.HI R2, RZ, 0x1f, R236 ;  /* 0x0000001fff027819 */ /* 0x002fe200000114ec */
[----:B------:R-:W-:Y:S01]  /*01e0*/  IMAD.SHL.U32 R246, R236, 0x4, RZ ;  /* 0x00000004ecf67824 */ /* 0x000fe200078e00ff */
[----:B--2---:R-:W-:Y:S01]  /*01f0*/  USHF.R.S32.HI UR6, URZ, 0x1f, UR7 ;  /* 0x0000001f3f067899 */ /* 0x004fe20008011407 */
[----:B------:R-:W-:Y:S01]  /*0200*/  IMAD.U32 R4, RZ, RZ, UR7 ;  /* 0x00000007ff047e24 */ /* 0x000fe2000f8e00ff */
[----:B------:R-:W-:Y:S01]  /*0210*/  LEA.HI R8, R2, R236, RZ, 0x3 ;  /* 0x000000ec02087211 */ /* 0x000fe200078f18ff */
[----:B------:R-:W-:Y:S01]  /*0220*/  UIMAD.WIDE.U32 UR10, UR7, UR9, URZ ;  /* 0x00000009070a72a5 */ /* 0x000fe2000f8e003f */
[----:B------:R-:W-:Y:S01]  /*0230*/  SHF.R.S32.HI R247, RZ, 0x1f, R246 ;  /* 0x0000001ffff77819 */ /* 0x000fe200000114f6 */
[----:B------:R-:W-:Y:S01]  /*0240*/  UIMAD UR4, UR6, UR4, URZ ;  /* 0x00000004060472a4 */ /* 0x000fe2000f8e023f */
[----:B------:R-:W-:Y:S01]  /*0250*/  LOP3.LUT R9, R8, 0xfffffff8, RZ, 0xc0, !PT ;  /* 0xfffffff808097812 */ /* 0x000fe200078ec0ff */
[----:B------:R-:W-:Y:S01]  /*0260*/  ULDC UR9, c[0x0][0x250] ;  /* 0x0000940000097ab9 */ /* 0x000fe20000000800 */
[----:B------:R-:W-:Y:S01]  /*0270*/  SHF.R.S32.HI R244, RZ, 0x3, R8 ;  /* 0x00000003fff47819 */ /* 0x000fe20000011408 */
[----:B------:R-:W-:Y:S01]  /*0280*/  IMAD.WIDE.U32 R4, R4, c[0x0][0x270], R246 ;  /* 0x00009c0004047a25 */ /* 0x000fe200078e00f6 */
[----:B------:R-:W-:Y:S01]  /*0290*/  UIMAD UR12, UR7, UR5, UR4 ;  /* 0x00000005070c72a4 */ /* 0x000fe2000f8e0204 */
[----:B------:R-:W-:Y:S01]  /*02a0*/  CS2R R130, SRZ ;  /* 0x0000000000827805 */ /* 0x000fe2000001ff00 */
[----:B------:R-:W-:Y:S01]  /*02b0*/  UMOV UR8, UR7 ;  /* 0x0000000700087c82 */ /* 0x000fe20008000000 */
[----:B------:R-:W-:Y:S01]  /*02c0*/  IMAD.IADD R9, R236, 0x1, -R9 ;  /* 0x00000001ec097824 */ /* 0x000fe200078e0a09 */
[----:B------:R-:W-:Y:S01]  /*02d0*/  @UP0 USHF.R.U32.HI UR8, URZ, UR9, UR11 ;  /* 0x000000093f080299 */ /* 0x000fe2000801160b */
[----:B------:R-:W-:Y:S01]  /*02e0*/  IADD3 R7, P0, R6, R4, RZ ;  /* 0x0000000406077210 */ /* 0x000fe20007f1e0ff */
[----:B------:R-:W-:Y:S01]  /*02f0*/  ULDC.64 UR4, c[0x0][0x1e0] ;  /* 0x0000780000047ab9 */ /* 0x000fe20000000a00 */
[----:B------:R-:W-:Y:S01]  /*0300*/  IMAD.SHL.U32 R14, R9, 0x8, RZ ;  /* 0x00000008090e7824 */ /* 0x000fe200078e00ff */
[----:B------:R-:W-:Y:S01]  /*0310*/  USHF.R.S32.HI UR9, URZ, 0x1f, UR8 ;  /* 0x0000001f3f097899 */ /* 0x000fe20008011408 */
[----:B------:R-:W-:Y:S01]  /*0320*/  IADD3.X R3, R232, UR12, R5, P0, !PT ;  /* 0x0000000ce8037c10 */ /* 0x000fe200087fe405 */
[----:B------:R-:W-:Y:S01]  /*0330*/  IMAD.U32 R5, RZ, RZ, UR8 ;  /* 0x00000008ff057e24 */ /* 0x000fe2000f8e00ff */
[----:B------:R-:W-:Y:S01]  /*0340*/  SHF.R.S32.HI R245, RZ, 0x1f, R244 ;  /* 0x0000001ffff57819 */ /* 0x000fe200000114f4 */
[----:B------:R-:W-:Y:S01]  /*0350*/  UIMAD UR4, UR9, UR4, URZ ;  /* 0x00000004090472a4 */ /* 0x000fe2000f8e023f */
[--C-:B------:R-:W-:Y:S01]  /*0360*/  SHF.R.S32.HI R15, RZ, 0x1f, R14.reuse ;  /* 0x0000001fff0f7819 */ /* 0x100fe2000001140e */
[----:B------:R-:W-:Y:S01]  /*0370*/  IMAD.SHL.U32 R235, R244, 0x40, RZ ;  /* 0x00000040f4eb7824 */ /* 0x000fe200078e00ff */
[----:B------:R-:W-:Y:S01]  /*0380*/  LEA.HI R4, R2, R236, RZ, 0x6 ;  /* 0x000000ec02047211 */ /* 0x000fe200078f30ff */
[----:B------:R-:W-:Y:S01]  /*0390*/  UIMAD UR10, UR8, UR5, UR4 ;  /* 0x00000005080a72a4 */ /* 0x000fe2000f8e0204 */
[----:B------:R-:W-:Y:S01]  /*03a0*/  IMAD R24, R245, c[0x0][0x178], RZ ;  /* 0x00005e00f5187a24 */ /* 0x000fe200078e02ff */
[----:B------:R-:W-:Y:S01]  /*03b0*/  ISETP.GE.AND P5, PT, R14, c[0x0][0x1cc], PT ;  /* 0x000073000e007a0c */ /* 0x000fe20003fa6270 */
[C---:B------:R-:W-:Y:S01]  /*03c0*/  IMAD.WIDE.U32 R10, R5.reuse, c[0x0][0x1e0], R14 ;  /* 0x00007800050a7a25 */ /* 0x040fe200078e000e */
[----:B------:R-:W-:Y:S01]  /*03d0*/  ULDC.64 UR4, c[0x0][0x1b0] ;  /* 0x00006c0000047ab9 */ /* 0x000fe20000000a00 */
[----:B------:R-:W-:Y:S01]  /*03e0*/  SHF.R.S32.HI R4, RZ, 0x6, R4 ;  /* 0x00000006ff047819 */ /* 0x000fe20000011404 */
[----:B------:R-:W-:Y:S01]  /*03f0*/  UIMAD UR4, UR9, UR4, URZ ;  /* 0x00000004090472a4 */ /* 0x000fe2000f8e023f */
[----:B------:R-:W-:Y:S01]  /*0400*/  IMAD.WIDE.U32 R12, R5, c[0x0][0x1b0], R14 ;  /* 0x00006c00050c7a25 */ /* 0x000fe200078e000e */
[----:B------:R-:W-:Y:S01]  /*0410*/  IADD3 R11, R11, UR10, RZ ;  /* 0x0000000a0b0b7c10 */ /* 0x000fe2000fffe0ff */
[----:B------:R-:W1:Y:S01]  /*0420*/  S2R R5, SR_CTAID.X ;  /* 0x0000000000057919 */ /* 0x000e620000002500 */
[----:B------:R-:W-:Y:S01]  /*0430*/  UIMAD UR8, UR8, UR5, UR4 ;  /* 0x00000005080872a4 */ /* 0x000fe2000f8e0204 */
[----:B------:R-:W-:Y:S01]  /*0440*/  IMAD R0, R245, c[0x0][0x208], RZ ;  /* 0x00008200f5007a24 */ /* 0x000fe200078e02ff */
[----:B------:R-:W-:Y:S01]  /*0450*/  LOP3.LUT R235, R235, 0x1c0, RZ, 0xc0, !PT ;  /* 0x000001c0ebeb7812 */ /* 0x000fe200078ec0ff */
[C---:B------:R-:W-:Y:S01]  /*0460*/  IMAD R24, R244.reuse, c[0x0][0x17c], R24 ;  /* 0x00005f00f4187a24 */ /* 0x040fe200078e0218 */
[----:B------:R-:W-:Y:S01]  /*0470*/  ULDC.64 UR4, c[0x0][0x180] ;  /* 0x0000600000047ab9 */ /* 0x000fe20000000a00 */
[C---:B------:R-:W-:Y:S01]  /*0480*/  IMAD.WIDE.U32 R18, R244.reuse, c[0x0][0x178], R14 ;  /* 0x00005e00f4127a25 */ /* 0x040fe200078e000e */
[----:B------:R-:W-:Y:S01]  /*0490*/  UIMAD UR4, UR6, UR4, URZ ;  /* 0x00000004060472a4 */ /* 0x000fe2000f8e023f */
[----:B------:R-:W-:Y:S01]  /*04a0*/  IADD3 R13, R13, UR8, RZ ;  /* 0x000000080d0d7c10 */ /* 0x000fe2000fffe0ff */
[----:B------:R-:W-:Y:S01]  /*04b0*/  UMOV UR11, 0x6 ;  /* 0x00000006000b7882 */ /* 0x000fe20000000000 */
[C---:B------:R-:W-:Y:S01]  /*04c0*/  IMAD R0, R244.reuse, c[0x0][0x20c], R0 ;  /* 0x00008300f4007a24 */ /* 0x040fe200078e0200 */
[----:B------:R-:W-:Y:S01]  /*04d0*/  UIMAD UR8, UR7, UR5, UR4 ;  /* 0x00000005070872a4 */ /* 0x000fe2000f8e0204 */
[----:B------:R-:W-:Y:S01]  /*04e0*/  IMAD.WIDE.U32 R16, R244, c[0x0][0x208], R14 ;  /* 0x00008200f4107a25 */ /* 0x000fe200078e000e */
[----:B------:R-:W-:Y:S01]  /*04f0*/  LOP3.LUT R6, R235, 0x38, R14, 0xf8, !PT ;  /* 0x00000038eb067812 */ /* 0x000fe200078ef80e */
[----:B------:R-:W-:Y:S01]  /*0500*/  ULDC.64 UR4, c[0x0][0x210] ;  /* 0x0000840000047ab9 */ /* 0x000fe20000000a00 */
[----:B------:R-:W-:Y:S01]  /*0510*/  SHF.R.U32.HI R235, RZ, 0x3, R235 ;  /* 0x00000003ffeb7819 */ /* 0x000fe200000116eb */
[----:B------:R-:W-:Y:S01]  /*0520*/  IMAD.IADD R25, R19, 0x1, R24 ;  /* 0x0000000113197824 */ /* 0x000fe200078e0218 */
[----:B------:R-:W-:Y:S01]  /*0530*/  UIMAD UR4, UR6, UR4, URZ ;  /* 0x00000004060472a4 */ /* 0x000fe2000f8e023f */
[----:B------:R-:W-:Y:S01]  /*0540*/  IMAD.IADD R17, R17, 0x1, R0 ;  /* 0x0000000111117824 */ /* 0x000fe200078e0200 */
[----:B------:R-:W-:Y:S01]  /*0550*/  CS2R R128, SRZ ;  /* 0x0000000000807805 */ /* 0x000fe2000001ff00 */
[----:B------:R-:W-:Y:S01]  /*0560*/  IMAD.MOV.U32 R24, RZ, RZ, R18 ;  /* 0x000000ffff187224 */ /* 0x000fe200078e0012 */
[----:B------:R-:W-:Y:S01]  /*0570*/  UIMAD UR4, UR7, UR5, UR4 ;  /* 0x00000005070472a4 */ /* 0x000fe2000f8e0204 */
[----:B------:R-:W-:Y:S01]  /*0580*/  IMAD.U32 R0, RZ, RZ, UR7 ;  /* 0x00000007ff007e24 */ /* 0x000fe2000f8e00ff */
[----:B------:R-:W-:Y:S01]  /*0590*/  CS2R R126, SRZ ;  /* 0x00000000007e7805 */ /* 0x000fe2000001ff00 */
[----:B------:R-:W-:Y:S01]  /*05a0*/  IMAD.WIDE.U32 R10, R234, c[0x0][0x1e8], R10 ;  /* 0x00007a00ea0a7a25 */ /* 0x000fe200078e000a */
[----:B------:R-:W-:Y:S01]  /*05b0*/  CS2R R124, SRZ ;  /* 0x00000000007c7805 */ /* 0x000fe2000001ff00 */
[----:B------:R-:W-:Y:S01]  /*05c0*/  CS2R R114, SRZ ;  /* 0x0000000000727805 */ /* 0x000fe2000001ff00 */
[----:B------:R-:W-:Y:S01]  /*05d0*/  CS2R R112, SRZ ;  /* 0x0000000000707805 */ /* 0x000fe2000001ff00 */
[----:B------:R-:W-:Y:S01]  /*05e0*/  IMAD.WIDE.U32 R24, R0, c[0x0][0x180], R24 ;  /* 0x0000600000187a25 */ /* 0x000fe200078e0018 */
[----:B------:R-:W-:Y:S01]  /*05f0*/  CS2R R118, SRZ ;  /* 0x0000000000767805 */ /* 0x000fe2000001ff00 */
[----:B------:R-:W-:Y:S01]  /*0600*/  CS2R R116, SRZ ;  /* 0x0000000000747805 */ /* 0x000fe2000001ff00 */
[----:B------:R-:W-:Y:S01]  /*0610*/  CS2R R122, SRZ ;  /* 0x00000000007a7805 */ /* 0x000fe2000001ff00 */
[----:B-1----:R-:W-:Y:S01]  /*0620*/  IMAD.WIDE R26, R5, 0x60, R244 ;  /* 0x00000060051a7825 */ /* 0x002fe200078e02f4 */
[----:B------:R-:W-:Y:S01]  /*0630*/  IADD3 R25, R25, UR8, RZ ;  /* 0x0000000819197c10 */ /* 0x000fe2000fffe0ff */
[----:B------:R-:W-:Y:S01]  /*0640*/  CS2R R120, SRZ ;  /* 0x0000000000787805 */ /* 0x000fe2000001ff00 */
[----:B------:R-:W-:Y:S01]  /*0650*/  CS2R R110, SRZ ;  /* 0x00000000006e7805 */ /* 0x000fe2000001ff00 */
[----:B------:R-:W-:Y:S01]  /*0660*/  IMAD.IADD R23, R11, 0x1, R22 ;  /* 0x000000010b177824 */ /* 0x000fe200078e0216 */
[----:B------:R-:W-:Y:S01]  /*0670*/  CS2R R108, SRZ ;  /* 0x00000000006c7805 */ /* 0x000fe2000001ff00 */
[----:B------:R-:W-:Y:S01]  /*0680*/  IMAD.MOV.U32 R22, RZ, RZ, R10 ;  /* 0x000000ffff167224 */ /* 0x000fe200078e000a */
[----:B------:R-:W-:Y:S01]  /*0690*/  CS2R R106, SRZ ;  /* 0x00000000006a7805 */ /* 0x000fe2000001ff00 */
[----:B------:R-:W-:Y:S01]  /*06a0*/  IMAD R11, R27, c[0x0][0x1d8], RZ ;  /* 0x000076001b0b7a24 */ /* 0x000fe200078e02ff */
[----:B------:R-:W-:Y:S01]  /*06b0*/  CS2R R104, SRZ ;  /* 0x0000000000687805 */ /* 0x000fe2000001ff00 */
[----:B------:R-:W-:Y:S01]  /*06c0*/  IMAD.WIDE.U32 R12, R234, c[0x0][0x1b8], R12 ;  /* 0x00006e00ea0c7a25 */ /* 0x000fe200078e000c */
[----:B------:R-:W-:Y:S01]  /*06d0*/  CS2R R102, SRZ ;  /* 0x0000000000667805 */ /* 0x000fe2000001ff00 */
[----:B------:R-:W-:Y:S01]  /*06e0*/  CS2R R100, SRZ ;  /* 0x0000000000647805 */ /* 0x000fe2000001ff00 */
[----:B------:R-:W-:Y:S01]  /*06f0*/  CS2R R90, SRZ ;  /* 0x00000000005a7805 */ /* 0x000fe2000001ff00 */
[----:B------:R-:W-:Y:S01]  /*0700*/  IMAD R10, R233, c[0x0][0x188], RZ ;  /* 0x00006200e90a7a24 */ /* 0x000fe200078e02ff */
[----:B------:R-:W-:Y:S01]  /*0710*/  CS2R R88, SRZ ;  /* 0x0000000000587805 */ /* 0x000fe2000001ff00 */
[----:B------:R-:W-:Y:S01]  /*0720*/  IMAD.U32 R18, RZ, RZ, UR7 ;  /* 0x00000007ff127e24 */ /* 0x000fe2000f8e00ff */
[----:B------:R-:W-:Y:S01]  /*0730*/  CS2R R94, SRZ ;  /* 0x00000000005e7805 */ /* 0x000fe2000001ff00 */
[C---:B------:R-:W-:Y:S01]  /*0740*/  IMAD R11, R26.reuse, c[0x0][0x1dc], R11 ;  /* 0x000077001a0b7a24 */ /* 0x040fe200078e020b */
[----:B------:R-:W-:Y:S01]  /*0750*/  CS2R R92, SRZ ;  /* 0x00000000005c7805 */ /* 0x000fe2000001ff00 */
[----:B------:R-:W-:Y:S01]  /*0760*/  IMAD.WIDE.U32 R22, R26, c[0x0][0x1d8], R22 ;  /* 0x000076001a167a25 */ /* 0x000fe200078e0016 */
[----:B------:R-:W-:Y:S01]  /*0770*/  CS2R R98, SRZ ;  /* 0x0000000000627805 */ /* 0x000fe2000001ff00 */
[----:B------:R-:W-:Y:S01]  /*0780*/  CS2R R96, SRZ ;  /* 0x0000000000607805 */ /* 0x000fe2000001ff00 */
[----:B------:R-:W-:Y:S01]  /*0790*/  CS2R R86, SRZ ;  /* 0x0000000000567805 */ /* 0x000fe2000001ff00 */
[----:B------:R-:W-:Y:S01]  /*07a0*/  IMAD.IADD R21, R13, 0x1, R20 ;  /* 0x000000010d157824 */ /* 0x000fe200078e0214 */
[----:B------:R-:W-:Y:S01]  /*07b0*/  CS2R R84, SRZ ;  /* 0x0000000000547805 */ /* 0x000fe2000001ff00 */
[----:B------:R-:W-:Y:S01]  /*07c0*/  IMAD.SHL.U32 R229, R4, 0x200, RZ ;  /* 0x0000020004e57824 */ /* 0x000fe200078e00ff */
[----:B------:R-:W-:Y:S01]  /*07d0*/  CS2R R82, SRZ ;  /* 0x0000000000527805 */ /* 0x000fe2000001ff00 */
[----:B------:R-:W-:Y:S01]  /*07e0*/  IMAD.MOV.U32 R20, RZ, RZ, R12 ;  /* 0x000000ffff147224 */ /* 0x000fe200078e000c */
[----:B------:R-:W-:Y:S01]  /*07f0*/  IADD3 R12, -R244, c[0x0][0x198], RZ ;  /* 0x00006600f40c7a10 */ /* 0x000fe20007ffe1ff */
[C---:B------:R-:W-:Y:S01]  /*0800*/  IMAD R10, R234.reuse, c[0x0][0x18c], R10 ;  /* 0x00006300ea0a7a24 */ /* 0x040fe200078e020a */
[----:B------:R-:W-:Y:S01]  /*0810*/  LOP3.LUT R235, R229, R6, R235, 0xf6, !PT ;  /* 0x00000006e5eb7212 */ /* 0x000fe200078ef6eb */
[----:B------:R-:W-:Y:S01]  /*0820*/  IMAD.WIDE.U32 R24, R234, c[0x0][0x188], R24 ;  /* 0x00006200ea187a25 */ /* 0x000fe200078e0018 */
[----:B------:R-:W-:Y:S01]  /*0830*/  CS2R R80, SRZ ;  /* 0x0000000000507805 */ /* 0x000fe2000001ff00 */
[----:B------:R-:W-:Y:S01]  /*0840*/  CS2R R78, SRZ ;  /* 0x00000000004e7805 */ /* 0x000fe2000001ff00 */
[----:B------:R-:W-:Y:S01]  /*0850*/  CS2R R76, SRZ ;  /* 0x00000000004c7805 */ /* 0x000fe2000001ff00 */
[----:B------:R-:W-:Y:S01]  /*0860*/  IMAD R0, R27, c[0x0][0x1a8], RZ ;  /* 0x00006a001b007a24 */ /* 0x000fe200078e02ff */
[----:B------:R-:W-:Y:S01]  /*0870*/  LEA R240, P1, R24, c[0x0][0x160], 0x1 ;  /* 0x0000580018f07a11 */ /* 0x000fe200078208ff */
[----:B------:R-:W-:Y:S01]  /*0880*/  IMAD.WIDE.U32 R18, R18, c[0x0][0x210], R16 ;  /* 0x0000840012127a25 */ /* 0x000fe200078e0010 */
[----:B------:R-:W-:Y:S01]  /*0890*/  LEA R16, P0, R22, c[0x0][0x1c0], 0x1 ;  /* 0x0000700016107a11 */ /* 0x000fe200078008ff */
[----:B------:R-:W-:Y:S01]  /*08a0*/  CS2R R66, SRZ ;  /* 0x0000000000427805 */ /* 0x000fe2000001ff00 */
[----:B------:R-:W-:Y:S01]  /*08b0*/  CS2R R64, SRZ ;  /* 0x0000000000407805 */ /* 0x000fe2000001ff00 */
[----:B------:R-:W-:Y:S01]  /*08c0*/  IMAD.IADD R11, R23, 0x1, R11 ;  /* 0x00000001170b7824 */ /* 0x000fe200078e020b */
[----:B------:R-:W-:Y:S01]  /*08d0*/  IADD3 R19, R19, UR4, RZ ;  /* 0x0000000413137c10 */ /* 0x000fe2000fffe0ff */
[----:B------:R-:W-:Y:S01]  /*08e0*/  IMAD.IADD R10, R25, 0x1, R10 ;  /* 0x00000001190a7824 */ /* 0x000fe200078e020a */
[----:B------:R-:W-:Y:S01]  /*08f0*/  ULDC.64 UR4, c[0x0][0x1d8] ;  /* 0x0000760000047ab9 */ /* 0x000fe20000000a00 */
[----:B------:R-:W-:Y:S01]  /*0900*/  IMAD R0, R26, c[0x0][0x1ac], R0 ;  /* 0x00006b001a007a24 */ /* 0x000fe200078e0200 */
[----:B------:R-:W-:Y:S01]  /*0910*/  LEA.HI.X R17, R22, c[0x0][0x1c4], R11, 0x1, P0 ;  /* 0x0000710016117a11 */ /* 0x000fe200000f0c0b */
[----:B------:R-:W-:Y:S01]  /*0920*/  IMAD.WIDE.U32 R20, R26, c[0x0][0x1a8], R20 ;  /* 0x00006a001a147a25 */ /* 0x000fe200078e0014 */
[----:B------:R-:W-:Y:S01]  /*0930*/  LEA.HI.X R241, R24, c[0x0][0x164], R10, 0x1, P1 ;  /* 0x0000590018f17a11 */ /* 0x000fe200008f0c0a */
[----:B------:R-:W-:Y:S01]  /*0940*/  USHF.L.U32 UR8, UR4, 0x6, URZ ;  /* 0x0000000604087899 */ /* 0x000fe2000800063f */
[----:B------:R-:W-:Y:S01]  /*0950*/  CS2R R70, SRZ ;  /* 0x0000000000467805 */ /* 0x000fe2000001ff00 */
[----:B------:R-:W-:Y:S01]  /*0960*/  IMAD R6, R233, c[0x0][0x218], RZ ;  /* 0x00008600e9067a24 */ /* 0x000fe200078e02ff */
[----:B------:R-:W-:Y:S01]  /*0970*/  USHF.L.U64.HI UR9, UR4, UR11, UR5 ;  /* 0x0000000b04097299 */ /* 0x000fe20008010205 */
[----:B------:R-:W-:Y:S01]  /*0980*/  IMAD.IADD R11, R21, 0x1, R0 ;  /* 0x00000001150b7824 */ /* 0x000fe200078e0200 */
[----:B------:R-:W-:Y:S01]  /*0990*/  IADD3 R0, R14, 0x40, RZ ;  /* 0x000000400e007810 */ /* 0x000fe20007ffe0ff */
[----:B------:R-:W-:Y:S01]  /*09a0*/  IMAD R10, R234, c[0x0][0x21c], R6 ;  /* 0x00008700ea0a7a24 */ /* 0x000fe200078e0206 */
[----:B------:R-:W-:Y:S01]  /*09b0*/  ULDC.64 UR4, c[0x0][0x1a8] ;  /* 0x00006a0000047ab9 */ /* 0x000fe20000000a00 */
[----:B------:R-:W-:Y:S01]  /*09c0*/  IMAD R6, R5, -0x60, R12 ;  /* 0xffffffa005067824 */ /* 0x000fe200078e020c */
[----:B------:R-:W-:Y:S01]  /*09d0*/  ISETP.GE.AND P4, PT, R0, c[0x0][0x1cc], PT ;  /* 0x0000730000007a0c */ /* 0x000fe20003f86270 */
[----:B------:R-:W-:Y:S01]  /*09e0*/  IMAD.WIDE.U32 R18, R234, c[0x0][0x218], R18 ;  /* 0x00008600ea127a25 */ /* 0x000fe200078e0012 */
[----:B------:R-:W-:Y:S01]  /*09f0*/  LEA R12, P0, R20, c[0x0][0x190], 0x1 ;  /* 0x00006400140c7a11 */ /* 0x000fe200078008ff */
[----:B------:R-:W-:Y:S01]  /*0a00*/  USHF.L.U32 UR10, UR4, 0x6, URZ ;  /* 0x00000006040a7899 */ /* 0x000fe2000800063f */
[C---:B------:R-:W-:Y:S01]  /*0a10*/  ISETP.LT.OR P1, PT, R6.reuse, 0x1, P5 ;  /* 0x000000010600780c */ /* 0x040fe20002f21670 */
[----:B------:R-:W-:Y:S01]  /*0a20*/  IMAD.IADD R10, R19, 0x1, R10 ;  /* 0x00000001130a7824 */ /* 0x000fe200078e020a */
[----:B------:R-:W-:Y:S01]  /*0a30*/  ISETP.LT.OR P3, PT, R6, 0x1, P4 ;  /* 0x000000010600780c */ /* 0x000fe20002761670 */
[----:B------:R-:W-:Y:S01]  /*0a40*/  IMAD.SHL.U32 R235, R235, 0x2, RZ ;  /* 0x00000002ebeb7824 */ /* 0x000fe200078e00ff */
[----:B------:R-:W-:Y:S01]  /*0a50*/  LEA.HI.X R13, R20, c[0x0][0x194], R11, 0x1, P0 ;  /* 0x00006500140d7a11 */ /* 0x000fe200000f0c0b */
[----:B------:R-:W-:Y:S01]  /*0a60*/  USHF.L.U64.HI UR5, UR4, UR11, UR5 ;  /* 0x0000000b04057299 */ /* 0x000fe20008010205 */
[----:B------:R-:W-:Y:S01]  /*0a70*/  LEA R238, P0, R18, c[0x0][0x1f0], 0x1 ;  /* 0x00007c0012ee7a11 */ /* 0x000fe200078008ff */
[----:B------:R-:W-:Y:S01]  /*0a80*/  IMAD.MOV.U32 R206, RZ, RZ, 0x20 ;  /* 0x00000020ffce7424 */ /* 0x000fe200078e00ff */
[----:B------:R-:W-:Y:S01]  /*0a90*/  ISETP.LT.OR P2, PT, R6, 0x21, P5 ;  /* 0x000000210600780c */ /* 0x000fe20002f41670 */
[----:B------:R-:W-:Y:S01]  /*0aa0*/  IMAD R242, R233, c[0x0][0x290], RZ ;  /* 0x0000a400e9f27a24 */ /* 0x000fe200078e02ff */
[----:B------:R-:W-:Y:S01]  /*0ab0*/  LEA.HI.X R239, R18, c[0x0][0x1f4], R10, 0x1, P0 ;  /* 0x00007d0012ef7a11 */ /* 0x000fe200000f0c0a */
[----:B------:R-:W-:Y:S01]  /*0ac0*/  IMAD.U32 R10, RZ, RZ, UR8 ;  /* 0x00000008ff0a7e24 */ /* 0x000fe2000f8e00ff */
[----:B------:R-:W-:Y:S01]  /*0ad0*/  IADD3 R18, P0, R16, UR8, RZ ;  /* 0x0000000810127c10 */ /* 0x000fe2000ff1e0ff */
[----:B------:R1:W-:Y:S01]  /*0ae0*/  LDGSTS.E.BYPASS.LTC128B.128 [R235+0x6080], [R16.64], !P1 ;  /* 0x0608000010eb7fae */ /* 0x0003e2000c901d4e */
[----:B------:R-:W-:Y:S01]  /*0af0*/  ISETP.LT.OR P5, PT, R6, 0x41, P5 ;  /* 0x000000410600780c */ /* 0x000fe20002fa1670 */
[----:B------:R-:W-:Y:S01]  /*0b00*/  IMAD R242, R234, c[0x0][0x294], R242 ;  /* 0x0000a500eaf27a24 */ /* 0x000fe200078e02f2 */
[----:B------:R-:W-:Y:S01]  /*0b10*/  IADD3.X R19, R17, UR9, RZ, P0, !PT ;  /* 0x0000000911137c10 */ /* 0x000fe200087fe4ff */
[----:B------:R1:W-:Y:S01]  /*0b20*/  LDGSTS.E.BYPASS.LTC128B.128 [R235+0x9080], [R16.64+0x80], !P3 ;  /* 0x0908008010eb7fae */ /* 0x0003e2000d901d4e */
[----:B------:R-:W-:Y:S01]  /*0b30*/  ISETP.LT.OR P3, PT, R6, 0x21, P4 ;  /* 0x000000210600780c */ /* 0x000fe20002761670 */
[----:B------:R-:W-:Y:S01]  /*0b40*/  IMAD.MOV.U32 R226, RZ, RZ, 0x10 ;  /* 0x00000010ffe27424 */ /* 0x000fe200078e00ff */
[----:B------:R-:W-:Y:S01]  /*0b50*/  IADD3 R10, P1, P0, R10, 0x80, R16 ;  /* 0x000000800a0a7810 */ /* 0x000fe2000783e010 */
[----:B------:R2:W-:Y:S01]  /*0b60*/  LDGSTS.E.BYPASS.LTC128B.128 [R235+0x7080], [R18.64], !P2 ;  /* 0x0708000012eb7fae */ /* 0x0005e2000d101d4e */
[----:B------:R-:W-:Y:S01]  /*0b70*/  ISETP.LT.OR P4, PT, R6, 0x41, P4 ;  /* 0x000000410600780c */ /* 0x000fe20002781670 */
[----:B------:R-:W-:Y:S01]  /*0b80*/  CS2R R68, SRZ ;  /* 0x0000000000447805 */ /* 0x000fe2000001ff00 */
[----:B------:R-:W-:Y:S01]  /*0b90*/  IADD3.X R11, RZ, UR9, R17, P1, P0 ;  /* 0x00000009ff0b7c10 */ /* 0x000fe20008fe0411 */
[----:B------:R-:W-:Y:S01]  /*0ba0*/  CS2R R74, SRZ ;  /* 0x00000000004a7805 */ /* 0x000fe2000001ff00 */
[----:B------:R-:W-:Y:S01]  /*0bb0*/  ISETP.GE.AND P1, PT, R14, c[0x0][0x19c], PT ;  /* 0x000067000e007a0c */ /* 0x000fe20003f26270 */
[----:B------:R-:W-:Y:S01]  /*0bc0*/  CS2R R72, SRZ ;  /* 0x0000000000487805 */ /* 0x000fe2000001ff00 */
[----:B------:R-:W-:Y:S01]  /*0bd0*/  ISETP.GE.AND P0, PT, R0, c[0x0][0x19c], PT ;  /* 0x0000670000007a0c */ /* 0x000fe20003f06270 */
[----:B------:R-:W-:Y:S01]  /*0be0*/  CS2R R62, SRZ ;  /* 0x00000000003e7805 */ /* 0x000fe2000001ff00 */
[----:B------:R-:W-:Y:S01]  /*0bf0*/  CS2R R60, SRZ ;  /* 0x00000000003c7805 */ /* 0x000fe2000001ff00 */
[----:B------:R3:W-:Y:S01]  /*0c00*/  LDGSTS.E.BYPASS.LTC128B.128 [R235+0xa080], [R10.64], !P3 ;  /* 0x0a0800000aeb7fae */ /* 0x0007e2000d901d4e */
[C---:B------:R-:W-:Y:S01]  /*0c10*/  ISETP.LT.OR P3, PT, R6.reuse, 0x1, P1 ;  /* 0x000000010600780c */ /* 0x040fe20000f61670 */
[----:B------:R-:W-:Y:S01]  /*0c20*/  CS2R R58, SRZ ;  /* 0x00000000003a7805 */ /* 0x000fe2000001ff00 */
[----:B------:R-:W-:Y:S01]  /*0c30*/  ISETP.LT.OR P6, PT, R6, 0x21, P0 ;  /* 0x000000210600780c */ /* 0x000fe200007c1670 */
[----:B------:R-:W-:Y:S01]  /*0c40*/  CS2R R56, SRZ ;  /* 0x0000000000387805 */ /* 0x000fe2000001ff00 */
[----:B------:R-:W-:Y:S01]  /*0c50*/  CS2R R54, SRZ ;  /* 0x0000000000367805 */ /* 0x000fe2000001ff00 */
[----:B------:R-:W-:Y:S01]  /*0c60*/  CS2R R52, SRZ ;  /* 0x0000000000347805 */ /* 0x000fe2000001ff00 */
[----:B--2---:R-:W-:-:S04]  /*0c70*/  IADD3 R18, P2, R18, UR8, RZ ;  /* 0x0000000812127c10 */ /* 0x004fc8000ff5e0ff */
[----:B------:R-:W-:Y:S01]  /*0c80*/  IADD3.X R19, R19, UR9, RZ, P2, !PT ;  /* 0x0000000913137c10 */ /* 0x000fe200097fe4ff */
[----:B------:R-:W-:Y:S01]  /*0c90*/  ULDC.64 UR8, c[0x0][0x178] ;  /* 0x00005e0000087ab9 */ /* 0x000fe20000000a00 */
[C---:B------:R-:W-:Y:S01]  /*0ca0*/  ISETP.LT.OR P2, PT, R6.reuse, 0x1, P0 ;  /* 0x000000010600780c */ /* 0x040fe20000741670 */
[----:B------:R-:W-:Y:S01]  /*0cb0*/  USHF.L.U64.HI UR9, UR8, UR11, UR9 ;  /* 0x0000000b08097299 */ /* 0x000fe20008010209 */
[----:B------:R-:W-:Y:S01]  /*0cc0*/  ISETP.LT.OR P0, PT, R6, 0x41, P0 ;  /* 0x000000410600780c */ /* 0x000fe20000701670 */
[----:B------:R2:W-:Y:S01]  /*0cd0*/  LDGSTS.E.BYPASS.LTC128B.128 [R235+0x8080], [R18.64], !P5 ;  /* 0x0808000012eb7fae */ /* 0x0005e2000e901d4e */
[----:B-1----:R-:W-:Y:S01]  /*0ce0*/  IADD3 R16, P5, R12, UR10, RZ ;  /* 0x0000000a0c107c10 */ /* 0x002fe2000ffbe0ff */
[----:B---3--:R-:W-:Y:S01]  /*0cf0*/  IMAD.SHL.U32 R10, R9, 0x40, RZ ;  /* 0x00000040090a7824 */ /* 0x008fe200078e00ff */
[----:B------:R-:W-:Y:S01]  /*0d00*/  ULDC UR11, c[0x0][0x168] ;  /* 0x00005a00000b7ab9 */ /* 0x000fe20000000800 */
[----:B------:R2:W-:Y:S01]  /*0d10*/  LDGSTS.E.BYPASS.LTC128B.128 [R235+0xb080], [R18.64+0x80], !P4 ;  /* 0x0b08008012eb7fae */ /* 0x0005e2000e101d4e */
[C---:B------:R-:W-:Y:S01]  /*0d20*/  ISETP.LT.OR P4, PT, R6.reuse, 0x21, P1 ;  /* 0x000000210600780c */ /* 0x040fe20000f81670 */
[----:B------:R-:W-:Y:S01]  /*0d30*/  UISETP.GE.AND UP0, UPT, UR11, 0x1, UPT ;  /* 0x000000010b00788c */ /* 0x000fe2000bf06270 */
[----:B------:R-:W-:Y:S01]  /*0d40*/  ISETP.LT.OR P1, PT, R6, 0x41, P1 ;  /* 0x000000410600780c */ /* 0x000fe20000f21670 */
[----:B------:R-:W-:Y:S01]  /*0d50*/  IMAD.U32 R6, RZ, RZ, UR10 ;  /* 0x0000000aff067e24 */ /* 0x000fe2000f8e00ff */
[----:B------:R-:W0:Y:S01]  /*0d60*/  LDGDEPBAR ;  /* 0x00000000000079af */ /* 0x000e220000000000 */
[----:B------:R-:W-:-:S03]  /*0d70*/  IADD3.X R17, R13, UR5, RZ, P5, !PT ;  /* 0x000000050d117c10 */ /* 0x000fc6000affe4ff */
[----:B------:R1:W-:Y:S04]  /*0d80*/  LDGSTS.E.BYPASS.LTC128B.128 [R235+0x80], [R12.64], !P3 ;  /* 0x000800000ceb7fae */ /* 0x0003e8000d901d4e */
[----:B------:R1:W-:Y:S04]  /*0d90*/  LDGSTS.E.BYPASS.LTC128B.128 [R235+0x3080], [R12.64+0x80], !P2 ;  /* 0x030800800ceb7fae */ /* 0x0003e8000d101d4e */
[----:B------:R3:W-:Y:S01]  /*0da0*/  LDGSTS.E.BYPASS.LTC128B.128 [R235+0x1080], [R16.64], !P4 ;  /* 0x0108000010eb7fae */ /* 0x0007e2000e101d4e */
[----:B------:R-:W-:Y:S02]  /*0db0*/  ISETP.GE.AND P4, PT, R14, c[0x0][0x16c], PT ;  /* 0x00005b000e007a0c */ /* 0x000fe40003f86270 */
[----:B--2---:R-:W-:-:S02]  /*0dc0*/  IADD3 R18, P3, P2, R6, 0x80, R12 ;  /* 0x0000008006127810 */ /* 0x004fc40007a7e00c */
[C---:B------:R-:W-:Y:S02]  /*0dd0*/  LEA R6, P5, R7.reuse, c[0x0][0x258], 0x2 ;  /* 0x0000960007067a11 */ /* 0x040fe400078a10ff */
[----:B------:R-:W-:Y:S02]  /*0de0*/  IADD3.X R19, RZ, UR5, R13, P3, P2 ;  /* 0x00000005ff137c10 */ /* 0x000fe40009fe440d */
[----:B------:R-:W-:Y:S02]  /*0df0*/  ISETP.GE.AND P3, PT, R0, c[0x0][0x16c], PT ;  /* 0x00005b0000007a0c */ /* 0x000fe40003f66270 */
[----:B------:R-:W-:Y:S01]  /*0e00*/  LEA.HI.X R7, R7, c[0x0][0x25c], R3, 0x2, P5 ;  /* 0x0000970007077a11 */ /* 0x000fe200028f1403 */
[----:B------:R2:W-:Y:S01]  /*0e10*/  LDGSTS.E.BYPASS.LTC128B.128 [R235+0x4080], [R18.64], !P6 ;  /* 0x0408000012eb7fae */ /* 0x0005e2000f101d4e */
[----:B------:R-:W-:Y:S02]  /*0e20*/  SEL R11, RZ, 0x2, P3 ;  /* 0x00000002ff0b7807 */ /* 0x000fe40001800000 */
[----:B-1----:R-:W-:-:S02]  /*0e30*/  LOP3.LUT R12, R10, 0x1c0, RZ, 0xc0, !PT ;  /* 0x000001c00a0c7812 */ /* 0x002fc400078ec0ff */
[----:B------:R-:W-:Y:S02]  /*0e40*/  SEL R10, RZ, 0x1, P4 ;  /* 0x00000001ff0a7807 */ /* 0x000fe40002000000 */
[----:B---3--:R-:W-:Y:S01]  /*0e50*/  IADD3 R16, P2, R16, UR10, RZ ;  /* 0x0000000a10107c10 */ /* 0x008fe2000ff5e0ff */
[----:B------:R-:W-:Y:S01]  /*0e60*/  USHF.L.U32 UR10, UR8, 0x6, URZ ;  /* 0x00000006080a7899 */ /* 0x000fe2000800063f */
[----:B------:R-:W-:Y:S01]  /*0e70*/  LOP3.LUT R13, R12, 0x8, R8, 0xf8, !PT ;  /* 0x000000080c0d7812 */ /* 0x000fe200078ef808 */
[----:B------:R-:W-:Y:S01]  /*0e80*/  IMAD.IADD R10, R11, 0x1, R10 ;  /* 0x000000010b0a7824 */ /* 0x000fe200078e020a */
[----:B------:R-:W-:Y:S01]  /*0e90*/  IADD3.X R17, R17, UR5, RZ, P2, !PT ;  /* 0x0000000511117c10 */ /* 0x000fe200097fe4ff */
[----:B------:R-:W-:Y:S01]  /*0ea0*/  ULDC.64 UR4, c[0x0][0x288] ;  /* 0x0000a20000047ab9 */ /* 0x000fe20000000a00 */
[----:B------:R-:W-:Y:S01]  /*0eb0*/  SHF.R.U32.HI R12, RZ, 0x3, R12 ;  /* 0x00000003ff0c7819 */ /* 0x000fe2000001160c */
[----:B------:R-:W-:Y:S01]  /*0ec0*/  UIMAD UR4, UR6, UR4, URZ ;  /* 0x00000004060472a4 */ /* 0x000fe2000f8e023f */
[----:B------:R-:W-:Y:S01]  /*0ed0*/  LOP3.LUT P6, RZ, R10, 0x1, RZ, 0xc0, !PT ;  /* 0x000000010aff7812 */ /* 0x000fe200078cc0ff */
[----:B------:R1:W-:Y:S01]  /*0ee0*/  LDGSTS.E.BYPASS.LTC128B.128 [R235+0x2080], [R16.64], !P1 ;  /* 0x0208000010eb7fae */ /* 0x0003e2000c901d4e */
[----:B------:R-:W-:Y:S01]  /*0ef0*/  LOP3.LUT R229, R229, R13, R12, 0xf6, !PT ;  /* 0x0000000de5e57212 */ /* 0x000fe200078ef60c */
[----:B------:R-:W-:Y:S01]  /*0f00*/  IMAD.U32 R12, RZ, RZ, UR10 ;  /* 0x0000000aff0c7e24 */ /* 0x000fe2000f8e00ff */
[C---:B------:R-:W-:Y:S01]  /*0f10*/  LOP3.LUT P1, RZ, R9.reuse, 0x2, RZ, 0xc0, !PT ;  /* 0x0000000209ff7812 */ /* 0x040fe2000782c0ff */
[----:B------:R1:W-:Y:S01]  /*0f20*/  LDGSTS.E.BYPASS.LTC128B.128 [R235+0x5080], [R16.64+0x80], !P0 ;  /* 0x0508008010eb7fae */ /* 0x0003e2000c101d4e */
[----:B------:R-:W-:Y:S01]  /*0f30*/  LOP3.LUT P0, RZ, R9, 0x4, RZ, 0xc0, !PT ;  /* 0x0000000409ff7812 */ /* 0x000fe2000780c0ff */
[----:B------:R-:W-:Y:S01]  /*0f40*/  IMAD.SHL.U32 R229, R229, 0x2, RZ ;  /* 0x00000002e5e57824 */ /* 0x000fe200078e00ff */
[----:B------:R-:W-:Y:S01]  /*0f50*/  SEL R206, R206, 0xffffffe0, !P1 ;  /* 0xffffffe0cece7807 */ /* 0x000fe20004800000 */
[----:B------:R-:W0:Y:S01]  /*0f60*/  LDGDEPBAR ;  /* 0x00000000000079af */ /* 0x000e220000000000 */
[----:B------:R-:W-:Y:S01]  /*0f70*/  SEL R216, R216, 0xffffffc0, !P0 ;  /* 0xffffffc0d8d87807 */ /* 0x000fe20004000000 */
[----:B------:R-:W-:Y:S01]  /*0f80*/  UIMAD UR4, UR7, UR5, UR4 ;  /* 0x00000005070472a4 */ /* 0x000fe2000f8e0204 */
[----:B------:R-:W-:Y:S01]  /*0f90*/  LOP3.LUT P5, RZ, R10, 0x2, RZ, 0xc0, !PT ;  /* 0x000000020aff7812 */ /* 0x000fe200078ac0ff */
[C---:B------:R-:W-:Y:S01]  /*0fa0*/  IMAD.IADD R218, R229.reuse, 0x1, R206 ;  /* 0x00000001e5da7824 */ /* 0x040fe200078e02ce */
[----:B------:R-:W-:Y:S01]  /*0fb0*/  IADD3 R12, P1, P0, R12, 0x80, R240 ;  /* 0x000000800c0c7810 */ /* 0x000fe2000783e0f0 */
[----:B------:R-:W-:Y:S01]  /*0fc0*/  IMAD.IADD R217, R229, 0x1, R216 ;  /* 0x00000001e5d97824 */ /* 0x000fe200078e02d8 */
[----:B------:R-:W-:Y:S01]  /*0fd0*/  IADD3 R10, -R244, c[0x0][0x168], RZ ;  /* 0x00005a00f40a7a10 */ /* 0x000fe20007ffe1ff */
[----:B------:R-:W-:Y:S01]  /*0fe0*/  IMAD.SHL.U32 R9, R9, 0x20, RZ ;  /* 0x0000002009097824 */ /* 0x000fe200078e00ff */
[----:B------:R-:W-:Y:S01]  /*0ff0*/  IADD3.X R13, RZ, UR9, R241, P1, P0 ;  /* 0x00000009ff0d7c10 */ /* 0x000fe20008fe04f1 */
[----:B------:R-:W-:Y:S01]  /*1000*/  IMAD.IADD R206, R206, 0x1, R217 ;  /* 0x00000001cece7824 */ /* 0x000fe200078e02d9 */
[----:B------:R-:W-:-:S02]  /*1010*/  ISETP.LT.OR P0, PT, R10, 0x1, !P6 ;  /* 0x000000010a00780c */ /* 0x000fc40007701670 */
[C---:B------:R-:W-:Y:S02]  /*1020*/  ISETP.LT.OR P1, PT, R10.reuse, 0x1, !P5 ;  /* 0x000000010a00780c */ /* 0x040fe40006f21670 */
[C---:B------:R-:W-:Y:S02]  /*1030*/  ISETP.LT.OR P6, PT, R10.reuse, 0x21, !P6 ;  /* 0x000000210a00780c */ /* 0x040fe400077c1670 */
[----:B------:R-:W-:Y:S02]  /*1040*/  ISETP.LT.OR P5, PT, R10, 0x21, !P5 ;  /* 0x000000210a00780c */ /* 0x000fe40006fa1670 */
[----:B-1----:R-:W-:Y:S01]  /*1050*/  IADD3 R16, P2, R240, UR10, RZ ;  /* 0x0000000af0107c10 */ /* 0x002fe2000ff5e0ff */
[----:B------:R-:W-:-:S04]  /*1060*/  DEPBAR.LE SB0, 0x1 ;  /* 0x000080400000791a */ /* 0x000fc80000000000 */
[----:B------:R-:W-:Y:S01]  /*1070*/  BAR.SYNC.DEFER_BLOCKING 0x0 ;  /* 0x0000000000007b1d */ /* 0x000fe20000010000 */
[----:B------:R-:W-:Y:S02]  /*1080*/  IADD3.X R17, R241, UR9, RZ, P2, !PT ;  /* 0x00000009f1117c10 */ /* 0x000fe400097fe4ff */
[----:B------:R-:W-:-:S03]  /*1090*/  ISETP.GT.AND P2, PT, R236, 0xf, PT ;  /* 0x0000000fec00780c */ /* 0x000fc60003f44270 */
        /* <DEDUP_REMOVED lines=28> */
[----:B------:R1:W-:Y:S01]  /*1260*/  LDGSTS.E.BYPASS.LTC128B.128 [R235+0x6080], [R240.64], !P0 ;  /* 0x06080000f0eb7fae */ /* 0x0003e2000c101d4e */
[----:B------:R-:W-:-:S03]  /*1270*/  ISETP.GE.AND P0, PT, R0, c[0x0][0x1fc], PT ;  /* 0x00007f0000007a0c */ /* 0x000fc60003f06270 */
[----:B------:R1:W-:Y:S01]  /*1280*/  LDGSTS.E.BYPASS.LTC128B.128 [R235+0x8080], [R240.64+0x80], !P1 ;  /* 0x08080080f0eb7fae */ /* 0x0003e2000c901d4e */
[----:B------:R-:W-:-:S03]  /*1290*/  SEL R243, RZ, 0xffffffff, P0 ;  /* 0xfffffffffff37807 */ /* 0x000fc60000000000 */
[----:B------:R5:W-:Y:S01]  /*12a0*/  LDGSTS.E.BYPASS.LTC128B.128 [R235+0x7080], [R16.64], !P6 ;  /* 0x0708000010eb7fae */ /* 0x000be2000f101d4e */
[----:B------:R-:W-:Y:S01]  /*12b0*/  ISETP.GE.AND P6, PT, R14, c[0x0][0x1fc], PT ;  /* 0x00007f000e007a0c */ /* 0x000fe20003fc6270 */
[----:B------:R-:W-:Y:S02]  /*12c0*/  IMAD.SHL.U32 R243, R243, 0x2, RZ ;  /* 0x00000002f3f37824 */ /* 0x000fe400078e00ff */
[----:B------:R1:W-:Y:S01]  /*12d0*/  LDGSTS.E.BYPASS.LTC128B.128 [R235+0x9080], [R12.64], !P5 ;  /* 0x090800000ceb7fae */ /* 0x0003e2000e901d4e */
[----:B------:R-:W-:Y:S02]  /*12e0*/  ISETP.LT.OR P1, PT, R10, 0x1, P6 ;  /* 0x000000010a00780c */ /* 0x000fe40003721670 */
[----:B------:R-:W-:Y:S01]  /*12f0*/  ISETP.GE.AND P5, PT, R0, c[0x0][0x1fc], PT ;  /* 0x00007f0000007a0c */ /* 0x000fe20003fa6270 */
[----:B------:R-:W-:Y:S01]  /*1300*/  @!P2 IMAD.SHL.U32 R0, R236, 0x10, RZ ;  /* 0x00000010ec00a824 */ /* 0x000fe200078e00ff */
[C---:B------:R-:W-:Y:S02]  /*1310*/  ISETP.LT.OR P6, PT, R10.reuse, 0x21, P6 ;  /* 0x000000210a00780c */ /* 0x040fe400037c1670 */
[----:B------:R-:W-:-:S02]  /*1320*/  ISETP.LT.OR P0, PT, R10, 0x1, P5 ;  /* 0x000000010a00780c */ /* 0x000fc40002f01670 */
[----:B------:R2:W-:Y:S01]  /*1330*/  @!P2 LDGSTS.E.BYPASS.LTC128B.128 [R0+0x12080], [R6.64] ;  /* 0x120800000600afae */ /* 0x0005e2000b901d4e */
[----:B------:R-:W-:-:S03]  /*1340*/  ISETP.LT.OR P5, PT, R10, 0x21, P5 ;  /* 0x000000210a00780c */ /* 0x000fc60002fa1670 */
[----:B------:R-:W0:Y:S04]  /*1350*/  LDGDEPBAR ;  /* 0x00000000000079af */ /* 0x000e280000000000 */
[----:B------:R3:W-:Y:S04]  /*1360*/  LDGSTS.E.BYPASS.LTC128B.128 [R235+0xe080], [R238.64], !P1 ;  /* 0x0e080000eeeb7fae */ /* 0x0007e8000c901d4e */
[----:B------:R3:W-:Y:S01]  /*1370*/  LDGSTS.E.BYPASS.LTC128B.128 [R235+0x10080], [R238.64+0x80], !P0 ;  /* 0x10080080eeeb7fae */ /* 0x0007e2000c101d4e */
[----:B------:R-:W-:Y:S01]  /*1380*/  ISETP.GE.AND P0, PT, R14, c[0x0][0x1fc], PT ;  /* 0x00007f000e007a0c */ /* 0x000fe20003f06270 */
[----:B-----5:R-:W-:-:S02]  /*1390*/  IMAD.U32 R16, RZ, RZ, UR7 ;  /* 0x00000007ff107e24 */ /* 0x020fc4000f8e00ff */
[----:B------:R-:W-:Y:S02]  /*13a0*/  IMAD.SHL.U32 R14, R4, 0x8, RZ ;  /* 0x00000008040e7824 */ /* 0x000fe400078e00ff */
[----:B-1----:R-:W-:-:S03]  /*13b0*/  IMAD.WIDE.U32 R12, R234, c[0x0][0x290], RZ ;  /* 0x0000a400ea0c7a25 */ /* 0x002fc600078e00ff */
[----:B------:R-:W-:Y:S01]  /*13c0*/  LOP3.LUT R14, R14, 0x18, RZ, 0xc0, !PT ;  /* 0x000000180e0e7812 */ /* 0x000fe200078ec0ff */
[----:B------:R-:W-:-:S04]  /*13d0*/  IMAD.WIDE.U32 R16, R16, c[0x0][0x288], R246 ;  /* 0x0000a20010107a25 */ /* 0x000fc800078e00f6 */
[----:B------:R-:W-:Y:S01]  /*13e0*/  IMAD.IADD R242, R13, 0x1, R242 ;  /* 0x000000010df27824 */ /* 0x000fe200078e02f2 */
[CC--:B--2---:R-:W-:Y:S02]  /*13f0*/  LEA.HI R0, R2.reuse, R236.reuse, RZ, 0x2 ;  /* 0x000000ec02007211 */ /* 0x0c4fe400078f10ff */
[----:B------:R-:W-:Y:S02]  /*1400*/  LEA.HI R7, R2, R236, RZ, 0x5 ;  /* 0x000000ec02077211 */ /* 0x000fe400078f28ff */
[----:B------:R-:W-:Y:S02]  /*1410*/  IADD3 R13, P1, R12, R16, RZ ;  /* 0x000000100c0d7210 */ /* 0x000fe40007f3e0ff */
[----:B------:R-:W-:Y:S02]  /*1420*/  LEA.HI R2, R2, R236, RZ, 0x4 ;  /* 0x000000ec02027211 */ /* 0x000fe400078f20ff */
[--C-:B------:R-:W-:Y:S02]  /*1430*/  SHF.R.S32.HI R16, RZ, 0x2, R0.reuse ;  /* 0x00000002ff107819 */ /* 0x100fe40000011400 */
[----:B------:R-:W-:-:S02]  /*1440*/  SHF.R.S32.HI R6, RZ, 0x1f, R0 ;  /* 0x0000001fff067819 */ /* 0x000fc40000011400 */
[----:B------:R-:W-:Y:S02]  /*1450*/  SHF.R.S32.HI R15, RZ, 0x4, R2 ;  /* 0x00000004ff0f7819 */ /* 0x000fe40000011402 */
[----:B------:R-:W-:Y:S02]  /*1460*/  LEA.HI R6, R6, R16, RZ, 0x3 ;  /* 0x0000001006067211 */ /* 0x000fe400078f18ff */
[----:B------:R-:W-:Y:S02]  /*1470*/  SHF.R.S32.HI R12, RZ, 0x5, R7 ;  /* 0x00000005ff0c7819 */ /* 0x000fe40000011407 */
[----:B------:R-:W-:Y:S02]  /*1480*/  LEA.HI R19, R2, R15, RZ, 0x1 ;  /* 0x0000000f02137211 */ /* 0x000fe400078f08ff */
[----:B------:R-:W-:Y:S02]  /*1490*/  LOP3.LUT R6, R6, 0xfffffff8, RZ, 0xc0, !PT ;  /* 0xfffffff806067812 */ /* 0x000fe400078ec0ff */
[----:B------:R-:W-:-:S02]  /*14a0*/  LEA.HI R3, R7, R12, RZ, 0x1 ;  /* 0x0000000c07037211 */ /* 0x000fc400078f08ff */
[----:B------:R-:W-:Y:S01]  /*14b0*/  LOP3.LUT R19, R19, 0xfffffffe, RZ, 0xc0, !PT ;  /* 0xfffffffe13137812 */ /* 0x000fe200078ec0ff */
[----:B------:R-:W-:Y:S01]  /*14c0*/  IMAD.IADD R6, R16, 0x1, -R6 ;  /* 0x0000000110067824 */ /* 0x000fe200078e0a06 */
[----:B------:R-:W-:Y:S02]  /*14d0*/  LOP3.LUT R3, R3, 0xfffffffe, RZ, 0xc0, !PT ;  /* 0xfffffffe03037812 */ /* 0x000fe400078ec0ff */
[----:B------:R-:W-:Y:S01]  /*14e0*/  IADD3.X R11, R242, UR4, R17, P1, !PT ;  /* 0x00000004f20b7c10 */ /* 0x000fe20008ffe411 */
[----:B------:R-:W-:Y:S01]  /*14f0*/  IMAD.IADD R19, R15, 0x1, -R19 ;  /* 0x000000010f137824 */ /* 0x000fe200078e0a13 */
[----:B------:R-:W-:Y:S01]  /*1500*/  LOP3.LUT R0, R0, 0x3ffffffc, RZ, 0xc0, !PT ;  /* 0x3ffffffc00007812 */ /* 0x000fe200078ec0ff */
[----:B------:R-:W-:Y:S01]  /*1510*/  IMAD.SHL.U32 R251, R6, 0x20, RZ ;  /* 0x0000002006fb7824 */ /* 0x000fe200078e00ff */
[----:B------:R-:W-:Y:S01]  /*1520*/  SEL R15, RZ, 0x1, P0 ;  /* 0x00000001ff0f7807 */ /* 0x000fe20000000000 */
[----:B------:R-:W-:Y:S01]  /*1530*/  IMAD.IADD R3, R12, 0x1, -R3 ;  /* 0x000000010c037824 */ /* 0x000fe200078e0a03 */
[----:B------:R-:W-:Y:S01]  /*1540*/  LEA R12, P1, R13, c[0x0][0x280], 0x2 ;  /* 0x0000a0000d0c7a11 */ /* 0x000fe200078210ff */
[----:B------:R-:W-:Y:S01]  /*1550*/  IMAD.SHL.U32 R230, R19, 0x20, RZ ;  /* 0x0000002013e67824 */ /* 0x000fe200078e00ff */
[----:B------:R-:W-:Y:S01]  /*1560*/  LOP3.LUT R251, R14, 0xe0, R251, 0xf8, !PT ;  /* 0x000000e00efb7812 */ /* 0x000fe200078ef8fb */
[----:B------:R-:W-:Y:S01]  /*1570*/  IMAD.SHL.U32 R10, R6, 0x4, RZ ;  /* 0x00000004060a7824 */ /* 0x000fe200078e00ff */
[----:B------:R-:W-:Y:S01]  /*1580*/  LEA.HI.X R13, R13, c[0x0][0x284], R11, 0x2, P1 ;  /* 0x0000a1000d0d7a11 */ /* 0x000fe200008f140b */
[----:B------:R-:W-:Y:S01]  /*1590*/  IMAD.SHL.U32 R250, R3, 0x10, RZ ;  /* 0x0000001003fa7824 */ /* 0x000fe200078e00ff */
[----:B------:R-:W-:Y:S01]  /*15a0*/  LOP3.LUT R230, R14, 0x20, R230, 0xf8, !PT ;  /* 0x000000200ee67812 */ /* 0x000fe200078ef8e6 */
[----:B------:R-:W-:Y:S01]  /*15b0*/  IMAD.MOV.U32 R14, RZ, RZ, c[0x0][0x208] ;  /* 0x00008200ff0e7624 */ /* 0x000fe200078e00ff */
[----:B------:R-:W-:Y:S01]  /*15c0*/  LOP3.LUT R251, R251, 0x18, R10, 0x78, !PT ;  /* 0x00000018fbfb7812 */ /* 0x000fe200078e780a */
[----:B------:R-:W-:Y:S01]  /*15d0*/  IMAD.MOV.U32 R11, RZ, RZ, 0x5 ;  /* 0x00000005ff0b7424 */ /* 0x000fe200078e00ff */
[----:B------:R-:W-:Y:S01]  /*15e0*/  LOP3.LUT R10, R2, 0xfffffff0, RZ, 0xc0, !PT ;  /* 0xfffffff0020a7812 */ /* 0x000fe200078ec0ff */
[----:B------:R-:W-:Y:S01]  /*15f0*/  IMAD.IADD R2, R236, 0x1, -R0 ;  /* 0x00000001ec027824 */ /* 0x000fe200078e0a00 */
[----:B------:R-:W-:Y:S01]  /*1600*/  LOP3.LUT R18, R250, 0x10, RZ, 0xc0, !PT ;  /* 0x00000010fa127812 */ /* 0x000fe200078ec0ff */
[----:B------:R-:W-:Y:S01]  /*1610*/  IMAD.SHL.U32 R231, R19, 0x8, RZ ;  /* 0x0000000813e77824 */ /* 0x000fe200078e00ff */
[C---:B------:R-:W-:Y:S01]  /*1620*/  SHF.L.U64.HI R11, R14.reuse, R11, c[0x0][0x20c] ;  /* 0x000083000e0b7619 */ /* 0x040fe2000001020b */
[----:B------:R-:W-:Y:S01]  /*1630*/  IMAD.SHL.U32 R14, R14, 0x20, RZ ;  /* 0x000000200e0e7824 */ /* 0x000fe200078e00ff */
[----:B------:R-:W-:Y:S01]  /*1640*/  LOP3.LUT R18, R18, 0xe0, R9, 0xf8, !PT ;  /* 0x000000e012127812 */ /* 0x000fe200078ef809 */
[----:B------:R-:W-:Y:S01]  /*1650*/  IMAD.IADD R10, R236, 0x1, -R10 ;  /* 0x00000001ec0a7824 */ /* 0x000fe200078e0a0a */
[----:B------:R-:W-:Y:S01]  /*1660*/  LOP3.LUT R243, R243, 0x2, R15, 0xe2, !PT ;  /* 0x00000002f3f37812 */ /* 0x000fe200078ee20f */
[----:B------:R-:W-:Y:S01]  /*1670*/  IMAD.SHL.U32 R9, R3, 0x200, RZ ;  /* 0x0000020003097824 */ /* 0x000fe200078e00ff */
[C---:B------:R-:W-:Y:S01]  /*1680*/  SHF.L.U64.HI R11, R14.reuse, 0x1, R11 ;  /* 0x000000010e0b7819 */ /* 0x040fe2000001020b */
[----:B------:R-:W-:Y:S01]  /*1690*/  IMAD.SHL.U32 R14, R14, 0x2, RZ ;  /* 0x000000020e0e7824 */ /* 0x000fe200078e00ff */
[----:B------:R-:W-:Y:S01]  /*16a0*/  SHF.R.S32.HI R0, RZ, 0x1f, R10 ;  /* 0x0000001fff007819 */ /* 0x000fe2000001140a */
[----:B------:R-:W-:Y:S01]  /*16b0*/  IMAD R2, R2, 0x2, R9 ;  /* 0x0000000202027824 */ /* 0x000fe200078e0209 */
[----:B------:R-:W-:Y:S01]  /*16c0*/  LOP3.LUT R231, R231, 0x8, RZ, 0xc0, !PT ;  /* 0x00000008e7e77812 */ /* 0x000fe200078ec0ff */
[----:B------:R-:W-:Y:S01]  /*16d0*/  IMAD.SHL.U32 R227, R10, 0x20, RZ ;  /* 0x000000200ae37824 */ /* 0x000fe200078e00ff */
[----:B------:R-:W-:Y:S01]  /*16e0*/  LEA.HI R0, R0, R10, RZ, 0x3 ;  /* 0x0000000a00007211 */ /* 0x000fe200078f18ff */
[----:B------:R-:W-:Y:S01]  /*16f0*/  IMAD.IADD R251, R2, 0x1, R251 ;  /* 0x0000000102fb7824 */ /* 0x000fe200078e02fb */
[----:B------:R-:W-:Y:S01]  /*1700*/  IADD3 R16, P0, R14, R238, RZ ;  /* 0x000000ee0e107210 */ /* 0x000fe20007f1e0ff */
[----:B------:R-:W-:Y:S01]  /*1710*/  IMAD.SHL.U32 R19, R19, 0x100, RZ ;  /* 0x0000010013137824 */ /* 0x000fe200078e00ff */
[C---:B------:R-:W-:Y:S01]  /*1720*/  LOP3.LUT R2, R0.reuse, 0xfffffff8, RZ, 0xc0, !PT ;  /* 0xfffffff800027812 */ /* 0x040fe200078ec0ff */
[----:B------:R-:W-:Y:S01]  /*1730*/  IMAD.SHL.U32 R0, R0, 0x40, RZ ;  /* 0x0000004000007824 */ /* 0x000fe200078e00ff */
[----:B------:R-:W-:Y:S01]  /*1740*/  LOP3.LUT R227, R231, 0x1e0, R227, 0xf8, !PT ;  /* 0x000001e0e7e37812 */ /* 0x000fe200078ef8e3 */
[----:B------:R-:W-:Y:S01]  /*1750*/  IMAD.X R17, R11, 0x1, R239, P0 ;  /* 0x000000010b117824 */ /* 0x000fe200000e06ef */
[----:B------:R-:W-:Y:S01]  /*1760*/  IADD3 R14, P1, P0, R14, 0x80, R238 ;  /* 0x000000800e0e7810 */ /* 0x000fe2000783e0ee */
[----:B------:R-:W-:Y:S01]  /*1770*/  IMAD.IADD R2, R10, 0x1, -R2 ;  /* 0x000000010a027824 */ /* 0x000fe200078e0a02 */
[----:B------:R-:W-:-:S02]  /*1780*/  LOP3.LUT R0, R0, 0xfffffe00, RZ, 0xc0, !PT ;  /* 0xfffffe0000007812 */ /* 0x000fc400078ec0ff */
[----:B------:R-:W-:Y:S01]  /*1790*/  IADD3.X R15, R11, RZ, R239, P1, P0 ;  /* 0x000000ff0b0f7210 */ /* 0x000fe20000fe04ef */
[----:B------:R-:W-:Y:S01]  /*17a0*/  IMAD.SHL.U32 R11, R2, 0x40, RZ ;  /* 0x00000040020b7824 */ /* 0x000fe200078e00ff */
[C---:B------:R-:W-:Y:S01]  /*17b0*/  LOP3.LUT P0, RZ, R10.reuse, 0x4, RZ, 0xc0, !PT ;  /* 0x000000040aff7812 */ /* 0x040fe2000780c0ff */
[----:B------:R-:W-:Y:S01]  /*17c0*/  IMAD.SHL.U32 R10, R10, 0x4, RZ ;  /* 0x000000040a0a7824 */ /* 0x000fe200078e00ff */
[----:B------:R1:W-:Y:S01]  /*17d0*/  LDGSTS.E.BYPASS.LTC128B.128 [R235+0xf080], [R16.64], !P6 ;  /* 0x0f08000010eb7fae */ /* 0x0003e2000f101d4e */
[----:B------:R-:W-:Y:S01]  /*17e0*/  IMAD R3, R3, 0x400, R0 ;  /* 0x0000040003037824 */ /* 0x000fe200078e0200 */
[----:B------:R-:W-:Y:S02]  /*17f0*/  LOP3.LUT R11, R11, 0x1c0, RZ, 0xc0, !PT ;  /* 0x000001c00b0b7812 */ /* 0x000fe400078ec0ff */
[----:B------:R-:W-:Y:S01]  /*1800*/  LOP3.LUT R227, R227, 0x38, R10, 0x78, !PT ;  /* 0x00000038e3e37812 */ /* 0x000fe200078e780a */
[----:B------:R1:W-:Y:S01]  /*1810*/  LDGSTS.E.BYPASS.LTC128B.128 [R235+0x11080], [R14.64], !P5 ;  /* 0x110800000eeb7fae */ /* 0x0003e2000e901d4e */
[----:B------:R-:W-:-:S02]  /*1820*/  SHF.R.U32.HI R10, RZ, 0x3, R11 ;  /* 0x00000003ff0a7819 */ /* 0x000fc4000001160b */
[----:B------:R-:W-:Y:S02]  /*1830*/  PLOP3.LUT P1, PT, PT, PT, UP0, 0x80, 0x0 ;  /* 0x000000000000781c */ /* 0x000fe40003f2f008 */
[C---:B------:R-:W-:Y:S02]  /*1840*/  LOP3.LUT R230, R10.reuse, R230, R11, 0x1e, !PT ;  /* 0x000000e60ae67212 */ /* 0x040fe400078e1e0b */
[----:B------:R-:W-:Y:S02]  /*1850*/  LOP3.LUT R231, R10, R11, R231, 0x1e, !PT ;  /* 0x0000000b0ae77212 */ /* 0x000fe400078e1ee7 */
[----:B------:R-:W-:Y:S01]  /*1860*/  LOP3.LUT R230, R230, R0, RZ, 0xfc, !PT ;  /* 0x00000000e6e67212 */ /* 0x000fe200078efcff */
[----:B------:R-:W-:Y:S01]  /*1870*/  @!P2 IMAD.SHL.U32 R0, R236, 0x10, RZ ;  /* 0x00000010ec00a824 */ /* 0x000fe200078e00ff */
[----:B------:R-:W-:Y:S01]  /*1880*/  LOP3.LUT R18, R18, 0x100, R19, 0xf8, !PT ;  /* 0x0000010012127812 */ /* 0x000fe200078ef813 */
[----:B------:R-:W-:Y:S01]  /*1890*/  IMAD.IADD R231, R3, 0x1, R231 ;  /* 0x0000000103e77824 */ /* 0x000fe200078e02e7 */
[----:B------:R-:W-:-:S02]  /*18a0*/  LOP3.LUT R227, R227, R9, RZ, 0xfc, !PT ;  /* 0x00000009e3e37212 */ /* 0x000fc400078efcff */
[----:B------:R2:W-:Y:S01]  /*18b0*/  @!P2 LDGSTS.E.BYPASS.LTC128B.128 [R0+0x12280], [R12.64] ;  /* 0x122800000c00afae */ /* 0x0005e2000b901d4e */
[C---:B------:R-:W-:Y:S02]  /*18c0*/  LOP3.LUT R228, R18.reuse, 0x1c0, RZ, 0xc0, !PT ;  /* 0x000001c012e47812 */ /* 0x040fe400078ec0ff */
[----:B------:R-:W-:Y:S01]  /*18d0*/  LOP3.LUT R8, R18, 0x8, R8, 0xf8, !PT ;  /* 0x0000000812087812 */ /* 0x000fe200078ef808 */
[----:B------:R-:W0:Y:S01]  /*18e0*/  LDGDEPBAR ;  /* 0x00000000000079af */ /* 0x000e220000000000 */
[----:B------:R-:W-:Y:S02]  /*18f0*/  SHF.R.U32.HI R228, RZ, 0x3, R228 ;  /* 0x00000003ffe47819 */ /* 0x000fe400000116e4 */
[----:B------:R-:W-:Y:S01]  /*1900*/  SEL R226, R226, 0xfffffff0, !P0 ;  /* 0xfffffff0e2e27807 */ /* 0x000fe20004000000 */
[----:B------:R-:W0:Y:S01]  /*1910*/  LDGDEPBAR ;  /* 0x00000000000079af */ /* 0x000e220000000000 */
[----:B------:R-:W-:Y:S02]  /*1920*/  LOP3.LUT R228, R228, R8, RZ, 0x3c, !PT ;  /* 0x00000008e4e47212 */ /* 0x000fe400078e3cff */
[----:B--2---:R-:W-:-:S05]  /*1930*/  LOP3.LUT R0, R7, 0xffffffe0, RZ, 0xc0, !PT ;  /* 0xffffffe007007812 */ /* 0x004fca00078ec0ff */
[----:B------:R-:W-:-:S05]  /*1940*/  IMAD.IADD R0, R236, 0x1, -R0 ;  /* 0x00000001ec007824 */ /* 0x000fca00078e0a00 */
[----:B------:R-:W-:-:S04]  /*1950*/  SHF.R.S32.HI R3, RZ, 0x1f, R0 ;  /* 0x0000001fff037819 */ /* 0x000fc80000011400 */
[----:B------:R-:W-:-:S04]  /*1960*/  LEA.HI R3, R3, R0, RZ, 0x2 ;  /* 0x0000000003037211 */ /* 0x000fc800078f10ff */
[----:B------:R-:W-:Y:S01]  /*1970*/  LEA.HI.SX32 R250, R3, R250, 0x1e ;  /* 0x000000fa03fa7211 */ /* 0x000fe200078ff2ff */
[----:B------:R-:W-:Y:S05]  /*1980*/  @!P1 BRA `(.L_x_59) ;  /* 0x000034b000009947 */ /* 0x000fea0003800000 */
[----:B-1-34-:R-:W-:Y:S01]  /*1990*/  IMAD.MOV.U32 R7, RZ, RZ, -0x60 ;  /* 0xffffffa0ff077424 */ /* 0x01afe200078e00ff */
[----:B------:R-:W-:Y:S01]  /*19a0*/  SHF.R.S32.HI R8, RZ, 0x1f, R4 ;  /* 0x0000001fff087819 */ /* 0x000fe20000011404 */
[----:B------:R-:W-:Y:S01]  /*19b0*/  ULDC.64 UR4, c[0x0][0x238] ;  /* 0x00008e0000047ab9 */ /* 0x000fe20000000a00 */
[----:B------:R-:W-:Y:S01]  /*19c0*/  LOP3.LUT P0, RZ, R6, 0x1, RZ, 0xc0, !PT ;  /* 0x0000000106ff7812 */ /* 0x000fe2000780c0ff */
[----:B------:R-:W-:Y:S01]  /*19d0*/  IMAD R6, R5, R7, c[0x0][0x198] ;  /* 0x0000660005067624 */ /* 0x000fe200078e0207 */
[----:B------:R-:W-:Y:S01]  /*19e0*/  LEA.HI R7, R8, R4, RZ, 0x2 ;  /* 0x0000000408077211 */ /* 0x000fe200078f10ff */
[----:B------:R-:W-:Y:S01]  /*19f0*/  UIMAD UR4, UR6, UR4, URZ ;  /* 0x00000004060472a4 */ /* 0x000fe2000f8e023f */
[--C-:B------:R-:W-:Y:S01]  /*1a00*/  SHF.R.S32.HI R237, RZ, 0x1f, R236.reuse ;  /* 0x0000001fffed7819 */ /* 0x100fe200000114ec */
[----:B------:R-:W-:Y:S01]  /*1a10*/  IMAD.U32 R5, RZ, RZ, UR7 ;  /* 0x00000007ff057e24 */ /* 0x000fe2000f8e00ff */
[----:B------:R-:W-:Y:S01]  /*1a20*/  LOP3.LUT R7, R7, 0xfffffffc, RZ, 0xc0, !PT ;  /* 0xfffffffc07077812 */ /* 0x000fe200078ec0ff */
[----:B------:R-:W-:Y:S01]  /*1a30*/  UIMAD UR4, UR7, UR5, UR4 ;  /* 0x00000005070472a4 */ /* 0x000fe2000f8e0204 */
[----:B------:R-:W-:Y:S01]  /*1a40*/  IMAD.SHL.U32 R251, R251, 0x2, RZ ;  /* 0x00000002fbfb7824 */ /* 0x000fe200078e00ff */
[----:B------:R-:W-:Y:S01]  /*1a50*/  UIADD3 UR11, UR11, 0x3f, URZ ;  /* 0x0000003f0b0b7890 */ /* 0x000fe2000fffe03f */
[----:B------:R-:W-:Y:S01]  /*1a60*/  IMAD.WIDE.U32 R8, R5, c[0x0][0x238], R236 ;  /* 0x00008e0005087a25 */ /* 0x000fe200078e00ec */
[----:B------:R-:W-:Y:S01]  /*1a70*/  IADD3 R4, R4, -R7, RZ ;  /* 0x8000000704047210 */ /* 0x000fe20007ffe0ff */
[----:B------:R-:W-:Y:S01]  /*1a80*/  CS2R R146, SRZ ;  /* 0x0000000000927805 */ /* 0x000fe2000001ff00 */
[----:B------:R-:W-:Y:S01]  /*1a90*/  LOP3.LUT R7, R3, 0xfffffffc, RZ, 0xc0, !PT ;  /* 0xfffffffc03077812 */ /* 0x000fe200078ec0ff */
[----:B------:R-:W-:Y:S01]  /*1aa0*/  IMAD.MOV.U32 R225, RZ, RZ, 0x10 ;  /* 0x00000010ffe17424 */ /* 0x000fe200078e00ff */
[----:B------:R-:W-:Y:S01]  /*1ab0*/  IADD3 R5, R9, UR4, RZ ;  /* 0x0000000409057c10 */ /* 0x000fe2000fffe0ff */
[----:B------:R-:W-:Y:S01]  /*1ac0*/  IMAD R6, R4, -0x8, R6 ;  /* 0xfffffff804067824 */ /* 0x000fe200078e0206 */
[C---:B------:R-:W-:Y:S01]  /*1ad0*/  IADD3 R3, R251.reuse, 0x12480, RZ ;  /* 0x00012480fb037810 */ /* 0x040fe20007ffe0ff */
[----:B------:R-:W-:Y:S01]  /*1ae0*/  IMAD.MOV.U32 R4, RZ, RZ, R8 ;  /* 0x000000ffff047224 */ /* 0x000fe200078e0008 */
[----:B------:R-:W-:Y:S01]  /*1af0*/  IADD3 R248, R251, 0x126c0, RZ ;  /* 0x000126c0fbf87810 */ /* 0x000fe20007ffe0ff */
[----:B------:R-:W-:Y:S01]  /*1b00*/  IMAD.IADD R7, R0, 0x1, -R7 ;  /* 0x0000000100077824 */ /* 0x000fe200078e0a07 */
[----:B------:R-:W-:Y:S01]  /*1b10*/  @P0 IADD3 R248, R3, 0x1c0, RZ ;  /* 0x000001c003f80810 */ /* 0x000fe20007ffe0ff */
[----:B------:R-:W-:Y:S01]  /*1b20*/  IMAD.WIDE.U32 R10, R234, c[0x0][0x240], R4 ;  /* 0x00009000ea0a7a25 */ /* 0x000fe200078e0004 */
[C---:B------:R-:W-:Y:S01]  /*1b30*/  LOP3.LUT P0, RZ, R2.reuse, 0x4, RZ, 0xc0, !PT ;  /* 0x0000000402ff7812 */ /* 0x040fe2000780c0ff */
[----:B------:R-:W-:Y:S01]  /*1b40*/  USHF.R.S32.HI UR5, URZ, 0x1f, UR11 ;  /* 0x0000001f3f057899 */ /* 0x000fe2000801140b */
[----:B------:R-:W-:Y:S01]  /*1b50*/  LOP3.LUT P1, RZ, R2, 0x2, RZ, 0xc0, !PT ;  /* 0x0000000202ff7812 */ /* 0x000fe2000782c0ff */
[----:B------:R-:W-:Y:S01]  /*1b60*/  IMAD.MOV.U32 R0, RZ, RZ, 0x20 ;  /* 0x00000020ff007424 */ /* 0x000fe200078e00ff */
[----:B------:R1:W-:Y:S01]  /*1b70*/  STL.64 [R1], R10 ;  /* 0x0000000a01007387 */ /* 0x0003e20000100a00 */
[----:B------:R-:W-:Y:S01]  /*1b80*/  IMAD R252, R233, c[0x0][0x240], RZ ;  /* 0x00009000e9fc7a24 */ /* 0x000fe200078e02ff */
[----:B------:R-:W-:Y:S01]  /*1b90*/  LEA R227, R227, 0x15480, 0x1 ;  /* 0x00015480e3e37811 */ /* 0x000fe200078e08ff */
[----:B------:R-:W-:Y:S01]  /*1ba0*/  ULEA.HI UR11, UR5, UR11, URZ, 0x6 ;  /* 0x0000000b050b7291 */ /* 0x000fe2000f8f303f */
[----:B------:R-:W-:Y:S01]  /*1bb0*/  SEL R223, R0, 0xffffffe0, !P0 ;  /* 0xffffffe000df7807 */ /* 0x000fe20004000000 */
[----:B------:R-:W-:Y:S01]  /*1bc0*/  IMAD R252, R234, c[0x0][0x244], R252 ;  /* 0x00009100eafc7a24 */ /* 0x000fe200078e02fc */
[----:B------:R-:W-:Y:S01]  /*1bd0*/  SHF.L.U32 R224, R231, 0x1, RZ ;  /* 0x00000001e7e07819 */ /* 0x000fe200000006ff */
[----:B------:R-:W-:Y:S01]  /*1be0*/  IMAD R249, R7, -0x2, R6 ;  /* 0xfffffffe07f97824 */ /* 0x000fe200078e0206 */
[----:B------:R-:W-:Y:S01]  /*1bf0*/  SEL R0, R0, 0xffffffe0, !P1 ;  /* 0xffffffe000007807 */ /* 0x000fe20004800000 */
[----:B------:R-:W-:Y:S01]  /*1c00*/  IMAD.IADD R220, R231, 0x1, R223 ;  /* 0x00000001e7dc7824 */ /* 0x000fe200078e02df */
[----:B------:R-:W-:Y:S01]  /*1c10*/  SEL R225, R225, 0xfffffff0, !P1 ;  /* 0xfffffff0e1e17807 */ /* 0x000fe20004800000 */
[----:B------:R-:W-:Y:S01]  /*1c20*/  IMAD.SHL.U32 R228, R228, 0x2, RZ ;  /* 0x00000002e4e47824 */ /* 0x000fe200078e00ff */
[----:B------:R-:W-:Y:S01]  /*1c30*/  IADD3 R216, R216, R218, RZ ;  /* 0x000000dad8d87210 */ /* 0x000fe20007ffe0ff */
        /* <DEDUP_REMOVED lines=48> */
[----:B------:R-:W-:Y:S01]  /*1f40*/  IADD3 R252, R11, R252, RZ ;  /* 0x000000fc0bfc7210 */ /* 0x000fe20007ffe0ff */
[----:B------:R-:W-:Y:S01]  /*1f50*/  IMAD.IADD R0, R224, 0x1, R0 ;  /* 0x00000001e0007824 */ /* 0x000fe200078e0200 */
[----:B------:R-:W-:Y:S01]  /*1f60*/  IADD3 R222, R225, R223, RZ ;  /* 0x000000dfe1de7210 */ /* 0x000fe20007ffe0ff */
[----:B------:R-:W-:Y:S01]  /*1f70*/  IMAD.IADD R221, R231, 0x1, R225 ;  /* 0x00000001e7dd7824 */ /* 0x000fe200078e02e1 */
[----:B------:R-:W-:Y:S01]  /*1f80*/  IADD3 R219, R225, R220, RZ ;  /* 0x000000dce1db7210 */ /* 0x000fe20007ffe0ff */
[----:B------:R-:W-:-:S02]  /*1f90*/  UMOV UR4, URZ ;  /* 0x0000003f00047c82 */ /* 0x000fc40008000000 */
[----:B------:R-:W-:Y:S02]  /*1fa0*/  UMOV UR12, 0x1 ;  /* 0x00000001000c7882 */ /* 0x000fe40000000000 */
[----:B------:R-:W-:Y:S02]  /*1fb0*/  UMOV UR8, URZ ;  /* 0x0000003f00087c82 */ /* 0x000fe40008000000 */
[----:B------:R-:W-:Y:S02]  /*1fc0*/  USHF.R.S32.HI UR11, URZ, 0x6, UR11 ;  /* 0x000000063f0b7899 */ /* 0x000fe4000801140b */
[----:B-1----:R-:W-:Y:S02]  /*1fd0*/  ULDC UR5, c[0x0][0x168] ;  /* 0x00005a0000057ab9 */ /* 0x002fe40000000800 */
.L_x_62:
        /* <DEDUP_REMOVED lines=9> */
[--C-:B------:R-:W-:Y:S01]  /*2070*/  IMAD R40, R40, 0x2000, R223.reuse ;  /* 0x0000200028287824 */ /* 0x100fe200078e02df */
[----:B------:R-:W-:Y:S01]  /*2080*/  UISETP.GE.AND UP0, UPT, UR16, UR11, UPT ;  /* 0x0000000b1000728c */ /* 0x000fe2000bf06270 */
[----:B------:R-:W-:Y:S01]  /*2090*/  IMAD.SHL.U32 R153, R2, 0x2, RZ ;  /* 0x0000000202997824 */ /* 0x000fe200078e00ff */
[C---:B------:R-:W-:Y:S01]  /*20a0*/  IADD3 R152, R231.reuse, R46, RZ ;  /* 0x0000002ee7987210 */ /* 0x040fe20007ffe0ff */
[----:B------:R-:W-:Y:S01]  /*20b0*/  IMAD R208, R208, 0x2000, R222 ;  /* 0x00002000d0d07824 */ /* 0x000fe200078e02de */
[C---:B------:R-:W-:Y:S02]  /*20c0*/  IADD3 R40, R231.reuse, R40, RZ ;  /* 0x00000028e7287210 */ /* 0x040fe40007ffe0ff */
[C---:B------:R-:W-:Y:S01]  /*20d0*/  IADD3 R148, R231.reuse, R46, R223 ;  /* 0x0000002ee7947210 */ /* 0x040fe20007ffe0df */
[----:B------:R-:W-:Y:S01]  /*20e0*/  IMAD.SHL.U32 R152, R152, 0x2, RZ ;  /* 0x0000000298987824 */ /* 0x000fe200078e00ff */
[----:B------:R-:W-:Y:S01]  /*20f0*/  PLOP3.LUT P1, PT, PT, PT, UP0, 0x80, 0x0 ;  /* 0x000000000000781c */ /* 0x000fe20003f2f008 */
[----:B------:R-:W-:Y:S01]  /*2100*/  IMAD.SHL.U32 R156, R40, 0x2, RZ ;  /* 0x00000002289c7824 */ /* 0x000fe200078e00ff */
[----:B------:R-:W-:Y:S01]  /*2110*/  SHF.L.U32 R148, R148, 0x1, RZ ;  /* 0x0000000194947819 */ /* 0x000fe200000006ff */
[----:B------:R-:W-:Y:S01]  /*2120*/  IMAD.IADD R208, R231, 0x1, R208 ;  /* 0x00000001e7d07824 */ /* 0x000fe200078e02d0 */
[----:B------:R-:W-:Y:S04]  /*2130*/  LDSM.16.M88.2 R2, [R229+0x80] ;  /* 0x00008000e502783b */ /* 0x000fe80000000100 */
[----:B------:R-:W-:Y:S01]  /*2140*/  SHF.L.U32 R208, R208, 0x1, RZ ;  /* 0x00000001d0d07819 */ /* 0x000fe200000006ff */
        /* <DEDUP_REMOVED lines=16> */
[-C--:B---3--:R-:W-:Y:S08]  /*2250*/  HMMA.16816.F32 R12, R24, R16.reuse, RZ ;  /* 0x00000010180c723c */ /* 0x088ff000000018ff */
[C---:B------:R-:W-:Y:S08]  /*2260*/  HMMA.16816.F32 R16, R20.reuse, R16, RZ ;  /* 0x000000101410723c */ /* 0x040ff000000018ff */
        /* <DEDUP_REMOVED lines=55> */
[----:B------:R5:W-:Y:S07]  /*25e0*/  LDSM.16.M88.4 R36, [R208+0x9080] ;  /* 0x00908000d024783b */ /* 0x000bee0000000200 */
[-C--:B------:R-:W-:Y:S08]  /*25f0*/  HMMA.16816.F32 R12, R148, R32.reuse, R12 ;  /* 0x00000020940c723c */ /* 0x080ff0000000180c */
[C---:B------:R-:W-:Y:S08]  /*2600*/  HMMA.16816.F32 R16, R48.reuse, R32, R16 ;  /* 0x000000203010723c */ /* 0x040ff00000001810 */
[-C--:B---3--:R-:W-:Y:S01]  /*2610*/  HMMA.16816.F32 R20, R48, R30.reuse, R20 ;  /* 0x0000001e3014723c */ /* 0x088fe20000001814 */
[----:B-----5:R-:W-:Y:S05]  /*2620*/  MOV R208, UR4 ;  /* 0x0000000400d07c02 */ /* 0x020fea0008000f00 */
[----:B------:R-:W-:Y:S02]  /*2630*/  IMAD R208, R208, 0x40, R250 ;  /* 0x00000040d0d07824 */ /* 0x000fe400078e02fa */
[----:B------:R-:W-:Y:S03]  /*2640*/  HMMA.16816.F32 R24, R148, R30, R24 ;  /* 0x0000001e9418723c */ /* 0x000fe60000001818 */
[----:B------:R-:W-:Y:S04]  /*2650*/  LDS R211, [R208.X4+0x12080] ;  /* 0x01208000d0d37984 */ /* 0x000fe80000004800 */
[----:B------:R-:W-:Y:S01]  /*2660*/  LDS R210, [R208.X4+0x120a0] ;  /* 0x0120a000d0d27984 */ /* 0x000fe20000004800 */
[-C--:B-1----:R-:W-:Y:S01]  /*2670*/  HMMA.16816.F32 R4, R152, R34.reuse, R4 ;  /* 0x000000229804723c */ /* 0x082fe20000001804 */
[----:B------:R-:W-:Y:S02]  /*2680*/  IMAD.U32 R30, RZ, RZ, UR4 ;  /* 0x00000004ff1e7e24 */ /* 0x000fe4000f8e00ff */
[----:B------:R-:W-:Y:S03]  /*2690*/  LDS R209, [R208.X4+0x12100] ;  /* 0x01210000d0d17984 */ /* 0x000fe60000004800 */
[----:B------:R-:W-:Y:S01]  /*26a0*/  LEA R30, R30, R219, 0xd ;  /* 0x000000db1e1e7211 */ /* 0x000fe200078e68ff */
[----:B------:R-:W-:Y:S01]  /*26b0*/  LDS R208, [R208.X4+0x12120] ;  /* 0x01212000d0d07984 */ /* 0x000fe20000004800 */
        /* <DEDUP_REMOVED lines=23> */
[----:B------:R-:W-:Y:S01]  /*2830*/  USHF.R.S32.HI UR13, URZ, 0x1f, UR16 ;  /* 0x0000001f3f0d7899 */ /* 0x000fe20008011410 */
[----:B------:R-:W-:Y:S01]  /*2840*/  IMAD R30, R234, c[0x0][0x278], RZ ;  /* 0x00009e00ea1e7a24 */ /* 0x000fe200078e02ff */
[----:B------:R-:W-:Y:S02]  /*2850*/  ULDC.64 UR6, c[0x0][0x178] ;  /* 0x00005e0000067ab9 */ /* 0x000fe40000000a00 */
[----:B------:R-:W-:Y:S02]  /*2860*/  UIMAD UR13, UR13, UR6, URZ ;  /* 0x000000060d0d72a4 */ /* 0x000fe4000f8e023f */
[----:B------:R-:W-:Y:S02]  /*2870*/  UIMAD.WIDE.U32 UR18, UR16, UR6, URZ ;  /* 0x00000006101272a5 */ /* 0x000fe4000f8e003f */
[----:B------:R-:W-:Y:S02]  /*2880*/  UIMAD UR13, UR16, UR7, UR13 ;  /* 0x00000007100d72a4 */ /* 0x000fe4000f8e020d */
[----:B------:R-:W-:Y:S02]  /*2890*/  UIMAD UR16, UR16, -0x40, UR5 ;  /* 0xffffffc0101078a4 */ /* 0x000fe4000f8e0205 */
[----:B------:R-:W-:Y:S01]  /*28a0*/  IMAD.U32 R32, RZ, RZ, UR18 ;  /* 0x00000012ff207e24 */ /* 0x000fe2000f8e00ff */
[----:B------:R-:W-:Y:S01]  /*28b0*/  UIADD3 UR13, UR19, UR13, URZ ;  /* 0x0000000d130d7290 */ /* 0x000fe2000fffe03f */
[----:B------:R-:W-:Y:S02]  /*28c0*/  IMAD.U32 R28, RZ, RZ, UR18 ;  /* 0x00000012ff1c7e24 */ /* 0x000fe4000f8e00ff */
[----:B------:R-:W-:Y:S02]  /*28d0*/  IADD3 R31, -R244, UR16, RZ ;  /* 0x00000010f41f7c10 */ /* 0x000fe4000fffe1ff */
[----:B------:R-:W-:Y:S01]  /*28e0*/  LEA R32, P5, R32, R240, 0x7 ;  /* 0x000000f020207211 */ /* 0x000fe200078a38ff */
[----:B------:R-:W-:Y:S01]  /*28f0*/  IMAD.U32 R3, RZ, RZ, UR13 ;  /* 0x0000000dff037e24 */ /* 0x000fe2000f8e00ff */
[----:B------:R-:W-:Y:S02]  /*2900*/  ISETP.LT.OR P6, PT, R31, 0x1, P4 ;  /* 0x000000011f00780c */ /* 0x000fe400027c1670 */
[----:B-1----:R-:W-:Y:S01]  /*2910*/  @!P2 SHF.R.S32.HI R29, RZ, 0x1f, R2 ;  /* 0x0000001fff1da819 */ /* 0x002fe20000011402 */
[----:B------:R-:W-:Y:S01]  /*2920*/  @!P2 IMAD.WIDE.U32 R34, R2, c[0x0][0x270], R246 ;  /* 0x00009c000222aa25 */ /* 0x000fe200078e00f6 */
[----:B------:R-:W-:Y:S02]  /*2930*/  LEA.HI.X R33, R28, R241, R3, 0x7, P5 ;  /* 0x000000f11c217211 */ /* 0x000fe400028f3c03 */
[----:B------:R-:W-:Y:S01]  /*2940*/  IADD3 R3, R235, 0x6080, RZ ;  /* 0x00006080eb037810 */ /* 0x000fe20007ffe0ff */
[----:B------:R-:W-:Y:S01]  /*2950*/  @!P2 IMAD R29, R29, c[0x0][0x270], RZ ;  /* 0x00009c001d1daa24 */ /* 0x000fe200078e02ff */
[----:B------:R-:W-:Y:S01]  /*2960*/  @!P2 IADD3 R30, P1, R30, R34, RZ ;  /* 0x000000221e1ea210 */ /* 0x000fe20007f3e0ff */
[----:B------:R-:W-:Y:S02]  /*2970*/  IMAD.U32 R28, RZ, RZ, UR12 ;  /* 0x0000000cff1c7e24 */ /* 0x000fe4000f8e00ff */
[----:B------:R-:W-:Y:S02]  /*2980*/  @!P2 IMAD R29, R2, c[0x0][0x274], R29 ;  /* 0x00009d00021daa24 */ /* 0x000fe400078e021d */
[----:B------:R-:W-:Y:S02]  /*2990*/  IMAD.U32 R2, RZ, RZ, UR10 ;  /* 0x0000000aff027e24 */ /* 0x000fe4000f8e00ff */
[----:B------:R-:W-:Y:S01]  /*29a0*/  @!P2 IMAD R28, R28, 0x40, R246 ;  /* 0x000000401c1ca824 */ /* 0x000fe200078e02f6 */
[----:B------:R-:W-:Y:S02]  /*29b0*/  @!P2 IADD3.X R29, R232, R35, R29, P1, !PT ;  /* 0x00000023e81da210 */ /* 0x000fe40000ffe41d */
[----:B------:R-:W-:Y:S01]  /*29c0*/  IADD3 R36, P5, P1, R2, 0x80, R32 ;  /* 0x0000008002247810 */ /* 0x000fe200079be020 */
[----:B------:R-:W-:Y:S02]  /*29d0*/  IMAD.U32 R2, RZ, RZ, UR12 ;  /* 0x0000000cff027e24 */ /* 0x000fe4000f8e00ff */
[----:B------:R-:W-:Y:S01]  /*29e0*/  @!P2 IMAD.SHL.U32 R28, R28, 0x4, RZ ;  /* 0x000000041c1ca824 */ /* 0x000fe200078e00ff */
[----:B------:R-:W-:Y:S01]  /*29f0*/  IADD3.X R37, RZ, UR9, R33, P5, P1 ;  /* 0x00000009ff257c10 */ /* 0x000fe2000afe2421 */
[----:B------:R-:W-:Y:S01]  /*2a00*/  IMAD R2, R2, 0x4000, R3 ;  /* 0x0000400002027824 */ /* 0x000fe200078e0203 */
[----:B------:R-:W-:Y:S01]  /*2a10*/  @!P2 LEA R34, P1, R30, c[0x0][0x258], 0x2 ;  /* 0x000096001e22aa11 */ /* 0x000fe200078210ff */
[----:B------:R-:W-:Y:S01]  /*2a20*/  IMAD.U32 R3, RZ, RZ, UR8 ;  /* 0x00000008ff037e24 */ /* 0x000fe2000f8e00ff */
[----:B------:R-:W-:Y:S02]  /*2a30*/  IADD3 R38, P5, R32, UR10, RZ ;  /* 0x0000000a20267c10 */ /* 0x000fe4000ffbe0ff */
[----:B------:R-:W-:Y:S01]  /*2a40*/  @!PT LDS RZ, [RZ] ;  /* 0x00000000fffff984 */ /* 0x000fe20000000800 */
[----:B------:R-:W-:Y:S01]  /*2a50*/  @!PT LDS RZ, [RZ] ;  /* 0x00000000fffff984 */ /* 0x000fe20000000800 */
[----:B------:R-:W-:Y:S01]  /*2a60*/  @!PT LDS RZ, [RZ] ;  /* 0x00000000fffff984 */ /* 0x000fe20000000800 */
[----:B------:R1:W-:Y:S01]  /*2a70*/  LDGSTS.E.BYPASS.LTC128B.128 [R2], [R32.64], !P6 ;  /* 0x0000000020027fae */ /* 0x0003e2000f101d4e */
[----:B------:R-:W-:Y:S02]  /*2a80*/  @!P2 LEA.HI.X R35, R30, c[0x0][0x25c], R29, 0x2, P1 ;  /* 0x000097001e23aa11 */ /* 0x000fe400008f141d */
[----:B------:R-:W-:Y:S02]  /*2a90*/  ISETP.LT.OR P1, PT, R31, 0x1, P3 ;  /* 0x000000011f00780c */ /* 0x000fe40001f21670 */
[----:B------:R-:W-:Y:S02]  /*2aa0*/  IADD3.X R39, R33, UR9, RZ, P5, !PT ;  /* 0x0000000921277c10 */ /* 0x000fe4000affe4ff */
[C---:B------:R-:W-:Y:S02]  /*2ab0*/  ISETP.LT.OR P5, PT, R31.reuse, 0x21, P4 ;  /* 0x000000211f00780c */ /* 0x040fe400027a1670 */
[----:B------:R-:W-:Y:S02]  /*2ac0*/  ISETP.LT.OR P6, PT, R31, 0x21, P3 ;  /* 0x000000211f00780c */ /* 0x000fe40001fc1670 */
[----:B------:R-:W-:Y:S05]  /*2ad0*/  @!P2 LEA R3, R3, 0x40, 0x6 ;  /* 0x000000400303a811 */ /* 0x000fea00078e30ff */
[----:B------:R1:W-:Y:S01]  /*2ae0*/  LDGSTS.E.BYPASS.LTC128B.128 [R2+0x2000], [R32.64+0x80], !P1 ;  /* 0x0200008020027fae */ /* 0x0003e2000c901d4e */
[----:B------:R-:W-:Y:S05]  /*2af0*/  @!P2 IMAD.WIDE R34, R3, 0x4, R34 ;  /* 0x000000040322a825 */ /* 0x000fea00078e0222 */
[----:B------:R1:W-:Y:S06]  /*2b00*/  LDGSTS.E.BYPASS.LTC128B.128 [R2+0x1000], [R38.64], !P5 ;  /* 0x0100000026027fae */ /* 0x0003ec000e901d4e */
[----:B------:R1:W-:Y:S06]  /*2b10*/  LDGSTS.E.BYPASS.LTC128B.128 [R2+0x3000], [R36.64], !P6 ;  /* 0x0300000024027fae */ /* 0x0003ec000f101d4e */
[----:B------:R1:W-:Y:S02]  /*2b20*/  @!P2 LDGSTS.E.BYPASS.LTC128B.128 [R28+0x12080], [R34.64] ;  /* 0x12080000221cafae */ /* 0x0003e4000b901d4e */
.L_x_60:
        /* <DEDUP_REMOVED lines=13> */
[----:B------:R-:W-:Y:S02]  /*2c00*/  SEL R3, R3, 0xffffffc0, !P0 ;  /* 0xffffffc003037807 */ /* 0x000fe40004000000 */
[----:B------:R-:W-:Y:S02]  /*2c10*/  FSEL R5, R5, -INF , P5 ;  /* 0xff80000005057808 */ /* 0x000fe40002800000 */
[C---:B------:R-:W-:Y:S04]  /*2c20*/  HMMA.16816.F32 R40, R44.reuse, R162, RZ ;  /* 0x000000a22c28723c */ /* 0x040fe800000018ff */
[----:B------:R-:W-:Y:S01]  /*2c30*/  IADD3 R2, R224, R3, RZ ;  /* 0x00000003e0027210 */ /* 0x000fe20007ffe0ff */
[--C-:B------:R-:W-:Y:S01]  /*2c40*/  FFMA.FTZ R5, R5, c[0x0][0x29c], -R211.reuse ;  /* 0x0000a70005057a23 */ /* 0x100fe200000108d3 */
[----:B------:R-:W-:Y:S02]  /*2c50*/  IADD3 R3, R3, R0, RZ ;  /* 0x0000000003037210 */ /* 0x000fe40007ffe0ff */
[-C--:B------:R-:W-:Y:S01]  /*2c60*/  HMMA.16816.F32 R44, R44, R164.reuse, RZ ;  /* 0x000000a42c2c723c */ /* 0x080fe200000018ff */
[----:B------:R-:W1:Y:S03]  /*2c70*/  LDSM.16.M88.4 R156, [R2+0xe080] ;  /* 0x00e08000029c783b */ /* 0x000e660000000200 */
[----:B------:R-:W-:Y:S02]  /*2c80*/  FSEL R4, R4, -INF , P6 ;  /* 0xff80000004047808 */ /* 0x000fe40003000000 */
[----:B------:R-:W-:Y:S02]  /*2c90*/  FSEL R14, R14, -INF , P1 ;  /* 0xff8000000e0e7808 */ /* 0x000fe40000800000 */
[----:B------:R-:W-:Y:S04]  /*2ca0*/  HMMA.16816.F32 R48, R48, R164, RZ ;  /* 0x000000a43030723c */ /* 0x000fe800000018ff */
[----:B------:R-:W-:Y:S02]  /*2cb0*/  FFMA.FTZ R14, R14, c[0x0][0x29c], -R208 ;  /* 0x0000a7000e0e7a23 */ /* 0x000fe400000108d0 */
[--C-:B------:R-:W-:Y:S01]  /*2cc0*/  FFMA.FTZ R212, R4, c[0x0][0x29c], -R211.reuse ;  /* 0x0000a70004d47a23 */ /* 0x100fe200000108d3 */
[----:B------:R-:W-:Y:S01]  /*2cd0*/  FSEL R4, R16, -INF , P1 ;  /* 0xff80000010047808 */ /* 0x000fe20000800000 */
[-C--:B------:R-:W-:Y:S04]  /*2ce0*/  HMMA.16816.F32 R28, R148, R166.reuse, R28 ;  /* 0x000000a6941c723c */ /* 0x080fe8000000181c */
[----:B------:R-:W2:Y:S01]  /*2cf0*/  MUFU.EX2 R212, R212 ;  /* 0x000000d400d47308 */ /* 0x000ea20000000800 */
[----:B------:R-:W-:Y:S01]  /*2d00*/  FSEL R16, R6, -INF , P6 ;  /* 0xff80000006107808 */ /* 0x000fe20003000000 */
[--C-:B------:R-:W-:Y:S01]  /*2d10*/  FFMA.FTZ R4, R4, c[0x0][0x29c], -R211.reuse ;  /* 0x0000a70004047a23 */ /* 0x100fe200000108d3 */
[----:B------:R-:W-:Y:S01]  /*2d20*/  ISETP.GT.AND P1, PT, R249, 0x41, PT ;  /* 0x00000041f900780c */ /* 0x000fe20003f24270 */
[C---:B------:R-:W-:Y:S04]  /*2d30*/  HMMA.16816.F32 R32, R152.reuse, R166, R32 ;  /* 0x000000a69820723c */ /* 0x040fe80000001820 */
[----:B------:R-:W-:Y:S01]  /*2d40*/  FFMA.FTZ R16, R16, c[0x0][0x29c], -R210 ;  /* 0x0000a70010107a23 */ /* 0x000fe200000108d2 */
[----:B------:R-:W-:Y:S02]  /*2d50*/  FSEL R23, R23, -INF , P1 ;  /* 0xff80000017177808 */ /* 0x000fe40000800000 */
[----:B------:R-:W-:Y:S01]  /*2d60*/  FSEL R25, R25, -INF , P1 ;  /* 0xff80000019197808 */ /* 0x000fe20000800000 */
[-C--:B------:R-:W-:Y:S04]  /*2d70*/  HMMA.16816.F32 R36, R152, R168.reuse, R36 ;  /* 0x000000a89824723c */ /* 0x080fe80000001824 */
[----:B------:R-:W-:Y:S02]  /*2d80*/  FSEL R27, R27, -INF , P1 ;  /* 0xff8000001b1b7808 */ /* 0x000fe40000800000 */
[----:B------:R-:W-:Y:S02]  /*2d90*/  FSEL R21, R21, -INF , P1 ;  /* 0xff80000015157808 */ /* 0x000fe40000800000 */
[C---:B------:R-:W-:Y:S01]  /*2da0*/  HMMA.16816.F32 R40, R148.reuse, R168, R40 ;  /* 0x000000a89428723c */ /* 0x040fe20000001828 */
[----:B------:R-:W-:Y:S07]  /*2db0*/  PLOP3.LUT P1, PT, PT, PT, UP0, 0x80, 0x0 ;  /* 0x000000000000781c */ /* 0x000fee0003f2f008 */
[-C--:B------:R-:W-:Y:S01]  /*2dc0*/  HMMA.16816.F32 R44, R148, R170.reuse, R44 ;  /* 0x000000aa942c723c */ /* 0x080fe2000000182c */
[----:B------:R-:W3:Y:S07]  /*2dd0*/  LDSM.16.M88.4 R148, [R2+0xf080] ;  /* 0x00f080000294783b */ /* 0x000eee0000000200 */
[----:B------:R-:W-:Y:S01]  /*2de0*/  HMMA.16816.F32 R48, R152, R170, R48 ;  /* 0x000000aa9830723c */ /* 0x000fe20000001830 */
[----:B------:R-:W4:Y:S07]  /*2df0*/  LDSM.16.M88.4 R152, [R3+0xe080] ;  /* 0x00e080000398783b */ /* 0x000f2e0000000200 */
[-C--:B-1----:R-:W-:Y:S08]  /*2e00*/  HMMA.16816.F32 R28, R156, R172.reuse, R28 ;  /* 0x000000ac9c1c723c */ /* 0x082ff0000000181c */
[C---:B---3--:R-:W-:Y:S08]  /*2e10*/  HMMA.16816.F32 R32, R148.reuse, R172, R32 ;  /* 0x000000ac9420723c */ /* 0x048ff00000001820 */
[-C--:B------:R-:W-:Y:S08]  /*2e20*/  HMMA.16816.F32 R36, R148, R174.reuse, R36 ;  /* 0x000000ae9424723c */ /* 0x080ff00000001824 */
[C---:B------:R-:W-:Y:S08]  /*2e30*/  HMMA.16816.F32 R40, R156.reuse, R174, R40 ;  /* 0x000000ae9c28723c */ /* 0x040ff00000001828 */
[-C--:B------:R-:W-:Y:S01]  /*2e40*/  HMMA.16816.F32 R44, R156, R176.reuse, R44 ;  /* 0x000000b09c2c723c */ /* 0x080fe2000000182c */
[----:B------:R-:W1:Y:S07]  /*2e50*/  LDSM.16.M88.4 R156, [R3+0xf080] ;  /* 0x00f08000039c783b */ /* 0x000e6e0000000200 */
[----:B------:R-:W-:Y:S01]  /*2e60*/  HMMA.16816.F32 R48, R148, R176, R48 ;  /* 0x000000b09430723c */ /* 0x000fe20000001830 */
[----:B------:R-:W3:Y:S07]  /*2e70*/  LDSM.16.M88.4 R148, [R224+0x10080] ;  /* 0x01008000e094783b */ /* 0x000eee0000000200 */
[-C--:B----4-:R-:W-:Y:S08]  /*2e80*/  HMMA.16816.F32 R28, R152, R178.reuse, R28 ;  /* 0x000000b2981c723c */ /* 0x090ff0000000181c */
[C---:B-1----:R-:W-:Y:S08]  /*2e90*/  HMMA.16816.F32 R32, R156.reuse, R178, R32 ;  /* 0x000000b29c20723c */ /* 0x042ff00000001820 */
[-C--:B------:R-:W-:Y:S08]  /*2ea0*/  HMMA.16816.F32 R36, R156, R180.reuse, R36 ;  /* 0x000000b49c24723c */ /* 0x080ff00000001824 */
[C---:B------:R-:W-:Y:S08]  /*2eb0*/  HMMA.16816.F32 R40, R152.reuse, R180, R40 ;  /* 0x000000b49828723c */ /* 0x040ff00000001828 */
[-C--:B------:R-:W-:Y:S01]  /*2ec0*/  HMMA.16816.F32 R44, R152, R182.reuse, R44 ;  /* 0x000000b6982c723c */ /* 0x080fe2000000182c */
[----:B------:R-:W1:Y:S07]  /*2ed0*/  LDSM.16.M88.4 R152, [R224+0x11080] ;  /* 0x01108000e098783b */ /* 0x000e6e0000000200 */
[----:B------:R-:W-:Y:S01]  /*2ee0*/  HMMA.16816.F32 R48, R156, R182, R48 ;  /* 0x000000b69c30723c */ /* 0x000fe20000001830 */
[----:B------:R-:W4:Y:S07]  /*2ef0*/  LDSM.16.M88.4 R156, [R0+0x10080] ;  /* 0x01008000009c783b */ /* 0x000f2e0000000200 */
[-C--:B---3--:R-:W-:Y:S08]  /*2f00*/  HMMA.16816.F32 R28, R148, R184.reuse, R28 ;  /* 0x000000b8941c723c */ /* 0x088ff0000000181c */
[C---:B-1----:R-:W-:Y:S08]  /*2f10*/  HMMA.16816.F32 R32, R152.reuse, R184, R32 ;  /* 0x000000b89820723c */ /* 0x042ff00000001820 */
[-C--:B------:R-:W-:Y:S08]  /*2f20*/  HMMA.16816.F32 R36, R152, R186.reuse, R36 ;  /* 0x000000ba9824723c */ /* 0x080ff00000001824 */
[C---:B------:R-:W-:Y:S08]  /*2f30*/  HMMA.16816.F32 R40, R148.reuse, R186, R40 ;  /* 0x000000ba9428723c */ /* 0x040ff00000001828 */
[-C--:B------:R-:W-:Y:S01]  /*2f40*/  HMMA.16816.F32 R44, R148, R188.reuse, R44 ;  /* 0x000000bc942c723c */ /* 0x080fe2000000182c */
[----:B------:R-:W1:Y:S07]  /*2f50*/  LDSM.16.M88.4 R148, [R0+0x11080] ;  /* 0x011080000094783b */ /* 0x000e6e0000000200 */
[----:B------:R-:W-:Y:S01]  /*2f60*/  HMMA.16816.F32 R48, R152, R188, R48 ;  /* 0x000000bc9830723c */ /* 0x000fe20000001830 */
[----:B------:R3:W-:Y:S06]  /*2f70*/  MUFU.EX2 R154, R4 ;  /* 0x00000004009a7308 */ /* 0x0007ec0000000800 */
[----:B------:R-:W-:Y:S01]  /*2f80*/  FSEL R153, R10, -INF , P6 ;  /* 0xff8000000a997808 */ /* 0x000fe20003000000 */
[-C--:B----4-:R-:W-:Y:S03]  /*2f90*/  HMMA.16816.F32 R28, R156, R190.reuse, R28 ;  /* 0x000000be9c1c723c */ /* 0x090fe6000000181c */
[----:B------:R-:W4:Y:S02]  /*2fa0*/  MUFU.EX2 R152, R5 ;  /* 0x0000000500987308 */ /* 0x000f240000000800 */
[----:B------:R-:W-:Y:S02]  /*2fb0*/  ISETP.GT.AND P6, PT, R249, 0x21, PT ;  /* 0x00000021f900780c */ /* 0x000fe40003fc4270 */
[----:B------:R-:W-:Y:S02]  /*2fc0*/  FSEL R155, R11, -INF , P5 ;  /* 0xff8000000b9b7808 */ /* 0x000fe40002800000 */
[----:B------:R-:W-:Y:S03]  /*2fd0*/  FSEL R19, R19, -INF , P6 ;  /* 0xff80000013137808 */ /* 0x000fe60003000000 */
[--C-:B------:R-:W-:Y:S01]  /*2fe0*/  FFMA.FTZ R155, R155, c[0x0][0x29c], -R208.reuse ;  /* 0x0000a7009b9b7a23 */ /* 0x100fe200000108d0 */
[----:B------:R-:W-:Y:S02]  /*2ff0*/  FSEL R15, R15, -INF , P6 ;  /* 0xff8000000f0f7808 */ /* 0x000fe40003000000 */
[----:B---3--:R-:W-:Y:S03]  /*3000*/  FSEL R4, R17, -INF , P6 ;  /* 0xff80000011047808 */ /* 0x008fe60003000000 */
[----:B------:R-:W-:Y:S01]  /*3010*/  MUFU.EX2 R155, R155 ;  /* 0x0000009b009b7308 */ /* 0x000fe20000000800 */
[----:B------:R-:W-:Y:S01]  /*3020*/  FSEL R17, R7, -INF , P5 ;  /* 0xff80000007117808 */ /* 0x000fe20002800000 */
[----:B------:R-:W-:Y:S01]  /*3030*/  FFMA.FTZ R15, R15, c[0x0][0x29c], -R208 ;  /* 0x0000a7000f0f7a23 */ /* 0x000fe200000108d0 */
[----:B------:R-:W-:Y:S01]  /*3040*/  ISETP.GT.AND P5, PT, R249, 0x40, PT ;  /* 0x00000040f900780c */ /* 0x000fe20003fa4270 */
[--C-:B------:R-:W-:Y:S02]  /*3050*/  FFMA.FTZ R4, R4, c[0x0][0x29c], -R211.reuse ;  /* 0x0000a70004047a23 */ /* 0x100fe400000108d3 */
[----:B------:R-:W-:Y:S01]  /*3060*/  FFMA.FTZ R17, R17, c[0x0][0x29c], -R210 ;  /* 0x0000a70011117a23 */ /* 0x000fe200000108d2 */
[C---:B-1----:R-:W-:Y:S03]  /*3070*/  HMMA.16816.F32 R32, R148.reuse, R190, R32 ;  /* 0x000000be9420723c */ /* 0x042fe60000001820 */
[----:B------:R1:W-:Y:S01]  /*3080*/  MUFU.EX2 R213, R4 ;  /* 0x0000000400d57308 */ /* 0x0003e20000000800 */
[----:B------:R-:W-:Y:S02]  /*3090*/  FSEL R24, R24, -INF , P5 ;  /* 0xff80000018187808 */ /* 0x000fe40002800000 */
[----:B------:R-:W-:Y:S02]  /*30a0*/  FSEL R20, R20, -INF , P5 ;  /* 0xff80000014147808 */ /* 0x000fe40002800000 */
[-C--:B------:R-:W-:Y:S04]  /*30b0*/  HMMA.16816.F32 R36, R148, R192.reuse, R36 ;  /* 0x000000c09424723c */ /* 0x080fe80000001824 */
[--C-:B------:R-:W-:Y:S01]  /*30c0*/  FFMA.FTZ R12, R20, c[0x0][0x29c], -R211.reuse ;  /* 0x0000a700140c7a23 */ /* 0x100fe200000108d3 */
[----:B------:R-:W-:Y:S01]  /*30d0*/  MUFU.EX2 R15, R15 ;  /* 0x0000000f000f7308 */ /* 0x000fe20000000800 */
[----:B------:R-:W-:Y:S01]  /*30e0*/  FFMA.FTZ R211, R21, c[0x0][0x29c], -R211 ;  /* 0x0000a70015d37a23 */ /* 0x000fe200000108d3 */
[----:B------:R-:W-:Y:S01]  /*30f0*/  FSEL R22, R22, -INF , P5 ;  /* 0xff80000016167808 */ /* 0x000fe20002800000 */
[C---:B------:R-:W-:Y:S04]  /*3100*/  HMMA.16816.F32 R40, R156.reuse, R192, R40 ;  /* 0x000000c09c28723c */ /* 0x040fe80000001828 */
[----:B------:R-:W-:Y:S03]  /*3110*/  FSEL R26, R26, -INF , P5 ;  /* 0xff8000001a1a7808 */ /* 0x000fe60002800000 */
[----:B------:R-:W-:Y:S01]  /*3120*/  MUFU.EX2 R21, R16 ;  /* 0x0000001000157308 */ /* 0x000fe20000000800 */
[-C--:B------:R-:W-:Y:S01]  /*3130*/  HMMA.16816.F32 R44, R156, R194.reuse, R44 ;  /* 0x000000c29c2c723c */ /* 0x080fe2000000182c */
[----:B-1----:R-:W1:Y:S03]  /*3140*/  LDSM.16.M88.4 R4, [R2+0x10080] ;  /* 0x010080000204783b */ /* 0x002e660000000200 */
[----:B------:R-:W-:Y:S03]  /*3150*/  FFMA.FTZ R26, R26, c[0x0][0x29c], -R208 ;  /* 0x0000a7001a1a7a23 */ /* 0x000fe600000108d0 */
[----:B------:R-:W-:Y:S01]  /*3160*/  MOV R159, R8 ;  /* 0x00000008009f7202 */ /* 0x000fe20000000f00 */
[----:B------:R-:W-:Y:S01]  /*3170*/  HMMA.16816.F32 R48, R148, R194, R48 ;  /* 0x000000c29430723c */ /* 0x000fe20000001830 */
[----:B------:R3:W-:Y:S01]  /*3180*/  MUFU.EX2 R20, R17 ;  /* 0x0000001100147308 */ /* 0x0007e20000000800 */
[----:B------:R5:W2:Y:S02]  /*3190*/  LDSM.16.M88.4 R8, [R2+0x11080] ;  /* 0x011080000208783b */ /* 0x000aa40000000200 */
[--C-:B------:R-:W-:Y:S06]  /*31a0*/  FFMA.FTZ R156, R19, c[0x0][0x29c], -R210.reuse ;  /* 0x0000a700139c7a23 */ /* 0x100fec00000108d2 */
[----:B------:R-:W-:Y:S01]  /*31b0*/  LDSM.16.M88.4 R148, [R3+0x11080] ;  /* 0x011080000394783b */ /* 0x000fe20000000200 */
[----:B------:R-:W-:Y:S10]  /*31c0*/  MUFU.EX2 R156, R156 ;  /* 0x0000009c009c7308 */ /* 0x000ff40000000800 */
[----:B------:R-:W-:Y:S01]  /*31d0*/  MUFU.EX2 R211, R211 ;  /* 0x000000d300d37308 */ /* 0x000fe20000000800 */
[--C-:B-----5:R-:W-:Y:S02]  /*31e0*/  FFMA.FTZ R2, R18, c[0x0][0x29c], -R210.reuse ;  /* 0x0000a70012027a23 */ /* 0x120fe400000108d2 */
[----:B---3--:R3:W5:Y:S07]  /*31f0*/  LDSM.16.M88.4 R16, [R3+0x10080] ;  /* 0x010080000310783b */ /* 0x00876e0000000200 */
[----:B------:R-:W-:Y:S01]  /*3200*/  MUFU.EX2 R26, R26 ;  /* 0x0000001a001a7308 */ /* 0x000fe20000000800 */
[-C--:B-1----:R-:W-:Y:S09]  /*3210*/  HMMA.16816.F32 R28, R4, R196.reuse, R28 ;  /* 0x000000c4041c723c */ /* 0x082ff2000000181c */
[----:B------:R-:W-:Y:S01]  /*3220*/  MUFU.EX2 R2, R2 ;  /* 0x0000000200027308 */ /* 0x000fe20000000800 */
[C---:B--2---:R-:W-:Y:S08]  /*3230*/  HMMA.16816.F32 R32, R8.reuse, R196, R32 ;  /* 0x000000c40820723c */ /* 0x044ff00000001820 */
[-C--:B------:R-:W-:Y:S01]  /*3240*/  HMMA.16816.F32 R36, R8, R198.reuse, R36 ;  /* 0x000000c60824723c */ /* 0x080fe20000001824 */
[----:B------:R-:W-:Y:S03]  /*3250*/  MUFU.EX2 R12, R12 ;  /* 0x0000000c000c7308 */ /* 0x000fe60000000800 */
[--C-:B---3--:R-:W-:Y:S02]  /*3260*/  FFMA.FTZ R3, R22, c[0x0][0x29c], -R210.reuse ;  /* 0x0000a70016037a23 */ /* 0x108fe400000108d2 */
[--C-:B------:R-:W-:Y:S02]  /*3270*/  FFMA.FTZ R22, R214, c[0x0][0x29c], -R209.reuse ;  /* 0x0000a700d6167a23 */ /* 0x100fe400000108d1 */
[C---:B------:R-:W-:Y:S03]  /*3280*/  HMMA.16816.F32 R40, R4.reuse, R198, R40 ;  /* 0x000000c60428723c */ /* 0x040fe60000001828 */
[----:B------:R-:W-:Y:S01]  /*3290*/  MUFU.EX2 R3, R3 ;  /* 0x0000000300037308 */ /* 0x000fe20000000800 */
[----:B------:R-:W-:Y:S04]  /*32a0*/  FFMA.FTZ R210, R23, c[0x0][0x29c], -R210 ;  /* 0x0000a70017d27a23 */ /* 0x000fe800000108d2 */
[-C--:B------:R-:W-:Y:S01]  /*32b0*/  HMMA.16816.F32 R44, R4, R200.reuse, R44 ;  /* 0x000000c8042c723c */ /* 0x080fe2000000182c */
[----:B------:R-:W1:Y:S04]  /*32c0*/  LDS R5, [R250.X4+0x12280] ;  /* 0x01228000fa057984 */ /* 0x000e680000004800 */
[----:B------:R-:W-:Y:S02]  /*32d0*/  MUFU.EX2 R210, R210 ;  /* 0x000000d200d27308 */ /* 0x000fe40000000800 */
[--C-:B------:R-:W-:Y:S01]  /*32e0*/  FFMA.FTZ R4, R215, c[0x0][0x29c], -R209.reuse ;  /* 0x0000a700d7047a23 */ /* 0x100fe200000108d1 */
[----:B------:R-:W-:Y:S01]  /*32f0*/  HMMA.16816.F32 R48, R8, R200, R48 ;  /* 0x000000c80830723c */ /* 0x000fe20000001830 */
[----:B------:R-:W2:Y:S03]  /*3300*/  LDS R8, [R250.X4+0x122a0] ;  /* 0x0122a000fa087984 */ /* 0x000ea60000004800 */
[--C-:B------:R-:W-:Y:S01]  /*3310*/  FFMA.FTZ R6, R159, c[0x0][0x29c], -R209.reuse ;  /* 0x0000a7009f067a23 */ /* 0x100fe200000108d1 */
[----:B------:R-:W3:Y:S01]  /*3320*/  LDS R10, [R250.X4+0x12300] ;  /* 0x01230000fa0a7984 */ /* 0x000ee20000004800 */
[----:B------:R-:W-:Y:S01]  /*3330*/  FSEL R7, R13, -INF , P6 ;  /* 0xff8000000d077808 */ /* 0x000fe20003000000 */
[--C-:B------:R-:W-:Y:S01]  /*3340*/  FFMA.FTZ R11, R153, c[0x0][0x29c], -R208.reuse ;  /* 0x0000a700990b7a23 */ /* 0x100fe200000108d0 */
[-C--:B-----5:R-:W-:Y:S01]  /*3350*/  HMMA.16816.F32 R28, R16, R202.reuse, R28 ;  /* 0x000000ca101c723c */ /* 0x0a0fe2000000181c */
[----:B------:R-:W5:Y:S04]  /*3360*/  MUFU.EX2 R22, R22 ;  /* 0x0000001600167308 */ /* 0x000f680000000800 */
[--C-:B------:R-:W-:Y:S02]  /*3370*/  FFMA.FTZ R9, R24, c[0x0][0x29c], -R209.reuse ;  /* 0x0000a70018097a23 */ /* 0x100fe400000108d1 */
[----:B------:R-:W-:Y:S01]  /*3380*/  FFMA.FTZ R208, R27, c[0x0][0x29c], -R208 ;  /* 0x0000a7001bd07a23 */ /* 0x000fe200000108d0 */
[C---:B------:R-:W-:Y:S03]  /*3390*/  HMMA.16816.F32 R32, R148.reuse, R202, R32 ;  /* 0x000000ca9420723c */ /* 0x040fe60000001820 */
[----:B------:R-:W-:Y:S01]  /*33a0*/  MUFU.EX2 R11, R11 ;  /* 0x0000000b000b7308 */ /* 0x000fe20000000800 */
[--C-:B------:R-:W-:Y:S02]  /*33b0*/  FFMA.FTZ R7, R7, c[0x0][0x29c], -R209.reuse ;  /* 0x0000a70007077a23 */ /* 0x100fe400000108d1 */
[----:B------:R-:W-:Y:S02]  /*33c0*/  FFMA.FTZ R209, R25, c[0x0][0x29c], -R209 ;  /* 0x0000a70019d17a23 */ /* 0x000fe400000108d1 */
[-C--:B------:R-:W-:Y:S05]  /*33d0*/  HMMA.16816.F32 R36, R148, R204.reuse, R36 ;  /* 0x000000cc9424723c */ /* 0x080fea0000001824 */
[----:B------:R-:W-:Y:S03]  /*33e0*/  MUFU.EX2 R209, R209 ;  /* 0x000000d100d17308 */ /* 0x000fe60000000800 */
[C---:B------:R-:W-:Y:S04]  /*33f0*/  HMMA.16816.F32 R40, R16.reuse, R204, R40 ;  /* 0x000000cc1028723c */ /* 0x040fe80000001828 */
[--C-:B-1----:R-:W-:Y:S02]  /*3400*/  FADD.FTZ R13, R28, -R5.reuse ;  /* 0x800000051c0d7221 */ /* 0x102fe40000010000 */
[--C-:B------:R-:W-:Y:S01]  /*3410*/  FADD.FTZ R29, R29, -R5.reuse ;  /* 0x800000051d1d7221 */ /* 0x100fe20000010000 */
[----:B------:R-:W-:Y:S01]  /*3420*/  MUFU.EX2 R208, R208 ;  /* 0x000000d000d07308 */ /* 0x000fe20000000800 */
[-C--:B------:R-:W-:Y:S04]  /*3430*/  HMMA.16816.F32 R44, R16, R206.reuse, R44 ;  /* 0x000000ce102c723c */ /* 0x080fe8000000182c */
[--C-:B--2---:R-:W-:Y:S02]  /*3440*/  FADD.FTZ R30, R30, -R8.reuse ;  /* 0x800000081e1e7221 */ /* 0x104fe40000010000 */
[----:B------:R-:W-:Y:S02]  /*3450*/  FADD.FTZ R31, R31, -R8 ;  /* 0x800000081f1f7221 */ /* 0x000fe40000010000 */
[----:B------:R-:W-:Y:S01]  /*3460*/  HMMA.16816.F32 R48, R148, R206, R48 ;  /* 0x000000ce9430723c */ /* 0x000fe20000001830 */
[----:B------:R1:W-:Y:S03]  /*3470*/  MUFU.EX2 R16, R14 ;  /* 0x0000000e00107308 */ /* 0x0003e60000000800 */
[----:B------:R-:W-:Y:S01]  /*3480*/  FMUL.FTZ R13, R212, R13 ;  /* 0x0000000dd40d7220 */ /* 0x000fe20000410000 */
[----:B----4-:R-:W-:Y:S01]  /*3490*/  F2FP.PACK_AB R212, R152, R212 ;  /* 0x000000d498d4723e */ /* 0x010fe200000000ff */
[----:B---3--:R-:W-:Y:S02]  /*34a0*/  FADD.FTZ R32, R32, -R10 ;  /* 0x8000000a20207221 */ /* 0x008fe40000010000 */
[--C-:B------:R-:W-:Y:S03]  /*34b0*/  FADD.FTZ R42, R42, -R8.reuse ;  /* 0x800000082a2a7221 */ /* 0x100fe60000010000 */
[----:B------:R-:W2:Y:S01]  /*34c0*/  MUFU.EX2 R4, R4 ;  /* 0x0000000400047308 */ /* 0x000ea20000000800 */
[----:B------:R-:W-:Y:S02]  /*34d0*/  FADD.FTZ R43, R43, -R8 ;  /* 0x800000082b2b7221 */ /* 0x000fe40000010000 */
[----:B------:R-:W-:Y:S02]  /*34e0*/  FADD.FTZ R33, R33, -R10 ;  /* 0x8000000a21217221 */ /* 0x000fe40000010000 */
[--C-:B------:R-:W-:Y:S02]  /*34f0*/  FADD.FTZ R46, R46, -R8.reuse ;  /* 0x800000082e2e7221 */ /* 0x100fe40000010000 */
[----:B------:R-:W-:Y:S02]  /*3500*/  FADD.FTZ R47, R47, -R8 ;  /* 0x800000082f2f7221 */ /* 0x000fe40000010000 */
[----:B------:R-:W3:Y:S01]  /*3510*/  LDS R8, [R250.X4+0x12320] ;  /* 0x01232000fa087984 */ /* 0x000ee20000004800 */
[----:B------:R-:W4:Y:S01]  /*3520*/  MUFU.EX2 R6, R6 ;  /* 0x0000000600067308 */ /* 0x000f220000000800 */
[----:B-----5:R-:W-:Y:S02]  /*3530*/  FMUL.FTZ R32, R22, R32 ;  /* 0x0000002016207220 */ /* 0x020fe40000410000 */
[----:B------:R-:W-:Y:S01]  /*3540*/  STS [R251+0x12480], R212 ;  /* 0x012480d4fb007388 */ /* 0x000fe20000000800 */
[----:B-1----:R-:W-:Y:S01]  /*3550*/  FMUL.FTZ R14, R21, R30 ;  /* 0x0000001e150e7220 */ /* 0x002fe20000410000 */
[----:B------:R-:W-:Y:S01]  /*3560*/  F2FP.PACK_AB R21, R20, R21 ;  /* 0x000000151415723e */ /* 0x000fe200000000ff */
[--C-:B------:R-:W-:Y:S02]  /*3570*/  FADD.FTZ R40, R40, -R5.reuse ;  /* 0x8000000528287221 */ /* 0x100fe40000010000 */
[--C-:B------:R-:W-:Y:S02]  /*3580*/  FADD.FTZ R41, R41, -R5.reuse ;  /* 0x8000000529297221 */ /* 0x100fe40000010000 */
[----:B------:R-:W1:Y:S01]  /*3590*/  MUFU.EX2 R7, R7 ;  /* 0x0000000700077308 */ /* 0x000e620000000800 */
[----:B------:R-:W-:Y:S01]  /*35a0*/  STS [R248], R21 ;  /* 0x00000015f8007388 */ /* 0x000fe20000000800 */
[--C-:B------:R-:W-:Y:S01]  /*35b0*/  FADD.FTZ R44, R44, -R5.reuse ;  /* 0x800000052c2c7221 */ /* 0x100fe20000010000 */
[C---:B--2---:R-:W-:Y:S01]  /*35c0*/  F2FP.PACK_AB R22, R4.reuse, R22 ;  /* 0x000000160416723e */ /* 0x044fe200000000ff */
[----:B------:R-:W-:Y:S01]  /*35d0*/  FMUL.FTZ R33, R4, R33 ;  /* 0x0000002104217220 */ /* 0x000fe20000410000 */
[----:B------:R-:W-:Y:S01]  /*35e0*/  F2FP.PACK_AB R4, R155, R11 ;  /* 0x0000000b9b04723e */ /* 0x000fe200000000ff */
[----:B------:R-:W-:Y:S02]  /*35f0*/  FADD.FTZ R45, R45, -R5 ;  /* 0x800000052d2d7221 */ /* 0x000fe40000010000 */
[----:B------:R-:W-:Y:S01]  /*3600*/  STS [R251+0x12c80], R22 ;  /* 0x012c8016fb007388 */ /* 0x000fe20000000800 */
[----:B------:R-:W-:Y:S01]  /*3610*/  FMUL.FTZ R5, R154, R40 ;  /* 0x000000289a057220 */ /* 0x000fe20000410000 */
[----:B------:R-:W-:Y:S01]  /*3620*/  F2FP.PACK_AB R154, R213, R154 ;  /* 0x0000009ad59a723e */ /* 0x000fe200000000ff */
[----:B------:R-:W-:Y:S01]  /*3630*/  FMUL.FTZ R42, R2, R42 ;  /* 0x0000002a022a7220 */ /* 0x000fe20000410000 */
[----:B------:R-:W-:Y:S01]  /*3640*/  STS [R248+0x800], R4 ;  /* 0x00080004f8007388 */ /* 0x000fe20000000800 */
[----:B------:R-:W-:Y:S01]  /*3650*/  F2FP.PACK_AB R2, R156, R2 ;  /* 0x000000029c02723e */ /* 0x000fe200000000ff */
[----:B------:R-:W2:Y:S01]  /*3660*/  MUFU.EX2 R9, R9 ;  /* 0x0000000900097308 */ /* 0x000ea20000000800 */
[--C-:B------:R-:W-:Y:S01]  /*3670*/  FADD.FTZ R36, R36, -R10.reuse ;  /* 0x8000000a24247221 */ /* 0x100fe20000010000 */
[----:B------:R-:W-:Y:S01]  /*3680*/  STS [R251+0x13480], R154 ;  /* 0x0134809afb007388 */ /* 0x000fe20000000800 */
[--C-:B------:R-:W-:Y:S01]  /*3690*/  FADD.FTZ R37, R37, -R10.reuse ;  /* 0x8000000a25257221 */ /* 0x100fe20000010000 */
[----:B------:R-:W-:Y:S01]  /*36a0*/  F2FP.PACK_AB R32, R33, R32 ;  /* 0x000000202120723e */ /* 0x000fe200000000ff */
[----:B----4-:R-:W-:Y:S01]  /*36b0*/  FMUL.FTZ R36, R6, R36 ;  /* 0x0000002406247220 */ /* 0x010fe20000410000 */
[----:B------:R4:W-:Y:S01]  /*36c0*/  STS [R248+0x1000], R2 ;  /* 0x00100002f8007388 */ /* 0x0009e20000000800 */
[----:B------:R-:W-:Y:S01]  /*36d0*/  FMUL.FTZ R44, R12, R44 ;  /* 0x0000002c0c2c7220 */ /* 0x000fe20000410000 */
[----:B------:R-:W-:Y:S01]  /*36e0*/  F2FP.PACK_AB R12, R211, R12 ;  /* 0x0000000cd30c723e */ /* 0x000fe200000000ff */
[C---:B-1----:R-:W-:Y:S01]  /*36f0*/  FMUL.FTZ R37, R7.reuse, R37 ;  /* 0x0000002507257220 */ /* 0x042fe20000410000 */
[----:B------:R-:W-:Y:S01]  /*3700*/  F2FP.PACK_AB R6, R7, R6 ;  /* 0x000000060706723e */ /* 0x000fe200000000ff */
[----:B------:R-:W-:Y:S01]  /*3710*/  FADD.FTZ R48, R48, -R10 ;  /* 0x8000000a30307221 */ /* 0x000fe20000010000 */
        /* <DEDUP_REMOVED lines=8> */
[--C-:B---3--:R-:W-:Y:S01]  /*37a0*/  FADD.FTZ R34, R34, -R8.reuse ;  /* 0x8000000822227221 */ /* 0x108fe20000010000 */
[----:B------:R-:W-:Y:S01]  /*37b0*/  F2FP.PACK_AB R13, R29, R13 ;  /* 0x0000000d1d0d723e */ /* 0x000fe200000000ff */
[--C-:B------:R-:W-:Y:S01]  /*37c0*/  FADD.FTZ R35, R35, -R8.reuse ;  /* 0x8000000823237221 */ /* 0x100fe20000010000 */
[----:B------:R-:W-:Y:S01]  /*37d0*/  STS [R251+0x14480], R12 ;  /* 0x0144800cfb007388 */ /* 0x000fe20000000800 */
[----:B--2---:R-:W-:Y:S01]  /*37e0*/  FMUL.FTZ R48, R9, R48 ;  /* 0x0000003009307220 */ /* 0x004fe20000410000 */
[----:B------:R-:W-:Y:S01]  /*37f0*/  F2FP.PACK_AB R9, R209, R9 ;  /* 0x00000009d109723e */ /* 0x000fe200000000ff */
[----:B------:R-:W-:Y:S01]  /*3800*/  FMUL.FTZ R34, R11, R34 ;  /* 0x000000220b227220 */ /* 0x000fe20000410000 */
[----:B------:R-:W-:Y:S01]  /*3810*/  STS [R248+0x2000], R3 ;  /* 0x00200003f8007388 */ /* 0x000fe20000000800 */
[----:B------:R-:W-:Y:S01]  /*3820*/  F2FP.PACK_AB R14, R20, R14 ;  /* 0x0000000e140e723e */ /* 0x000fe200000000ff */
[----:B------:R-:W-:Y:S01]  /*3830*/  FMUL.FTZ R35, R155, R35 ;  /* 0x000000239b237220 */ /* 0x000fe20000410000 */
[----:B----4-:R-:W-:Y:S01]  /*3840*/  F2FP.PACK_AB R2, R208, R26 ;  /* 0x0000001ad002723e */ /* 0x010fe200000000ff */
[----:B------:R-:W-:Y:S01]  /*3850*/  STS [R251+0x14c80], R9 ;  /* 0x014c8009fb007388 */ /* 0x000fe20000000800 */
[----:B------:R-:W-:Y:S02]  /*3860*/  FMUL.FTZ R41, R213, R41 ;  /* 0x00000029d5297220 */ /* 0x000fe40000410000 */
[----:B------:R-:W-:Y:S01]  /*3870*/  F2FP.PACK_AB R34, R35, R34 ;  /* 0x000000222322723e */ /* 0x000fe200000000ff */
[----:B------:R-:W-:Y:S01]  /*3880*/  FMUL.FTZ R43, R156, R43 ;  /* 0x0000002b9c2b7220 */ /* 0x000fe20000410000 */
[----:B------:R1:W-:Y:S01]  /*3890*/  STS [R248+0x2800], R2 ;  /* 0x00280002f8007388 */ /* 0x0003e20000000800 */
[--C-:B------:R-:W-:Y:S01]  /*38a0*/  FADD.FTZ R38, R38, -R8.reuse ;  /* 0x8000000826267221 */ /* 0x100fe20000010000 */
[----:B------:R-:W-:Y:S01]  /*38b0*/  F2FP.PACK_AB R5, R41, R5 ;  /* 0x000000052905723e */ /* 0x000fe200000000ff */
[----:B------:R-:W-:Y:S01]  /*38c0*/  FADD.FTZ R39, R39, -R8 ;  /* 0x8000000827277221 */ /* 0x000fe20000010000 */
[----:B------:R-:W-:Y:S01]  /*38d0*/  BAR.SYNC.DEFER_BLOCKING 0x0 ;  /* 0x0000000000007b1d */ /* 0x000fe20000010000 */
[----:B------:R-:W-:Y:S01]  /*38e0*/  F2FP.PACK_AB R42, R43, R42 ;  /* 0x0000002a2b2a723e */ /* 0x000fe200000000ff */
[----:B------:R-:W-:Y:S02]  /*38f0*/  FMUL.FTZ R38, R16, R38 ;  /* 0x0000002610267220 */ /* 0x000fe40000410000 */
[----:B------:R-:W-:Y:S02]  /*3900*/  FMUL.FTZ R39, R15, R39 ;  /* 0x000000270f277220 */ /* 0x000fe40000410000 */
[----:B------:R-:W-:Y:S02]  /*3910*/  FMUL.FTZ R45, R211, R45 ;  /* 0x0000002dd32d7220 */ /* 0x000fe40000410000 */
[----:B------:R-:W-:Y:S01]  /*3920*/  FMUL.FTZ R47, R210, R47 ;  /* 0x0000002fd22f7220 */ /* 0x000fe20000410000 */
[----:B------:R-:W-:Y:S01]  /*3930*/  F2FP.PACK_AB R38, R39, R38 ;  /* 0x000000262726723e */ /* 0x000fe200000000ff */
[----:B------:R-:W-:Y:S01]  /*3940*/  FADD.FTZ R49, R49, -R10 ;  /* 0x8000000a31317221 */ /* 0x000fe20000010000 */
[----:B------:R-:W-:Y:S01]  /*3950*/  F2FP.PACK_AB R44, R45, R44 ;  /* 0x0000002c2d2c723e */ /* 0x000fe200000000ff */
[--C-:B------:R-:W-:Y:S01]  /*3960*/  FADD.FTZ R50, R50, -R8.reuse ;  /* 0x8000000832327221 */ /* 0x100fe20000010000 */
[----:B------:R-:W-:Y:S01]  /*3970*/  F2FP.PACK_AB R46, R47, R46 ;  /* 0x0000002e2f2e723e */ /* 0x000fe200000000ff */
[----:B------:R-:W-:Y:S02]  /*3980*/  FMUL.FTZ R49, R209, R49 ;  /* 0x00000031d1317220 */ /* 0x000fe40000410000 */
[----:B------:R-:W-:Y:S02]  /*3990*/  FADD.FTZ R51, R51, -R8 ;  /* 0x8000000833337221 */ /* 0x000fe40000010000 */
[----:B------:R-:W-:Y:S01]  /*39a0*/  FMUL.FTZ R50, R26, R50 ;  /* 0x000000321a327220 */ /* 0x000fe20000410000 */
[----:B------:R-:W-:Y:S01]  /*39b0*/  F2FP.PACK_AB R48, R49, R48 ;  /* 0x000000303130723e */ /* 0x000fe200000000ff */
[----:B------:R-:W-:Y:S01]  /*39c0*/  FMUL.FTZ R51, R208, R51 ;  /* 0x00000033d0337220 */ /* 0x000fe20000410000 */
[----:B-1----:R-:W-:Y:S01]  /*39d0*/  SHF.L.U32 R2, R230, 0x1, RZ ;  /* 0x00000001e6027819 */ /* 0x002fe200000006ff */
[----:B------:R-:W-:Y:S03]  /*39e0*/  STS [R251+0x15480], R13 ;  /* 0x0154800dfb007388 */ /* 0x000fe60000000800 */
[----:B------:R-:W-:Y:S01]  /*39f0*/  F2FP.PACK_AB R50, R51, R50 ;  /* 0x000000323332723e */ /* 0x000fe200000000ff */
        /* <DEDUP_REMOVED lines=93> */
[----:B------:R-:W-:Y:S01]  /*3fd0*/  ULDC.64 UR6, c[0x0][0x208] ;  /* 0x0000820000067ab9 */ /* 0x000fe20000000a00 */
[----:B------:R-:W-:Y:S01]  /*3fe0*/  IMAD R6, R234, c[0x0][0x290], RZ ;  /* 0x0000a400ea067a24 */ /* 0x000fe200078e02ff */
        /* <DEDUP_REMOVED lines=11> */
[----:B------:R-:W-:Y:S01]  /*40a0*/  IADD3 R6, P1, R6, R8, RZ ;  /* 0x0000000806067210 */ /* 0x000fe20007f3e0ff */
[----:B------:R-:W-:Y:S02]  /*40b0*/  IMAD.MOV.U32 R8, RZ, RZ, c[0x0][0x208] ;  /* 0x00008200ff087624 */ /* 0x000fe400078e00ff */
[----:B------:R-:W-:Y:S02]  /*40c0*/  IMAD R5, R3, c[0x0][0x28c], R5 ;  /* 0x0000a30003057a24 */ /* 0x000fe400078e0205 */
[----:B------:R-:W-:Y:S01]  /*40d0*/  IMAD.U32 R3, RZ, RZ, UR16 ;  /* 0x00000010ff037e24 */ /* 0x000fe2000f8e00ff */
[C---:B------:R-:W-:Y:S01]  /*40e0*/  SHF.L.U64.HI R7, R8.reuse, R7, c[0x0][0x20c] ;  /* 0x0000830008077619 */ /* 0x040fe20000010207 */
[----:B------:R-:W-:Y:S01]  /*40f0*/  IMAD.SHL.U32 R8, R8, 0x40, RZ ;  /* 0x0000004008087824 */ /* 0x000fe200078e00ff */
[----:B------:R-:W-:Y:S02]  /*4100*/  IADD3.X R5, R242, R9, R5, P1, !PT ;  /* 0x00000009f2057210 */ /* 0x000fe40000ffe405 */
        /* <DEDUP_REMOVED lines=22> */
[----:B------:R1:W-:Y:S06]  /*4270*/  LDGSTS.E.BYPASS.LTC128B.128 [R235+0x10080], [R10.64+0x80], !P5 ;  /* 0x100800800aeb7fae */ /* 0x0003ec000e901d4e */
[----:B------:R1:W-:Y:S06]  /*4280*/  LDGSTS.E.BYPASS.LTC128B.128 [R235+0xf080], [R8.64], !P6 ;  /* 0x0f08000008eb7fae */ /* 0x0003ec000f101d4e */
[----:B------:R1:W-:Y:S06]  /*4290*/  LDGSTS.E.BYPASS.LTC128B.128 [R235+0x11080], [R14.64], !P1 ;  /* 0x110800000eeb7fae */ /* 0x0003ec000c901d4e */
[----:B------:R1:W-:Y:S02]  /*42a0*/  @!P2 LDGSTS.E.BYPASS.LTC128B.128 [R3+0x12280], [R12.64] ;  /* 0x122800000c03afae */ /* 0x0003e4000b901d4e */
.L_x_61:
        /* <DEDUP_REMOVED lines=10> */
[----:B------:R-:W0:Y:S01]  /*4350*/  LDGDEPBAR ;  /* 0x00000000000079af */ /* 0x000e220000000000 */
[----:B------:R-:W-:Y:S02]  /*4360*/  UIADD3 UR6, UR12, 0x1, URZ ;  /* 0x000000010c067890 */ /* 0x000fe4000fffe03f */
[-C--:B------:R-:W-:Y:S01]  /*4370*/  HMMA.16816.F32 R12, R36, R18.reuse, RZ ;  /* 0x00000012240c723c */ /* 0x080fe200000018ff */
[----:B------:R-:W-:Y:S04]  /*4380*/  UISETP.GE.AND UP1, UPT, UR12, 0x1, UPT ;  /* 0x000000010c00788c */ /* 0x000fe8000bf26270 */
[----:B------:R-:W-:Y:S03]  /*4390*/  USEL UR12, UR6, URZ, !UP1 ;  /* 0x0000003f060c7287 */ /* 0x000fe6000c800000 */
        /* <DEDUP_REMOVED lines=18> */
[----:B------:R-:W-:Y:S03]  /*44c0*/  LDSM.16.M88.4 R212, [R227+0x2800] ;  /* 0x00280000e3d4783b */ /* 0x000fe60000000200 */
[-C--:B-1----:R-:W-:Y:S08]  /*44d0*/  HMMA.16816.F32 R4, R36, R44.reuse, R4 ;  /* 0x0000002c2404723c */ /* 0x082ff00000001804 */
[C---:B------:R-:W-:Y:S08]  /*44e0*/  HMMA.16816.F32 R8, R48.reuse, R44, R8 ;  /* 0x0000002c3008723c */ /* 0x040ff00000001808 */
[-C--:B------:R-:W-:Y:S08]  /*44f0*/  HMMA.16816.F32 R12, R48, R46.reuse, R12 ;  /* 0x0000002e300c723c */ /* 0x080ff0000000180c */
[C---:B------:R-:W-:Y:S01]  /*4500*/  HMMA.16816.F32 R16, R36.reuse, R46, R16 ;  /* 0x0000002e2410723c */ /* 0x040fe20000001810 */
[----:B------:R-:W-:Y:S07]  /*4510*/  LDSM.16.M88.4 R44, [R227+0x2000] ;  /* 0x00200000e32c783b */ /* 0x000fee0000000200 */
[-C--:B--2---:R-:W-:Y:S08]  /*4520*/  HMMA.16816.F32 R20, R36, R40.reuse, R20 ;  /* 0x000000282414723c */ /* 0x084ff00000001814 */
[C---:B------:R-:W-:Y:S08]  /*4530*/  HMMA.16816.F32 R24, R48.reuse, R40, R24 ;  /* 0x000000283018723c */ /* 0x040ff00000001818 */
[-C--:B------:R-:W-:Y:S01]  /*4540*/  HMMA.16816.F32 R28, R48, R42.reuse, R28 ;  /* 0x0000002a301c723c */ /* 0x080fe2000000181c */
[----:B------:R-:W1:Y:S07]  /*4550*/  LDSM.16.MT88.4 R48, [R2+0x2080] ;  /* 0x002080000230783b */ /* 0x000e6e0000004200 */
[----:B------:R-:W-:Y:S01]  /*4560*/  HMMA.16816.F32 R32, R36, R42, R32 ;  /* 0x0000002a2420723c */ /* 0x000fe20000001820 */
[----:B------:R-:W2:Y:S04]  /*4570*/  LDSM.16.MT88.4 R36, [R2+0x5080] ;  /* 0x005080000224783b */ /* 0x000ea80000004200 */
[----:B------:R-:W-:Y:S03]  /*4580*/  LDSM.16.M88.4 R40, [R226+0x2000] ;  /* 0x00200000e228783b */ /* 0x000fe60000000200 */
[-C--:B---3--:R-:W-:Y:S08]  /*4590*/  HMMA.16816.F32 R4, R148, R152.reuse, R4 ;  /* 0x000000989404723c */ /* 0x088ff00000001804 */
[C---:B------:R-:W-:Y:S08]  /*45a0*/  HMMA.16816.F32 R8, R156.reuse, R152, R8 ;  /* 0x000000989c08723c */ /* 0x040ff00000001808 */
[-C--:B------:R-:W-:Y:S08]  /*45b0*/  HMMA.16816.F32 R12, R156, R154.reuse, R12 ;  /* 0x0000009a9c0c723c */ /* 0x080ff0000000180c */
[C---:B------:R-:W-:Y:S01]  /*45c0*/  HMMA.16816.F32 R16, R148.reuse, R154, R16 ;  /* 0x0000009a9410723c */ /* 0x040fe20000001810 */
[----:B------:R-:W3:Y:S07]  /*45d0*/  LDSM.16.MT88.4 R152, [R2+0x2880] ;  /* 0x002880000298783b */ /* 0x000eee0000004200 */
[-C--:B------:R-:W-:Y:S08]  /*45e0*/  HMMA.16816.F32 R20, R148, R208.reuse, R20 ;  /* 0x000000d09414723c */ /* 0x080ff00000001814 */
[C---:B------:R-:W-:Y:S01]  /*45f0*/  HMMA.16816.F32 R24, R156.reuse, R208, R24 ;  /* 0x000000d09c18723c */ /* 0x040fe20000001818 */
[----:B------:R-:W4:Y:S07]  /*4600*/  LDL.64 R208, [R1] ;  /* 0x0000000001d07983 */ /* 0x000f2e0000100a00 */
[-C--:B------:R-:W-:Y:S01]  /*4610*/  HMMA.16816.F32 R28, R156, R210.reuse, R28 ;  /* 0x000000d29c1c723c */ /* 0x080fe2000000181c */
[----:B------:R-:W5:Y:S07]  /*4620*/  LDSM.16.M88.4 R156, [R226+0x2800] ;  /* 0x00280000e29c783b */ /* 0x000f6e0000000200 */
        /* <DEDUP_REMOVED lines=11> */
[-C--:B---3--:R-:W-:Y:S08]  /*46e0*/  HMMA.16816.F32 R4, R40, R152.reuse, R4 ;  /* 0x000000982804723c */ /* 0x088ff00000001804 */
[C---:B-----5:R-:W-:Y:S08]  /*46f0*/  HMMA.16816.F32 R8, R156.reuse, R152, R8 ;  /* 0x000000989c08723c */ /* 0x060ff00000001808 */
[-C--:B------:R-:W-:Y:S08]  /*4700*/  HMMA.16816.F32 R12, R156, R154.reuse, R12 ;  /* 0x0000009a9c0c723c */ /* 0x080ff0000000180c */
[C---:B------:R-:W-:Y:S08]  /*4710*/  HMMA.16816.F32 R16, R40.reuse, R154, R16 ;  /* 0x0000009a2810723c */ /* 0x040ff00000001810 */
[-C--:B------:R-:W-:Y:S08]  /*4720*/  HMMA.16816.F32 R20, R40, R148.reuse, R20 ;  /* 0x000000942814723c */ /* 0x080ff00000001814 */
[C---:B------:R-:W-:Y:S08]  /*4730*/  HMMA.16816.F32 R24, R156.reuse, R148, R24 ;  /* 0x000000949c18723c */ /* 0x040ff00000001818 */
[-C--:B------:R-:W-:Y:S08]  /*4740*/  HMMA.16816.F32 R28, R156, R150.reuse, R28 ;  /* 0x000000969c1c723c */ /* 0x080ff0000000181c */
[----:B------:R-:W-:Y:S04]  /*4750*/  HMMA.16816.F32 R32, R40, R150, R32 ;  /* 0x000000962820723c */ /* 0x000fe80000001820 */
[----:B----4-:R-:W-:Y:S01]  /*4760*/  IADD3 R2, P1, R208, UR8, RZ ;  /* 0x00000008d0027c10 */ /* 0x010fe2000ff3e0ff */
        /* <DEDUP_REMOVED lines=109> */
.L_x_59:
[----:B-1-34-:R-:W1:Y:S01]  /*4e40*/  S2R R0, SR_CTAID.Y ;  /* 0x0000000000007919 */ /* 0x01ae620000002600 */
[----:B------:R-:W-:Y:S01]  /*4e50*/  MOV R2, c[0x0][0x338] ;  /* 0x0000ce0000027a02 */ /* 0x000fe20000000f00 */
[----:B------:R-:W2:Y:S01]  /*4e60*/  S2UR UR4, SR_CTAID.X ;  /* 0x00000000000479c3 */ /* 0x000ea20000002500 */
[----:B------:R-:W-:Y:S01]  /*4e70*/  ULDC UR5, c[0x0][0x358] ;  /* 0x0000d60000057ab9 */ /* 0x000fe20000000800 */
[----:B------:R-:W-:Y:S01]  /*4e80*/  BAR.SYNC.DEFER_BLOCKING 0x1, 0x100 ;  /* 0x0044000000007b1d */ /* 0x000fe20000010000 */
[----:B------:R-:W-:Y:S01]  /*4e90*/  ISETP.NE.AND P0, PT, R2, 0x1, PT ;  /* 0x000000010200780c */ /* 0x000fe20003f05270 */
[----:B------:R-:W-:-:S02]  /*4ea0*/  FMUL.FTZ R100, R100, c[0x0][0x298] ;  /* 0x0000a60064647a20 */ /* 0x000fc40000410000 */
[----:B------:R-:W-:Y:S02]  /*4eb0*/  FMUL.FTZ R101, R101, c[0x0][0x298] ;  /* 0x0000a60065657a20 */ /* 0x000fe40000410000 */
[----:B------:R-:W3:Y:S01]  /*4ec0*/  S2R R2, SR_CTAID.Z ;  /* 0x0000000000027919 */ /* 0x000ee20000002700 */
[----:B------:R-:W-:Y:S01]  /*4ed0*/  ULDC UR6, c[0x0][0x2f4] ;  /* 0x0000bd0000067ab9 */ /* 0x000fe20000000800 */
[----:B------:R-:W-:Y:S01]  /*4ee0*/  BSSY B0, `(.L_x_63) ;  /* 0x000004b000007945 */ /* 0x000fe20003800000 */
[----:B------:R-:W-:Y:S02]  /*4ef0*/  FMUL.FTZ R102, R102, c[0x0][0x298] ;  /* 0x0000a60066667a20 */ /* 0x000fe40000410000 */
[----:B------:R-:W-:Y:S02]  /*4f00*/  FMUL.FTZ R103, R103, c[0x0][0x298] ;  /* 0x0000a60067677a20 */ /* 0x000fe40000410000 */
[----:B------:R-:W-:Y:S02]  /*4f10*/  FMUL.FTZ R104, R104, c[0x0][0x298] ;  /* 0x0000a60068687a20 */ /* 0x000fe40000410000 */
[----:B------:R-:W-:-:S02]  /*4f20*/  FMUL.FTZ R105, R105, c[0x0][0x298] ;  /* 0x0000a60069697a20 */ /* 0x000fc40000410000 */
[----:B------:R-:W-:Y:S02]  /*4f30*/  FMUL.FTZ R106, R106, c[0x0][0x298] ;  /* 0x0000a6006a6a7a20 */ /* 0x000fe40000410000 */
[----:B------:R-:W-:Y:S01]  /*4f40*/  FMUL.FTZ R107, R107, c[0x0][0x298] ;  /* 0x0000a6006b6b7a20 */ /* 0x000fe20000410000 */
[-C--:B-1----:R-:W-:Y:S01]  /*4f50*/  MOV R3, R0.reuse ;  /* 0x0000000000037202 */ /* 0x082fe20000000f00 */
[----:B------:R-:W-:Y:S01]  /*4f60*/  @P0 IMAD.HI.U32 R4, R0, c[0x0][0x33c], RZ ;  /* 0x0000cf0000040a27 */ /* 0x000fe200078e00ff */
[----:B--2---:R-:W-:Y:S01]  /*4f70*/  UIMAD UR5, UR4, UR5, URZ ;  /* 0x00000005040572a4 */ /* 0x004fe2000f8e023f */
[----:B------:R-:W-:Y:S02]  /*4f80*/  SHF.R.S32.HI R5, RZ, 0x1f, R0 ;  /* 0x0000001fff057819 */ /* 0x000fe40000011400 */
[----:B------:R-:W-:Y:S01]  /*4f90*/  FMUL.FTZ R108, R108, c[0x0][0x298] ;  /* 0x0000a6006c6c7a20 */ /* 0x000fe20000410000 */
[----:B------:R-:W-:Y:S01]  /*4fa0*/  @P0 SHF.R.U32.HI R3, RZ, c[0x0][0x340], R4 ;  /* 0x0000d000ff030a19 */ /* 0x000fe20000011604 */
[----:B------:R-:W-:Y:S01]  /*4fb0*/  UIMAD UR6, UR5, UR6, URZ ;  /* 0x00000006050672a4 */ /* 0x000fe2000f8e023f */
[----:B------:R-:W-:Y:S01]  /*4fc0*/  MOV R4, R0 ;  /* 0x0000000000047202 */ /* 0x000fe20000000f00 */
[----:B------:R-:W-:Y:S01]  /*4fd0*/  FMUL.FTZ R109, R109, c[0x0][0x298] ;  /* 0x0000a6006d6d7a20 */ /* 0x000fe20000410000 */
[----:B------:R-:W-:Y:S01]  /*4fe0*/  @P0 SHF.R.S32.HI R6, RZ, 0x1f, R3 ;  /* 0x0000001fff060819 */ /* 0x000fe20000011403 */
[----:B------:R-:W-:Y:S01]  /*4ff0*/  USHF.R.S32.HI UR5, URZ, 0x1f, UR6 ;  /* 0x0000001f3f057899 */ /* 0x000fe20008011406 */
[----:B------:R-:W-:Y:S01]  /*5000*/  @P0 MOV R4, R3 ;  /* 0x0000000300040202 */ /* 0x000fe20000000f00 */
[----:B------:R-:W-:Y:S01]  /*5010*/  FMUL.FTZ R110, R110, c[0x0][0x298] ;  /* 0x0000a6006e6e7a20 */ /* 0x000fe20000410000 */
[----:B------:R-:W-:Y:S01]  /*5020*/  @P0 MOV R5, R6 ;  /* 0x0000000600050202 */ /* 0x000fe20000000f00 */
[----:B---3--:R-:W-:Y:S01]  /*5030*/  IMAD R6, R2, c[0x0][0x2f4], RZ ;  /* 0x0000bd0002067a24 */ /* 0x008fe200078e02ff */
[----:B------:R-:W-:Y:S01]  /*5040*/  IADD3 R3, -R3, RZ, RZ ;  /* 0x000000ff03037210 */ /* 0x000fe20007ffe1ff */
[----:B------:R-:W-:-:S02]  /*5050*/  FMUL.FTZ R111, R111, c[0x0][0x298] ;  /* 0x0000a6006f6f7a20 */ /* 0x000fc40000410000 */
[----:B------:R-:W-:Y:S01]  /*5060*/  FMUL.FTZ R120, R120, c[0x0][0x298] ;  /* 0x0000a60078787a20 */ /* 0x000fe20000410000 */
[--C-:B------:R-:W-:Y:S01]  /*5070*/  SHF.R.S32.HI R8, RZ, 0x1f, R6.reuse ;  /* 0x0000001fff087819 */ /* 0x100fe20000011406 */
[----:B------:R-:W-:Y:S01]  /*5080*/  FMUL.FTZ R121, R121, c[0x0][0x298] ;  /* 0x0000a60079797a20 */ /* 0x000fe20000410000 */
[----:B------:R-:W-:Y:S01]  /*5090*/  IADD3 R6, P1, P0, R4, UR6, R6 ;  /* 0x0000000604067c10 */ /* 0x000fe2000f83e006 */
[----:B------:R-:W-:Y:S02]  /*50a0*/  FMUL.FTZ R122, R122, c[0x0][0x298] ;  /* 0x0000a6007a7a7a20 */ /* 0x000fe40000410000 */
[----:B------:R-:W-:Y:S01]  /*50b0*/  FMUL.FTZ R123, R123, c[0x0][0x298] ;  /* 0x0000a6007b7b7a20 */ /* 0x000fe20000410000 */
[----:B------:R-:W-:Y:S01]  /*50c0*/  IADD3.X R8, R5, UR5, R8, P1, P0 ;  /* 0x0000000505087c10 */ /* 0x000fe20008fe0408 */
[----:B------:R-:W-:Y:S01]  /*50d0*/  FMUL.FTZ R116, R116, c[0x0][0x298] ;  /* 0x0000a60074747a20 */ /* 0x000fe20000410000 */
[----:B------:R-:W-:Y:S01]  /*50e0*/  ISETP.NE.AND P1, PT, R236, RZ, PT ;  /* 0x000000ffec00720c */ /* 0x000fe20003f25270 */
[----:B------:R-:W-:Y:S01]  /*50f0*/  FMUL.FTZ R117, R117, c[0x0][0x298] ;  /* 0x0000a60075757a20 */ /* 0x000fe20000410000 */
[----:B------:R-:W-:Y:S01]  /*5100*/  SHF.L.U32 R7, R6, 0x2, RZ ;  /* 0x0000000206077819 */ /* 0x000fe200000006ff */
[----:B------:R-:W-:Y:S01]  /*5110*/  FMUL.FTZ R118, R118, c[0x0][0x298] ;  /* 0x0000a60076767a20 */ /* 0x000fe20000410000 */
[----:B------:R-:W-:Y:S01]  /*5120*/  SHF.L.U64.HI R6, R6, 0x2, R8 ;  /* 0x0000000206067819 */ /* 0x000fe20000010208 */
[----:B------:R-:W-:Y:S01]  /*5130*/  FMUL.FTZ R119, R119, c[0x0][0x298] ;  /* 0x0000a60077777a20 */ /* 0x000fe20000410000 */
[----:B------:R-:W-:Y:S01]  /*5140*/  IADD3 R8, P0, R7, c[0x0][0x350], RZ ;  /* 0x0000d40007087a10 */ /* 0x000fe20007f1e0ff */
[----:B------:R-:W-:-:S02]  /*5150*/  FMUL.FTZ R112, R112, c[0x0][0x298] ;  /* 0x0000a60070707a20 */ /* 0x000fc40000410000 */
[----:B------:R-:W-:Y:S01]  /*5160*/  FMUL.FTZ R113, R113, c[0x0][0x298] ;  /* 0x0000a60071717a20 */ /* 0x000fe20000410000 */
[----:B------:R-:W-:Y:S01]  /*5170*/  IADD3.X R9, R6, c[0x0][0x354], RZ, P0, !PT ;  /* 0x0000d50006097a10 */ /* 0x000fe200007fe4ff */
[----:B------:R-:W-:Y:S02]  /*5180*/  FMUL.FTZ R114, R114, c[0x0][0x298] ;  /* 0x0000a60072727a20 */ /* 0x000fe40000410000 */
[----:B------:R-:W-:Y:S02]  /*5190*/  FMUL.FTZ R115, R115, c[0x0][0x298] ;  /* 0x0000a60073737a20 */ /* 0x000fe40000410000 */
[----:B------:R-:W-:Y:S02]  /*51a0*/  FMUL.FTZ R124, R124, c[0x0][0x298] ;  /* 0x0000a6007c7c7a20 */ /* 0x000fe40000410000 */
[----:B------:R-:W-:Y:S02]  /*51b0*/  FMUL.FTZ R125, R125, c[0x0][0x298] ;  /* 0x0000a6007d7d7a20 */ /* 0x000fe40000410000 */
[----:B------:R-:W-:-:S02]  /*51c0*/  FMUL.FTZ R126, R126, c[0x0][0x298] ;  /* 0x0000a6007e7e7a20 */ /* 0x000fc40000410000 */
[----:B------:R-:W-:Y:S02]  /*51d0*/  FMUL.FTZ R127, R127, c[0x0][0x298] ;  /* 0x0000a6007f7f7a20 */ /* 0x000fe40000410000 */
        /* <DEDUP_REMOVED lines=20> */
[----:B------:R-:W-:Y:S01]  /*5320*/  IMAD R3, R3, c[0x0][0x338], R0 ;  /* 0x0000ce0003037a24 */ /* 0x000fe200078e0200 */
[----:B------:R-:W-:Y:S05]  /*5330*/  @P1 BRA `(.L_x_64) ;  /* 0x0000005000001947 */ /* 0x000fea0003800000 */
.L_x_65:
[----:B------:R-:W2:Y:S01]  /*5340*/  LDG.E.STRONG.GPU R0, [R8.64] ;  /* 0x0000000e08007981 */ /* 0x000ea2000c1ef900 */
[----:B------:R-:W-:Y:S01]  /*5350*/  YIELD ;  /* 0x0000000000007946 */ /* 0x000fe20003800000 */
[----:B--2---:R-:W-:Y:S01]  /*5360*/  ISETP.NE.AND P0, PT, R0, R3, PT ;  /* 0x000000030000720c */ /* 0x004fe20003f05270 */
[----:B------:R-:W-:-:S12]  /*5370*/  CCTL.IVALL ;  /* 0x00000000ff00798f */ /* 0x000fd80002000000 */
[----:B------:R-:W-:Y:S05]  /*5380*/  @P0 BRA `(.L_x_65) ;  /* 0xffffffb000000947 */ /* 0x000fea000383ffff */
.L_x_64:
[----:B------:R-:W-:Y:S05]  /*5390*/  BSYNC B0 ;  /* 0x0000000000007941 */ /* 0x000fea0003800000 */
.L_x_63:
[----:B------:R-:W-:Y:S01]  /*53a0*/  MOV R10, 0xffffffff ;  /* 0xffffffff000a7802 */ /* 0x000fe20000000f00 */
[----:B------:R-:W-:Y:S05]  /*53b0*/  BRA.CONV ~URZ, `(.L_x_66) ;  /* 0x000000237f007947 */ /* 0x000fea000b800000 */
[----:B------:R-:W-:Y:S02]  /*53c0*/  MOV R0, 0x53e0 ;  /* 0x000053e000007802 */ /* 0x000fe40000000f00 */
[----:B------:R-:W-:Y:S05]  /*53d0*/  CALL.REL.NOINC `($__internal_0_$__cuda_sm70_warpsync) ;  /* 0x00000a8000007944 */ /* 0x000fea0003c00000 */
.L_x_66:
[----:B------:R-:W-:Y:S01]  /*53e0*/  UIMAD UR6, UR4, 0x3000, URZ ;  /* 0x00003000040678a4 */ /* 0x000fe2000f8e023f */
[----:B------:R-:W-:Y:S01]  /*53f0*/  IMAD R0, R5, c[0x0][0x328], RZ ;  /* 0x0000ca0005007a24 */ /* 0x000fe200078e02ff */
[----:B------:R-:W-:-:S06]  /*5400*/  NOP ;  /* 0x0000000000007918 */ /* 0x000fcc0000000000 */
[----:B------:R-:W-:Y:S01]  /*5410*/  USHF.R.S32.HI UR5, URZ, 0x1f, UR6 ;  /* 0x0000001f3f057899 */ /* 0x000fe20008011406 */
[----:B------:R-:W-:Y:S01]  /*5420*/  IADD3 R12, P0, R236, UR6, RZ ;  /* 0x00000006ec0c7c10 */ /* 0x000fe2000ff1e0ff */
[----:B------:R-:W-:Y:S02]  /*5430*/  IMAD R11, R4, c[0x0][0x32c], R0 ;  /* 0x0000cb00040b7a24 */ /* 0x000fe400078e0200 */
[----:B------:R-:W-:Y:S02]  /*5440*/  IMAD R0, R233, c[0x0][0x330], RZ ;  /* 0x0000cc00e9007a24 */ /* 0x000fe400078e02ff */
[----:B------:R-:W-:Y:S02]  /*5450*/  LEA.HI.X.SX32 R13, R236, UR5, 0x1, P0 ;  /* 0x00000005ec0d7c11 */ /* 0x000fe400080f0eff */
[----:B------:R-:W-:-:S03]  /*5460*/  IMAD R0, R2, c[0x0][0x334], R0 ;  /* 0x0000cd0002007a24 */ /* 0x000fc600078e0200 */
[----:B------:R-:W-:-:S05]  /*5470*/  IMAD.WIDE.U32 R14, R4, c[0x0][0x328], R12 ;  /* 0x0000ca00040e7a25 */ /* 0x000fca00078e000c */
[----:B------:R-:W-:-:S05]  /*5480*/  IADD3 R15, R15, R11, RZ ;  /* 0x0000000b0f0f7210 */ /* 0x000fca0007ffe0ff */
[----:B------:R-:W-:-:S05]  /*5490*/  IMAD.WIDE.U32 R14, R2, c[0x0][0x330], R14 ;  /* 0x0000cc00020e7a25 */ /* 0x000fca00078e000e */
[----:B------:R-:W-:Y:S02]  /*54a0*/  IADD3 R0, R15, R0, RZ ;  /* 0x000000000f007210 */ /* 0x000fe40007ffe0ff */
[----:B------:R-:W-:-:S04]  /*54b0*/  LEA R16, P0, R14, c[0x0][0x310], 0x2 ;  /* 0x0000c4000e107a11 */ /* 0x000fc800078010ff */
[----:B------:R-:W-:-:S05]  /*54c0*/  LEA.HI.X R17, R14, c[0x0][0x314], R0, 0x2, P0 ;  /* 0x0000c5000e117a11 */ /* 0x000fca00000f1400 */
[----:B------:R1:W-:Y:S04]  /*54d0*/  RED.E.ADD.F32.FTZ.RN.STRONG.GPU [R16.64], R52 ;  /* 0x000000341000798e */ /* 0x0003e8000c10e78e */
[----:B------:R1:W-:Y:S04]  /*54e0*/  RED.E.ADD.F32.FTZ.RN.STRONG.GPU [R16.64+0x400], R53 ;  /* 0x000400351000798e */ /* 0x0003e8000c10e78e */
        /* <DEDUP_REMOVED lines=45> */
[----:B------:R1:W-:Y:S01]  /*57c0*/  RED.E.ADD.F32.FTZ.RN.STRONG.GPU [R16.64+0xbc00], R91 ;  /* 0x00bc005b1000798e */ /* 0x0003e2000c10e78e */
[----:B------:R-:W-:Y:S05]  /*57d0*/  BRA.CONV ~URZ, `(.L_x_67) ;  /* 0x000000237f007947 */ /* 0x000fea000b800000 */
[----:B------:R-:W-:Y:S02]  /*57e0*/  MOV R0, 0x5800 ;  /* 0x0000580000007802 */ /* 0x000fe40000000f00 */
[----:B-1----:R-:W-:Y:S05]  /*57f0*/  CALL.REL.NOINC `($__internal_0_$__cuda_sm70_warpsync) ;  /* 0x0000066000007944 */ /* 0x002fea0003c00000 */
.L_x_67:
[----:B------:R-:W-:-:S06]  /*5800*/  NOP ;  /* 0x0000000000007918 */ /* 0x000fcc0000000000 */
[----:B------:R-:W-:Y:S01]  /*5810*/  BSSY B0, `(.L_x_68) ;  /* 0x000000b000007945 */ /* 0x000fe20003800000 */
[----:B------:R-:W-:Y:S05]  /*5820*/  @P1 BRA `(.L_x_69) ;  /* 0x0000009000001947 */ /* 0x000fea0003800000 */
[----:B------:R-:W-:Y:S01]  /*5830*/  @!PT LDS RZ, [RZ] ;  /* 0x00000000fffff984 */ /* 0x000fe20000000800 */
[----:B------:R-:W-:Y:S01]  /*5840*/  @!PT LDS RZ, [RZ] ;  /* 0x00000000fffff984 */ /* 0x000fe20000000800 */
[----:B------:R-:W-:Y:S01]  /*5850*/  @!PT LDS RZ, [RZ] ;  /* 0x00000000fffff984 */ /* 0x000fe20000000800 */
[----:B------:R-:W-:Y:S01]  /*5860*/  @!PT LDS RZ, [RZ] ;  /* 0x00000000fffff984 */ /* 0x000fe20000000800 */
[----:B------:R-:W-:Y:S06]  /*5870*/  MEMBAR.ALL.GPU ;  /* 0x0000000000007992 */ /* 0x000fec000000a000 */
[----:B------:R-:W-:Y:S01]  /*5880*/  MOV R0, 0x1 ;  /* 0x0000000100007802 */ /* 0x000fe20000000f00 */
[----:B------:R-:W-:-:S00]  /*5890*/  ERRBAR ;  /* 0x00000000000079ab */ /* 0x000fc00000000000 */
[----:B012345:R-:W-:-:S05]  /*58a0*/  CCTL.IVALL ;  /* 0x00000000ff00798f */ /* 0x03ffca0002000000 */
[----:B------:R2:W-:Y:S02]  /*58b0*/  RED.E.ADD.S32.STRONG.GPU [R8.64], R0 ;  /* 0x000000000800798e */ /* 0x0005e4000c10e38e */
.L_x_69:
[----:B------:R-:W-:Y:S05]  /*58c0*/  BSYNC B0 ;  /* 0x0000000000007941 */ /* 0x000fea0003800000 */
.L_x_68:
[----:B--2---:R-:W-:Y:S01]  /*58d0*/  IADD3 R8, P0, R7, c[0x0][0x348], RZ ;  /* 0x0000d20007087a10 */ /* 0x004fe20007f1e0ff */
[----:B------:R-:W-:Y:S03]  /*58e0*/  BSSY B0, `(.L_x_70) ;  /* 0x0000008000007945 */ /* 0x000fe60003800000 */
[----:B------:R-:W-:Y:S01]  /*58f0*/  IADD3.X R9, R6, c[0x0][0x34c], RZ, P0, !PT ;  /* 0x0000d30006097a10 */ /* 0x000fe200007fe4ff */
[----:B------:R-:W-:Y:S05]  /*5900*/  @P1 BRA `(.L_x_71) ;  /* 0x0000005000001947 */ /* 0x000fea0003800000 */
.L_x_72:
[----:B------:R-:W2:Y:S01]  /*5910*/  LDG.E.STRONG.GPU R0, [R8.64] ;  /* 0x0000000e08007981 */ /* 0x000ea2000c1ef900 */
[----:B------:R-:W-:Y:S01]  /*5920*/  YIELD ;  /* 0x0000000000007946 */ /* 0x000fe20003800000 */
[----:B--2---:R-:W-:Y:S01]  /*5930*/  ISETP.NE.AND P0, PT, R0, R3, PT ;  /* 0x000000030000720c */ /* 0x004fe20003f05270 */
[----:B------:R-:W-:-:S12]  /*5940*/  CCTL.IVALL ;  /* 0x00000000ff00798f */ /* 0x000fd80002000000 */
[----:B------:R-:W-:Y:S05]  /*5950*/  @P0 BRA `(.L_x_72) ;  /* 0xffffffb000000947 */ /* 0x000fea000383ffff */
.L_x_71:
[----:B------:R-:W-:Y:S05]  /*5960*/  BSYNC B0 ;  /* 0x0000000000007941 */ /* 0x000fea0003800000 */
.L_x_70:
[----:B------:R-:W-:Y:S05]  /*5970*/  BRA.CONV ~URZ, `(.L_x_73) ;  /* 0x000000237f007947 */ /* 0x000fea000b800000 */
[----:B------:R-:W-:Y:S02]  /*5980*/  MOV R0, 0x59a0 ;  /* 0x000059a000007802 */ /* 0x000fe40000000f00 */
[----:B-1----:R-:W-:Y:S05]  /*5990*/  CALL.REL.NOINC `($__internal_0_$__cuda_sm70_warpsync) ;  /* 0x000004c000007944 */ /* 0x002fea0003c00000 */
.L_x_73:
[----:B------:R-:W-:Y:S01]  /*59a0*/  MOV R6, R12 ;  /* 0x0000000c00067202 */ /* 0x000fe20000000f00 */
[----:B------:R-:W-:Y:S01]  /*59b0*/  IMAD R0, R5, c[0x0][0x300], RZ ;  /* 0x0000c00005007a24 */ /* 0x000fe200078e02ff */
[----:B------:R-:W-:Y:S01]  /*59c0*/  MOV R7, R13 ;  /* 0x0000000d00077202 */ /* 0x000fe20000000f00 */
[----:B------:R-:W-:Y:S01]  /*59d0*/  IMAD R233, R233, c[0x0][0x308], RZ ;  /* 0x0000c200e9e97a24 */ /* 0x000fe200078e02ff */
[----:B------:R-:W-:-:S06]  /*59e0*/  NOP ;  /* 0x0000000000007918 */ /* 0x000fcc0000000000 */
[----:B------:R-:W-:-:S04]  /*59f0*/  IMAD.WIDE.U32 R6, R4, c[0x0][0x300], R6 ;  /* 0x0000c00004067a25 */ /* 0x000fc800078e0006 */
[----:B------:R-:W-:Y:S02]  /*5a00*/  IMAD R0, R4, c[0x0][0x304], R0 ;  /* 0x0000c10004007a24 */ /* 0x000fe400078e0200 */
[----:B------:R-:W-:-:S03]  /*5a10*/  IMAD R233, R2, c[0x0][0x30c], R233 ;  /* 0x0000c30002e97a24 */ /* 0x000fc600078e02e9 */
        /* <DEDUP_REMOVED lines=55> */
[----:B-12---:R-:W-:Y:S05]  /*5d90*/  CALL.REL.NOINC `($__internal_0_$__cuda_sm70_warpsync) ;  /* 0x000000c000007944 */ /* 0x006fea0003c00000 */
.L_x_74:
[----:B------:R-:W-:-:S06]  /*5da0*/  NOP ;  /* 0x0000000000007918 */ /* 0x000fcc0000000000 */
[----:B------:R-:W-:Y:S05]  /*5db0*/  @P1 EXIT ;  /* 0x000000000000194d */ /* 0x000fea0003800000 */
        /* <DEDUP_REMOVED lines=8> */
[----:B------:R-:W-:Y:S01]  /*5e40*/  RED.E.ADD.S32.STRONG.GPU [R8.64], R0 ;  /* 0x000000000800798e */ /* 0x000fe2000c10e38e */
[----:B------:R-:W-:Y:S05]  /*5e50*/  EXIT ;  /* 0x000000000000794d */ /* 0x000fea0003800000 */
        .weak           $__internal_0_$__cuda_sm70_warpsync
        .type           $__internal_0_$__cuda_sm70_warpsync,@function
        .size           $__internal_0_$__cuda_sm70_warpsync,(.L_x_2288 - $__internal_0_$__cuda_sm70_warpsync)
$__internal_0_$__cuda_sm70_warpsync:
[----:B------:R-:W-:Y:S01]  /*5e60*/  MOV R14, R0 ;  /* 0x00000000000e7202 */ /* 0x000fe20000000f00 */
[----:B------:R-:W-:Y:S04]  /*5e70*/  WARPSYNC R10 ;  /* 0x0000000a00007348 */ /* 0x000fe80003800000 */
[----:B------:R-:W-:-:S04]  /*5e80*/  MOV R15, 0x0 ;  /* 0x00000000000f7802 */ /* 0x000fc80000000f00 */
[----:B------:R-:W-:Y:S05]  /*5e90*/  RET.REL.NODEC R14 `(_ZN7cutlass13device_kernelIN5flash19enable_sm80_to_sm89INS1_16FlashAttnBwdSm80INS1_25CollectiveMainloopBwdSm80ILi2ELi1EN4cute5tupleIJNS5_1CILi64EEENS7_ILi96EEENS7_ILi128EEEEEENS_6half_tEfNS_4arch4Sm80ELb0ELb0ELb0ELb0ELb1ELb0ELb0ELb0ELi2ELi2ELi2ELi2ELb1EEENS1_24CollectiveEpilogueBwdGQAISB_fSE_Li256ELb0ELb1EEENS1_19SingleTileSchedulerILb0ELb0ELb0ELi96EEEEEEEEEvNT_6ParamsE) ;  /* 0xffffa1600e007950 */ /* 0x000fea0003c3ffff */
.L_x_75:
        /* <DEDUP_REMOVED lines=14> */
.L_x_2288:


//--------------------- .text._ZN7cutlass13device_kernelIN5flash19enable_sm80_to_sm89INS1_16FlashAttnBwdSm80INS1_25CollectiveMainloopBwdSm80ILi2ELi1EN4cute5tupleIJNS5_1CILi64EEENS7_ILi96EEENS7_ILi128EEEEEENS_6half_tEfNS_4arch4Sm80ELb0ELb0ELb0ELb1ELb0ELb0ELb0ELb0ELi2ELi2ELi2ELi2ELb1EEENS1_21CollectiveEpilogueBwdISB_SC_SE_Li256ELb1ELb0ELi4EEENS1_19SingleTileSchedulerILb1ELb0ELb0ELi96EEEEEEEEEvNT_6ParamsE --------------------------
	.section	.text._ZN7cutlass13device_kernelIN5flash19enable_sm80_to_sm89INS1_16FlashAttnBwdSm80INS1_25CollectiveMainloopBwdSm80ILi2ELi1EN4cute5tupleIJNS5_1CILi64EEENS7_ILi96EEENS7_ILi128EEEEEENS_6half_tEfNS_4arch4Sm80ELb0ELb0ELb0ELb1ELb0ELb0ELb0ELb0ELi2ELi2ELi2ELi2ELb1EEENS1_21CollectiveEpilogueBwdISB_SC_SE_Li256ELb1ELb0ELi4EEENS1_19SingleTileSchedulerILb1ELb0ELb0ELi96EEEEEEEEEvNT_6ParamsE,"ax",@progbits
	.sectioninfo	@"SHI_REGISTERS=255"
	.align	128
.text._ZN7cutlass13device_kernelIN5flash19enable_sm80_to_sm89INS1_16FlashAttnBwdSm80INS1_25CollectiveMainloopBwdSm80ILi2ELi1EN4cute5tupleIJNS5_1CILi64EEENS7_ILi96EEENS7_ILi128EEEEEENS_6half_tEfNS_4arch4Sm80ELb0ELb0ELb0ELb1ELb0ELb0ELb0ELb0ELi2ELi2ELi2ELi2ELb1EEENS1_21CollectiveEpilogueBwdISB_SC_SE_Li256ELb1ELb0ELi4EEENS1_19SingleTileSchedulerILb1ELb0ELb0ELi96EEEEEEEEEvNT_6ParamsE:
        .type           _ZN7cutlass13device_kernelIN5flash19enable_sm80_to_sm89INS1_16FlashAttnBwdSm80INS1_25CollectiveMainloopBwdSm80ILi2ELi1EN4cute5tupleIJNS5_1CILi64EEENS7_ILi96EEENS7_ILi128EEEEEENS_6half_tEfNS_4arch4Sm80ELb0ELb0ELb0ELb1ELb0ELb0ELb0ELb0ELi2ELi2ELi2ELi2ELb1EEENS1_21CollectiveEpilogueBwdISB_SC_SE_Li256ELb1ELb0ELi4EEENS1_19SingleTileSchedulerILb1ELb0ELb0ELi96EEEEEEEEEvNT_6ParamsE,@function
        .size           _ZN7cutlass13device_kernelIN5flash19enable_sm80_to_sm89INS1_16FlashAttnBwdSm80INS1_25CollectiveMainloopBwdSm80ILi2ELi1EN4cute5tupleIJNS5_1CILi64EEENS7_ILi96EEENS7_ILi128EEEEEENS_6half_tEfNS_4arch4Sm80ELb0ELb0ELb0ELb1ELb0ELb0ELb0ELb0ELi2ELi2ELi2ELi2ELb1EEENS1_21CollectiveEpilogueBwdISB_SC_SE_Li256ELb1ELb0ELi4EEENS1_19SingleTileSchedulerILb1ELb0ELb0ELi96EEEEEEEEEvNT_6ParamsE,(.L_x_2290 - _ZN7cutlass13device_kernelIN5flash19enable_sm80_to_sm89INS1_16FlashAttnBwdSm80INS1_25CollectiveMainloopBwdSm80ILi2ELi1EN4cute5tupleIJNS5_1CILi64EEENS7_ILi96EEENS7_ILi128EEEEEENS_6half_tEfNS_4arch4Sm80ELb0ELb0ELb0ELb1ELb0ELb0ELb0ELb0ELi2ELi2ELi2ELi2ELb1EEENS1_21CollectiveEpilogueBwdISB_SC_SE_Li256ELb1ELb0ELi4EEENS1_19SingleTileSchedulerILb1ELb0ELb0ELi96EEEEEEEEEvNT_6ParamsE)
        .other          _ZN7cutlass13device_kernelIN5flash19enable_sm80_to_sm89INS1_16FlashAttnBwdSm80INS1_25CollectiveMainloopBwdSm80ILi2ELi1EN4cute5tupleIJNS5_1CILi64EEENS7_ILi96EEENS7_ILi128EEEEEENS_6half_tEfNS_4arch4Sm80ELb0ELb0ELb0ELb1ELb0ELb0ELb0ELb0ELi2ELi2ELi2ELi2ELb1EEENS1_21CollectiveEpilogueBwdISB_SC_SE_Li256ELb1ELb0ELi4EEENS1_19SingleTileSchedulerILb1ELb0ELb0ELi96EEEEEEEEEvNT_6ParamsE,@"STO_CUDA_ENTRY STV_DEFAULT"
_ZN7cutlass13device_kernelIN5flash19enable_sm80_to_sm89INS1_16FlashAttnBwdSm80INS1_25CollectiveMainloopBwdSm80ILi2ELi1EN4cute5tupleIJNS5_1CILi64EEENS7_ILi96EEENS7_ILi128EEEEEENS_6half_tEfNS_4arch4Sm80ELb0ELb0ELb0ELb1ELb0ELb0ELb0ELb0ELi2ELi2ELi2ELi2ELb1EEENS1_21CollectiveEpilogueBwdISB_SC_SE_Li256ELb1ELb0ELi4EEENS1_19SingleTileSchedulerILb1ELb0ELb0ELi96EEEEEEEEEvNT_6ParamsE:
[----:B------:R-:W-:Y:S02]  /*0000*/  MOV R1, c[0x0][0x28] ;  /* 0x00000a0000017a02 */ /* 0x000fe40000000f00 */
[----:B------:R-:W1:Y:S01]  /*0010*/  S2R R85, SR_TID.X ;  /* 0x0000000000557919 */ /* 0x000e620000002100 */
[----:B------:R-:W-:Y:S01]  /*0020*/  IMAD.MOV.U32 R8, RZ, RZ, 0x4 ;  /* 0x00000004ff087424 */ /* 0x000fe200078e00ff */
[----:B------:R-:W-:Y:S01]  /*0030*/  ULDC.64 UR4, c[0x0][0x118] ;  /* 0x0000460000047ab9 */ /* 0x000fe20000000a00 */
[----:B------:R-:W-:Y:S01]  /*0040*/  IADD3 R1, R1, -0x20, RZ ;  /* 0xffffffe001017810 */ /* 0x000fe20007ffe0ff */
[----:B------:R-:W2:Y:S04]  /*0050*/  S2R R5, SR_CTAID.Z ;  /* 0x0000000000057919 */ /* 0x000ea80000002700 */
[----:B------:R-:W3:Y:S04]  /*0060*/  S2R R30, SR_CTAID.X ;  /* 0x00000000001e7919 */ /* 0x000ee80000002500 */
[----:B------:R-:W4:Y:S01]  /*0070*/  S2R R35, SR_CTAID.Y ;  /* 0x0000000000237919 */ /* 0x000f220000002600 */
[----:B-1----:R-:W-:Y:S01]  /*0080*/  SHF.R.U32.HI R0, RZ, 0x5, R85 ;  /* 0x00000005ff007819 */ /* 0x002fe20000011655 */
[----:B--2---:R-:W-:-:S05]  /*0090*/  IMAD.WIDE R2, R5, R8, c[0x0][0x3c0] ;  /* 0x0000f00005027625 */ /* 0x004fca00078e0208 */
[----:B------:R-:W1:Y:S02]  /*00a0*/  SHFL.IDX PT, R0, R0, RZ, 0x1f ;  /* 0x00001fff00007589 */ /* 0x000e6400000e0000 */
[----:B-1----:R-:W-:-:S13]  /*00b0*/  ISETP.NE.AND P0, PT, R0, RZ, PT ;  /* 0x000000ff0000720c */ /* 0x002fda0003f05270 */
[----:B------:R-:W-:Y:S05]  /*00c0*/  @!P0 BRA `(.L_x_76) ;  /* 0x0000013000008947 */ /* 0x000fea0003800000 */
[----:B---34-:R-:W-:-:S04]  /*00d0*/  ISETP.NE.U32.AND P0, PT, RZ, c[0x0][0x3c0], PT ;  /* 0x0000f000ff007a0c */ /* 0x018fc80003f05070 */
[----:B------:R-:W-:-:S13]  /*00e0*/  ISETP.NE.AND.EX P0, PT, RZ, c[0x0][0x3c4], PT, P0 ;  /* 0x0000f100ff007a0c */ /* 0x000fda0003f05300 */
[----:B------:R-:W-:Y:S05]  /*00f0*/  @!P0 BRA `(.L_x_77) ;  /* 0x0000002000008947 */ /* 0x000fea0003800000 */
[----:B------:R1:W5:Y:S01]  /*0100*/  LDG.E R0, [R2.64] ;  /* 0x0000000402007981 */ /* 0x000362000c1e1900 */
[----:B------:R-:W-:Y:S05]  /*0110*/  BRA `(.L_x_78) ;  /* 0x0000009000007947 */ /* 0x000fea0003800000 */
.L_x_77:
[----:B------:R-:W-:-:S04]  /*0120*/  ISETP.NE.U32.AND P0, PT, RZ, c[0x0][0x3b8], PT ;  /* 0x0000ee00ff007a0c */ /* 0x000fc80003f05070 */
[----:B------:R-:W-:-:S13]  /*0130*/  ISETP.NE.AND.EX P0, PT, RZ, c[0x0][0x3bc], PT, P0 ;  /* 0x0000ef00ff007a0c */ /* 0x000fda0003f05300 */
[----:B------:R-:W-:Y:S05]  /*0140*/  @!P0 BRA `(.L_x_79) ;  /* 0x0000005000008947 */ /* 0x000fea0003800000 */
[----:B------:R-:W-:-:S05]  /*0150*/  IMAD.WIDE R2, R5, R8, c[0x0][0x3b8] ;  /* 0x0000ee0005027625 */ /* 0x000fca00078e0208 */
[----:B------:R-:W2:Y:S04]  /*0160*/  LDG.E R4, [R2.64] ;  /* 0x0000000402047981 */ /* 0x000ea8000c1e1900 */
[----:B------:R-:W2:Y:S02]  /*0170*/  LDG.E R0, [R2.64+0x4] ;  /* 0x0000040402007981 */ /* 0x000ea4000c1e1900 */
[----:B--2---:R-:W-:Y:S01]  /*0180*/  IADD3 R0, -R4, R0, RZ ;  /* 0x0000000004007210 */ /* 0x004fe20007ffe1ff */
[----:B------:R-:W-:Y:S05]  /*0190*/  BRA `(.L_x_78) ;  /* 0x0000001000007947 */ /* 0x000fea0003800000 */
.L_x_79:
[----:B------:R-:W-:Y:S02]  /*01a0*/  MOV R0, c[0x0][0x3a4] ;  /* 0x0000e90000007a02 */ /* 0x000fe40000000f00 */
.L_x_78:
[----:B-1----:R-:W-:-:S05]  /*01b0*/  IMAD R2, R30, 0x60, RZ ;  /* 0x000000601e027824 */ /* 0x002fca00078e02ff */
[----:B-----5:R-:W-:-:S04]  /*01c0*/  ISETP.GE.AND P0, PT, R2, R0, PT ;  /* 0x000000000200720c */ /* 0x020fc80003f06270 */
[----:B------:R-:W-:-:S05]  /*01d0*/  SEL R0, R5, 0xffffffff, !P0 ;  /* 0xffffffff05007807 */ /* 0x000fca0004000000 */
[----:B------:R1:W-:Y:S01]  /*01e0*/  STL [R1+0x18], R0 ;  /* 0x0000180001007387 */ /* 0x0003e20000100800 */
[----:B------:R-:W-:Y:S05]  /*01f0*/  BRA `(.L_x_80) ;  /* 0x0000012000007947 */ /* 0x000fea0003800000 */
.L_x_76:
[----:B---34-:R-:W-:-:S04]  /*0200*/  ISETP.NE.U32.AND P0, PT, RZ, c[0x0][0x3c0], PT ;  /* 0x0000f000ff007a0c */ /* 0x018fc80003f05070 */
[----:B------:R-:W-:-:S13]  /*0210*/  ISETP.NE.AND.EX P0, PT, RZ, c[0x0][0x3c4], PT, P0 ;  /* 0x0000f100ff007a0c */ /* 0x000fda0003f05300 */
[----:B------:R-:W-:Y:S05]  /*0220*/  @!P0 BRA `(.L_x_81) ;  /* 0x0000002000008947 */ /* 0x000fea0003800000 */
[----:B------:R1:W5:Y:S01]  /*0230*/  LDG.E R0, [R2.64] ;  /* 0x0000000402007981 */ /* 0x000362000c1e1900 */
[----:B------:R-:W-:Y:S05]  /*0240*/  BRA `(.L_x_82) ;  /* 0x0000009000007947 */ /* 0x000fea0003800000 */
.L_x_81:
        /* <DEDUP_REMOVED lines=8> */
.L_x_83:
[----:B------:R-:W-:Y:S02]  /*02d0*/  MOV R0, c[0x0][0x3a4] ;  /* 0x0000e90000007a02 */ /* 0x000fe40000000f00 */
.L_x_82:
[----:B-1----:R-:W-:-:S05]  /*02e0*/  IMAD R2, R30, 0x60, RZ ;  /* 0x000000601e027824 */ /* 0x002fca00078e02ff */
[----:B-----5:R-:W-:-:S04]  /*02f0*/  ISETP.GE.AND P0, PT, R2, R0, PT ;  /* 0x000000000200720c */ /* 0x020fc80003f06270 */
[----:B------:R-:W-:-:S05]  /*0300*/  SEL R0, R5, 0xffffffff, !P0 ;  /* 0xffffffff05007807 */ /* 0x000fca0004000000 */
[----:B------:R1:W-:Y:S04]  /*0310*/  STL [R1+0x18], R0 ;  /* 0x0000180001007387 */ /* 0x0003e80000100800 */
.L_x_80:
[----:B------:R-:W2:Y:S02]  /*0320*/  LDL R87, [R1+0x18] ;  /* 0x0000180001577983 */ /* 0x000ea40000100800 */
[----:B--2---:R-:W-:-:S13]  /*0330*/  ISETP.GE.AND P0, PT, R87, RZ, PT ;  /* 0x000000ff5700720c */ /* 0x004fda0003f06270 */
[----:B------:R-:W-:Y:S05]  /*0340*/  @!P0 EXIT ;  /* 0x000000000000894d */ /* 0x000fea0003800000 */
[----:B------:R-:W-:Y:S01]  /*0350*/  ISETP.NE.U32.AND P4, PT, RZ, c[0x0][0x2c8], PT ;  /* 0x0000b200ff007a0c */ /* 0x000fe20003f85070 */
[----:B------:R-:W-:Y:S01]  /*0360*/  IMAD.WIDE R4, R87, R8, c[0x0][0x2c8] ;  /* 0x0000b20057047625 */ /* 0x000fe200078e0208 */
[----:B------:R-:W-:Y:S02]  /*0370*/  ISETP.NE.U32.AND P0, PT, RZ, c[0x0][0x2d8], PT ;  /* 0x0000b600ff007a0c */ /* 0x000fe40003f05070 */
[----:B------:R-:W-:Y:S02]  /*0380*/  ISETP.NE.AND.EX P4, PT, RZ, c[0x0][0x2cc], PT, P4 ;  /* 0x0000b300ff007a0c */ /* 0x000fe40003f85340 */
[----:B------:R-:W-:-:S04]  /*0390*/  ISETP.NE.U32.AND P3, PT, RZ, c[0x0][0x2d0], PT ;  /* 0x0000b400ff007a0c */ /* 0x000fc80003f65070 */
[----:B------:R-:W-:-:S07]  /*03a0*/  ISETP.NE.AND.EX P3, PT, RZ, c[0x0][0x2d4], PT, P3 ;  /* 0x0000b500ff007a0c */ /* 0x000fce0003f65330 */
[----:B-1----:R-:W2:Y:S01]  /*03b0*/  @P4 LDG.E R0, [R4.64] ;  /* 0x0000000404004981 */ /* 0x002ea2000c1e1900 */
[----:B------:R-:W-:Y:S01]  /*03c0*/  IMAD.MOV.U32 R13, RZ, RZ, RZ ;  /* 0x000000ffff0d7224 */ /* 0x000fe200078e00ff */
[----:B------:R-:W-:Y:S01]  /*03d0*/  ISETP.NE.AND.EX P0, PT, RZ, c[0x0][0x2dc], PT, P0 ;  /* 0x0000b700ff007a0c */ /* 0x000fe20003f05300 */
[----:B------:R-:W-:Y:S02]  /*03e0*/  IMAD.MOV.U32 R17, RZ, RZ, RZ ;  /* 0x000000ffff117224 */ /* 0x000fe400078e00ff */
[CC--:B------:R-:W-:Y:S02]  /*03f0*/  IMAD.WIDE R2, R87.reuse, R8.reuse, c[0x0][0x2d0] ;  /* 0x0000b40057027625 */ /* 0x0c0fe400078e0208 */
[----:B------:R1:W5:Y:S02]  /*0400*/  @P4 LDG.E R13, [R4.64] ;  /* 0x00000004040d4981 */ /* 0x000364000c1e1900 */
[----:B------:R-:W-:Y:S02]  /*0410*/  IMAD.MOV.U32 R248, RZ, RZ, c[0x0][0x168] ;  /* 0x00005a00fff87624 */ /* 0x000fe400078e00ff */
[----:B------:R1:W5:Y:S04]  /*0420*/  @P3 LDG.E R17, [R2.64] ;  /* 0x0000000402113981 */ /* 0x000368000c1e1900 */
[----:B------:R-:W-:-:S05]  /*0430*/  @P0 IMAD.WIDE R6, R87, R8, c[0x0][0x2d8] ;  /* 0x0000b60057060625 */ /* 0x000fca00078e0208 */
[----:B------:R3:W5:Y:S01]  /*0440*/  @P0 LDG.E R248, [R6.64] ;  /* 0x0000000406f80981 */ /* 0x000762000c1e1900 */
[----:B------:R-:W-:Y:S02]  /*0450*/  IMAD.MOV.U32 R9, RZ, RZ, c[0x0][0x198] ;  /* 0x00006600ff097624 */ /* 0x000fe400078e00ff */
[----:B--2---:R-:W-:-:S05]  /*0460*/  @P4 IMAD R0, R87, 0x40, R0 ;  /* 0x0000004057004824 */ /* 0x004fca00078e0200 */
[----:B---3--:R-:W-:-:S04]  /*0470*/  @P4 SHF.R.S32.HI R6, RZ, 0x1f, R0 ;  /* 0x0000001fff064819 */ /* 0x008fc80000011400 */
[----:B------:R-:W-:Y:S01]  /*0480*/  @P4 LEA.HI R0, R6, R0, RZ, 0x6 ;  /* 0x0000000006004211 */ /* 0x000fe200078f30ff */
[----:B------:R-:W-:-:S03]  /*0490*/  IMAD.MOV.U32 R6, RZ, RZ, RZ ;  /* 0x000000ffff067224 */ /* 0x000fc600078e00ff */
[----:B------:R-:W-:Y:S01]  /*04a0*/  @P4 LOP3.LUT R6, R0, 0xffffffc0, RZ, 0xc0, !PT ;  /* 0xffffffc000064812 */ /* 0x000fe200078ec0ff */
[----:B------:R-:W-:Y:S05]  /*04b0*/  @P0 BRA `(.L_x_84) ;  /* 0x0000004000000947 */ /* 0x000fea0003800000 */
[----:B-1----:R-:W-:Y:S05]  /*04c0*/  @!P4 BRA `(.L_x_84) ;  /* 0x000000300000c947 */ /* 0x002fea0003800000 */
[----:B------:R1:W2:Y:S04]  /*04d0*/  LDG.E R0, [R4.64] ;  /* 0x0000000404007981 */ /* 0x0002a8000c1e1900 */
[----:B-1----:R-:W2:Y:S02]  /*04e0*/  LDG.E R4, [R4.64+0x4] ;  /* 0x0000040404047981 */ /* 0x002ea4000c1e1900 */
[----:B--2--5:R-:W-:Y:S02]  /*04f0*/  IADD3 R248, -R0, R4, RZ ;  /* 0x0000000400f87210 */ /* 0x024fe40007ffe1ff */
.L_x_84:
[----:B-1----:R-:W-:-:S04]  /*0500*/  ISETP.NE.U32.AND P0, PT, RZ, c[0x0][0x2e0], PT ;  /* 0x0000b800ff007a0c */ /* 0x002fc80003f05070 */
[----:B------:R-:W-:-:S13]  /*0510*/  ISETP.NE.AND.EX P0, PT, RZ, c[0x0][0x2e4], PT, P0 ;  /* 0x0000b900ff007a0c */ /* 0x000fda0003f05300 */
[----:B------:R-:W-:Y:S05]  /*0520*/  @!P0 BRA `(.L_x_85) ;  /* 0x0000003000008947 */ /* 0x000fea0003800000 */
[----:B------:R-:W-:-:S05]  /*0530*/  IMAD.WIDE R2, R87, R8, c[0x0][0x2e0] ;  /* 0x0000b80057027625 */ /* 0x000fca00078e0208 */
[----:B------:R1:W5:Y:S01]  /*0540*/  LDG.E R9, [R2.64] ;  /* 0x0000000402097981 */ /* 0x000362000c1e1900 */
[----:B------:R-:W-:Y:S05]  /*0550*/  BRA `(.L_x_86) ;  /* 0x0000004000007947 */ /* 0x000fea0003800000 */
.L_x_85:
[----:B------:R-:W-:Y:S05]  /*0560*/  @!P3 BRA `(.L_x_86) ;  /* 0x000000300000b947 */ /* 0x000fea0003800000 */
[----:B------:R1:W2:Y:S04]  /*0570*/  LDG.E R0, [R2.64] ;  /* 0x0000000402007981 */ /* 0x0002a8000c1e1900 */
[----:B-1----:R-:W2:Y:S02]  /*0580*/  LDG.E R2, [R2.64+0x4] ;  /* 0x0000040402027981 */ /* 0x002ea4000c1e1900 */
[----:B--2---:R-:W-:Y:S02]  /*0590*/  IADD3 R9, -R0, R2, RZ ;  /* 0x0000000200097210 */ /* 0x004fe40007ffe1ff */
.L_x_86:
[----:B-----5:R-:W-:Y:S01]  /*05a0*/  ISETP.GE.AND P0, PT, R248, 0x1, PT ;  /* 0x00000001f800780c */ /* 0x020fe20003f06270 */
[----:B------:R-:W-:Y:S01]  /*05b0*/  CS2R R10, SRZ ;  /* 0x00000000000a7805 */ /* 0x000fe2000001ff00 */
[----:B------:R-:W-:Y:S01]  /*05c0*/  PLOP3.LUT P1, PT, PT, PT, PT, 0x80, 0x0 ;  /* 0x000000000000781c */ /* 0x000fe20003f2f070 */
[----:B------:R-:W-:Y:S01]  /*05d0*/  IMAD.MOV.U32 R122, RZ, RZ, RZ ;  /* 0x000000ffff7a7224 */ /* 0x000fe200078e00ff */
[----:B------:R-:W-:Y:S01]  /*05e0*/  CS2R R126, SRZ ;  /* 0x00000000007e7805 */ /* 0x000fe2000001ff00 */
[----:B------:R-:W-:Y:S01]  /*05f0*/  IMAD.MOV.U32 R120, RZ, RZ, RZ ;  /* 0x000000ffff787224 */ /* 0x000fe200078e00ff */
[----:B------:R-:W-:Y:S01]  /*0600*/  CS2R R124, SRZ ;  /* 0x00000000007c7805 */ /* 0x000fe2000001ff00 */
[----:B------:R-:W-:Y:S01]  /*0610*/  CS2R R130, SRZ ;  /* 0x0000000000827805 */ /* 0x000fe2000001ff00 */
[----:B------:R-:W-:Y:S01]  /*0620*/  CS2R R128, SRZ ;  /* 0x0000000000807805 */ /* 0x000fe2000001ff00 */
[----:B------:R-:W-:Y:S01]  /*0630*/  MOV R12, RZ ;  /* 0x000000ff000c7202 */ /* 0x000fe20000000f00 */
[----:B------:R-:W-:Y:S01]  /*0640*/  IMAD.MOV.U32 R118, RZ, RZ, RZ ;  /* 0x000000ffff767224 */ /* 0x000fe200078e00ff */
[----:B------:R-:W-:Y:S01]  /*0650*/  MOV R7, RZ ;  /* 0x000000ff00077202 */ /* 0x000fe20000000f00 */
[----:B------:R-:W-:Y:S01]  /*0660*/  IMAD.MOV.U32 R116, RZ, RZ, RZ ;  /* 0x000000ffff747224 */ /* 0x000fe200078e00ff */
[----:B------:R-:W-:Y:S01]  /*0670*/  MOV R8, RZ ;  /* 0x000000ff00087202 */ /* 0x000fe20000000f00 */
        /* <DEDUP_REMOVED lines=8> */
[----:B------:R-:W-:Y:S01]  /*0700*/  CS2R R102, SRZ ;  /* 0x0000000000667805 */ /* 0x000fe2000001ff00 */
[----:B------:R-:W-:Y:S01]  /*0710*/  CS2R R18, SRZ ;  /* 0x0000000000127805 */ /* 0x000fe2000001ff00 */
[----:B------:R-:W-:Y:S01]  /*0720*/  MOV R100, RZ ;  /* 0x000000ff00647202 */ /* 0x000fe20000000f00 */
[----:B------:R-:W-:Y:S01]  /*0730*/  IMAD.MOV.U32 R106, RZ, RZ, RZ ;  /* 0x000000ffff6a7224 */ /* 0x000fe200078e00ff */
        /* <DEDUP_REMOVED lines=9> */
[----:B------:R-:W-:Y:S01]  /*07d0*/  MOV R26, RZ ;  /* 0x000000ff001a7202 */ /* 0x000fe20000000f00 */
[----:B------:R-:W-:Y:S01]  /*07e0*/  IMAD.MOV.U32 R84, RZ, RZ, RZ ;  /* 0x000000ffff547224 */ /* 0x000fe200078e00ff */
        /* <DEDUP_REMOVED lines=24> */
[----:B------:R-:W-:Y:S05]  /*0970*/  @!P0 BRA `(.L_x_87) ;  /* 0x00004b5000008947 */ /* 0x000fea0003800000 */
[----:B------:R-:W-:Y:S01]  /*0980*/  IMAD.SHL.U32 R7, R85, 0x4, RZ ;  /* 0x0000000455077824 */ /* 0x000fe200078e00ff */
[----:B-1----:R-:W-:Y:S01]  /*0990*/  SHF.R.S32.HI R3, RZ, 0x1f, R6 ;  /* 0x0000001fff037819 */ /* 0x002fe20000011406 */
[----:B------:R-:W-:Y:S01]  /*09a0*/  IMAD.MOV.U32 R0, RZ, RZ, c[0x0][0x248] ;  /* 0x00009200ff007624 */ /* 0x000fe200078e00ff */
[----:B------:R-:W-:Y:S01]  /*09b0*/  SHF.R.S32.HI R34, RZ, 0x1f, R35 ;  /* 0x0000001fff227819 */ /* 0x000fe20000011423 */
[----:B------:R-:W-:Y:S01]  /*09c0*/  IMAD.SHL.U32 R4, R6, 0x80, RZ ;  /* 0x0000008006047824 */ /* 0x000fe200078e00ff */
[C---:B------:R-:W-:Y:S01]  /*09d0*/  IADD3 R2, P1, R7.reuse, R6, RZ ;  /* 0x0000000607027210 */ /* 0x040fe20007f3e0ff */
[----:B------:R-:W-:Y:S01]  /*09e0*/  IMAD R32, R30, -0x60, R9 ;  /* 0xffffffa01e207824 */ /* 0x000fe200078e0209 */
[----:B------:R-:W-:Y:S01]  /*09f0*/  ISETP.NE.AND P2, PT, R0, 0x1, PT ;  /* 0x000000010000780c */ /* 0x000fe20003f45270 */
[C---:B------:R-:W-:Y:S01]  /*0a00*/  IMAD R10, R34.reuse, c[0x0][0x270], RZ ;  /* 0x00009c00220a7a24 */ /* 0x040fe200078e02ff */
[----:B------:R-:W-:Y:S01]  /*0a10*/  LEA.HI.X.SX32 R3, R7, R3, 0x1, P1 ;  /* 0x0000000307037211 */ /* 0x000fe200008f0eff */
[----:B------:R-:W-:Y:S01]  /*0a20*/  IMAD R14, R34, c[0x0][0x288], RZ ;  /* 0x0000a200220e7a24 */ /* 0x000fe200078e02ff */
[----:B------:R-:W-:Y:S01]  /*0a30*/  IADD3 R0, R248, 0x3f, RZ ;  /* 0x0000003ff8007810 */ /* 0x000fe20007ffe0ff */
[C---:B------:R-:W-:Y:S01]  /*0a40*/  IMAD R10, R35.reuse, c[0x0][0x274], R10 ;  /* 0x00009d00230a7a24 */ /* 0x040fe200078e020a */
[----:B------:R-:W-:Y:S01]  /*0a50*/  SHF.R.S32.HI R33, RZ, 0x1f, R85 ;  /* 0x0000001fff217819 */ /* 0x000fe20000011455 */
[----:B------:R-:W-:Y:S01]  /*0a60*/  IMAD.WIDE.U32 R6, R35, c[0x0][0x270], R2 ;  /* 0x00009c0023067a25 */ /* 0x000fe200078e0002 */
[----:B------:R-:W-:Y:S01]  /*0a70*/  SHF.R.S32.HI R8, RZ, 0x1f, R85 ;  /* 0x0000001fff087819 */ /* 0x000fe20000011455 */
[----:B------:R-:W-:Y:S01]  /*0a80*/  CS2R R130, SRZ ;  /* 0x0000000000827805 */ /* 0x000fe2000001ff00 */
[CC--:B------:R-:W-:Y:S01]  /*0a90*/  IADD3 R28, P0, R4.reuse, R85.reuse, RZ ;  /* 0x00000055041c7210 */ /* 0x0c0fe20007f1e0ff */
[----:B------:R-:W-:Y:S01]  /*0aa0*/  IMAD.IADD R11, R7, 0x1, R10 ;  /* 0x00000001070b7824 */ /* 0x000fe200078e020a */
[----:B------:R-:W-:Y:S01]  /*0ab0*/  SHF.R.S32.HI R5, RZ, 0x1f, R0 ;  /* 0x0000001fff057819 */ /* 0x000fe20000011400 */
[----:B------:R-:W-:Y:S01]  /*0ac0*/  IMAD R14, R35, c[0x0][0x28c], R14 ;  /* 0x0000a300230e7a24 */ /* 0x000fe200078e020e */
[-C--:B------:R-:W-:Y:S01]  /*0ad0*/  LEA.HI R216, R33, R85.reuse, RZ, 0x3 ;  /* 0x0000005521d87211 */ /* 0x080fe200078f18ff */
[----:B------:R-:W-:Y:S01]  /*0ae0*/  IMAD.MOV.U32 R10, RZ, RZ, R6 ;  /* 0x000000ffff0a7224 */ /* 0x000fe200078e0006 */
[----:B------:R-:W-:Y:S01]  /*0af0*/  LEA.HI.X.SX32 R29, R4, R8, 0x1, P0 ;  /* 0x00000008041d7211 */ /* 0x000fe200000f0eff */
[----:B------:R-:W-:Y:S01]  /*0b00*/  IMAD.MOV.U32 R8, RZ, RZ, R35 ;  /* 0x000000ffff087224 */ /* 0x000fe200078e0023 */
[----:B------:R-:W-:Y:S01]  /*0b10*/  LEA.HI R250, R5, R0, RZ, 0x6 ;  /* 0x0000000005fa7211 */ /* 0x000fe200078f30ff */
[C---:B------:R-:W-:Y:S01]  /*0b20*/  @P2 IMAD.HI.U32 R0, R35.reuse, c[0x0][0x24c], RZ ;  /* 0x0000930023002a27 */ /* 0x040fe200078e00ff */
[----:B------:R-:W-:Y:S01]  /*0b30*/  SHF.R.S32.HI R251, RZ, 0x3, R216 ;  /* 0x00000003fffb7819 */ /* 0x000fe200000114d8 */
[----:B------:R-:W-:Y:S01]  /*0b40*/  CS2R R128, SRZ ;  /* 0x0000000000807805 */ /* 0x000fe2000001ff00 */
[----:B------:R-:W-:Y:S01]  /*0b50*/  LOP3.LUT R6, R216, 0xfffffff8, RZ, 0xc0, !PT ;  /* 0xfffffff8d8067812 */ /* 0x000fe200078ec0ff */
[----:B------:R-:W-:Y:S01]  /*0b60*/  IMAD.WIDE.U32 R4, R35, c[0x0][0x288], R2 ;  /* 0x0000a20023047a25 */ /* 0x000fe200078e0002 */
[----:B------:R-:W-:Y:S01]  /*0b70*/  @P2 SHF.R.U32.HI R8, RZ, c[0x0][0x250], R0 ;  /* 0x00009400ff082a19 */ /* 0x000fe20000011600 */
[----:B------:R-:W-:Y:S01]  /*0b80*/  CS2R R126, SRZ ;  /* 0x00000000007e7805 */ /* 0x000fe2000001ff00 */
[----:B------:R-:W-:Y:S01]  /*0b90*/  SHF.R.S32.HI R12, RZ, 0x1f, R251 ;  /* 0x0000001fff0c7819 */ /* 0x000fe200000114fb */
[----:B------:R-:W-:Y:S01]  /*0ba0*/  IMAD.IADD R15, R5, 0x1, R14 ;  /* 0x00000001050f7824 */ /* 0x000fe200078e020e */
[----:B------:R-:W-:Y:S01]  /*0bb0*/  LEA.HI R5, R33, R85, RZ, 0x6 ;  /* 0x0000005521057211 */ /* 0x000fe200078f30ff */
[C---:B------:R-:W-:Y:S01]  /*0bc0*/  IMAD.SHL.U32 R0, R251.reuse, 0x40, RZ ;  /* 0x00000040fb007824 */ /* 0x040fe200078e00ff */
[----:B------:R-:W-:Y:S01]  /*0bd0*/  IADD3 R2, P0, R251, R17, RZ ;  /* 0x00000011fb027210 */ /* 0x000fe20007f1e0ff */
[----:B------:R-:W-:Y:S01]  /*0be0*/  IMAD.IADD R26, R85, 0x1, -R6 ;  /* 0x00000001551a7824 */ /* 0x000fe200078e0a06 */
[----:B------:R-:W-:Y:S01]  /*0bf0*/  SHF.R.S32.HI R27, RZ, 0x6, R5 ;  /* 0x00000006ff1b7819 */ /* 0x000fe20000011405 */
[----:B------:R-:W-:Y:S01]  /*0c00*/  IMAD.MOV.U32 R14, RZ, RZ, R4 ;  /* 0x000000ffff0e7224 */ /* 0x000fe200078e0004 */
[----:B------:R-:W-:Y:S01]  /*0c10*/  LOP3.LUT R0, R0, 0x1c0, RZ, 0xc0, !PT ;  /* 0x000001c000007812 */ /* 0x000fe200078ec0ff */
[----:B------:R-:W-:Y:S01]  /*0c20*/  IMAD.IADD R4, R9, 0x1, -R251 ;  /* 0x0000000109047824 */ /* 0x000fe200078e0afb */
[----:B------:R-:W-:Y:S01]  /*0c30*/  IADD3 R16, P1, R251, R13, RZ ;  /* 0x0000000dfb107210 */ /* 0x000fe20007f3e0ff */
[----:B------:R-:W-:Y:S01]  /*0c40*/  IMAD.SHL.U32 R18, R26, 0x8, RZ ;  /* 0x000000081a127824 */ /* 0x000fe200078e00ff */
[-C--:B------:R-:W-:Y:S01]  /*0c50*/  LEA.HI.X.SX32 R3, R17, R12.reuse, 0x1, P0 ;  /* 0x0000000c11037211 */ /* 0x080fe200000f0eff */
[----:B------:R-:W-:Y:S01]  /*0c60*/  IMAD.SHL.U32 R23, R27, 0x200, RZ ;  /* 0x000002001b177824 */ /* 0x000fe200078e00ff */
[----:B------:R-:W-:Y:S01]  /*0c70*/  LEA.HI.X.SX32 R7, R13, R12, 0x1, P1 ;  /* 0x0000000c0d077211 */ /* 0x000fe200008f0eff */
[----:B------:R-:W-:Y:S01]  /*0c80*/  IMAD R20, R30, -0x60, R4 ;  /* 0xffffffa01e147824 */ /* 0x000fe200078e0204 */
[----:B------:R-:W-:Y:S01]  /*0c90*/  LOP3.LUT R5, R0, 0x38, R18, 0xf8, !PT ;  /* 0x0000003800057812 */ /* 0x000fe200078ef812 */
[----:B------:R-:W-:Y:S01]  /*0ca0*/  IMAD.WIDE R12, R30, 0x60, R2 ;  /* 0x000000601e0c7825 */ /* 0x000fe200078e0202 */
[----:B------:R-:W-:Y:S01]  /*0cb0*/  SHF.R.U32.HI R4, RZ, 0x3, R0 ;  /* 0x00000003ff047819 */ /* 0x000fe20000011600 */
[----:B------:R-:W-:Y:S01]  /*0cc0*/  CS2R R124, SRZ ;  /* 0x00000000007c7805 */ /* 0x000fe2000001ff00 */
[----:B------:R-:W-:Y:S01]  /*0cd0*/  SHF.R.S32.HI R0, RZ, 0x1f, R8 ;  /* 0x0000001fff007819 */ /* 0x000fe20000011408 */
[----:B------:R-:W-:Y:S01]  /*0ce0*/  IMAD R22, R7, c[0x0][0x208], RZ ;  /* 0x0000820007167a24 */ /* 0x000fe200078e02ff */
[----:B------:R-:W-:Y:S01]  /*0cf0*/  LOP3.LUT R240, R23, R5, R4, 0xf6, !PT ;  /* 0x0000000517f07212 */ /* 0x000fe200078ef604 */
[----:B------:R-:W-:Y:S01]  /*0d00*/  IMAD.SHL.U32 R5, R26, 0x40, RZ ;  /* 0x000000401a057824 */ /* 0x000fe200078e00ff */
[----:B------:R-:W-:Y:S01]  /*0d10*/  SHF.R.S32.HI R19, RZ, 0x1f, R18 ;  /* 0x0000001fff137819 */ /* 0x000fe20000011412 */
[----:B------:R-:W-:Y:S01]  /*0d20*/  IMAD R4, R7, c[0x0][0x178], RZ ;  /* 0x00005e0007047a24 */ /* 0x000fe200078e02ff */
[----:B------:R-:W-:Y:S01]  /*0d30*/  SEL R31, R87, RZ, !P4 ;  /* 0x000000ff571f7207 */ /* 0x000fe20006000000 */
[----:B------:R-:W-:Y:S01]  /*0d40*/  IMAD R3, R0, c[0x0][0x1e0], RZ ;  /* 0x0000780000037a24 */ /* 0x000fe200078e02ff */
[----:B------:R-:W-:Y:S01]  /*0d50*/  ISETP.GE.AND P2, PT, R18, c[0x0][0x1cc], PT ;  /* 0x0000730012007a0c */ /* 0x000fe20003f46270 */
[----:B------:R-:W-:Y:S01]  /*0d60*/  IMAD R2, R0, c[0x0][0x1b0], RZ ;  /* 0x00006c0000027a24 */ /* 0x000fe200078e02ff */
[----:B------:R-:W-:Y:S01]  /*0d70*/  LOP3.LUT R0, R5, 0x1c0, RZ, 0xc0, !PT ;  /* 0x000001c005007812 */ /* 0x000fe200078ec0ff */
[----:B------:R-:W-:Y:S01]  /*0d80*/  IMAD R7, R16, c[0x0][0x17c], R4 ;  /* 0x00005f0010077a24 */ /* 0x000fe200078e0204 */
[----:B------:R-:W-:Y:S01]  /*0d90*/  ISETP.LT.OR P5, PT, R20, 0x1, P2 ;  /* 0x000000011400780c */ /* 0x000fe200017a1670 */
[----:B------:R-:W-:Y:S01]  /*0da0*/  IMAD R17, R8, c[0x0][0x1e4], R3 ;  /* 0x0000790008117a24 */ /* 0x000fe200078e0203 */
[----:B------:R-:W-:Y:S01]  /*0db0*/  LOP3.LUT R6, R0, 0x8, R216, 0xf8, !PT ;  /* 0x0000000800067812 */ /* 0x000fe200078ef8d8 */
[----:B------:R-:W-:Y:S01]  /*0dc0*/  IMAD R21, R8, c[0x0][0x1b4], R2 ;  /* 0x00006d0008157a24 */ /* 0x000fe200078e0202 */
[----:B------:R-:W-:Y:S01]  /*0dd0*/  SHF.R.U32.HI R0, RZ, 0x3, R0 ;  /* 0x00000003ff007819 */ /* 0x000fe20000011600 */
[----:B------:R-:W-:Y:S01]  /*0de0*/  IMAD.WIDE.U32 R2, R16, c[0x0][0x178], R18 ;  /* 0x00005e0010027a25 */ /* 0x000fe200078e0012 */
[----:B------:R-:W-:Y:S01]  /*0df0*/  CS2R R122, SRZ ;  /* 0x00000000007a7805 */ /* 0x000fe2000001ff00 */
[----:B------:R-:W-:Y:S01]  /*0e00*/  CS2R R120, SRZ ;  /* 0x0000000000787805 */ /* 0x000fe2000001ff00 */
[----:B------:R-:W-:Y:S01]  /*0e10*/  LOP3.LUT R0, R23, R6, R0, 0xf6, !PT ;  /* 0x0000000617007212 */ /* 0x000fe200078ef600 */
[C-C-:B------:R-:W-:Y:S01]  /*0e20*/  IMAD.WIDE.U32 R4, R8.reuse, c[0x0][0x1e0], R18.reuse ;  /* 0x0000780008047a25 */ /* 0x140fe200078e0012 */
[----:B------:R-:W-:Y:S01]  /*0e30*/  CS2R R118, SRZ ;  /* 0x0000000000767805 */ /* 0x000fe2000001ff00 */
[----:B------:R-:W-:Y:S01]  /*0e40*/  CS2R R116, SRZ ;  /* 0x0000000000747805 */ /* 0x000fe2000001ff00 */
[----:B------:R-:W-:Y:S01]  /*0e50*/  CS2R R114, SRZ ;  /* 0x0000000000727805 */ /* 0x000fe2000001ff00 */
[----:B------:R-:W-:Y:S01]  /*0e60*/  IMAD.WIDE.U32 R8, R8, c[0x0][0x1b0], R18 ;  /* 0x00006c0008087a25 */ /* 0x000fe200078e0012 */
[----:B------:R-:W-:Y:S01]  /*0e70*/  CS2R R112, SRZ ;  /* 0x0000000000707805 */ /* 0x000fe2000001ff00 */
[----:B------:R-:W-:Y:S01]  /*0e80*/  CS2R R110, SRZ ;  /* 0x00000000006e7805 */ /* 0x000fe2000001ff00 */
[----:B------:R-:W-:Y:S01]  /*0e90*/  CS2R R108, SRZ ;  /* 0x00000000006c7805 */ /* 0x000fe2000001ff00 */
[----:B------:R-:W-:Y:S01]  /*0ea0*/  IMAD.IADD R7, R3, 0x1, R7 ;  /* 0x0000000103077824 */ /* 0x000fe200078e0207 */
[----:B------:R-:W-:Y:S01]  /*0eb0*/  CS2R R106, SRZ ;  /* 0x00000000006a7805 */ /* 0x000fe2000001ff00 */
[----:B------:R-:W-:Y:S01]  /*0ec0*/  IMAD.IADD R3, R9, 0x1, R21 ;  /* 0x0000000109037824 */ /* 0x000fe200078e0215 */
[----:B------:R-:W-:Y:S01]  /*0ed0*/  SHF.R.S32.HI R9, RZ, 0x1f, R87 ;  /* 0x0000001fff097819 */ /* 0x000fe20000011457 */
[----:B------:R-:W-:Y:S01]  /*0ee0*/  IMAD.MOV.U32 R6, RZ, RZ, R2 ;  /* 0x000000ffff067224 */ /* 0x000fe200078e0002 */
[----:B------:R-:W-:Y:S01]  /*0ef0*/  CS2R R104, SRZ ;  /* 0x0000000000687805 */ /* 0x000fe2000001ff00 */
[----:B------:R-:W-:Y:S01]  /*0f00*/  IMAD.MOV.U32 R2, RZ, RZ, R8 ;  /* 0x000000ffff027224 */ /* 0x000fe200078e0008 */
[C---:B------:R-:W-:Y:S01]  /*0f10*/  SEL R8, R9.reuse, RZ, !P3 ;  /* 0x000000ff09087207 */ /* 0x040fe20005800000 */
[C---:B------:R-:W-:Y:S01]  /*0f20*/  IMAD R30, R16.reuse, c[0x0][0x20c], R22 ;  /* 0x00008300101e7a24 */ /* 0x040fe200078e0216 */
[----:B------:R-:W-:Y:S01]  /*0f30*/  SEL R25, R9, RZ, !P4 ;  /* 0x000000ff09197207 */ /* 0x000fe20006000000 */
[----:B------:R-:W-:Y:S01]  /*0f40*/  IMAD.WIDE.U32 R22, R16, c[0x0][0x208], R18 ;  /* 0x0000820010167a25 */ /* 0x000fe200078e0012 */
[----:B------:R-:W-:Y:S01]  /*0f50*/  SEL R16, R87, RZ, !P3 ;  /* 0x000000ff57107207 */ /* 0x000fe20005800000 */
[----:B------:R-:W-:Y:S01]  /*0f60*/  CS2R R102, SRZ ;  /* 0x0000000000667805 */ /* 0x000fe2000001ff00 */
[----:B------:R-:W-:Y:S01]  /*0f70*/  CS2R R100, SRZ ;  /* 0x0000000000647805 */ /* 0x000fe2000001ff00 */
[C---:B------:R-:W-:Y:S01]  /*0f80*/  IMAD R9, R8.reuse, c[0x0][0x1e8], RZ ;  /* 0x00007a0008097a24 */ /* 0x040fe200078e02ff */
[----:B------:R-:W-:Y:S01]  /*0f90*/  CS2R R98, SRZ ;  /* 0x0000000000627805 */ /* 0x000fe2000001ff00 */
[----:B------:R-:W-:Y:S01]  /*0fa0*/  IMAD.IADD R5, R5, 0x1, R17 ;  /* 0x0000000105057824 */ /* 0x000fe200078e0211 */
[----:B------:R-:W-:Y:S01]  /*0fb0*/  CS2R R96, SRZ ;  /* 0x0000000000607805 */ /* 0x000fe2000001ff00 */
[----:B------:R-:W-:Y:S01]  /*0fc0*/  IMAD R8, R8, c[0x0][0x1b8], RZ ;  /* 0x00006e0008087a24 */ /* 0x000fe200078e02ff */
[----:B------:R-:W-:Y:S01]  /*0fd0*/  CS2R R94, SRZ ;  /* 0x00000000005e7805 */ /* 0x000fe2000001ff00 */
[C---:B------:R-:W-:Y:S01]  /*0fe0*/  IMAD R17, R25.reuse, c[0x0][0x290], RZ ;  /* 0x0000a40019117a24 */ /* 0x040fe200078e02ff */
[----:B------:R-:W-:Y:S01]  /*0ff0*/  CS2R R92, SRZ ;  /* 0x00000000005c7805 */ /* 0x000fe2000001ff00 */
[----:B------:R-:W-:Y:S01]  /*1000*/  IMAD R19, R25, c[0x0][0x278], RZ ;  /* 0x00009e0019137a24 */ /* 0x000fe200078e02ff */
[----:B------:R-:W-:Y:S01]  /*1010*/  CS2R R90, SRZ ;  /* 0x00000000005a7805 */ /* 0x000fe2000001ff00 */
[C---:B------:R-:W-:Y:S01]  /*1020*/  IMAD R21, R16.reuse, c[0x0][0x1ec], R9 ;  /* 0x00007b0010157a24 */ /* 0x040fe200078e0209 */
[----:B------:R-:W-:Y:S01]  /*1030*/  CS2R R88, SRZ ;  /* 0x0000000000587805 */ /* 0x000fe2000001ff00 */
[----:B------:R-:W-:Y:S01]  /*1040*/  IMAD R24, R16, c[0x0][0x1bc], R8 ;  /* 0x00006f0010187a24 */ /* 0x000fe200078e0208 */
[----:B------:R-:W-:Y:S01]  /*1050*/  CS2R R86, SRZ ;  /* 0x0000000000567805 */ /* 0x000fe2000001ff00 */
[C---:B------:R-:W-:Y:S01]  /*1060*/  IMAD R17, R31.reuse, c[0x0][0x294], R17 ;  /* 0x0000a5001f117a24 */ /* 0x040fe200078e0211 */
[----:B------:R-:W-:Y:S01]  /*1070*/  CS2R R82, SRZ ;  /* 0x0000000000527805 */ /* 0x000fe2000001ff00 */
[C---:B------:R-:W-:Y:S01]  /*1080*/  IMAD.WIDE.U32 R8, R31.reuse, c[0x0][0x290], R14 ;  /* 0x0000a4001f087a25 */ /* 0x040fe200078e000e */
[----:B------:R-:W-:Y:S01]  /*1090*/  CS2R R80, SRZ ;  /* 0x0000000000507805 */ /* 0x000fe2000001ff00 */
[----:B------:R-:W-:Y:S01]  /*10a0*/  CS2R R78, SRZ ;  /* 0x00000000004e7805 */ /* 0x000fe2000001ff00 */
[----:B------:R-:W-:Y:S01]  /*10b0*/  CS2R R76, SRZ ;  /* 0x00000000004c7805 */ /* 0x000fe2000001ff00 */
[C---:B------:R-:W-:Y:S01]  /*10c0*/  IMAD R19, R31.reuse, c[0x0][0x27c], R19 ;  /* 0x00009f001f137a24 */ /* 0x040fe200078e0213 */
[----:B------:R-:W-:Y:S01]  /*10d0*/  LEA R38, P0, R8, c[0x0][0x280], 0x2 ;  /* 0x0000a00008267a11 */ /* 0x000fe200078010ff */
[----:B------:R-:W-:Y:S01]  /*10e0*/  IMAD.WIDE.U32 R10, R31, c[0x0][0x278], R10 ;  /* 0x00009e001f0a7a25 */ /* 0x000fe200078e000a */
[----:B------:R-:W-:Y:S01]  /*10f0*/  CS2R R74, SRZ ;  /* 0x00000000004a7805 */ /* 0x000fe2000001ff00 */
[----:B------:R-:W-:Y:S01]  /*1100*/  CS2R R72, SRZ ;  /* 0x0000000000487805 */ /* 0x000fe2000001ff00 */
[----:B------:R-:W-:Y:S01]  /*1110*/  CS2R R70, SRZ ;  /* 0x0000000000467805 */ /* 0x000fe2000001ff00 */
[----:B------:R-:W-:Y:S01]  /*1120*/  IMAD R36, R34, c[0x0][0x180], RZ ;  /* 0x0000600022247a24 */ /* 0x000fe200078e02ff */
[----:B------:R-:W-:Y:S01]  /*1130*/  LEA R40, P1, R10, c[0x0][0x258], 0x2 ;  /* 0x000096000a287a11 */ /* 0x000fe200078210ff */
[----:B------:R-:W-:Y:S01]  /*1140*/  IMAD.WIDE.U32 R14, R16, c[0x0][0x1b8], R2 ;  /* 0x00006e00100e7a25 */ /* 0x000fe200078e0002 */
[----:B------:R-:W-:Y:S01]  /*1150*/  CS2R R68, SRZ ;  /* 0x0000000000447805 */ /* 0x000fe2000001ff00 */
[----:B------:R-:W-:Y:S01]  /*1160*/  CS2R R66, SRZ ;  /* 0x0000000000427805 */ /* 0x000fe2000001ff00 */
[----:B------:R-:W-:Y:S01]  /*1170*/  CS2R R64, SRZ ;  /* 0x0000000000407805 */ /* 0x000fe2000001ff00 */
[----:B------:R-:W-:Y:S01]  /*1180*/  IMAD.IADD R9, R9, 0x1, R17 ;  /* 0x0000000109097824 */ /* 0x000fe200078e0211 */
[----:B------:R-:W-:Y:S01]  /*1190*/  CS2R R62, SRZ ;  /* 0x00000000003e7805 */ /* 0x000fe2000001ff00 */
[----:B------:R-:W-:Y:S01]  /*11a0*/  IMAD.WIDE.U32 R2, R35, c[0x0][0x180], R6 ;  /* 0x0000600023027a25 */ /* 0x000fe200078e0006 */
[----:B------:R-:W-:Y:S01]  /*11b0*/  CS2R R60, SRZ ;  /* 0x00000000003c7805 */ /* 0x000fe2000001ff00 */
[----:B------:R-:W-:Y:S01]  /*11c0*/  CS2R R58, SRZ ;  /* 0x00000000003a7805 */ /* 0x000fe2000001ff00 */
[----:B------:R-:W-:Y:S01]  /*11d0*/  LEA.HI.X R39, R8, c[0x0][0x284], R9, 0x2, P0 ;  /* 0x0000a10008277a11 */ /* 0x000fe200000f1409 */
[----:B------:R-:W-:Y:S01]  /*11e0*/  IMAD.WIDE.U32 R4, R16, c[0x0][0x1e8], R4 ;  /* 0x00007a0010047a25 */ /* 0x000fe200078e0004 */
[----:B------:R-:W-:Y:S01]  /*11f0*/  CS2R R56, SRZ ;  /* 0x0000000000387805 */ /* 0x000fe2000001ff00 */
[----:B------:R-:W-:Y:S01]  /*1200*/  CS2R R54, SRZ ;  /* 0x0000000000367805 */ /* 0x000fe2000001ff00 */
[----:B------:R-:W-:Y:S01]  /*1210*/  CS2R R52, SRZ ;  /* 0x0000000000347805 */ /* 0x000fe2000001ff00 */
[----:B------:R-:W-:Y:S01]  /*1220*/  IMAD.IADD R6, R11, 0x1, R19 ;  /* 0x000000010b067824 */ /* 0x000fe200078e0213 */
[----:B------:R-:W-:Y:S01]  /*1230*/  IADD3 R19, R18, 0x40, RZ ;  /* 0x0000004012137810 */ /* 0x000fe20007ffe0ff */
[----:B------:R-:W-:Y:S01]  /*1240*/  IMAD R16, R35, c[0x0][0x184], R36 ;  /* 0x0000610023107a24 */ /* 0x000fe200078e0224 */
[----:B------:R-:W-:Y:S01]  /*1250*/  CS2R R50, SRZ ;  /* 0x0000000000327805 */ /* 0x000fe2000001ff00 */
[----:B------:R-:W-:Y:S01]  /*1260*/  IMAD.IADD R5, R5, 0x1, R21 ;  /* 0x0000000105057824 */ /* 0x000fe200078e0215 */
[----:B------:R-:W-:Y:S01]  /*1270*/  LEA.HI.X R41, R10, c[0x0][0x25c], R6, 0x2, P1 ;  /* 0x000097000a297a11 */ /* 0x000fe200008f1406 */
[----:B------:R-:W-:Y:S01]  /*1280*/  IMAD R9, R13, c[0x0][0x1d8], RZ ;  /* 0x000076000d097a24 */ /* 0x000fe200078e02ff */
[----:B------:R-:W-:Y:S01]  /*1290*/  ISETP.GE.AND P1, PT, R19, c[0x0][0x1cc], PT ;  /* 0x0000730013007a0c */ /* 0x000fe20003f26270 */
[----:B------:R-:W-:Y:S01]  /*12a0*/  IMAD.IADD R7, R3, 0x1, R16 ;  /* 0x0000000103077824 */ /* 0x000fe200078e0210 */
[----:B------:R-:W-:Y:S01]  /*12b0*/  CS2R R48, SRZ ;  /* 0x0000000000307805 */ /* 0x000fe2000001ff00 */
[----:B------:R-:W-:Y:S01]  /*12c0*/  IMAD.MOV.U32 R6, RZ, RZ, R2 ;  /* 0x000000ffff067224 */ /* 0x000fe200078e0002 */
[----:B------:R-:W-:Y:S01]  /*12d0*/  ISETP.LT.OR P4, PT, R20, 0x1, P1 ;  /* 0x000000011400780c */ /* 0x000fe20000f81670 */
[----:B------:R-:W-:Y:S01]  /*12e0*/  IMAD R8, R13, c[0x0][0x1a8], RZ ;  /* 0x00006a000d087a24 */ /* 0x000fe200078e02ff */
[----:B------:R-:W-:Y:S01]  /*12f0*/  STL.64 [R1+0x8], R40 ;  /* 0x0000082801007387 */ /* 0x000fe20000100a00 */
[----:B------:R-:W-:Y:S01]  /*1300*/  IMAD.IADD R3, R15, 0x1, R24 ;  /* 0x000000010f037824 */ /* 0x000fe200078e0218 */
[----:B------:R-:W-:Y:S01]  /*1310*/  CS2R R46, SRZ ;  /* 0x00000000002e7805 */ /* 0x000fe2000001ff00 */
[----:B------:R-:W-:Y:S01]  /*1320*/  IMAD.MOV.U32 R2, RZ, RZ, R14 ;  /* 0x000000ffff027224 */ /* 0x000fe200078e000e */
[----:B------:R-:W-:Y:S01]  /*1330*/  STL.64 [R1], R38 ;  /* 0x0000002601007387 */ /* 0x000fe20000100a00 */
[----:B------:R-:W-:Y:S01]  /*1340*/  IMAD R13, R25, c[0x0][0x188], RZ ;  /* 0x00006200190d7a24 */ /* 0x000fe200078e02ff */
[----:B------:R-:W-:Y:S01]  /*1350*/  CS2R R44, SRZ ;  /* 0x00000000002c7805 */ /* 0x000fe2000001ff00 */
[C---:B------:R-:W-:Y:S01]  /*1360*/  IMAD R14, R12.reuse, c[0x0][0x1dc], R9 ;  /* 0x000077000c0e7a24 */ /* 0x040fe200078e0209 */
[----:B------:R-:W-:Y:S01]  /*1370*/  SHF.R.S32.HI R250, RZ, 0x6, R250 ;  /* 0x00000006fffa7819 */ /* 0x000fe200000114fa */
[----:B------:R-:W-:-:S04]  /*1380*/  IMAD.WIDE.U32 R10, R12, c[0x0][0x1d8], R4 ;  /* 0x000076000c0a7a25 */ /* 0x000fc800078e0004 */
[----:B------:R-:W-:Y:S01]  /*1390*/  IMAD R15, R12, c[0x0][0x1ac], R8 ;  /* 0x00006b000c0f7a24 */ /* 0x000fe200078e0208 */
[----:B------:R-:W-:Y:S01]  /*13a0*/  LEA R4, P0, R10, c[0x0][0x1c0], 0x1 ;  /* 0x000070000a047a11 */ /* 0x000fe200078008ff */
[----:B------:R-:W-:-:S04]  /*13b0*/  IMAD.WIDE.U32 R8, R12, c[0x0][0x1a8], R2 ;  /* 0x00006a000c087a25 */ /* 0x000fc800078e0002 */
[----:B------:R-:W-:Y:S02]  /*13c0*/  IMAD R3, R31, c[0x0][0x18c], R13 ;  /* 0x000063001f037a24 */ /* 0x000fe400078e020d */
[----:B------:R-:W-:Y:S02]  /*13d0*/  IMAD.IADD R2, R11, 0x1, R14 ;  /* 0x000000010b027824 */ /* 0x000fe400078e020e */
[----:B------:R-:W-:-:S03]  /*13e0*/  IMAD.WIDE.U32 R6, R31, c[0x0][0x188], R6 ;  /* 0x000062001f067a25 */ /* 0x000fc600078e0006 */
[----:B------:R-:W-:Y:S01]  /*13f0*/  LEA.HI.X R5, R10, c[0x0][0x1c4], R2, 0x1, P0 ;  /* 0x000071000a057a11 */ /* 0x000fe200000f0c02 */
[----:B------:R-:W-:Y:S01]  /*1400*/  IMAD.MOV.U32 R13, RZ, RZ, c[0x0][0x1d8] ;  /* 0x00007600ff0d7624 */ /* 0x000fe200078e00ff */
[----:B------:R-:W-:Y:S01]  /*1410*/  LEA R246, P3, R6, c[0x0][0x160], 0x1 ;  /* 0x0000580006f67a11 */ /* 0x000fe200078608ff */
[----:B------:R-:W-:Y:S01]  /*1420*/  IMAD.IADD R3, R7, 0x1, R3 ;  /* 0x0000000107037824 */ /* 0x000fe200078e0203 */
[----:B------:R-:W-:Y:S01]  /*1430*/  LEA R2, P0, R8, c[0x0][0x190], 0x1 ;  /* 0x0000640008027a11 */ /* 0x000fe200078008ff */
[----:B------:R-:W-:Y:S02]  /*1440*/  IMAD.IADD R7, R9, 0x1, R15 ;  /* 0x0000000109077824 */ /* 0x000fe400078e020f */
[----:B------:R-:W-:Y:S01]  /*1450*/  IMAD.SHL.U32 R240, R240, 0x2, RZ ;  /* 0x00000002f0f07824 */ /* 0x000fe200078e00ff */
[----:B------:R-:W-:Y:S01]  /*1460*/  LEA.HI.X R247, R6, c[0x0][0x164], R3, 0x1, P3 ;  /* 0x0000590006f77a11 */ /* 0x000fe200018f0c03 */
[----:B------:R-:W-:Y:S01]  /*1470*/  IMAD.MOV.U32 R16, RZ, RZ, 0x6 ;  /* 0x00000006ff107424 */ /* 0x000fe200078e00ff */
[----:B------:R-:W-:Y:S01]  /*1480*/  LEA.HI.X R3, R8, c[0x0][0x194], R7, 0x1, P0 ;  /* 0x0000650008037a11 */ /* 0x000fe200000f0c07 */
[----:B------:R-:W-:Y:S01]  /*1490*/  IMAD.SHL.U32 R9, R13, 0x40, RZ ;  /* 0x000000400d097824 */ /* 0x000fe200078e00ff */
[----:B------:R-:W-:Y:S01]  /*14a0*/  @!PT LDS RZ, [RZ] ;  /* 0x00000000fffff984 */ /* 0x000fe20000000800 */
[----:B------:R-:W-:Y:S01]  /*14b0*/  @!PT LDS RZ, [RZ] ;  /* 0x00000000fffff984 */ /* 0x000fe20000000800 */
[----:B------:R-:W-:Y:S01]  /*14c0*/  @!PT LDS RZ, [RZ] ;  /* 0x00000000fffff984 */ /* 0x000fe20000000800 */
[----:B------:R1:W-:Y:S01]  /*14d0*/  LDGSTS.E.BYPASS.LTC128B.128 [R240+0x6080], [R4.64], !P5 ;  /* 0x0608000004f07fae */ /* 0x0003e2000e901d44 */
[C---:B------:R-:W-:Y:S01]  /*14e0*/  ISETP.LT.OR P3, PT, R20.reuse, 0x21, P1 ;  /* 0x000000211400780c */ /* 0x040fe20000f61670 */
[----:B------:R-:W-:Y:S01]  /*14f0*/  IMAD.IADD R11, R23, 0x1, R30 ;  /* 0x00000001170b7824 */ /* 0x000fe200078e021e */
[----:B------:R-:W-:Y:S01]  /*1500*/  SHF.L.U64.HI R13, R13, R16, c[0x0][0x1dc] ;  /* 0x000077000d0d7619 */ /* 0x000fe20000010210 */
[----:B------:R1:W-:Y:S01]  /*1510*/  LDGSTS.E.BYPASS.LTC128B.128 [R240+0x9080], [R4.64+0x80], !P4 ;  /* 0x0908008004f07fae */ /* 0x0003e2000e101d44 */
[C---:B------:R-:W-:Y:S01]  /*1520*/  IADD3 R6, P0, R9.reuse, R4, RZ ;  /* 0x0000000409067210 */ /* 0x040fe20007f1e0ff */
[----:B------:R-:W-:Y:S01]  /*1530*/  IMAD.MOV.U32 R10, RZ, RZ, R22 ;  /* 0x000000ffff0a7224 */ /* 0x000fe200078e0016 */
[----:B------:R-:W-:Y:S01]  /*1540*/  ISETP.LT.OR P4, PT, R20, 0x21, P2 ;  /* 0x000000211400780c */ /* 0x000fe20001781670 */
[----:B------:R-:W-:Y:S01]  /*1550*/  IMAD R12, R34, c[0x0][0x210], RZ ;  /* 0x00008400220c7a24 */ /* 0x000fe200078e02ff */
[----:B------:R-:W-:Y:S01]  /*1560*/  IADD3 R8, P6, P5, R9, 0x80, R4 ;  /* 0x0000008009087810 */ /* 0x000fe20007dde004 */
[----:B------:R-:W-:Y:S01]  /*1570*/  IMAD.X R7, R13, 0x1, R5, P0 ;  /* 0x000000010d077824 */ /* 0x000fe200000e0605 */
[C---:B------:R-:W-:Y:S01]  /*1580*/  ISETP.LT.OR P2, PT, R20.reuse, 0x41, P2 ;  /* 0x000000411400780c */ /* 0x040fe20001741670 */
[C---:B------:R-:W-:Y:S01]  /*1590*/  IMAD R12, R35.reuse, c[0x0][0x214], R12 ;  /* 0x00008500230c7a24 */ /* 0x040fe200078e020c */
[----:B------:R-:W-:Y:S01]  /*15a0*/  ISETP.LT.OR P1, PT, R20, 0x41, P1 ;  /* 0x000000411400780c */ /* 0x000fe20000f21670 */
[----:B------:R-:W-:-:S04]  /*15b0*/  IMAD.WIDE.U32 R10, R35, c[0x0][0x210], R10 ;  /* 0x00008400230a7a25 */ /* 0x000fc800078e000a */
[----:B------:R-:W-:Y:S02]  /*15c0*/  IMAD.MOV.U32 R223, RZ, RZ, 0x40 ;  /* 0x00000040ffdf7424 */ /* 0x000fe400078e00ff */
[----:B------:R2:W-:Y:S01]  /*15d0*/  LDGSTS.E.BYPASS.LTC128B.128 [R240+0x7080], [R6.64], !P4 ;  /* 0x0708000006f07fae */ /* 0x0005e2000e101d44 */
[----:B------:R-:W-:Y:S02]  /*15e0*/  IMAD.SHL.U32 R219, R0, 0x2, RZ ;  /* 0x0000000200db7824 */ /* 0x000fe400078e00ff */
[----:B------:R-:W-:Y:S02]  /*15f0*/  IMAD R17, R34, c[0x0][0x238], RZ ;  /* 0x00008e0022117a24 */ /* 0x000fe400078e02ff */
[----:B------:R-:W-:-:S04]  /*1600*/  IMAD.WIDE.U32 R14, R35, c[0x0][0x238], R28 ;  /* 0x00008e00230e7a25 */ /* 0x000fc800078e001c */
[----:B------:R-:W-:Y:S01]  /*1610*/  IMAD R17, R35, c[0x0][0x23c], R17 ;  /* 0x00008f0023117a24 */ /* 0x000fe200078e0211 */
[----:B-1----:R-:W-:Y:S01]  /*1620*/  IADD3 R4, P0, R6, R9, RZ ;  /* 0x0000000906047210 */ /* 0x002fe20007f1e0ff */
[----:B------:R-:W-:Y:S01]  /*1630*/  IMAD.MOV.U32 R224, RZ, RZ, 0x10 ;  /* 0x00000010ffe07424 */ /* 0x000fe200078e00ff */
[----:B------:R-:W-:Y:S01]  /*1640*/  IADD3.X R9, R13, RZ, R5, P6, P5 ;  /* 0x000000ff0d097210 */ /* 0x000fe200037ea405 */
[----:B------:R-:W-:Y:S01]  /*1650*/  IMAD.MOV.U32 R227, RZ, RZ, 0x20 ;  /* 0x00000020ffe37424 */ /* 0x000fe200078e00ff */
[----:B------:R-:W-:Y:S01]  /*1660*/  ISETP.GE.AND P6, PT, R18, c[0x0][0x19c], PT ;  /* 0x0000670012007a0c */ /* 0x000fe20003fc6270 */
[----:B------:R-:W-:Y:S01]  /*1670*/  IMAD.X R5, R7, 0x1, R13, P0 ;  /* 0x0000000107057824 */ /* 0x000fe200000e060d */
[----:B------:R-:W-:Y:S01]  /*1680*/  ISETP.GE.AND P5, PT, R19, c[0x0][0x19c], PT ;  /* 0x0000670013007a0c */ /* 0x000fe20003fa6270 */
[----:B------:R1:W-:Y:S01]  /*1690*/  LDGSTS.E.BYPASS.LTC128B.128 [R240+0xa080], [R8.64], !P3 ;  /* 0x0a08000008f07fae */ /* 0x0003e2000d901d44 */
[C---:B------:R-:W-:Y:S01]  /*16a0*/  ISETP.LT.OR P0, PT, R20.reuse, 0x1, P6 ;  /* 0x000000011400780c */ /* 0x040fe20003701670 */
[----:B------:R-:W-:Y:S01]  /*16b0*/  IMAD.MOV.U32 R229, RZ, RZ, 0x10 ;  /* 0x00000010ffe57424 */ /* 0x000fe200078e00ff */
[C---:B------:R-:W-:Y:S01]  /*16c0*/  ISETP.LT.OR P4, PT, R20.reuse, 0x1, P5 ;  /* 0x000000011400780c */ /* 0x040fe20002f81670 */
[----:B------:R3:W-:Y:S01]  /*16d0*/  LDGSTS.E.BYPASS.LTC128B.128 [R240+0x8080], [R4.64], !P2 ;  /* 0x0808000004f07fae */ /* 0x0007e2000d101d44 */
[C---:B------:R-:W-:Y:S01]  /*16e0*/  ISETP.LT.OR P2, PT, R20.reuse, 0x21, P6 ;  /* 0x000000211400780c */ /* 0x040fe20003741670 */
[----:B------:R-:W-:Y:S01]  /*16f0*/  IMAD.MOV.U32 R218, RZ, RZ, RZ ;  /* 0x000000ffffda7224 */ /* 0x000fe200078e00ff */
[C---:B------:R-:W-:Y:S01]  /*1700*/  ISETP.LT.OR P6, PT, R20.reuse, 0x41, P6 ;  /* 0x000000411400780c */ /* 0x040fe200037c1670 */
[----:B------:R3:W-:Y:S01]  /*1710*/  LDGSTS.E.BYPASS.LTC128B.128 [R240+0xb080], [R4.64+0x80], !P1 ;  /* 0x0b08008004f07fae */ /* 0x0007e2000c901d44 */
[----:B--2---:R-:W-:Y:S01]  /*1720*/  IMAD.MOV.U32 R6, RZ, RZ, c[0x0][0x1a8] ;  /* 0x00006a00ff067624 */ /* 0x004fe200078e00ff */
[C---:B------:R-:W-:Y:S01]  /*1730*/  ISETP.LT.OR P1, PT, R20.reuse, 0x21, P5 ;  /* 0x000000211400780c */ /* 0x040fe20002f21670 */
[C---:B------:R-:W-:Y:S01]  /*1740*/  IMAD R7, R25.reuse, c[0x0][0x218], RZ ;  /* 0x0000860019077a24 */ /* 0x040fe200078e02ff */
[----:B------:R-:W0:Y:S01]  /*1750*/  LDGDEPBAR ;  /* 0x00000000000079af */ /* 0x000e220000000000 */
[----:B------:R-:W-:Y:S01]  /*1760*/  ISETP.LT.OR P5, PT, R20, 0x41, P5 ;  /* 0x000000411400780c */ /* 0x000fe20002fa1670 */
[----:B------:R-:W-:Y:S01]  /*1770*/  IMAD R25, R25, c[0x0][0x240], RZ ;  /* 0x0000900019197a24 */ /* 0x000fe200078e02ff */
[C---:B------:R-:W-:Y:S01]  /*1780*/  SHF.L.U64.HI R13, R6.reuse, R16, c[0x0][0x1ac] ;  /* 0x00006b00060d7619 */ /* 0x040fe20000010210 */
[----:B------:R-:W-:Y:S01]  /*1790*/  IMAD.SHL.U32 R6, R6, 0x40, RZ ;  /* 0x0000004006067824 */ /* 0x000fe200078e00ff */
[----:B------:R2:W-:Y:S01]  /*17a0*/  LDGSTS.E.BYPASS.LTC128B.128 [R240+0x80], [R2.64], !P0 ;  /* 0x0008000002f07fae */ /* 0x0005e2000c101d44 */
[----:B------:R-:W-:Y:S01]  /*17b0*/  LEA.HI R20, R33, R85, RZ, 0x2 ;  /* 0x0000005521147211 */ /* 0x000fe200078f10ff */
[----:B------:R-:W-:-:S02]  /*17c0*/  IMAD R25, R31, c[0x0][0x244], R25 ;  /* 0x000091001f197a24 */ /* 0x000fc400078e0219 */
[----:B------:R2:W-:Y:S01]  /*17d0*/  LDGSTS.E.BYPASS.LTC128B.128 [R240+0x3080], [R2.64+0x80], !P4 ;  /* 0x0308008002f07fae */ /* 0x0005e2000e101d44 */
[----:B------:R-:W-:Y:S01]  /*17e0*/  ISETP.GE.AND P4, PT, R18, c[0x0][0x16c], PT ;  /* 0x00005b0012007a0c */ /* 0x000fe20003f86270 */
[----:B------:R-:W-:Y:S02]  /*17f0*/  IMAD.MOV.U32 R241, RZ, RZ, 0x1 ;  /* 0x00000001fff17424 */ /* 0x000fe400078e00ff */
[----:B------:R-:W-:Y:S01]  /*1800*/  IMAD.MOV.U32 R205, RZ, RZ, RZ ;  /* 0x000000ffffcd7224 */ /* 0x000fe200078e00ff */
[----:B-1----:R-:W-:-:S04]  /*1810*/  IADD3 R8, P3, P0, R6, 0x80, R2 ;  /* 0x0000008006087810 */ /* 0x002fc8000787e002 */
[----:B------:R-:W-:Y:S02]  /*1820*/  IADD3.X R9, R13, RZ, R3, P3, P0 ;  /* 0x000000ff0d097210 */ /* 0x000fe40001fe0403 */
[----:B------:R-:W-:Y:S01]  /*1830*/  ISETP.GE.AND P3, PT, R19, c[0x0][0x16c], PT ;  /* 0x00005b0013007a0c */ /* 0x000fe20003f66270 */
[----:B---3--:R-:W-:Y:S02]  /*1840*/  IMAD.IADD R5, R11, 0x1, R12 ;  /* 0x000000010b057824 */ /* 0x008fe400078e020c */
[----:B------:R-:W-:Y:S01]  /*1850*/  IMAD R11, R31, c[0x0][0x21c], R7 ;  /* 0x000087001f0b7a24 */ /* 0x000fe200078e0207 */
[----:B------:R-:W-:Y:S01]  /*1860*/  SEL R12, RZ, 0x2, P3 ;  /* 0x00000002ff0c7807 */ /* 0x000fe20001800000 */
[----:B------:R-:W-:Y:S01]  /*1870*/  IMAD.MOV.U32 R4, RZ, RZ, R10 ;  /* 0x000000ffff047224 */ /* 0x000fe200078e000a */
[----:B------:R-:W-:-:S03]  /*1880*/  SEL R10, RZ, 0x1, P4 ;  /* 0x00000001ff0a7807 */ /* 0x000fc60002000000 */
[----:B------:R-:W-:-:S04]  /*1890*/  IMAD.WIDE.U32 R4, R31, c[0x0][0x218], R4 ;  /* 0x000086001f047a25 */ /* 0x000fc800078e0004 */
[----:B------:R-:W-:Y:S01]  /*18a0*/  IMAD.IADD R10, R12, 0x1, R10 ;  /* 0x000000010c0a7824 */ /* 0x000fe200078e020a */
[----:B--2---:R-:W-:-:S05]  /*18b0*/  IADD3 R2, P0, R6, R2, RZ ;  /* 0x0000000206027210 */ /* 0x004fca0007f1e0ff */
[----:B------:R-:W-:Y:S01]  /*18c0*/  IMAD.X R3, R13, 0x1, R3, P0 ;  /* 0x000000010d037824 */ /* 0x000fe200000e0603 */
[----:B------:R-:W-:-:S04]  /*18d0*/  IADD3 R6, P0, R2, R6, RZ ;  /* 0x0000000602067210 */ /* 0x000fc80007f1e0ff */
[----:B------:R1:W-:Y:S01]  /*18e0*/  LDGSTS.E.BYPASS.LTC128B.128 [R240+0x1080], [R2.64], !P2 ;  /* 0x0108000002f07fae */ /* 0x0003e2000d101d44 */
[----:B------:R-:W-:Y:S01]  /*18f0*/  IMAD.X R7, R3, 0x1, R13, P0 ;  /* 0x0000000103077824 */ /* 0x000fe200000e060d */
[----:B------:R-:W-:Y:S02]  /*1900*/  LEA R244, P0, R4, c[0x0][0x1f0], 0x1 ;  /* 0x00007c0004f47a11 */ /* 0x000fe400078008ff */
[----:B------:R2:W-:Y:S01]  /*1910*/  LDGSTS.E.BYPASS.LTC128B.128 [R240+0x4080], [R8.64], !P1 ;  /* 0x0408000008f07fae */ /* 0x0005e2000c901d44 */
[C---:B------:R-:W-:Y:S02]  /*1920*/  LOP3.LUT P1, RZ, R10.reuse, 0x1, RZ, 0xc0, !PT ;  /* 0x000000010aff7812 */ /* 0x040fe4000782c0ff */
[----:B------:R-:W-:Y:S01]  /*1930*/  LOP3.LUT P2, RZ, R10, 0x2, RZ, 0xc0, !PT ;  /* 0x000000020aff7812 */ /* 0x000fe2000784c0ff */
[----:B------:R3:W-:Y:S01]  /*1940*/  LDGSTS.E.BYPASS.LTC128B.128 [R240+0x2080], [R6.64], !P6 ;  /* 0x0208000006f07fae */ /* 0x0007e2000f101d44 */
[----:B------:R-:W-:-:S03]  /*1950*/  SHF.R.S32.HI R10, RZ, 0x1f, R27 ;  /* 0x0000001fff0a7819 */ /* 0x000fc6000001141b */
[----:B------:R3:W-:Y:S01]  /*1960*/  LDGSTS.E.BYPASS.LTC128B.128 [R240+0x5080], [R6.64+0x80], !P5 ;  /* 0x0508008006f07fae */ /* 0x0007e2000e901d44 */
[----:B------:R-:W-:Y:S02]  /*1970*/  LOP3.LUT P5, RZ, R26, 0x2, RZ, 0xc0, !PT ;  /* 0x000000021aff7812 */ /* 0x000fe400078ac0ff */
[----:B------:R-:W-:Y:S01]  /*1980*/  LEA.HI R10, R10, R27, RZ, 0x2 ;  /* 0x0000001b0a0a7211 */ /* 0x000fe200078f10ff */
[----:B------:R-:W0:Y:S03]  /*1990*/  LDGDEPBAR ;  /* 0x00000000000079af */ /* 0x000e260000000000 */
[----:B------:R-:W-:-:S05]  /*19a0*/  LOP3.LUT R10, R10, 0xfffffffc, RZ, 0xc0, !PT ;  /* 0xfffffffc0a0a7812 */ /* 0x000fca00078ec0ff */
[C---:B------:R-:W-:Y:S02]  /*19b0*/  IMAD.IADD R10, R27.reuse, 0x1, -R10 ;  /* 0x000000011b0a7824 */ /* 0x040fe400078e0a0a */
[----:B------:R-:W-:Y:S02]  /*19c0*/  IMAD.SHL.U32 R27, R27, 0x8, RZ ;  /* 0x000000081b1b7824 */ /* 0x000fe400078e00ff */
[----:B-1----:R-:W-:Y:S01]  /*19d0*/  IMAD.IADD R2, R5, 0x1, R11 ;  /* 0x0000000105027824 */ /* 0x002fe200078e020b */
[----:B------:R-:W-:Y:S01]  /*19e0*/  LEA.HI R11, R33, R85, RZ, 0x5 ;  /* 0x00000055210b7211 */ /* 0x000fe200078f28ff */
[----:B------:R-:W-:Y:S01]  /*19f0*/  IMAD.MOV.U32 R3, RZ, RZ, c[0x0][0x178] ;  /* 0x00005e00ff037624 */ /* 0x000fe200078e00ff */
[----:B--2---:R-:W-:Y:S02]  /*1a00*/  SHF.R.S32.HI R8, RZ, 0x2, R20 ;  /* 0x00000002ff087819 */ /* 0x004fe40000011414 */
[----:B------:R-:W-:Y:S01]  /*1a10*/  LEA.HI.X R245, R4, c[0x0][0x1f4], R2, 0x1, P0 ;  /* 0x00007d0004f57a11 */ /* 0x000fe200000f0c02 */
[----:B------:R-:W-:Y:S01]  /*1a20*/  IMAD.MOV.U32 R4, RZ, RZ, 0x20 ;  /* 0x00000020ff047424 */ /* 0x000fe200078e00ff */
[----:B------:R-:W-:Y:S01]  /*1a30*/  LOP3.LUT P0, RZ, R26, 0x4, RZ, 0xc0, !PT ;  /* 0x000000041aff7812 */ /* 0x000fe2000780c0ff */
[C---:B------:R-:W-:Y:S01]  /*1a40*/  IMAD.SHL.U32 R42, R3.reuse, 0x40, RZ ;  /* 0x00000040032a7824 */ /* 0x040fe200078e00ff */
[----:B------:R-:W-:Y:S01]  /*1a50*/  SHF.L.U64.HI R37, R3, R16, c[0x0][0x17c] ;  /* 0x00005f0003257619 */ /* 0x000fe20000010210 */
[----:B------:R-:W-:Y:S01]  /*1a60*/  IMAD.IADD R3, R248, 0x1, -R251 ;  /* 0x00000001f8037824 */ /* 0x000fe200078e0afb */
[----:B------:R-:W-:Y:S01]  /*1a70*/  SEL R223, R223, 0xffffffc0, !P0 ;  /* 0xffffffc0dfdf7807 */ /* 0x000fe20004000000 */
[----:B------:R-:W-:-:S04]  /*1a80*/  DEPBAR.LE SB0, 0x1 ;  /* 0x000080400000791a */ /* 0x000fc80000000000 */
[----:B------:R-:W-:Y:S01]  /*1a90*/  BAR.SYNC.DEFER_BLOCKING 0x0 ;  /* 0x0000000000007b1d */ /* 0x000fe20000010000 */
[----:B------:R-:W-:Y:S01]  /*1aa0*/  SEL R0, R4, 0xffffffe0, !P5 ;  /* 0xffffffe004007807 */ /* 0x000fe20006800000 */
[----:B------:R-:W-:Y:S01]  /*1ab0*/  IMAD.IADD R220, R219, 0x1, R223 ;  /* 0x00000001dbdc7824 */ /* 0x000fe200078e02df */
[----:B------:R-:W-:Y:S01]  /*1ac0*/  SHF.R.S32.HI R2, RZ, 0x1f, R20 ;  /* 0x0000001fff027819 */ /* 0x000fe20000011414 */
[----:B------:R-:W-:Y:S01]  /*1ad0*/  IMAD.SHL.U32 R26, R26, 0x20, RZ ;  /* 0x000000201a1a7824 */ /* 0x000fe200078e00ff */
[----:B------:R-:W-:Y:S01]  /*1ae0*/  ISETP.LT.OR P6, PT, R3, 0x1, !P1 ;  /* 0x000000010300780c */ /* 0x000fe20004fc1670 */
[----:B------:R-:W-:Y:S01]  /*1af0*/  IMAD.IADD R221, R219, 0x1, R0 ;  /* 0x00000001dbdd7824 */ /* 0x000fe200078e0200 */
[----:B---3--:R-:W-:Y:S01]  /*1b00*/  SHF.R.S32.HI R7, RZ, 0x5, R11 ;  /* 0x00000005ff077819 */ /* 0x008fe2000001140b */
[----:B------:R-:W-:Y:S01]  /*1b10*/  IMAD.IADD R0, R0, 0x1, R220 ;  /* 0x0000000100007824 */ /* 0x000fe200078e02dc */
[----:B------:R-:W-:Y:S01]  /*1b20*/  IADD3 R4, P5, R42, R246, RZ ;  /* 0x000000f62a047210 */ /* 0x000fe20007fbe0ff */
[----:B------:R-:W-:Y:S01]  /*1b30*/  IMAD.IADD R223, R223, 0x1, R221 ;  /* 0x00000001dfdf7824 */ /* 0x000fe200078e02dd */
[----:B------:R-:W-:-:S02]  /*1b40*/  LEA.HI R6, R2, R8, RZ, 0x3 ;  /* 0x0000000802067211 */ /* 0x000fc400078f18ff */
[----:B------:R-:W-:Y:S01]  /*1b50*/  LEA.HI R2, R11, R7, RZ, 0x1 ;  /* 0x000000070b027211 */ /* 0x000fe200078f08ff */
[----:B------:R-:W-:Y:S01]  /*1b60*/  IMAD.X R5, R37, 0x1, R247, P5 ;  /* 0x0000000125057824 */ /* 0x000fe200028e06f7 */
[C---:B------:R-:W-:Y:S02]  /*1b70*/  ISETP.LT.OR P5, PT, R3.reuse, 0x1, !P2 ;  /* 0x000000010300780c */ /* 0x040fe400057a1670 */
[C---:B------:R-:W-:Y:S02]  /*1b80*/  ISETP.LT.OR P1, PT, R3.reuse, 0x21, !P1 ;  /* 0x000000210300780c */ /* 0x040fe40004f21670 */
[----:B------:R-:W-:Y:S02]  /*1b90*/  LOP3.LUT R2, R2, 0xfffffffe, RZ, 0xc0, !PT ;  /* 0xfffffffe02027812 */ /* 0x000fe400078ec0ff */
[----:B------:R-:W-:Y:S02]  /*1ba0*/  ISETP.GE.AND P0, PT, R18, c[0x0][0x1fc], PT ;  /* 0x00007f0012007a0c */ /* 0x000fe40003f06270 */
[----:B------:R-:W-:Y:S01]  /*1bb0*/  ISETP.LT.OR P2, PT, R3, 0x21, !P2 ;  /* 0x000000210300780c */ /* 0x000fe20005741670 */
[----:B------:R-:W1:Y:S01]  /*1bc0*/  LDSM.16.M88.2 R174, [R0+0x6080] ;  /* 0x0060800000ae783b */ /* 0x000e620000000100 */
[----:B------:R-:W-:Y:S01]  /*1bd0*/  IMAD.IADD R7, R7, 0x1, -R2 ;  /* 0x0000000107077824 */ /* 0x000fe200078e0a02 */
[----:B------:R-:W-:Y:S01]  /*1be0*/  LEA.HI R16, R33, R85, RZ, 0x4 ;  /* 0x0000005521107211 */ /* 0x000fe200078f20ff */
[----:B------:R-:W-:Y:S01]  /*1bf0*/  IMAD.MOV.U32 R2, RZ, RZ, 0x5 ;  /* 0x00000005ff027424 */ /* 0x000fe200078e00ff */
[----:B------:R-:W2:Y:S01]  /*1c00*/  LDSM.16.M88.2 R176, [R0+0x7080] ;  /* 0x0070800000b0783b */ /* 0x000ea20000000100 */
[----:B------:R-:W-:Y:S01]  /*1c10*/  IMAD.SHL.U32 R222, R7, 0x200, RZ ;  /* 0x0000020007de7824 */ /* 0x000fe200078e00ff */
[----:B------:R-:W-:-:S02]  /*1c20*/  SHF.R.S32.HI R13, RZ, 0x4, R16 ;  /* 0x00000004ff0d7819 */ /* 0x000fc40000011410 */
[----:B------:R-:W3:Y:S04]  /*1c30*/  LDSM.16.M88.2 R178, [R0+0x8080] ;  /* 0x0080800000b2783b */ /* 0x000ee80000000100 */
        /* <DEDUP_REMOVED lines=8> */
[----:B-----5:R-:W-:-:S03]  /*1cc0*/  LOP3.LUT R0, R6, 0xfffffff8, RZ, 0xc0, !PT ;  /* 0xfffffff806007812 */ /* 0x020fc600078ec0ff */
[----:B------:R1:W1:Y:S01]  /*1cd0*/  LDSM.16.M88.2 R166, [R221+0x8080] ;  /* 0x00808000dda6783b */ /* 0x0002620000000100 */
[----:B------:R-:W-:-:S03]  /*1ce0*/  LEA.HI R6, R16, R13, RZ, 0x1 ;  /* 0x0000000d10067211 */ /* 0x000fc600078f08ff */
[----:B------:R1:W1:Y:S01]  /*1cf0*/  LDSM.16.M88.2 R168, [R220+0x6080] ;  /* 0x00608000dca8783b */ /* 0x0002620000000100 */
[----:B------:R-:W-:Y:S01]  /*1d00*/  IMAD.IADD R0, R8, 0x1, -R0 ;  /* 0x0000000108007824 */ /* 0x000fe200078e0a00 */
[----:B------:R-:W-:Y:S02]  /*1d10*/  LOP3.LUT R6, R6, 0xfffffffe, RZ, 0xc0, !PT ;  /* 0xfffffffe06067812 */ /* 0x000fe400078ec0ff */
[----:B------:R1:W1:Y:S03]  /*1d20*/  LDSM.16.M88.2 R170, [R220+0x7080] ;  /* 0x00708000dcaa783b */ /* 0x0002660000000100 */
[----:B------:R-:W-:Y:S01]  /*1d30*/  IMAD.IADD R6, R13, 0x1, -R6 ;  /* 0x000000010d067824 */ /* 0x000fe200078e0a06 */
[----:B------:R1:W1:Y:S03]  /*1d40*/  LDSM.16.M88.2 R172, [R220+0x8080] ;  /* 0x00808000dcac783b */ /* 0x0002660000000100 */
[----:B------:R-:W-:Y:S01]  /*1d50*/  IMAD.SHL.U32 R225, R6, 0x8, RZ ;  /* 0x0000000806e17824 */ /* 0x000fe200078e00ff */
[----:B------:R1:W1:Y:S04]  /*1d60*/  LDSM.16.M88.2 R180, [R219+0x9080] ;  /* 0x00908000dbb4783b */ /* 0x0002680000000100 */
[----:B------:R1:W1:Y:S01]  /*1d70*/  LDSM.16.M88.2 R182, [R219+0xa080] ;  /* 0x00a08000dbb6783b */ /* 0x0002620000000100 */
[----:B------:R-:W-:-:S03]  /*1d80*/  LOP3.LUT R225, R225, 0x8, RZ, 0xc0, !PT ;  /* 0x00000008e1e17812 */ /* 0x000fc600078ec0ff */
        /* <DEDUP_REMOVED lines=12> */
[----:B------:R-:W-:Y:S01]  /*1e50*/  ISETP.GE.AND P6, PT, R18, c[0x0][0x1fc], PT ;  /* 0x00007f0012007a0c */ /* 0x000fe20003fc6270 */
[----:B------:R-:W-:-:S02]  /*1e60*/  IMAD.MOV.U32 R18, RZ, RZ, c[0x0][0x208] ;  /* 0x00008200ff127624 */ /* 0x000fc400078e00ff */
[----:B------:R1:W-:Y:S03]  /*1e70*/  LDGSTS.E.BYPASS.LTC128B.128 [R240+0x8080], [R246.64+0x80], !P5 ;  /* 0x08080080f6f07fae */ /* 0x0003e6000e901d44 */
[C---:B------:R-:W-:Y:S01]  /*1e80*/  SHF.L.U64.HI R2, R18.reuse, R2, c[0x0][0x20c] ;  /* 0x0000830012027619 */ /* 0x040fe20000010202 */
[----:B------:R-:W-:Y:S01]  /*1e90*/  IMAD.SHL.U32 R18, R18, 0x20, RZ ;  /* 0x0000002012127824 */ /* 0x000fe200078e00ff */
[----:B------:R5:W-:Y:S01]  /*1ea0*/  LDGSTS.E.BYPASS.LTC128B.128 [R240+0x7080], [R4.64], !P1 ;  /* 0x0708000004f07fae */ /* 0x000be2000c901d44 */
[----:B------:R-:W-:Y:S02]  /*1eb0*/  IADD3 R8, P5, P1, R42, 0x80, R246 ;  /* 0x000000802a087810 */ /* 0x000fe400079be0f6 */
[----:B------:R-:W-:Y:S01]  /*1ec0*/  CS2R R42, SRZ ;  /* 0x00000000002a7805 */ /* 0x000fe2000001ff00 */
[C---:B------:R-:W-:Y:S01]  /*1ed0*/  SHF.L.U64.HI R2, R18.reuse, 0x1, R2 ;  /* 0x0000000112027819 */ /* 0x040fe20000010202 */
[----:B------:R-:W-:Y:S01]  /*1ee0*/  IMAD.SHL.U32 R18, R18, 0x2, RZ ;  /* 0x0000000212127824 */ /* 0x000fe200078e00ff */
[----:B------:R-:W-:-:S02]  /*1ef0*/  IADD3.X R9, R37, RZ, R247, P5, P1 ;  /* 0x000000ff25097210 */ /* 0x000fc40002fe24f7 */
[----:B------:R-:W-:Y:S02]  /*1f00*/  CS2R R36, SRZ ;  /* 0x0000000000247805 */ /* 0x000fe4000001ff00 */
[----:B------:R-:W-:Y:S01]  /*1f10*/  IADD3 R12, P5, P1, R18, 0x80, R244 ;  /* 0x00000080120c7810 */ /* 0x000fe200079be0f4 */
[----:B------:R1:W-:Y:S03]  /*1f20*/  LDGSTS.E.BYPASS.LTC128B.128 [R240+0x9080], [R8.64], !P2 ;  /* 0x0908000008f07fae */ /* 0x0003e6000d101d44 */
[----:B------:R-:W-:Y:S02]  /*1f30*/  IADD3.X R13, R2, RZ, R245, P5, P1 ;  /* 0x000000ff020d7210 */ /* 0x000fe40002fe24f5 */
[C---:B------:R-:W-:Y:S02]  /*1f40*/  ISETP.GE.AND P1, PT, R19.reuse, c[0x0][0x1fc], PT ;  /* 0x00007f0013007a0c */ /* 0x040fe40003f26270 */
[----:B------:R-:W-:-:S02]  /*1f50*/  ISETP.GE.AND P5, PT, R19, c[0x0][0x1fc], PT ;  /* 0x00007f0013007a0c */ /* 0x000fc40003fa6270 */
[----:B------:R-:W-:Y:S02]  /*1f60*/  SEL R249, RZ, 0xffffffff, P1 ;  /* 0xfffffffffff97807 */ /* 0x000fe40000800000 */
[C---:B------:R-:W-:Y:S02]  /*1f70*/  ISETP.LT.OR P1, PT, R3.reuse, 0x1, P5 ;  /* 0x000000010300780c */ /* 0x040fe40002f21670 */
[----:B------:R-:W-:Y:S01]  /*1f80*/  ISETP.LT.OR P5, PT, R3, 0x21, P5 ;  /* 0x000000210300780c */ /* 0x000fe20002fa1670 */
[----:B------:R-:W-:Y:S02]  /*1f90*/  IMAD.SHL.U32 R249, R249, 0x2, RZ ;  /* 0x00000002f9f97824 */ /* 0x000fe400078e00ff */
[----:B-----5:R-:W-:Y:S01]  /*1fa0*/  IMAD.IADD R5, R15, 0x1, R17 ;  /* 0x000000010f057824 */ /* 0x020fe200078e0211 */
[----:B------:R-:W-:Y:S01]  /*1fb0*/  SEL R17, RZ, 0x1, P0 ;  /* 0x00000001ff117807 */ /* 0x000fe20000000000 */
[----:B------:R-:W-:Y:S01]  /*1fc0*/  IMAD.MOV.U32 R4, RZ, RZ, R14 ;  /* 0x000000ffff047224 */ /* 0x000fe200078e000e */
[C---:B------:R-:W-:Y:S01]  /*1fd0*/  ISETP.LT.OR P0, PT, R3.reuse, 0x1, P6 ;  /* 0x000000010300780c */ /* 0x040fe20003701670 */
[----:B------:R-:W-:Y:S01]  /*1fe0*/  IMAD R14, R10, -0x8, R32 ;  /* 0xfffffff80a0e7824 */ /* 0x000fe200078e0220 */
[----:B------:R-:W-:Y:S01]  /*1ff0*/  ISETP.LT.OR P6, PT, R3, 0x21, P6 ;  /* 0x000000210300780c */ /* 0x000fe200037c1670 */
[----:B------:R-:W-:Y:S01]  /*2000*/  IMAD.WIDE.U32 R22, R31, c[0x0][0x240], R4 ;  /* 0x000090001f167a25 */ /* 0x000fe200078e0004 */
[----:B------:R-:W-:-:S02]  /*2010*/  LOP3.LUT R3, R27, 0x18, RZ, 0xc0, !PT ;  /* 0x000000181b037812 */ /* 0x000fc400078ec0ff */
[----:B------:R-:W-:Y:S01]  /*2020*/  LOP3.LUT R249, R249, 0x2, R17, 0xe2, !PT ;  /* 0x00000002f9f97812 */ /* 0x000fe200078ee211 */
[----:B------:R-:W-:Y:S01]  /*2030*/  IMAD.SHL.U32 R5, R0, 0x20, RZ ;  /* 0x0000002000057824 */ /* 0x000fe200078e00ff */
[----:B-1----:R-:W-:Y:S01]  /*2040*/  IADD3 R8, P2, R18, R244, RZ ;  /* 0x000000f412087210 */ /* 0x002fe20007f5e0ff */
[C---:B------:R-:W-:Y:S01]  /*2050*/  IMAD.SHL.U32 R4, R6.reuse, 0x20, RZ ;  /* 0x0000002006047824 */ /* 0x040fe200078e00ff */
[----:B------:R1:W-:Y:S01]  /*2060*/  STL.64 [R1+0x10], R22 ;  /* 0x0000101601007387 */ /* 0x0003e20000100a00 */
[----:B------:R-:W-:Y:S02]  /*2070*/  IMAD.SHL.U32 R6, R6, 0x100, RZ ;  /* 0x0000010006067824 */ /* 0x000fe400078e00ff */
[----:B------:R-:W-:Y:S01]  /*2080*/  IMAD.X R9, R2, 0x1, R245, P2 ;  /* 0x0000000102097824 */ /* 0x000fe200010e06f5 */
[----:B------:R-:W-:Y:S01]  /*2090*/  ISETP.GT.AND P2, PT, R85, 0xf, PT ;  /* 0x0000000f5500780c */ /* 0x000fe20003f44270 */
[----:B------:R-:W-:Y:S01]  /*20a0*/  IMAD.IADD R252, R23, 0x1, R25 ;  /* 0x0000000117fc7824 */ /* 0x000fe200078e0219 */
[----:B------:R-:W-:-:S02]  /*20b0*/  LOP3.LUT R2, R11, 0xffffffe0, RZ, 0xc0, !PT ;  /* 0xffffffe00b027812 */ /* 0x000fc400078ec0ff */
[C---:B------:R-:W-:Y:S01]  /*20c0*/  LOP3.LUT R11, R3.reuse, 0xe0, R5, 0xf8, !PT ;  /* 0x000000e0030b7812 */ /* 0x040fe200078ef805 */
[----:B------:R-:W-:Y:S01]  /*20d0*/  IMAD.SHL.U32 R5, R0, 0x4, RZ ;  /* 0x0000000400057824 */ /* 0x000fe200078e00ff */
[----:B------:R-:W-:Y:S01]  /*20e0*/  LOP3.LUT R15, R3, 0x20, R4, 0xf8, !PT ;  /* 0x00000020030f7812 */ /* 0x000fe200078ef804 */
[----:B------:R-:W-:Y:S02]  /*20f0*/  IMAD.IADD R2, R85, 0x1, -R2 ;  /* 0x0000000155027824 */ /* 0x000fe400078e0a02 */
[----:B------:R-:W-:Y:S01]  /*2100*/  IMAD.SHL.U32 R4, R7, 0x10, RZ ;  /* 0x0000001007047824 */ /* 0x000fe200078e00ff */
[----:B------:R-:W-:Y:S02]  /*2110*/  LOP3.LUT R11, R11, 0x18, R5, 0x78, !PT ;  /* 0x000000180b0b7812 */ /* 0x000fe400078e7805 */
[----:B------:R-:W-:Y:S01]  /*2120*/  SHF.R.S32.HI R3, RZ, 0x1f, R2 ;  /* 0x0000001fff037819 */ /* 0x000fe20000011402 */
[----:B------:R-:W-:-:S03]  /*2130*/  @!P2 IMAD.SHL.U32 R10, R85, 0x10, RZ ;  /* 0x00000010550aa824 */ /* 0x000fc600078e00ff */
[----:B------:R-:W-:Y:S02]  /*2140*/  LEA.HI R3, R3, R2, RZ, 0x2 ;  /* 0x0000000203037211 */ /* 0x000fe400078f10ff */
[----:B------:R5:W-:Y:S02]  /*2150*/  @!P2 LDGSTS.E.BYPASS.LTC128B.128 [R10+0x12080], [R40.64] ;  /* 0x12080000280aafae */ /* 0x000be4000b901d44 */
[C---:B------:R-:W-:Y:S02]  /*2160*/  LOP3.LUT R238, R3.reuse, 0xfffffffc, RZ, 0xc0, !PT ;  /* 0xfffffffc03ee7812 */ /* 0x040fe400078ec0ff */
[----:B------:R-:W0:Y:S01]  /*2170*/  LDGDEPBAR ;  /* 0x00000000000079af */ /* 0x000e220000000000 */
[----:B------:R-:W-:Y:S02]  /*2180*/  LEA.HI.SX32 R242, R3, R4, 0x1e ;  /* 0x0000000403f27211 */ /* 0x000fe400078ff2ff */
[----:B------:R-:W-:Y:S01]  /*2190*/  IMAD.IADD R238, R2, 0x1, -R238 ;  /* 0x0000000102ee7824 */ /* 0x000fe200078e0aee */
[----:B------:R1:W-:Y:S01]  /*21a0*/  LDGSTS.E.BYPASS.LTC128B.128 [R240+0xe080], [R244.64], !P0 ;  /* 0x0e080000f4f07fae */ /* 0x0003e2000c101d44 */
[----:B------:R-:W-:-:S02]  /*21b0*/  LOP3.LUT P0, RZ, R0, 0x1, RZ, 0xc0, !PT ;  /* 0x0000000100ff7812 */ /* 0x000fc4000780c0ff */
[----:B------:R-:W-:Y:S01]  /*21c0*/  LOP3.LUT R4, R4, 0x10, RZ, 0xc0, !PT ;  /* 0x0000001004047812 */ /* 0x000fe200078ec0ff */
[----:B------:R1:W-:Y:S01]  /*21d0*/  LDGSTS.E.BYPASS.LTC128B.128 [R240+0x10080], [R244.64+0x80], !P1 ;  /* 0x10080080f4f07fae */ /* 0x0003e2000c901d44 */
[----:B------:R-:W-:Y:S01]  /*21e0*/  LOP3.LUT R3, R20, 0x3ffffffc, RZ, 0xc0, !PT ;  /* 0x3ffffffc14037812 */ /* 0x000fe200078ec0ff */
[----:B------:R-:W-:Y:S01]  /*21f0*/  IMAD R238, R238, -0x2, R14 ;  /* 0xfffffffeeeee7824 */ /* 0x000fe200078e020e */
[----:B------:R-:W-:Y:S01]  /*2200*/  LOP3.LUT R26, R4, 0xe0, R26, 0xf8, !PT ;  /* 0x000000e0041a7812 */ /* 0x000fe200078ef81a */
[----:B------:R1:W-:Y:S01]  /*2210*/  LDGSTS.E.BYPASS.LTC128B.128 [R240+0xf080], [R8.64], !P6 ;  /* 0x0f08000008f07fae */ /* 0x0003e2000f101d44 */
[C---:B------:R-:W-:Y:S01]  /*2220*/  ISETP.GE.AND P6, PT, R85.reuse, 0x10, PT ;  /* 0x000000105500780c */ /* 0x040fe20003fc6270 */
[----:B------:R-:W-:Y:S02]  /*2230*/  IMAD.IADD R5, R85, 0x1, -R3 ;  /* 0x0000000155057824 */ /* 0x000fe400078e0a03 */
[----:B------:R1:W-:Y:S02]  /*2240*/  LDGSTS.E.BYPASS.LTC128B.128 [R240+0x11080], [R12.64], !P5 ;  /* 0x110800000cf07fae */ /* 0x0003e4000e901d44 */
[----:B------:R-:W-:-:S04]  /*2250*/  IMAD R5, R5, 0x2, R222 ;  /* 0x0000000205057824 */ /* 0x000fc800078e02de */
[----:B------:R-:W-:Y:S01]  /*2260*/  IMAD.IADD R236, R5, 0x1, R11 ;  /* 0x0000000105ec7824 */ /* 0x000fe200078e020b */
[----:B-----5:R-:W-:Y:S01]  /*2270*/  LOP3.LUT R10, R16, 0xfffffff0, RZ, 0xc0, !PT ;  /* 0xfffffff0100a7812 */ /* 0x020fe200078ec0ff */
[----:B------:R-:W-:Y:S02]  /*2280*/  CS2R R40, SRZ ;  /* 0x0000000000287805 */ /* 0x000fe4000001ff00 */
[----:B------:R-:W-:Y:S02]  /*2290*/  IMAD.SHL.U32 R236, R236, 0x2, RZ ;  /* 0x00000002ecec7824 */ /* 0x000fe400078e00ff */
[----:B------:R-:W-:-:S03]  /*22a0*/  IMAD.IADD R0, R85, 0x1, -R10 ;  /* 0x0000000155007824 */ /* 0x000fc600078e0a0a */
[----:B------:R-:W-:Y:S01]  /*22b0*/  IADD3 R237, R236, 0x126c0, RZ ;  /* 0x000126c0eced7810 */ /* 0x000fe20007ffe0ff */
[C---:B------:R-:W-:Y:S01]  /*22c0*/  IMAD.SHL.U32 R3, R0.reuse, 0x20, RZ ;  /* 0x0000002000037824 */ /* 0x040fe200078e00ff */
[----:B------:R-:W-:Y:S02]  /*22d0*/  SHF.R.S32.HI R2, RZ, 0x1f, R0 ;  /* 0x0000001fff027819 */ /* 0x000fe40000011400 */
[----:B------:R-:W-:Y:S02]  /*22e0*/  LOP3.LUT P1, RZ, R0, 0x4, RZ, 0xc0, !PT ;  /* 0x0000000400ff7812 */ /* 0x000fe4000782c0ff */
[----:B------:R-:W-:Y:S02]  /*22f0*/  LEA.HI R2, R2, R0, RZ, 0x3 ;  /* 0x0000000002027211 */ /* 0x000fe400078f18ff */
[----:B------:R-:W-:Y:S02]  /*2300*/  LOP3.LUT R3, R225, 0x1e0, R3, 0xf8, !PT ;  /* 0x000001e0e1037812 */ /* 0x000fe400078ef803 */
[C---:B------:R-:W-:Y:S01]  /*2310*/  LOP3.LUT R4, R2.reuse, 0xfffffff8, RZ, 0xc0, !PT ;  /* 0xfffffff802047812 */ /* 0x040fe200078ec0ff */
[----:B------:R-:W-:Y:S01]  /*2320*/  IMAD.SHL.U32 R5, R2, 0x40, RZ ;  /* 0x0000004002057824 */ /* 0x000fe200078e00ff */
[----:B------:R-:W-:-:S03]  /*2330*/  SEL R224, R224, 0xfffffff0, !P1 ;  /* 0xfffffff0e0e07807 */ /* 0x000fc60004800000 */
[C---:B------:R-:W-:Y:S02]  /*2340*/  IMAD.IADD R4, R0.reuse, 0x1, -R4 ;  /* 0x0000000100047824 */ /* 0x040fe400078e0a04 */
[----:B------:R-:W-:-:S03]  /*2350*/  IMAD.SHL.U32 R0, R0, 0x4, RZ ;  /* 0x0000000400007824 */ /* 0x000fc600078e00ff */
[----:B------:R-:W-:Y:S02]  /*2360*/  LOP3.LUT P1, RZ, R4, 0x2, RZ, 0xc0, !PT ;  /* 0x0000000204ff7812 */ /* 0x000fe4000782c0ff */
[----:B------:R-:W-:Y:S02]  /*2370*/  LOP3.LUT R3, R3, 0x38, R0, 0x78, !PT ;  /* 0x0000003803037812 */ /* 0x000fe400078e7800 */
[----:B------:R-:W-:Y:S02]  /*2380*/  LOP3.LUT R0, R26, 0x100, R6, 0xf8, !PT ;  /* 0x000001001a007812 */ /* 0x000fe400078ef806 */
[----:B------:R-:W-:Y:S01]  /*2390*/  LOP3.LUT R222, R3, R222, RZ, 0xfc, !PT ;  /* 0x000000de03de7212 */ /* 0x000fe200078efcff */
[----:B------:R-:W-:Y:S01]  /*23a0*/  IMAD.SHL.U32 R3, R4, 0x40, RZ ;  /* 0x0000004004037824 */ /* 0x000fe200078e00ff */
[C---:B------:R-:W-:Y:S02]  /*23b0*/  LOP3.LUT R216, R0.reuse, 0x8, R216, 0xf8, !PT ;  /* 0x0000000800d87812 */ /* 0x040fe400078ef8d8 */
[----:B------:R-:W-:-:S02]  /*23c0*/  LOP3.LUT R6, R0, 0x1c0, RZ, 0xc0, !PT ;  /* 0x000001c000067812 */ /* 0x000fc400078ec0ff */
[----:B------:R-:W-:Y:S02]  /*23d0*/  LOP3.LUT R3, R3, 0x1c0, RZ, 0xc0, !PT ;  /* 0x000001c003037812 */ /* 0x000fe400078ec0ff */
[----:B------:R-:W-:Y:S02]  /*23e0*/  LOP3.LUT R0, R5, 0xfffffe00, RZ, 0xc0, !PT ;  /* 0xfffffe0005007812 */ /* 0x000fe400078ec0ff */
[----:B------:R-:W-:Y:S02]  /*23f0*/  SHF.R.U32.HI R2, RZ, 0x3, R3 ;  /* 0x00000003ff027819 */ /* 0x000fe40000011603 */
[----:B------:R-:W-:Y:S02]  /*2400*/  IADD3 R5, R236, 0x12480, RZ ;  /* 0x00012480ec057810 */ /* 0x000fe40007ffe0ff */
[C---:B------:R-:W-:Y:S02]  /*2410*/  LOP3.LUT R225, R2.reuse, R3, R225, 0x1e, !PT ;  /* 0x0000000302e17212 */ /* 0x040fe400078e1ee1 */
[----:B------:R-:W-:Y:S01]  /*2420*/  LOP3.LUT R3, R2, R15, R3, 0x1e, !PT ;  /* 0x0000000f02037212 */ /* 0x000fe200078e1e03 */
[----:B------:R-:W-:Y:S01]  /*2430*/  IMAD R2, R7, 0x400, R0 ;  /* 0x0000040007027824 */ /* 0x000fe200078e0200 */
[----:B------:R-:W-:-:S02]  /*2440*/  @P0 IADD3 R237, R5, 0x1c0, RZ ;  /* 0x000001c005ed0810 */ /* 0x000fc40007ffe0ff */
[----:B------:R-:W-:Y:S01]  /*2450*/  LOP3.LUT R231, R3, R0, RZ, 0xfc, !PT ;  /* 0x0000000003e77212 */ /* 0x000fe200078efcff */
[----:B------:R-:W-:Y:S01]  /*2460*/  @!P6 IMAD.SHL.U32 R0, R85, 0x10, RZ ;  /* 0x000000105500e824 */ /* 0x000fe200078e00ff */
[----:B------:R-:W-:Y:S01]  /*2470*/  LOP3.LUT P0, RZ, R4, 0x4, RZ, 0xc0, !PT ;  /* 0x0000000404ff7812 */ /* 0x000fe2000780c0ff */
[----:B------:R-:W-:Y:S01]  /*2480*/  IMAD.IADD R225, R2, 0x1, R225 ;  /* 0x0000000102e17824 */ /* 0x000fe200078e02e1 */
[----:B------:R-:W-:Y:S01]  /*2490*/  SHF.R.U32.HI R6, RZ, 0x3, R6 ;  /* 0x00000003ff067819 */ /* 0x000fe20000011606 */
[----:B------:R-:W-:Y:S01]  /*24a0*/  CS2R R84, SRZ ;  /* 0x0000000000547805 */ /* 0x000fe2000001ff00 */
[----:B------:R5:W-:Y:S01]  /*24b0*/  @!P6 LDGSTS.E.BYPASS.LTC128B.128 [R0+0x12280], [R38.64] ;  /* 0x122800002600efae */ /* 0x000be2000b901d44 */
[----:B------:R-:W-:Y:S01]  /*24c0*/  SEL R228, R227, 0xffffffe0, !P0 ;  /* 0xffffffe0e3e47807 */ /* 0x000fe20004000000 */
[C---:B------:R-:W-:Y:S01]  /*24d0*/  IMAD.SHL.U32 R226, R225.reuse, 0x2, RZ ;  /* 0x00000002e1e27824 */ /* 0x040fe200078e00ff */
[----:B------:R-:W-:Y:S01]  /*24e0*/  LOP3.LUT R216, R6, R216, RZ, 0x3c, !PT ;  /* 0x000000d806d87212 */ /* 0x000fe200078e3cff */
[----:B------:R-:W0:Y:S01]  /*24f0*/  LDGDEPBAR ;  /* 0x00000000000079af */ /* 0x000e220000000000 */
[----:B------:R-:W-:Y:S01]  /*2500*/  LEA R222, R222, 0x15480, 0x1 ;  /* 0x00015480dede7811 */ /* 0x000fe200078e08ff */
[----:B------:R-:W-:Y:S01]  /*2510*/  IMAD.IADD R230, R225, 0x1, R228 ;  /* 0x00000001e1e67824 */ /* 0x000fe200078e02e4 */
[----:B------:R-:W-:Y:S01]  /*2520*/  SEL R227, R227, 0xffffffe0, !P1 ;  /* 0xffffffe0e3e37807 */ /* 0x000fe20004800000 */
[----:B------:R-:W0:Y:S01]  /*2530*/  LDGDEPBAR ;  /* 0x00000000000079af */ /* 0x000e220000000000 */
[----:B------:R-:W-:Y:S01]  /*2540*/  SEL R229, R229, 0xfffffff0, !P1 ;  /* 0xfffffff0e5e57807 */ /* 0x000fe20004800000 */
[----:B------:R-:W-:-:S02]  /*2550*/  IMAD R224, R224, 0x2, R222 ;  /* 0x00000002e0e07824 */ /* 0x000fc400078e02de */
[----:B------:R-:W-:Y:S02]  /*2560*/  IMAD.SHL.U32 R216, R216, 0x2, RZ ;  /* 0x00000002d8d87824 */ /* 0x000fe400078e00ff */
[----:B------:R-:W-:Y:S02]  /*2570*/  IMAD.SHL.U32 R217, R231, 0x2, RZ ;  /* 0x00000002e7d97824 */ /* 0x000fe400078e00ff */
[----:B------:R-:W-:Y:S02]  /*2580*/  IMAD.IADD R227, R226, 0x1, R227 ;  /* 0x00000001e2e37824 */ /* 0x000fe400078e02e3 */
[----:B------:R-:W-:Y:S02]  /*2590*/  IMAD.IADD R234, R229, 0x1, R228 ;  /* 0x00000001e5ea7824 */ /* 0x000fe400078e02e4 */
[----:B------:R-:W-:Y:S02]  /*25a0*/  IMAD.IADD R233, R225, 0x1, R229 ;  /* 0x00000001e1e97824 */ /* 0x000fe400078e02e5 */
[----:B------:R-:W-:Y:S01]  /*25b0*/  IMAD.IADD R232, R229, 0x1, R230 ;  /* 0x00000001e5e87824 */ /* 0x000fe200078e02e6 */
[----:B-12345:R-:W-:-:S02]  /*25c0*/  CS2R R38, SRZ ;  /* 0x0000000000267805 */ /* 0x03efc4000001ff00 */
.L_x_90:
[----:B------:R-:W-:Y:S04]  /*25d0*/  DEPBAR.LE SB0, 0x1 ;  /* 0x000080400000791a */ /* 0x000fe80000000000 */
[----:B------:R-:W-:Y:S01]  /*25e0*/  BAR.SYNC.DEFER_BLOCKING 0x0 ;  /* 0x0000000000007b1d */ /* 0x000fe20000010000 */
[C---:B------:R-:W-:Y:S01]  /*25f0*/  IMAD R0, R218.reuse, 0x2000, R225 ;  /* 0x00002000da007824 */ /* 0x040fe200078e02e1 */
[C---:B------:R-:W-:Y:S01]  /*2600*/  LEA R148, R218.reuse, R229, 0xd ;  /* 0x000000e5da947211 */ /* 0x040fe200078e68ff */
[----:B------:R-:W-:Y:S01]  /*2610*/  IMAD R150, R218, 0x2000, R228 ;  /* 0x00002000da967824 */ /* 0x000fe200078e02e4 */
[----:B------:R-:W-:Y:S01]  /*2620*/  IADD3 R235, R205, 0x1, RZ ;  /* 0x00000001cdeb7810 */ /* 0x000fe20007ffe0ff */
[----:B------:R-:W-:Y:S02]  /*2630*/  IMAD.SHL.U32 R0, R0, 0x2, RZ ;  /* 0x0000000200007824 */ /* 0x000fe400078e00ff */
[C---:B------:R-:W-:Y:S01]  /*2640*/  IMAD.IADD R149, R225.reuse, 0x1, R148 ;  /* 0x00000001e1957824 */ /* 0x040fe200078e0294 */
[C---:B------:R-:W-:Y:S01]  /*2650*/  IADD3 R148, R225.reuse, R148, R228 ;  /* 0x00000094e1947210 */ /* 0x040fe20007ffe0e4 */
[----:B------:R-:W-:Y:S01]  /*2660*/  IMAD.MOV.U32 R243, RZ, RZ, R205 ;  /* 0x000000fffff37224 */ /* 0x000fe200078e00cd */
[----:B------:R-:W-:Y:S02]  /*2670*/  IADD3 R150, R225, R150, RZ ;  /* 0x00000096e1967210 */ /* 0x000fe40007ffe0ff */
[----:B------:R-:W-:Y:S02]  /*2680*/  SHF.L.U32 R149, R149, 0x1, RZ ;  /* 0x0000000195957819 */ /* 0x000fe400000006ff */
[----:B------:R-:W-:Y:S01]  /*2690*/  ISETP.GE.AND P1, PT, R235, R250, PT ;  /* 0x000000faeb00720c */ /* 0x000fe20003f26270 */
[----:B------:R-:W-:Y:S01]  /*26a0*/  IMAD.SHL.U32 R150, R150, 0x2, RZ ;  /* 0x0000000296967824 */ /* 0x000fe200078e00ff */
[----:B------:R-:W-:Y:S04]  /*26b0*/  LDSM.16.M88.2 R2, [R219+0x80] ;  /* 0x00008000db02783b */ /* 0x000fe80000000100 */
[----:B------:R-:W1:Y:S04]  /*26c0*/  LDSM.16.M88.4 R20, [R0+0x6080] ;  /* 0x006080000014783b */ /* 0x000e680000000200 */
[----:B------:R-:W2:Y:S04]  /*26d0*/  LDSM.16.M88.4 R24, [R0+0x7080] ;  /* 0x007080000018783b */ /* 0x000ea80000000200 */
[----:B------:R-:W3:Y:S04]  /*26e0*/  LDSM.16.M88.2 R16, [R219+0x1080] ;  /* 0x00108000db10783b */ /* 0x000ee80000000100 */
[----:B------:R-:W4:Y:S04]  /*26f0*/  LDSM.16.M88.2 R28, [R219+0x2080] ;  /* 0x00208000db1c783b */ /* 0x000f280000000100 */
[----:B------:R-:W-:Y:S04]  /*2700*/  LDSM.16.M88.4 R32, [R149+0x6080] ;  /* 0x006080009520783b */ /* 0x000fe80000000200 */
[----:B------:R-:W-:Y:S04]  /*2710*/  LDSM.16.M88.4 R132, [R149+0x7080] ;  /* 0x007080009584783b */ /* 0x000fe80000000200 */
[----:B------:R-:W-:Y:S04]  /*2720*/  LDSM.16.M88.2 R30, [R221+0x1080] ;  /* 0x00108000dd1e783b */ /* 0x000fe80000000100 */
[----:B------:R-:W-:Y:S04]  /*2730*/  LDSM.16.M88.2 R136, [R221+0x2080] ;  /* 0x00208000dd88783b */ /* 0x000fe80000000100 */
[----:B------:R-:W-:Y:S04]  /*2740*/  LDSM.16.M88.2 R138, [R220+0x80] ;  /* 0x00008000dc8a783b */ /* 0x000fe80000000100 */
[----:B------:R-:W-:Y:S01]  /*2750*/  LDSM.16.M88.4 R140, [R150+0x6080] ;  /* 0x00608000968c783b */ /* 0x000fe20000000200 */
[-C--:B-1----:R-:W-:Y:S03]  /*2760*/  HMMA.16816.F32 R4, R20, R2.reuse, RZ ;  /* 0x000000021404723c */ /* 0x082fe600000018ff */
[----:B------:R-:W-:Y:S05]  /*2770*/  LDSM.16.M88.4 R144, [R150+0x7080] ;  /* 0x007080009690783b */ /* 0x000fea0000000200 */
[C---:B--2---:R-:W-:Y:S01]  /*2780*/  HMMA.16816.F32 R8, R24.reuse, R2, RZ ;  /* 0x000000021808723c */ /* 0x044fe200000018ff */
[----:B------:R-:W1:Y:S07]  /*2790*/  LDSM.16.M88.2 R2, [R221+0x80] ;  /* 0x00008000dd02783b */ /* 0x000e6e0000000100 */
[-C--:B---3--:R-:W-:Y:S08]  /*27a0*/  HMMA.16816.F32 R12, R24, R16.reuse, RZ ;  /* 0x00000010180c723c */ /* 0x088ff000000018ff */
[C---:B------:R-:W-:Y:S08]  /*27b0*/  HMMA.16816.F32 R16, R20.reuse, R16, RZ ;  /* 0x000000101410723c */ /* 0x040ff000000018ff */
[-C--:B----4-:R-:W-:Y:S08]  /*27c0*/  HMMA.16816.F32 R20, R20, R28.reuse, RZ ;  /* 0x0000001c1414723c */ /* 0x090ff000000018ff */
[----:B------:R-:W-:Y:S01]  /*27d0*/  HMMA.16816.F32 R24, R24, R28, RZ ;  /* 0x0000001c1818723c */ /* 0x000fe200000018ff */
[----:B------:R-:W2:Y:S07]  /*27e0*/  LDSM.16.M88.2 R28, [R220+0x1080] ;  /* 0x00108000dc1c783b */ /* 0x000eae0000000100 */
[-C--:B-1----:R-:W-:Y:S08]  /*27f0*/  HMMA.16816.F32 R4, R32, R2.reuse, R4 ;  /* 0x000000022004723c */ /* 0x082ff00000001804 */
[C---:B------:R-:W-:Y:S01]  /*2800*/  HMMA.16816.F32 R8, R132.reuse, R2, R8 ;  /* 0x000000028408723c */ /* 0x040fe20000001808 */
[----:B------:R-:W1:Y:S07]  /*2810*/  LDSM.16.M88.2 R2, [R220+0x2080] ;  /* 0x00208000dc02783b */ /* 0x000e6e0000000100 */
[-C--:B------:R-:W-:Y:S08]  /*2820*/  HMMA.16816.F32 R12, R132, R30.reuse, R12 ;  /* 0x0000001e840c723c */ /* 0x080ff0000000180c */
[C---:B------:R-:W-:Y:S01]  /*2830*/  HMMA.16816.F32 R16, R32.reuse, R30, R16 ;  /* 0x0000001e2010723c */ /* 0x040fe20000001810 */
[----:B------:R-:W-:Y:S07]  /*2840*/  LDSM.16.M88.2 R30, [R223+0x80] ;  /* 0x00008000df1e783b */ /* 0x000fee0000000100 */
[-C--:B------:R-:W-:Y:S07]  /*2850*/  HMMA.16816.F32 R20, R32, R136.reuse, R20 ;  /* 0x000000882014723c */ /* 0x080fee0000001814 */
[----:B------:R-:W-:Y:S01]  /*2860*/  IMAD.SHL.U32 R32, R148, 0x2, RZ ;  /* 0x0000000294207824 */ /* 0x000fe200078e00ff */
[----:B------:R-:W-:Y:S01]  /*2870*/  HMMA.16816.F32 R24, R132, R136, R24 ;  /* 0x000000888418723c */ /* 0x000fe20000001818 */
[----:B------:R-:W-:Y:S04]  /*2880*/  LDSM.16.M88.2 R136, [R223+0x1080] ;  /* 0x00108000df88783b */ /* 0x000fe80000000100 */
[----:B------:R-:W3:Y:S02]  /*2890*/  LDSM.16.M88.4 R32, [R32+0x6080] ;  /* 0x006080002020783b */ /* 0x000ee40000000200 */
[----:B------:R-:W-:Y:S01]  /*28a0*/  LEA R132, R218, R234, 0xd ;  /* 0x000000eada847211 */ /* 0x000fe200078e68ff */
[-C--:B------:R-:W-:Y:S05]  /*28b0*/  HMMA.16816.F32 R4, R140, R138.reuse, R4 ;  /* 0x0000008a8c04723c */ /* 0x080fea0000001804 */
[----:B------:R-:W-:Y:S03]  /*28c0*/  IADD3 R132, R225, R132, RZ ;  /* 0x00000084e1847210 */ /* 0x000fe60007ffe0ff */
[C---:B------:R-:W-:Y:S01]  /*28d0*/  HMMA.16816.F32 R8, R144.reuse, R138, R8 ;  /* 0x0000008a9008723c */ /* 0x040fe20000001808 */
[----:B------:R-:W-:Y:S03]  /*28e0*/  LDSM.16.M88.2 R138, [R219+0x3080] ;  /* 0x00308000db8a783b */ /* 0x000fe60000000100 */
[----:B------:R-:W-:Y:S04]  /*28f0*/  IMAD.SHL.U32 R160, R132, 0x2, RZ ;  /* 0x0000000284a07824 */ /* 0x000fe800078e00ff */
[-C--:B--2---:R-:W-:Y:S01]  /*2900*/  HMMA.16816.F32 R12, R144, R28.reuse, R12 ;  /* 0x0000001c900c723c */ /* 0x084fe2000000180c */
[----:B------:R-:W2:Y:S07]  /*2910*/  LDSM.16.M88.4 R132, [R160+0x7080] ;  /* 0x00708000a084783b */ /* 0x000eae0000000200 */
[C---:B------:R-:W-:Y:S01]  /*2920*/  HMMA.16816.F32 R16, R140.reuse, R28, R16 ;  /* 0x0000001c8c10723c */ /* 0x040fe20000001810 */
[----:B------:R-:W4:Y:S07]  /*2930*/  LDSM.16.M88.2 R28, [R223+0x2080] ;  /* 0x00208000df1c783b */ /* 0x000f2e0000000100 */
[-C--:B-1----:R-:W-:Y:S01]  /*2940*/  HMMA.16816.F32 R20, R140, R2.reuse, R20 ;  /* 0x000000028c14723c */ /* 0x082fe20000001814 */
[----:B------:R-:W1:Y:S07]  /*2950*/  LDSM.16.M88.4 R140, [R0+0x8080] ;  /* 0x00808000008c783b */ /* 0x000e6e0000000200 */
[----:B------:R-:W-:Y:S01]  /*2960*/  HMMA.16816.F32 R24, R144, R2, R24 ;  /* 0x000000029018723c */ /* 0x000fe20000001818 */
[----:B------:R5:W1:Y:S04]  /*2970*/  LDSM.16.M88.4 R144, [R0+0x9080] ;  /* 0x009080000090783b */ /* 0x000a680000000200 */
[----:B------:R-:W1:Y:S03]  /*2980*/  LDSM.16.M88.2 R2, [R219+0x4080] ;  /* 0x00408000db02783b */ /* 0x000e660000000100 */
[-C--:B---3--:R-:W-:Y:S08]  /*2990*/  HMMA.16816.F32 R4, R32, R30.reuse, R4 ;  /* 0x0000001e2004723c */ /* 0x088ff00000001804 */
[C---:B--2---:R-:W-:Y:S01]  /*29a0*/  HMMA.16816.F32 R8, R132.reuse, R30, R8 ;  /* 0x0000001e8408723c */ /* 0x044fe20000001808 */
[----:B------:R-:W2:Y:S03]  /*29b0*/  LDSM.16.M88.2 R30, [R219+0x5080] ;  /* 0x00508000db1e783b */ /* 0x000ea60000000100 */
[----:B-----5:R-:W-:Y:S04]  /*29c0*/  LEA R0, R218, R233, 0xd ;  /* 0x000000e9da007211 */ /* 0x020fe800078e68ff */
[-C--:B------:R-:W-:Y:S04]  /*29d0*/  HMMA.16816.F32 R12, R132, R136.reuse, R12 ;  /* 0x00000088840c723c */ /* 0x080fe8000000180c */
[----:B------:R-:W-:Y:S04]  /*29e0*/  IMAD.SHL.U32 R0, R0, 0x2, RZ ;  /* 0x0000000200007824 */ /* 0x000fe800078e00ff */
[C---:B------:R-:W-:Y:S01]  /*29f0*/  HMMA.16816.F32 R16, R32.reuse, R136, R16 ;  /* 0x000000882010723c */ /* 0x040fe20000001810 */
[----:B------:R-:W-:Y:S07]  /*2a00*/  LDSM.16.M88.2 R136, [R221+0x4080] ;  /* 0x00408000dd88783b */ /* 0x000fee0000000100 */
[-C--:B----4-:R-:W-:Y:S01]  /*2a10*/  HMMA.16816.F32 R20, R32, R28.reuse, R20 ;  /* 0x0000001c2014723c */ /* 0x090fe20000001814 */
[----:B------:R3:W-:Y:S07]  /*2a20*/  LDSM.16.M88.4 R32, [R0+0x8080] ;  /* 0x008080000020783b */ /* 0x0007ee0000000200 */
[----:B------:R-:W-:Y:S01]  /*2a30*/  HMMA.16816.F32 R24, R132, R28, R24 ;  /* 0x0000001c8418723c */ /* 0x000fe20000001818 */
[----:B------:R-:W4:Y:S04]  /*2a40*/  LDSM.16.M88.2 R28, [R221+0x3080] ;  /* 0x00308000dd1c783b */ /* 0x000f280000000100 */
[----:B------:R-:W5:Y:S03]  /*2a50*/  LDSM.16.M88.4 R132, [R149+0x9080] ;  /* 0x009080009584783b */ /* 0x000f660000000200 */
[-C--:B-1----:R-:W-:Y:S01]  /*2a60*/  HMMA.16816.F32 R4, R140, R138.reuse, R4 ;  /* 0x0000008a8c04723c */ /* 0x082fe20000001804 */
[----:B------:R-:W-:Y:S07]  /*2a70*/  LDSM.16.M88.4 R148, [R150+0x9080] ;  /* 0x009080009694783b */ /* 0x000fee0000000200 */
[C---:B------:R-:W-:Y:S01]  /*2a80*/  HMMA.16816.F32 R8, R144.reuse, R138, R8 ;  /* 0x0000008a9008723c */ /* 0x040fe20000001808 */
[----:B------:R-:W-:Y:S03]  /*2a90*/  LDSM.16.M88.2 R138, [R220+0x3080] ;  /* 0x00308000dc8a783b */ /* 0x000fe60000000100 */
[----:B---3--:R-:W-:Y:S04]  /*2aa0*/  LEA R0, R218, R230, 0xd ;  /* 0x000000e6da007211 */ /* 0x008fe800078e68ff */
[-C--:B------:R-:W-:Y:S04]  /*2ab0*/  HMMA.16816.F32 R12, R144, R2.reuse, R12 ;  /* 0x00000002900c723c */ /* 0x080fe8000000180c */
[----:B------:R-:W-:Y:S04]  /*2ac0*/  IMAD.SHL.U32 R0, R0, 0x2, RZ ;  /* 0x0000000200007824 */ /* 0x000fe800078e00ff */
[C---:B------:R-:W-:Y:S01]  /*2ad0*/  HMMA.16816.F32 R16, R140.reuse, R2, R16 ;  /* 0x000000028c10723c */ /* 0x040fe20000001810 */
[----:B------:R-:W1:Y:S07]  /*2ae0*/  LDSM.16.M88.2 R2, [R221+0x5080] ;  /* 0x00508000dd02783b */ /* 0x000e6e0000000100 */
[-C--:B--2---:R-:W-:Y:S01]  /*2af0*/  HMMA.16816.F32 R20, R140, R30.reuse, R20 ;  /* 0x0000001e8c14723c */ /* 0x084fe20000001814 */
[----:B------:R2:W3:Y:S07]  /*2b00*/  LDSM.16.M88.4 R140, [R0+0x8080] ;  /* 0x00808000008c783b */ /* 0x0004ee0000000200 */
[----:B------:R-:W-:Y:S01]  /*2b10*/  HMMA.16816.F32 R24, R144, R30, R24 ;  /* 0x0000001e9018723c */ /* 0x000fe20000001818 */
[----:B------:R-:W3:Y:S07]  /*2b20*/  LDSM.16.M88.2 R30, [R220+0x4080] ;  /* 0x00408000dc1e783b */ /* 0x000eee0000000100 */
[-C--:B----4-:R-:W-:Y:S08]  /*2b30*/  HMMA.16816.F32 R4, R32, R28.reuse, R4 ;  /* 0x0000001c2004723c */ /* 0x090ff00000001804 */
[C---:B-----5:R-:W-:Y:S01]  /*2b40*/  HMMA.16816.F32 R8, R132.reuse, R28, R8 ;  /* 0x0000001c8408723c */ /* 0x060fe20000001808 */
[----:B------:R-:W4:Y:S03]  /*2b50*/  LDSM.16.M88.2 R28, [R220+0x5080] ;  /* 0x00508000dc1c783b */ /* 0x000f260000000100 */
[----:B--2---:R-:W-:Y:S04]  /*2b60*/  LEA R0, R218, R232, 0xd ;  /* 0x000000e8da007211 */ /* 0x004fe800078e68ff */
[-C--:B------:R-:W-:Y:S04]  /*2b70*/  HMMA.16816.F32 R12, R132, R136.reuse, R12 ;  /* 0x00000088840c723c */ /* 0x080fe8000000180c */
[----:B------:R-:W-:Y:S04]  /*2b80*/  IMAD.SHL.U32 R0, R0, 0x2, RZ ;  /* 0x0000000200007824 */ /* 0x000fe800078e00ff */
[C---:B------:R-:W-:Y:S01]  /*2b90*/  HMMA.16816.F32 R16, R32.reuse, R136, R16 ;  /* 0x000000882010723c */ /* 0x040fe20000001810 */
[----:B------:R-:W-:Y:S07]  /*2ba0*/  LDSM.16.M88.2 R136, [R223+0x4080] ;  /* 0x00408000df88783b */ /* 0x000fee0000000100 */
[-C--:B-1----:R-:W-:Y:S01]  /*2bb0*/  HMMA.16816.F32 R20, R32, R2.reuse, R20 ;  /* 0x000000022014723c */ /* 0x082fe20000001814 */
[----:B------:R-:W-:Y:S07]  /*2bc0*/  LDSM.16.M88.4 R32, [R0+0x8080] ;  /* 0x008080000020783b */ /* 0x000fee0000000200 */
[----:B------:R-:W-:Y:S01]  /*2bd0*/  HMMA.16816.F32 R24, R132, R2, R24 ;  /* 0x000000028418723c */ /* 0x000fe20000001818 */
[----:B------:R-:W1:Y:S04]  /*2be0*/  LDSM.16.M88.2 R2, [R223+0x3080] ;  /* 0x00308000df02783b */ /* 0x000e680000000100 */
[----:B------:R-:W2:Y:S03]  /*2bf0*/  LDSM.16.M88.4 R132, [R160+0x9080] ;  /* 0x00908000a084783b */ /* 0x000ea60000000200 */
[-C--:B---3--:R-:W-:Y:S08]  /*2c00*/  HMMA.16816.F32 R4, R140, R138.reuse, R4 ;  /* 0x0000008a8c04723c */ /* 0x088ff00000001804 */
[C---:B------:R-:W-:Y:S08]  /*2c10*/  HMMA.16816.F32 R8, R148.reuse, R138, R8 ;  /* 0x0000008a9408723c */ /* 0x040ff00000001808 */
[-C--:B------:R-:W-:Y:S08]  /*2c20*/  HMMA.16816.F32 R12, R148, R30.reuse, R12 ;  /* 0x0000001e940c723c */ /* 0x080ff0000000180c */
[C---:B------:R-:W-:Y:S01]  /*2c30*/  HMMA.16816.F32 R16, R140.reuse, R30, R16 ;  /* 0x0000001e8c10723c */ /* 0x040fe20000001810 */
[----:B------:R-:W3:Y:S07]  /*2c40*/  LDSM.16.M88.2 R30, [R223+0x5080] ;  /* 0x00508000df1e783b */ /* 0x000eee0000000100 */
[-C--:B----4-:R-:W-:Y:S07]  /*2c50*/  HMMA.16816.F32 R20, R140, R28.reuse, R20 ;  /* 0x0000001c8c14723c */ /* 0x090fee0000001814 */
[----:B------:R-:W-:Y:S01]  /*2c60*/  LEA R140, R218, R242, 0x6 ;  /* 0x000000f2da8c7211 */ /* 0x000fe200078e30ff */
[----:B------:R-:W-:Y:S04]  /*2c70*/  HMMA.16816.F32 R24, R148, R28, R24 ;  /* 0x0000001c9418723c */ /* 0x000fe80000001818 */
[----:B------:R4:W4:Y:S04]  /*2c80*/  LDS R0, [R140.X4+0x12080] ;  /* 0x012080008c007984 */ /* 0x0009280000004800 */
[-C--:B-1----:R-:W-:Y:S01]  /*2c90*/  HMMA.16816.F32 R4, R32, R2.reuse, R4 ;  /* 0x000000022004723c */ /* 0x082fe20000001804 */
[----:B------:R1:W1:Y:S04]  /*2ca0*/  LDS R138, [R140.X4+0x120a0] ;  /* 0x0120a0008c8a7984 */ /* 0x0002680000004800 */
[----:B------:R1:W1:Y:S03]  /*2cb0*/  LDS R139, [R140.X4+0x12100] ;  /* 0x012100008c8b7984 */ /* 0x0002660000004800 */
[C---:B--2---:R-:W-:Y:S01]  /*2cc0*/  HMMA.16816.F32 R8, R132.reuse, R2, R8 ;  /* 0x000000028408723c */ /* 0x044fe20000001808 */
[----:B------:R2:W1:Y:S01]  /*2cd0*/  LDS R204, [R140.X4+0x12120] ;  /* 0x012120008ccc7984 */ /* 0x0004620000004800 */
[----:B------:R-:W-:Y:S04]  /*2ce0*/  DEPBAR.LE SB0, 0x0 ;  /* 0x000080000000791a */ /* 0x000fe80000000000 */
[----:B------:R-:W-:Y:S02]  /*2cf0*/  BAR.SYNC.DEFER_BLOCKING 0x0 ;  /* 0x0000000000007b1d */ /* 0x000fe40000010000 */
[-C--:B------:R-:W-:Y:S08]  /*2d00*/  HMMA.16816.F32 R12, R132, R136.reuse, R12 ;  /* 0x00000088840c723c */ /* 0x080ff0000000180c */
[C---:B------:R-:W-:Y:S08]  /*2d10*/  HMMA.16816.F32 R16, R32.reuse, R136, R16 ;  /* 0x000000882010723c */ /* 0x040ff00000001810 */
[-C--:B---3--:R-:W-:Y:S01]  /*2d20*/  HMMA.16816.F32 R20, R32, R30.reuse, R20 ;  /* 0x0000001e2014723c */ /* 0x088fe20000001814 */
[----:B------:R2:W3:Y:S07]  /*2d30*/  LDSM.16.M88.4 R140, [R226+0xe080] ;  /* 0x00e08000e28c783b */ /* 0x0004ee0000000200 */
[----:B------:R-:W-:Y:S01]  /*2d40*/  HMMA.16816.F32 R24, R132, R30, R24 ;  /* 0x0000001e8418723c */ /* 0x000fe20000001818 */
[----:B------:R2:W1:Y:S04]  /*2d50*/  LDSM.16.M88.4 R144, [R226+0xf080] ;  /* 0x00f08000e290783b */ /* 0x0004680000000200 */
[----:B------:R2:W1:Y:S04]  /*2d60*/  LDSM.16.M88.4 R148, [R227+0xe080] ;  /* 0x00e08000e394783b */ /* 0x0004680000000200 */
[----:B------:R2:W1:Y:S01]  /*2d70*/  LDSM.16.M88.4 R160, [R227+0xf080] ;  /* 0x00f08000e3a0783b */ /* 0x0004620000000200 */
[----:B------:R-:W-:-:S05]  /*2d80*/  @P1 BRA `(.L_x_88) ;  /* 0x0000028000001947 */ /* 0x000fca0003800000 */
[----:B----4-:R-:W-:Y:S01]  /*2d90*/  SHF.R.S32.HI R2, RZ, 0x1f, R235 ;  /* 0x0000001fff027819 */ /* 0x010fe200000114eb */
[----:B------:R-:W4:Y:S01]  /*2da0*/  LDL.64 R206, [R1+0x8] ;  /* 0x0000080001ce7983 */ /* 0x000f220000100a00 */
[C---:B------:R-:W-:Y:S04]  /*2db0*/  IMAD.WIDE.U32 R28, R235.reuse, c[0x0][0x178], RZ ;  /* 0x00005e00eb1c7a25 */ /* 0x040fe800078e00ff */
[----:B------:R-:W-:Y:S02]  /*2dc0*/  IMAD R2, R2, c[0x0][0x178], RZ ;  /* 0x00005e0002027a24 */ /* 0x000fe400078e02ff */
[----:B------:R-:W-:Y:S02]  /*2dd0*/  IMAD.MOV.U32 R208, RZ, RZ, c[0x0][0x178] ;  /* 0x00005e00ffd07624 */ /* 0x000fe400078e00ff */
[----:B------:R-:W-:Y:S01]  /*2de0*/  IMAD R3, R235, c[0x0][0x17c], R2 ;  /* 0x00005f00eb037a24 */ /* 0x000fe200078e0202 */
[----:B------:R-:W-:Y:S01]  /*2df0*/  LEA R2, P5, R28, R246, 0x7 ;  /* 0x000000f61c027211 */ /* 0x000fe200078a38ff */
[----:B------:R-:W-:Y:S01]  /*2e00*/  IMAD.MOV.U32 R210, RZ, RZ, 0x6 ;  /* 0x00000006ffd27424 */ /* 0x000fe200078e00ff */
[----:B------:R-:W-:Y:S01]  /*2e10*/  SHF.L.U32 R208, R208, 0x6, RZ ;  /* 0x00000006d0d07819 */ /* 0x000fe200000006ff */
[----:B------:R-:W-:Y:S02]  /*2e20*/  IMAD.IADD R3, R29, 0x1, R3 ;  /* 0x000000011d037824 */ /* 0x000fe400078e0203 */
[----:B------:R-:W-:Y:S02]  /*2e30*/  IMAD R29, R235, -0x40, R248 ;  /* 0xffffffc0eb1d7824 */ /* 0x000fe400078e02f8 */
[----:B------:R-:W-:Y:S01]  /*2e40*/  IMAD.MOV.U32 R209, RZ, RZ, c[0x0][0x178] ;  /* 0x00005e00ffd17624 */ /* 0x000fe200078e00ff */
[----:B------:R-:W-:Y:S01]  /*2e50*/  LEA.HI.X R3, R28, R247, R3, 0x7, P5 ;  /* 0x000000f71c037211 */ /* 0x000fe200028f3c03 */
[----:B------:R-:W-:Y:S01]  /*2e60*/  IMAD.IADD R29, R29, 0x1, -R251 ;  /* 0x000000011d1d7824 */ /* 0x000fe200078e0afb */
[----:B------:R-:W-:Y:S02]  /*2e70*/  IADD3 R30, P6, P5, R208, 0x80, R2 ;  /* 0x00000080d01e7810 */ /* 0x000fe40007dde002 */
[----:B------:R-:W-:Y:S02]  /*2e80*/  SHF.L.U64.HI R209, R209, R210, c[0x0][0x17c] ;  /* 0x00005f00d1d17619 */ /* 0x000fe400000102d2 */
[----:B------:R-:W-:Y:S02]  /*2e90*/  IADD3 R28, R240, 0x6080, RZ ;  /* 0x00006080f01c7810 */ /* 0x000fe40007ffe0ff */
[----:B------:R-:W-:Y:S02]  /*2ea0*/  IADD3.X R31, R209, RZ, R3, P6, P5 ;  /* 0x000000ffd11f7210 */ /* 0x000fe400037ea403 */
[C---:B------:R-:W-:Y:S02]  /*2eb0*/  ISETP.LT.OR P5, PT, R29.reuse, 0x1, P4 ;  /* 0x000000011d00780c */ /* 0x040fe400027a1670 */
[----:B------:R-:W-:Y:S02]  /*2ec0*/  ISETP.LT.OR P6, PT, R29, 0x1, P3 ;  /* 0x000000011d00780c */ /* 0x000fe40001fc1670 */
[----:B------:R-:W-:Y:S09]  /*2ed0*/  LEA R28, R241, R28, 0xe ;  /* 0x0000001cf11c7211 */ /* 0x000ff200078e70ff */
[----:B------:R-:W-:Y:S01]  /*2ee0*/  @!PT LDS RZ, [RZ] ;  /* 0x00000000fffff984 */ /* 0x000fe20000000800 */
[----:B------:R-:W-:Y:S01]  /*2ef0*/  @!PT LDS RZ, [RZ] ;  /* 0x00000000fffff984 */ /* 0x000fe20000000800 */
[----:B------:R-:W-:Y:S01]  /*2f00*/  @!PT LDS RZ, [RZ] ;  /* 0x00000000fffff984 */ /* 0x000fe20000000800 */
[----:B------:R5:W-:Y:S01]  /*2f10*/  LDGSTS.E.BYPASS.LTC128B.128 [R28], [R2.64], !P5 ;  /* 0x00000000021c7fae */ /* 0x000be2000e901d44 */
[----:B------:R-:W-:Y:S03]  /*2f20*/  IADD3 R32, P5, R2, R208, RZ ;  /* 0x000000d002207210 */ /* 0x000fe60007fbe0ff */
[----:B------:R-:W2:Y:S02]  /*2f30*/  S2R R208, SR_TID.X ;  /* 0x0000000000d07919 */ /* 0x000ea40000002100 */
[----:B------:R-:W-:Y:S01]  /*2f40*/  IMAD.X R33, R3, 0x1, R209, P5 ;  /* 0x0000000103217824 */ /* 0x000fe200028e06d1 */
[C---:B------:R-:W-:Y:S01]  /*2f50*/  ISETP.LT.OR P5, PT, R29.reuse, 0x21, P3 ;  /* 0x000000211d00780c */ /* 0x040fe20001fa1670 */
[----:B------:R5:W-:Y:S01]  /*2f60*/  LDGSTS.E.BYPASS.LTC128B.128 [R28+0x2000], [R2.64+0x80], !P6 ;  /* 0x02000080021c7fae */ /* 0x000be2000f101d44 */
[----:B------:R-:W-:Y:S11]  /*2f70*/  ISETP.LT.OR P6, PT, R29, 0x21, P4 ;  /* 0x000000211d00780c */ /* 0x000ff600027c1670 */
[----:B------:R-:W-:Y:S02]  /*2f80*/  @!UPT UIADD3 URZ, URZ, URZ, URZ ;  /* 0x0000003f3f3ff290 */ /* 0x000fe4000fffe03f */
[----:B------:R3:W-:Y:S04]  /*2f90*/  LDGSTS.E.BYPASS.LTC128B.128 [R28+0x1000], [R32.64], !P6 ;  /* 0x01000000201c7fae */ /* 0x0007e8000f101d44 */
[----:B------:R3:W-:Y:S01]  /*2fa0*/  LDGSTS.E.BYPASS.LTC128B.128 [R28+0x3000], [R30.64], !P5 ;  /* 0x030000001e1c7fae */ /* 0x0007e2000e901d44 */
[----:B--2---:R-:W-:Y:S05]  /*2fb0*/  IMAD.SHL.U32 R29, R208, 0x4, RZ ;  /* 0x00000004d01d7824 */ /* 0x004fea00078e00ff */
[----:B------:R-:W-:Y:S02]  /*2fc0*/  @!P2 LEA R29, R241, R29, 0x6 ;  /* 0x0000001df11da211 */ /* 0x000fe400078e30ff */
[----:B-----5:R-:W-:Y:S03]  /*2fd0*/  @!P2 LEA R2, R205, 0x40, 0x6 ;  /* 0x00000040cd02a811 */ /* 0x020fe600078e30ff */
[----:B------:R-:W-:Y:S02]  /*2fe0*/  @!P2 IMAD.SHL.U32 R29, R29, 0x4, RZ ;  /* 0x000000041d1da824 */ /* 0x000fe400078e00ff */
[----:B----4-:R-:W-:Y:S05]  /*2ff0*/  @!P2 IMAD.WIDE R2, R2, 0x4, R206 ;  /* 0x000000040202a825 */ /* 0x010fea00078e02ce */
[----:B------:R3:W-:Y:S02]  /*3000*/  @!P2 LDGSTS.E.BYPASS.LTC128B.128 [R29+0x12080], [R2.64] ;  /* 0x12080000021dafae */ /* 0x0007e4000b901d44 */
.L_x_88:
[C---:B----4-:R-:W-:Y:S01]  /*3010*/  ISETP.GT.AND P6, PT, R238.reuse, RZ, PT ;  /* 0x000000ffee00720c */ /* 0x050fe20003fc4270 */
[----:B------:R-:W0:Y:S01]  /*3020*/  LDGDEPBAR ;  /* 0x00000000000079af */ /* 0x000e220000000000 */
[----:B------:R-:W-:Y:S02]  /*3030*/  ISETP.GT.AND P5, PT, R238, 0x1, PT ;  /* 0x00000001ee00780c */ /* 0x000fe40003fa4270 */
[----:B------:R-:W-:Y:S02]  /*3040*/  FSEL R135, R6, -INF , P6 ;  /* 0xff80000006877808 */ /* 0x000fe40003000000 */
[----:B------:R-:W-:Y:S02]  /*3050*/  FSEL R134, R7, -INF , P5 ;  /* 0xff80000007867808 */ /* 0x000fe40002800000 */
[----:B---3--:R-:W-:Y:S02]  /*3060*/  FSEL R3, R4, -INF , P6 ;  /* 0xff80000004037808 */ /* 0x008fe40003000000 */
[----:B------:R-:W-:Y:S02]  /*3070*/  FSEL R2, R5, -INF , P5 ;  /* 0xff80000005027808 */ /* 0x000fe40002800000 */
[-C--:B------:R-:W-:Y:S03]  /*3080*/  HMMA.16816.F32 R4, R140, R152.reuse, RZ ;  /* 0x000000988c04723c */ /* 0x080fe600000018ff */
[----:B------:R-:W-:Y:S01]  /*3090*/  FSEL R215, R10, -INF , P6 ;  /* 0xff8000000ad77808 */ /* 0x000fe20003000000 */
[--C-:B------:R-:W-:Y:S01]  /*30a0*/  FFMA.FTZ R212, R3, c[0x0][0x29c], -R0.reuse ;  /* 0x0000a70003d47a23 */ /* 0x100fe20000010800 */
[----:B------:R-:W-:Y:S01]  /*30b0*/  FSEL R206, R8, -INF , P6 ;  /* 0xff80000008ce7808 */ /* 0x000fe20003000000 */
[--C-:B------:R-:W-:Y:S01]  /*30c0*/  FFMA.FTZ R211, R2, c[0x0][0x29c], -R0.reuse ;  /* 0x0000a70002d37a23 */ /* 0x100fe20000010800 */
[----:B------:R-:W-:Y:S02]  /*30d0*/  FSEL R205, R9, -INF , P5 ;  /* 0xff80000009cd7808 */ /* 0x000fe40002800000 */
[----:B------:R-:W-:Y:S02]  /*30e0*/  FSEL R239, R11, -INF , P5 ;  /* 0xff8000000bef7808 */ /* 0x000fe40002800000 */
[C---:B-1----:R-:W-:Y:S02]  /*30f0*/  HMMA.16816.F32 R8, R144.reuse, R152, RZ ;  /* 0x000000989008723c */ /* 0x042fe400000018ff */
[----:B------:R-:W-:Y:S01]  /*3100*/  ISETP.GT.AND P6, PT, R238, 0x20, PT ;  /* 0x00000020ee00780c */ /* 0x000fe20003fc4270 */
[--C-:B------:R-:W-:Y:S01]  /*3110*/  FFMA.FTZ R206, R206, c[0x0][0x29c], -R139.reuse ;  /* 0x0000a700cece7a23 */ /* 0x100fe2000001088b */
[----:B------:R-:W-:Y:S01]  /*3120*/  ISETP.GT.AND P5, PT, R238, 0x21, PT ;  /* 0x00000021ee00780c */ /* 0x000fe20003fa4270 */
[--C-:B------:R-:W-:Y:S01]  /*3130*/  FFMA.FTZ R205, R205, c[0x0][0x29c], -R139.reuse ;  /* 0x0000a700cdcd7a23 */ /* 0x100fe2000001088b */
[----:B------:R-:W-:Y:S02]  /*3140*/  FSEL R214, R14, -INF , P6 ;  /* 0xff8000000ed67808 */ /* 0x000fe40003000000 */
[----:B------:R-:W-:Y:S04]  /*3150*/  FSEL R213, R15, -INF , P5 ;  /* 0xff8000000fd57808 */ /* 0x000fe80002800000 */
[----:B------:R-:W-:Y:S02]  /*3160*/  FSEL R137, R12, -INF , P6 ;  /* 0xff8000000c897808 */ /* 0x000fe40003000000 */
[----:B------:R-:W-:Y:S02]  /*3170*/  FSEL R136, R13, -INF , P5 ;  /* 0xff8000000d887808 */ /* 0x000fe40002800000 */
[-C--:B------:R-:W-:Y:S01]  /*3180*/  HMMA.16816.F32 R12, R144, R154.reuse, RZ ;  /* 0x0000009a900c723c */ /* 0x080fe200000018ff */
[----:B------:R-:W-:Y:S02]  /*3190*/  FSEL R16, R16, -INF , P6 ;  /* 0xff80000010107808 */ /* 0x000fe40003000000 */
[----:B------:R-:W-:Y:S02]  /*31a0*/  FSEL R17, R17, -INF , P5 ;  /* 0xff80000011117808 */ /* 0x000fe40002800000 */
[----:B------:R-:W-:Y:S01]  /*31b0*/  FSEL R133, R18, -INF , P6 ;  /* 0xff80000012857808 */ /* 0x000fe20003000000 */
[--C-:B------:R-:W-:Y:S01]  /*31c0*/  FFMA.FTZ R210, R16, c[0x0][0x29c], -R0.reuse ;  /* 0x0000a70010d27a23 */ /* 0x100fe20000010800 */
[----:B------:R-:W-:Y:S01]  /*31d0*/  FSEL R132, R19, -INF , P5 ;  /* 0xff80000013847808 */ /* 0x000fe20002800000 */
[--C-:B------:R-:W-:Y:S01]  /*31e0*/  FFMA.FTZ R209, R17, c[0x0][0x29c], -R0.reuse ;  /* 0x0000a70011d17a23 */ /* 0x100fe20000010800 */
[C---:B------:R-:W-:Y:S01]  /*31f0*/  ISETP.GT.AND P6, PT, R238.reuse, 0x40, PT ;  /* 0x00000040ee00780c */ /* 0x040fe20003fc4270 */
[C---:B------:R-:W-:Y:S02]  /*3200*/  HMMA.16816.F32 R16, R140.reuse, R154, RZ ;  /* 0x0000009a8c10723c */ /* 0x040fe400000018ff */
[----:B------:R-:W-:Y:S02]  /*3210*/  ISETP.GT.AND P5, PT, R238, 0x41, PT ;  /* 0x00000041ee00780c */ /* 0x000fe40003fa4270 */
[----:B------:R-:W-:Y:S02]  /*3220*/  FSEL R20, R20, -INF , P6 ;  /* 0xff80000014147808 */ /* 0x000fe40003000000 */
[----:B------:R-:W-:Y:S02]  /*3230*/  FSEL R21, R21, -INF , P5 ;  /* 0xff80000015157808 */ /* 0x000fe40002800000 */
[-C--:B------:R-:W-:Y:S01]  /*3240*/  HMMA.16816.F32 R28, R140, R156.reuse, RZ ;  /* 0x0000009c8c1c723c */ /* 0x080fe200000018ff */
[--C-:B------:R-:W-:Y:S01]  /*3250*/  FFMA.FTZ R208, R20, c[0x0][0x29c], -R0.reuse ;  /* 0x0000a70014d07a23 */ /* 0x100fe20000010800 */
[----:B--2---:R-:W-:Y:S02]  /*3260*/  MUFU.EX2 R140, R209 ;  /* 0x000000d1008c7308 */ /* 0x004fe40000000800 */
[----:B------:R-:W-:Y:S01]  /*3270*/  FFMA.FTZ R207, R21, c[0x0][0x29c], -R0 ;  /* 0x0000a70015cf7a23 */ /* 0x000fe20000010800 */
[----:B------:R-:W-:Y:S02]  /*3280*/  FSEL R22, R22, -INF , P6 ;  /* 0xff80000016167808 */ /* 0x000fe40003000000 */
[----:B------:R-:W-:Y:S01]  /*3290*/  FSEL R23, R23, -INF , P5 ;  /* 0xff80000017177808 */ /* 0x000fe20002800000 */
[----:B------:R-:W-:Y:S01]  /*32a0*/  HMMA.16816.F32 R32, R144, R156, RZ ;  /* 0x0000009c9020723c */ /* 0x000fe200000018ff */
[----:B------:R-:W-:Y:S03]  /*32b0*/  MOV R0, 0x40 ;  /* 0x0000004000007802 */ /* 0x000fe60000000f00 */
[--C-:B------:R-:W-:Y:S01]  /*32c0*/  FFMA.FTZ R142, R135, c[0x0][0x29c], -R138.reuse ;  /* 0x0000a700878e7a23 */ /* 0x100fe2000001088a */
[----:B------:R-:W-:Y:S01]  /*32d0*/  SEL R0, R0, 0xffffffc0, !P0 ;  /* 0xffffffc000007807 */ /* 0x000fe20004000000 */
[--C-:B------:R-:W-:Y:S01]  /*32e0*/  FFMA.FTZ R143, R134, c[0x0][0x29c], -R138.reuse ;  /* 0x0000a700868f7a23 */ /* 0x100fe2000001088a */
[----:B------:R-:W-:Y:S01]  /*32f0*/  MUFU.EX2 R141, R207 ;  /* 0x000000cf008d7308 */ /* 0x000fe20000000800 */
[-C--:B------:R-:W-:Y:S05]  /*3300*/  HMMA.16816.F32 R4, R148, R158.reuse, R4 ;  /* 0x0000009e9404723c */ /* 0x080fea0000001804 */
[----:B------:R-:W-:Y:S01]  /*3310*/  IADD3 R2, R226, R0, RZ ;  /* 0x00000000e2027210 */ /* 0x000fe20007ffe0ff */
[--C-:B------:R-:W-:Y:S01]  /*3320*/  FFMA.FTZ R145, R133, c[0x0][0x29c], -R138.reuse ;  /* 0x0000a70085917a23 */ /* 0x100fe2000001088a */
[----:B------:R-:W-:Y:S01]  /*3330*/  IADD3 R0, R0, R227, RZ ;  /* 0x000000e300007210 */ /* 0x000fe20007ffe0ff */
[C---:B------:R-:W-:Y:S01]  /*3340*/  HMMA.16816.F32 R8, R160.reuse, R158, R8 ;  /* 0x0000009ea008723c */ /* 0x040fe20000001808 */
[----:B------:R-:W-:Y:S03]  /*3350*/  MUFU.EX2 R142, R142 ;  /* 0x0000008e008e7308 */ /* 0x000fe60000000800 */
[--C-:B------:R-:W-:Y:S01]  /*3360*/  FFMA.FTZ R146, R132, c[0x0][0x29c], -R138.reuse ;  /* 0x0000a70084927a23 */ /* 0x100fe2000001088a */
[----:B------:R-:W-:Y:S01]  /*3370*/  FSEL R24, R24, -INF , P6 ;  /* 0xff80000018187808 */ /* 0x000fe20003000000 */
[--C-:B------:R-:W-:Y:S01]  /*3380*/  FFMA.FTZ R3, R22, c[0x0][0x29c], -R138.reuse ;  /* 0x0000a70016037a23 */ /* 0x100fe2000001088a */
[----:B------:R-:W-:Y:S01]  /*3390*/  LDSM.16.M88.4 R132, [R2+0xf080] ;  /* 0x00f080000284783b */ /* 0x000fe20000000200 */
[-C--:B------:R-:W-:Y:S03]  /*33a0*/  HMMA.16816.F32 R12, R160, R164.reuse, R12 ;  /* 0x000000a4a00c723c */ /* 0x080fe6000000180c */
[----:B------:R-:W-:Y:S01]  /*33b0*/  MUFU.EX2 R143, R143 ;  /* 0x0000008f008f7308 */ /* 0x000fe20000000800 */
[----:B------:R-:W-:Y:S01]  /*33c0*/  FFMA.FTZ R138, R23, c[0x0][0x29c], -R138 ;  /* 0x0000a700178a7a23 */ /* 0x000fe2000001088a */
[----:B------:R-:W-:Y:S01]  /*33d0*/  FSEL R25, R25, -INF , P5 ;  /* 0xff80000019197808 */ /* 0x000fe20002800000 */
[--C-:B------:R-:W-:Y:S01]  /*33e0*/  FFMA.FTZ R144, R137, c[0x0][0x29c], -R139.reuse ;  /* 0x0000a70089907a23 */ /* 0x100fe2000001088b */
[----:B------:R-:W1:Y:S01]  /*33f0*/  LDSM.16.M88.4 R20, [R2+0xe080] ;  /* 0x00e080000214783b */ /* 0x000e620000000200 */
[C---:B------:R-:W-:Y:S04]  /*3400*/  HMMA.16816.F32 R16, R148.reuse, R164, R16 ;  /* 0x000000a49410723c */ /* 0x040fe80000001810 */
[--C-:B------:R-:W-:Y:S01]  /*3410*/  FFMA.FTZ R147, R136, c[0x0][0x29c], -R139.reuse ;  /* 0x0000a70088937a23 */ /* 0x100fe2000001088b */
[----:B------:R-:W-:Y:S01]  /*3420*/  MUFU.EX2 R137, R208 ;  /* 0x000000d000897308 */ /* 0x000fe20000000800 */
[----:B------:R-:W-:Y:S02]  /*3430*/  FSEL R26, R26, -INF , P6 ;  /* 0xff8000001a1a7808 */ /* 0x000fe40003000000 */
[-C--:B------:R-:W-:Y:S04]  /*3440*/  HMMA.16816.F32 R28, R148, R166.reuse, R28 ;  /* 0x000000a6941c723c */ /* 0x080fe8000000181c */
[----:B------:R-:W-:Y:S03]  /*3450*/  FSEL R27, R27, -INF , P5 ;  /* 0xff8000001b1b7808 */ /* 0x000fe60002800000 */
[----:B------:R2:W-:Y:S01]  /*3460*/  MUFU.EX2 R148, R3 ;  /* 0x0000000300947308 */ /* 0x0005e20000000800 */
[----:B------:R-:W-:Y:S04]  /*3470*/  HMMA.16816.F32 R32, R160, R166, R32 ;  /* 0x000000a6a020723c */ /* 0x000fe80000001820 */
[--C-:B------:R-:W-:Y:S02]  /*3480*/  FFMA.FTZ R150, R24, c[0x0][0x29c], -R139.reuse ;  /* 0x0000a70018967a23 */ /* 0x100fe4000001088b */
[----:B------:R-:W-:Y:S03]  /*3490*/  FFMA.FTZ R139, R25, c[0x0][0x29c], -R139 ;  /* 0x0000a700198b7a23 */ /* 0x000fe6000001088b */
[----:B------:R-:W-:Y:S10]  /*34a0*/  MUFU.EX2 R24, R212 ;  /* 0x000000d400187308 */ /* 0x000ff40000000800 */
[----:B------:R-:W-:Y:S01]  /*34b0*/  MUFU.EX2 R25, R211 ;  /* 0x000000d300197308 */ /* 0x000fe20000000800 */
[-C--:B-1----:R-:W-:Y:S01]  /*34c0*/  HMMA.16816.F32 R4, R20, R168.reuse, R4 ;  /* 0x000000a81404723c */ /* 0x082fe20000001804 */
[----:B--2---:R-:W-:Y:S08]  /*34d0*/  LDS R3, [R242.X4+0x12280] ;  /* 0x01228000f2037984 */ /* 0x004ff00000004800 */
[----:B------:R1:W-:Y:S01]  /*34e0*/  MUFU.EX2 R151, R138 ;  /* 0x0000008a00977308 */ /* 0x0003e20000000800 */
[C---:B------:R-:W-:Y:S08]  /*34f0*/  HMMA.16816.F32 R8, R132.reuse, R168, R8 ;  /* 0x000000a88408723c */ /* 0x040ff00000001808 */
[-C--:B------:R-:W-:Y:S01]  /*3500*/  HMMA.16816.F32 R12, R132, R170.reuse, R12 ;  /* 0x000000aa840c723c */ /* 0x080fe2000000180c */
[----:B------:R2:W-:Y:S07]  /*3510*/  MUFU.EX2 R160, R147 ;  /* 0x0000009300a07308 */ /* 0x0005ee0000000800 */
[C---:B------:R-:W-:Y:S03]  /*3520*/  HMMA.16816.F32 R16, R20.reuse, R170, R16 ;  /* 0x000000aa1410723c */ /* 0x040fe60000001810 */
[----:B------:R-:W-:Y:S01]  /*3530*/  MUFU.EX2 R163, R144 ;  /* 0x0000009000a37308 */ /* 0x000fe20000000800 */
[--C-:B-1----:R-:W-:Y:S04]  /*3540*/  FFMA.FTZ R138, R213, c[0x0][0x29c], -R204.reuse ;  /* 0x0000a700d58a7a23 */ /* 0x102fe800000108cc */
[-C--:B------:R-:W-:Y:S01]  /*3550*/  HMMA.16816.F32 R28, R20, R172.reuse, R28 ;  /* 0x000000ac141c723c */ /* 0x080fe2000000181c */
[----:B------:R-:W1:Y:S04]  /*3560*/  LDSM.16.M88.4 R20, [R0+0xe080] ;  /* 0x00e080000014783b */ /* 0x000e680000000200 */
[----:B------:R-:W-:Y:S03]  /*3570*/  MUFU.EX2 R161, R206 ;  /* 0x000000ce00a17308 */ /* 0x000fe60000000800 */
[----:B------:R-:W-:Y:S01]  /*3580*/  HMMA.16816.F32 R32, R132, R172, R32 ;  /* 0x000000ac8420723c */ /* 0x000fe20000001820 */
[----:B------:R-:W3:Y:S03]  /*3590*/  LDSM.16.M88.4 R132, [R0+0xf080] ;  /* 0x00f080000084783b */ /* 0x000ee60000000200 */
[----:B--2---:R-:W-:Y:S03]  /*35a0*/  FFMA.FTZ R147, R26, c[0x0][0x29c], -R204 ;  /* 0x0000a7001a937a23 */ /* 0x004fe600000108cc */
[----:B------:R-:W-:Y:S10]  /*35b0*/  MUFU.EX2 R162, R205 ;  /* 0x000000cd00a27308 */ /* 0x000ff40000000800 */
[----:B------:R-:W-:Y:S10]  /*35c0*/  MUFU.EX2 R144, R139 ;  /* 0x0000008b00907308 */ /* 0x000ff40000000800 */
[----:B------:R-:W2:Y:S01]  /*35d0*/  MUFU.EX2 R136, R210 ;  /* 0x000000d200887308 */ /* 0x000ea20000000800 */
[-C--:B-1----:R-:W-:Y:S09]  /*35e0*/  HMMA.16816.F32 R4, R20, R174.reuse, R4 ;  /* 0x000000ae1404723c */ /* 0x082ff20000001804 */
[----:B------:R-:W-:Y:S01]  /*35f0*/  MUFU.EX2 R145, R145 ;  /* 0x0000009100917308 */ /* 0x000fe20000000800 */
[C---:B---3--:R-:W-:Y:S09]  /*3600*/  HMMA.16816.F32 R8, R132.reuse, R174, R8 ;  /* 0x000000ae8408723c */ /* 0x048ff20000001808 */
[----:B------:R-:W-:Y:S01]  /*3610*/  MUFU.EX2 R146, R146 ;  /* 0x0000009200927308 */ /* 0x000fe20000000800 */
[-C--:B------:R-:W-:Y:S03]  /*3620*/  HMMA.16816.F32 R12, R132, R176.reuse, R12 ;  /* 0x000000b0840c723c */ /* 0x080fe6000000180c */
[----:B--2---:R-:W-:Y:S05]  /*3630*/  F2FP.PACK_AB R26, R140, R136 ;  /* 0x000000888c1a723e */ /* 0x004fea00000000ff */
[C---:B------:R-:W-:Y:S01]  /*3640*/  HMMA.16816.F32 R16, R20.reuse, R176, R16 ;  /* 0x000000b01410723c */ /* 0x040fe20000001810 */
[----:B------:R-:W-:Y:S07]  /*3650*/  MUFU.EX2 R150, R150 ;  /* 0x0000009600967308 */ /* 0x000fee0000000800 */
[-C--:B------:R-:W-:Y:S01]  /*3660*/  HMMA.16816.F32 R28, R20, R178.reuse, R28 ;  /* 0x000000b2141c723c */ /* 0x080fe2000000181c */
[----:B------:R-:W1:Y:S07]  /*3670*/  LDSM.16.M88.4 R20, [R226+0x10080] ;  /* 0x01008000e214783b */ /* 0x000e6e0000000200 */
[----:B------:R-:W-:Y:S01]  /*3680*/  HMMA.16816.F32 R32, R132, R178, R32 ;  /* 0x000000b28420723c */ /* 0x000fe20000001820 */
[----:B------:R-:W2:Y:S07]  /*3690*/  LDSM.16.M88.4 R132, [R226+0x11080] ;  /* 0x01108000e284783b */ /* 0x000eae0000000200 */
[-C--:B-1----:R-:W-:Y:S08]  /*36a0*/  HMMA.16816.F32 R4, R20, R180.reuse, R4 ;  /* 0x000000b41404723c */ /* 0x082ff00000001804 */
[C---:B--2---:R-:W-:Y:S08]  /*36b0*/  HMMA.16816.F32 R8, R132.reuse, R180, R8 ;  /* 0x000000b48408723c */ /* 0x044ff00000001808 */
[-C--:B------:R-:W-:Y:S08]  /*36c0*/  HMMA.16816.F32 R12, R132, R182.reuse, R12 ;  /* 0x000000b6840c723c */ /* 0x080ff0000000180c */
[C---:B------:R-:W-:Y:S08]  /*36d0*/  HMMA.16816.F32 R16, R20.reuse, R182, R16 ;  /* 0x000000b61410723c */ /* 0x040ff00000001810 */
        /* <DEDUP_REMOVED lines=11> */
[----:B------:R-:W2:Y:S08]  /*3790*/  LDSM.16.M88.4 R132, [R2+0x11080] ;  /* 0x011080000284783b */ /* 0x000eb00000000200 */
[----:B------:R-:W-:Y:S01]  /*37a0*/  LDS R2, [R242.X4+0x12300] ;  /* 0x01230000f2027984 */ /* 0x000fe20000004800 */
        /* <DEDUP_REMOVED lines=8> */
[----:B------:R-:W3:Y:S01]  /*3830*/  LDS R0, [R242.X4+0x122a0] ;  /* 0x0122a000f2007984 */ /* 0x000ee20000004800 */
[-C--:B-1----:R-:W-:Y:S08]  /*3840*/  HMMA.16816.F32 R4, R20, R198.reuse, R4 ;  /* 0x000000c61404723c */ /* 0x082ff00000001804 */
[C---:B--2---:R-:W-:Y:S08]  /*3850*/  HMMA.16816.F32 R8, R132.reuse, R198, R8 ;  /* 0x000000c68408723c */ /* 0x044ff00000001808 */
[-C--:B------:R-:W-:Y:S08]  /*3860*/  HMMA.16816.F32 R12, R132, R200.reuse, R12 ;  /* 0x000000c8840c723c */ /* 0x080ff0000000180c */
[C---:B------:R-:W-:Y:S04]  /*3870*/  HMMA.16816.F32 R16, R20.reuse, R200, R16 ;  /* 0x000000c81410723c */ /* 0x040fe80000001810 */
[--C-:B---3--:R-:W-:Y:S02]  /*3880*/  FADD.FTZ R6, R6, -R0.reuse ;  /* 0x8000000006067221 */ /* 0x108fe40000010000 */
[----:B------:R-:W-:Y:S02]  /*3890*/  FADD.FTZ R7, R7, -R0 ;  /* 0x8000000007077221 */ /* 0x000fe40000010000 */
[-C--:B------:R-:W-:Y:S04]  /*38a0*/  HMMA.16816.F32 R28, R20, R202.reuse, R28 ;  /* 0x000000ca141c723c */ /* 0x080fe8000000181c */
[--C-:B------:R-:W-:Y:S02]  /*38b0*/  FADD.FTZ R4, R4, -R3.reuse ;  /* 0x8000000304047221 */ /* 0x100fe40000010000 */
[----:B------:R-:W-:Y:S02]  /*38c0*/  FMUL.FTZ R6, R142, R6 ;  /* 0x000000068e067220 */ /* 0x000fe40000410000 */
[----:B------:R-:W-:Y:S04]  /*38d0*/  HMMA.16816.F32 R32, R132, R202, R32 ;  /* 0x000000ca8420723c */ /* 0x000fe80000001820 */
[--C-:B------:R-:W-:Y:S02]  /*38e0*/  FFMA.FTZ R20, R215, c[0x0][0x29c], -R204.reuse ;  /* 0x0000a700d7147a23 */ /* 0x100fe400000108cc */
[----:B------:R-:W-:Y:S02]  /*38f0*/  FFMA.FTZ R21, R239, c[0x0][0x29c], -R204 ;  /* 0x0000a700ef157a23 */ /* 0x000fe400000108cc */
[----:B------:R1:W-:Y:S01]  /*3900*/  MUFU.EX2 R149, R20 ;  /* 0x0000001400957308 */ /* 0x0003e20000000800 */
[--C-:B------:R-:W-:Y:S03]  /*3910*/  FADD.FTZ R18, R18, -R0.reuse ;  /* 0x8000000012127221 */ /* 0x100fe60000010000 */
[--C-:B------:R-:W-:Y:S02]  /*3920*/  FADD.FTZ R19, R19, -R0.reuse ;  /* 0x8000000013137221 */ /* 0x100fe40000010000 */
[----:B------:R-:W-:Y:S02]  /*3930*/  FMUL.FTZ R7, R143, R7 ;  /* 0x000000078f077220 */ /* 0x000fe40000410000 */
[--C-:B------:R-:W-:Y:S02]  /*3940*/  FADD.FTZ R28, R28, -R3.reuse ;  /* 0x800000031c1c7221 */ /* 0x100fe40000010000 */
[----:B------:R2:W3:Y:S01]  /*3950*/  MUFU.EX2 R139, R21 ;  /* 0x00000015008b7308 */ /* 0x0004e20000000800 */
[--C-:B------:R-:W-:Y:S02]  /*3960*/  FADD.FTZ R29, R29, -R3.reuse ;  /* 0x800000031d1d7221 */ /* 0x100fe40000010000 */
[----:B------:R-:W-:Y:S02]  /*3970*/  FMUL.FTZ R28, R137, R28 ;  /* 0x0000001c891c7220 */ /* 0x000fe40000410000 */
[----:B------:R-:W-:Y:S02]  /*3980*/  FMUL.FTZ R22, R141, R29 ;  /* 0x0000001d8d167220 */ /* 0x000fe40000410000 */
[--C-:B------:R-:W-:Y:S02]  /*3990*/  FADD.FTZ R30, R30, -R0.reuse ;  /* 0x800000001e1e7221 */ /* 0x100fe40000010000 */
[----:B------:R-:W-:Y:S01]  /*39a0*/  FADD.FTZ R31, R31, -R0 ;  /* 0x800000001f1f7221 */ /* 0x000fe20000010000 */
[----:B------:R-:W-:Y:S01]  /*39b0*/  F2FP.PACK_AB R22, R22, R28 ;  /* 0x0000001c1616723e */ /* 0x000fe200000000ff */
[----:B------:R-:W4:Y:S01]  /*39c0*/  LDS R0, [R242.X4+0x12320] ;  /* 0x01232000f2007984 */ /* 0x000f220000004800 */
[----:B------:R-:W-:Y:S01]  /*39d0*/  FADD.FTZ R12, R12, -R2 ;  /* 0x800000020c0c7221 */ /* 0x000fe20000010000 */
[----:B------:R-:W-:Y:S01]  /*39e0*/  MUFU.EX2 R28, R138 ;  /* 0x0000008a001c7308 */ /* 0x000fe20000000800 */
[--C-:B-1----:R-:W-:Y:S02]  /*39f0*/  FFMA.FTZ R20, R214, c[0x0][0x29c], -R204.reuse ;  /* 0x0000a700d6147a23 */ /* 0x102fe400000108cc */
[----:B------:R-:W-:Y:S01]  /*3a00*/  FFMA.FTZ R204, R27, c[0x0][0x29c], -R204 ;  /* 0x0000a7001bcc7a23 */ /* 0x000fe200000108cc */
[----:B------:R-:W-:Y:S01]  /*3a10*/  F2FP.PACK_AB R27, R25, R24 ;  /* 0x00000018191b723e */ /* 0x000fe200000000ff */
[--C-:B------:R-:W-:Y:S02]  /*3a20*/  FADD.FTZ R13, R13, -R2.reuse ;  /* 0x800000020d0d7221 */ /* 0x100fe40000010000 */
[----:B------:R-:W-:Y:S01]  /*3a30*/  FMUL.FTZ R4, R24, R4 ;  /* 0x0000000418047220 */ /* 0x000fe20000410000 */
[----:B------:R-:W-:Y:S01]  /*3a40*/  F2FP.PACK_AB R24, R143, R142 ;  /* 0x0000008e8f18723e */ /* 0x000fe200000000ff */
[----:B------:R-:W-:Y:S01]  /*3a50*/  STS [R236+0x12480], R27 ;  /* 0x0124801bec007388 */ /* 0x000fe20000000800 */
[----:B------:R-:W1:Y:S01]  /*3a60*/  MUFU.EX2 R29, R20 ;  /* 0x00000014001d7308 */ /* 0x000e620000000800 */
[--C-:B------:R-:W-:Y:S01]  /*3a70*/  FADD.FTZ R5, R5, -R3.reuse ;  /* 0x8000000305057221 */ /* 0x100fe20000010000 */
[----:B--2---:R-:W-:Y:S01]  /*3a80*/  F2FP.PACK_AB R21, R7, R6 ;  /* 0x000000060715723e */ /* 0x004fe200000000ff */
[--C-:B------:R-:W-:Y:S01]  /*3a90*/  FADD.FTZ R16, R16, -R3.reuse ;  /* 0x8000000310107221 */ /* 0x100fe20000010000 */
[----:B------:R-:W-:Y:S01]  /*3aa0*/  F2FP.PACK_AB R7, R162, R161 ;  /* 0x000000a1a207723e */ /* 0x000fe200000000ff */
[----:B------:R-:W-:Y:S01]  /*3ab0*/  FADD.FTZ R17, R17, -R3 ;  /* 0x8000000311117221 */ /* 0x000fe20000010000 */
[----:B------:R-:W-:Y:S01]  /*3ac0*/  STS [R237], R24 ;  /* 0x00000018ed007388 */ /* 0x000fe20000000800 */
[----:B------:R-:W-:Y:S01]  /*3ad0*/  FMUL.FTZ R3, R163, R12 ;  /* 0x0000000ca3037220 */ /* 0x000fe20000410000 */
[C---:B------:R-:W-:Y:S01]  /*3ae0*/  F2FP.PACK_AB R6, R160.reuse, R163 ;  /* 0x000000a3a006723e */ /* 0x040fe200000000ff */
[----:B------:R-:W-:Y:S01]  /*3af0*/  FMUL.FTZ R12, R160, R13 ;  /* 0x0000000da00c7220 */ /* 0x000fe20000410000 */
[----:B------:R-:W-:Y:S01]  /*3b00*/  STS [R236+0x12c80], R7 ;  /* 0x012c8007ec007388 */ /* 0x000fe20000000800 */
[----:B------:R-:W-:Y:S01]  /*3b10*/  FMUL.FTZ R16, R136, R16 ;  /* 0x0000001088107220 */ /* 0x000fe20000410000 */
[----:B------:R-:W-:Y:S01]  /*3b20*/  MUFU.EX2 R204, R204 ;  /* 0x000000cc00cc7308 */ /* 0x000fe20000000800 */
[----:B------:R-:W-:Y:S01]  /*3b30*/  FMUL.FTZ R17, R140, R17 ;  /* 0x000000118c117220 */ /* 0x000fe20000410000 */
[----:B------:R-:W-:Y:S01]  /*3b40*/  F2FP.PACK_AB R12, R12, R3 ;  /* 0x000000030c0c723e */ /* 0x000fe200000000ff */
[--C-:B------:R-:W-:Y:S01]  /*3b50*/  FADD.FTZ R33, R33, -R2.reuse ;  /* 0x8000000221217221 */ /* 0x100fe20000010000 */
[----:B---3--:R-:W-:Y:S01]  /*3b60*/  F2FP.PACK_AB R3, R139, R149 ;  /* 0x000000958b03723e */ /* 0x008fe200000000ff */
[--C-:B------:R-:W-:Y:S01]  /*3b70*/  FADD.FTZ R8, R8, -R2.reuse ;  /* 0x8000000208087221 */ /* 0x100fe20000010000 */
[----:B------:R-:W-:Y:S01]  /*3b80*/  F2FP.PACK_AB R23, R17, R16 ;  /* 0x000000101117723e */ /* 0x000fe200000000ff */
[--C-:B------:R-:W-:Y:S01]  /*3b90*/  FADD.FTZ R9, R9, -R2.reuse ;  /* 0x8000000209097221 */ /* 0x100fe20000010000 */
[----:B------:R-:W-:Y:S01]  /*3ba0*/  F2FP.PACK_AB R17, R146, R145 ;  /* 0x000000919211723e */ /* 0x000fe200000000ff */
[----:B------:R2:W-:Y:S01]  /*3bb0*/  STS [R237+0x800], R3 ;  /* 0x00080003ed007388 */ /* 0x0005e20000000800 */
[----:B------:R-:W-:Y:S01]  /*3bc0*/  FADD.FTZ R32, R32, -R2 ;  /* 0x8000000220207221 */ /* 0x000fe20000010000 */
[----:B------:R-:W-:Y:S01]  /*3bd0*/  F2FP.PACK_AB R16, R151, R148 ;  /* 0x000000949710723e */ /* 0x000fe200000000ff */
[----:B------:R-:W-:Y:S01]  /*3be0*/  FMUL.FTZ R133, R145, R18 ;  /* 0x0000001291857220 */ /* 0x000fe20000410000 */
[----:B------:R-:W-:Y:S01]  /*3bf0*/  STS [R236+0x13480], R26 ;  /* 0x0134801aec007388 */ /* 0x000fe20000000800 */
[----:B-1----:R-:W-:Y:S01]  /*3c00*/  F2FP.PACK_AB R2, R28, R29 ;  /* 0x0000001d1c02723e */ /* 0x002fe200000000ff */
[----:B------:R-:W1:Y:S01]  /*3c10*/  MUFU.EX2 R18, R147 ;  /* 0x0000009300127308 */ /* 0x000e620000000800 */
[----:B------:R-:W-:Y:S01]  /*3c20*/  FMUL.FTZ R5, R25, R5 ;  /* 0x0000000519057220 */ /* 0x000fe20000410000 */
[----:B------:R-:W-:Y:S01]  /*3c30*/  STS [R237+0x1000], R17 ;  /* 0x00100011ed007388 */ /* 0x000fe20000000800 */
[----:B------:R-:W-:Y:S01]  /*3c40*/  F2FP.PACK_AB R25, R141, R137 ;  /* 0x000000898d19723e */ /* 0x000fe200000000ff */
[----:B------:R-:W-:Y:S02]  /*3c50*/  FMUL.FTZ R132, R146, R19 ;  /* 0x0000001392847220 */ /* 0x000fe40000410000 */
[----:B------:R-:W-:Y:S01]  /*3c60*/  STS [R236+0x13c80], R6 ;  /* 0x013c8006ec007388 */ /* 0x000fe20000000800 */
[----:B------:R-:W-:Y:S01]  /*3c70*/  F2FP.PACK_AB R20, R5, R4 ;  /* 0x000000040514723e */ /* 0x000fe200000000ff */
[----:B------:R-:W-:Y:S01]  /*3c80*/  FMUL.FTZ R19, R161, R8 ;  /* 0x00000008a1137220 */ /* 0x000fe20000410000 */
[----:B------:R-:W-:Y:S01]  /*3c90*/  F2FP.PACK_AB R4, R144, R150 ;  /* 0x000000969004723e */ /* 0x000fe200000000ff */
[----:B------:R1:W-:Y:S01]  /*3ca0*/  STS [R237+0x1800], R2 ;  /* 0x00180002ed007388 */ /* 0x0003e20000000800 */
[----:B------:R-:W-:Y:S01]  /*3cb0*/  FMUL.FTZ R5, R162, R9 ;  /* 0x00000009a2057220 */ /* 0x000fe20000410000 */
[----:B------:R-:W-:Y:S01]  /*3cc0*/  F2FP.PACK_AB R13, R132, R133 ;  /* 0x00000085840d723e */ /* 0x000fe200000000ff */
[--C-:B----4-:R-:W-:Y:S01]  /*3cd0*/  FADD.FTZ R11, R11, -R0.reuse ;  /* 0x800000000b0b7221 */ /* 0x110fe20000010000 */
[----:B------:R-:W-:Y:S01]  /*3ce0*/  STS [R236+0x14480], R25 ;  /* 0x01448019ec007388 */ /* 0x000fe20000000800 */
[--C-:B------:R-:W-:Y:S01]  /*3cf0*/  FADD.FTZ R10, R10, -R0.reuse ;  /* 0x800000000a0a7221 */ /* 0x100fe20000010000 */
[----:B------:R-:W-:Y:S01]  /*3d00*/  F2FP.PACK_AB R5, R5, R19 ;  /* 0x000000130505723e */ /* 0x000fe200000000ff */
[--C-:B------:R-:W-:Y:S01]  /*3d10*/  FADD.FTZ R15, R15, -R0.reuse ;  /* 0x800000000f0f7221 */ /* 0x100fe20000010000 */
[----:B------:R-:W-:Y:S01]  /*3d20*/  STS [R237+0x2000], R16 ;  /* 0x00200010ed007388 */ /* 0x000fe20000000800 */
[----:B------:R-:W-:Y:S02]  /*3d30*/  FMUL.FTZ R10, R149, R10 ;  /* 0x0000000a950a7220 */ /* 0x000fe40000410000 */
[----:B--2---:R-:W-:Y:S01]  /*3d40*/  FMUL.FTZ R3, R139, R11 ;  /* 0x0000000b8b037220 */ /* 0x004fe20000410000 */
[----:B------:R-:W-:Y:S01]  /*3d50*/  STS [R236+0x14c80], R4 ;  /* 0x014c8004ec007388 */ /* 0x000fe20000000800 */
[--C-:B------:R-:W-:Y:S02]  /*3d60*/  FADD.FTZ R14, R14, -R0.reuse ;  /* 0x800000000e0e7221 */ /* 0x100fe40000010000 */
[----:B------:R-:W-:Y:S01]  /*3d70*/  FMUL.FTZ R30, R148, R30 ;  /* 0x0000001e941e7220 */ /* 0x000fe20000410000 */
[----:B------:R-:W-:Y:S01]  /*3d80*/  F2FP.PACK_AB R3, R3, R10 ;  /* 0x0000000a0303723e */ /* 0x000fe200000000ff */
[----:B------:R-:W-:Y:S02]  /*3d90*/  FMUL.FTZ R14, R29, R14 ;  /* 0x0000000e1d0e7220 */ /* 0x000fe40000410000 */
[----:B------:R-:W-:Y:S02]  /*3da0*/  FMUL.FTZ R31, R151, R31 ;  /* 0x0000001f971f7220 */ /* 0x000fe40000410000 */
[----:B------:R-:W-:Y:S02]  /*3db0*/  FMUL.FTZ R32, R150, R32 ;  /* 0x0000002096207220 */ /* 0x000fe40000410000 */
[----:B------:R-:W-:Y:S01]  /*3dc0*/  FMUL.FTZ R8, R144, R33 ;  /* 0x0000002190087220 */ /* 0x000fe20000410000 */
[----:B------:R-:W-:Y:S01]  /*3dd0*/  F2FP.PACK_AB R9, R31, R30 ;  /* 0x0000001e1f09723e */ /* 0x000fe200000000ff */
[--C-:B------:R-:W-:Y:S01]  /*3de0*/  FADD.FTZ R35, R35, -R0.reuse ;  /* 0x8000000023237221 */ /* 0x100fe20000010000 */
[----:B-1----:R-:W-:Y:S01]  /*3df0*/  F2FP.PACK_AB R2, R204, R18 ;  /* 0x00000012cc02723e */ /* 0x002fe200000000ff */
[----:B------:R-:W-:Y:S01]  /*3e00*/  FADD.FTZ R34, R34, -R0 ;  /* 0x8000000022227221 */ /* 0x000fe20000010000 */
[----:B------:R-:W-:Y:S01]  /*3e10*/  F2FP.PACK_AB R8, R8, R32 ;  /* 0x000000200808723e */ /* 0x000fe200000000ff */
[----:B------:R-:W-:Y:S02]  /*3e20*/  FMUL.FTZ R0, R204, R35 ;  /* 0x00000023cc007220 */ /* 0x000fe40000410000 */
[----:B------:R1:W-:Y:S01]  /*3e30*/  STS [R237+0x2800], R2 ;  /* 0x00280002ed007388 */ /* 0x0003e20000000800 */
[----:B------:R-:W-:Y:S03]  /*3e40*/  FMUL.FTZ R34, R18, R34 ;  /* 0x0000002212227220 */ /* 0x000fe60000410000 */
[----:B------:R-:W-:Y:S02]  /*3e50*/  BAR.SYNC.DEFER_BLOCKING 0x0 ;  /* 0x0000000000007b1d */ /* 0x000fe40000010000 */
[----:B------:R-:W-:Y:S01]  /*3e60*/  F2FP.PACK_AB R0, R0, R34 ;  /* 0x000000220000723e */ /* 0x000fe200000000ff */
[----:B-1----:R-:W-:Y:S05]  /*3e70*/  FMUL.FTZ R2, R28, R15 ;  /* 0x0000000f1c027220 */ /* 0x002fea0000410000 */
[----:B------:R-:W-:Y:S01]  /*3e80*/  STS [R236+0x15480], R20 ;  /* 0x01548014ec007388 */ /* 0x000fe20000000800 */
[----:B------:R-:W-:Y:S03]  /*3e90*/  F2FP.PACK_AB R2, R2, R14 ;  /* 0x0000000e0202723e */ /* 0x000fe600000000ff */
        /* <DEDUP_REMOVED lines=89> */
[----:B-12-4-:R-:W-:Y:S01]  /*4430*/  SHF.R.S32.HI R0, RZ, 0x1f, R235 ;  /* 0x0000001fff007819 */ /* 0x016fe200000114eb */
[----:B------:R-:W2:Y:S01]  /*4440*/  LDL.64 R10, [R1] ;  /* 0x00000000010a7983 */ /* 0x000ea20000100a00 */
[----:B------:R-:W-:Y:S01]  /*4450*/  LOP3.LUT P6, RZ, R249, 0x1, RZ, 0xc0, !PT ;  /* 0x00000001f9ff7812 */ /* 0x000fe200078cc0ff */
[----:B------:R-:W-:Y:S02]  /*4460*/  IMAD.MOV.U32 R6, RZ, RZ, c[0x0][0x208] ;  /* 0x00008200ff067624 */ /* 0x000fe400078e00ff */
[----:B------:R-:W1:Y:S01]  /*4470*/  S2R R239, SR_TID.X ;  /* 0x0000000000ef7919 */ /* 0x000e620000002100 */
[----:B------:R-:W-:Y:S02]  /*4480*/  IMAD R0, R0, c[0x0][0x208], RZ ;  /* 0x0000820000007a24 */ /* 0x000fe400078e02ff */
[----:B------:R-:W-:Y:S02]  /*4490*/  IMAD.MOV.U32 R7, RZ, RZ, 0x6 ;  /* 0x00000006ff077424 */ /* 0x000fe400078e00ff */
[C---:B------:R-:W-:Y:S03]  /*44a0*/  IMAD.WIDE.U32 R4, R235.reuse, c[0x0][0x208], RZ ;  /* 0x00008200eb047a25 */ /* 0x040fe600078e00ff */
[----:B------:R-:W-:Y:S01]  /*44b0*/  SHF.L.U64.HI R7, R6, R7, c[0x0][0x20c] ;  /* 0x0000830006077619 */ /* 0x000fe20000010207 */
[----:B------:R-:W-:Y:S01]  /*44c0*/  IMAD R0, R235, c[0x0][0x20c], R0 ;  /* 0x00008300eb007a24 */ /* 0x000fe200078e0200 */
[----:B------:R-:W-:Y:S01]  /*44d0*/  LEA R2, P1, R4, R244, 0x7 ;  /* 0x000000f404027211 */ /* 0x000fe200078238ff */
[----:B------:R-:W-:Y:S02]  /*44e0*/  IMAD.SHL.U32 R6, R6, 0x40, RZ ;  /* 0x0000004006067824 */ /* 0x000fe400078e00ff */
[----:B------:R-:W-:Y:S02]  /*44f0*/  IMAD.IADD R0, R5, 0x1, R0 ;  /* 0x0000000105007824 */ /* 0x000fe400078e0200 */
[----:B------:R-:W-:Y:S03]  /*4500*/  IMAD.SHL.U32 R8, R235, 0x40, RZ ;  /* 0x00000040eb087824 */ /* 0x000fe600078e00ff */
[----:B------:R-:W-:Y:S02]  /*4510*/  LEA.HI.X R3, R4, R245, R0, 0x7, P1 ;  /* 0x000000f504037211 */ /* 0x000fe400008f3c00 */
[----:B------:R-:W-:Y:S02]  /*4520*/  IADD3 R4, P5, P1, R6, 0x80, R2 ;  /* 0x0000008006047810 */ /* 0x000fe400079be002 */
[----:B------:R-:W-:Y:S02]  /*4530*/  IADD3 R0, -R251, R248, -R8 ;  /* 0x000000f8fb007210 */ /* 0x000fe40007ffe908 */
[C-C-:B------:R-:W-:Y:S02]  /*4540*/  IADD3.X R5, R7.reuse, RZ, R3.reuse, P5, P1 ;  /* 0x000000ff07057210 */ /* 0x140fe40002fe2403 */
[----:B------:R-:W-:Y:S02]  /*4550*/  ISETP.LT.OR P5, PT, R0, 0x1, !P6 ;  /* 0x000000010000780c */ /* 0x000fe400077a1670 */
[----:B------:R-:W-:Y:S02]  /*4560*/  IADD3 R6, P1, R6, R2, RZ ;  /* 0x0000000206067210 */ /* 0x000fe40007f3e0ff */
[C---:B------:R-:W-:Y:S03]  /*4570*/  ISETP.LT.OR P6, PT, R0.reuse, 0x21, !P6 ;  /* 0x000000210000780c */ /* 0x040fe600077c1670 */
[----:B------:R-:W-:Y:S01]  /*4580*/  IMAD.X R7, R7, 0x1, R3, P1 ;  /* 0x0000000107077824 */ /* 0x000fe200008e0603 */
[----:B------:R-:W-:Y:S05]  /*4590*/  LOP3.LUT P1, RZ, R249, 0x2, RZ, 0xc0, !PT ;  /* 0x00000002f9ff7812 */ /* 0x000fea000782c0ff */
[----:B------:R-:W-:Y:S01]  /*45a0*/  @!PT LDS RZ, [RZ] ;  /* 0x00000000fffff984 */ /* 0x000fe20000000800 */
[----:B------:R-:W-:Y:S01]  /*45b0*/  @!PT LDS RZ, [RZ] ;  /* 0x00000000fffff984 */ /* 0x000fe20000000800 */
[----:B------:R-:W-:Y:S01]  /*45c0*/  @!PT LDS RZ, [RZ] ;  /* 0x00000000fffff984 */ /* 0x000fe20000000800 */
[----:B------:R3:W-:Y:S01]  /*45d0*/  LDGSTS.E.BYPASS.LTC128B.128 [R240+0xe080], [R2.64], !P5 ;  /* 0x0e08000002f07fae */ /* 0x0007e2000e901d44 */
[C---:B------:R-:W-:Y:S02]  /*45e0*/  ISETP.LT.OR P5, PT, R0.reuse, 0x1, !P1 ;  /* 0x000000010000780c */ /* 0x040fe40004fa1670 */
[----:B------:R-:W-:Y:S11]  /*45f0*/  ISETP.LT.OR P1, PT, R0, 0x21, !P1 ;  /* 0x000000210000780c */ /* 0x000ff60004f21670 */
[----:B------:R3:W-:Y:S04]  /*4600*/  LDGSTS.E.BYPASS.LTC128B.128 [R240+0x10080], [R2.64+0x80], !P5 ;  /* 0x1008008002f07fae */ /* 0x0007e8000e901d44 */
[----:B------:R3:W-:Y:S04]  /*4610*/  LDGSTS.E.BYPASS.LTC128B.128 [R240+0xf080], [R6.64], !P6 ;  /* 0x0f08000006f07fae */ /* 0x0007e8000f101d44 */
[----:B------:R3:W-:Y:S01]  /*4620*/  LDGSTS.E.BYPASS.LTC128B.128 [R240+0x11080], [R4.64], !P1 ;  /* 0x1108000004f07fae */ /* 0x0007e2000c901d44 */
[----:B-1----:R-:W-:Y:S02]  /*4630*/  @!P2 IMAD.SHL.U32 R0, R239, 0x10, RZ ;  /* 0x00000010ef00a824 */ /* 0x002fe400078e00ff */
[----:B--2---:R-:W-:Y:S05]  /*4640*/  @!P2 IMAD.WIDE R8, R8, 0x4, R10 ;  /* 0x000000040808a825 */ /* 0x004fea00078e020a */
[----:B------:R3:W-:Y:S02]  /*4650*/  @!P2 LDGSTS.E.BYPASS.LTC128B.128 [R0+0x12280], [R8.64] ;  /* 0x122800000800afae */ /* 0x0007e4000b901d44 */
.L_x_89:
[-C--:B-1234-:R-:W-:Y:S01]  /*4660*/  HMMA.16816.F32 R4, R32, R16.reuse, RZ ;  /* 0x000000102004723c */ /* 0x09efe200000018ff */
[----:B------:R-:W2:Y:S02]  /*4670*/  LDL.64 R2, [R1+0x10] ;  /* 0x0000100001027983 */ /* 0x000ea40000100a00 */
[----:B------:R-:W-:Y:S01]  /*4680*/  ISETP.GE.AND P6, PT, R218, 0x1, PT ;  /* 0x00000001da00780c */ /* 0x000fe20003fc6270 */
[----:B------:R-:W-:Y:S01]  /*4690*/  IMAD.SHL.U32 R0, R243, 0x2000, RZ ;  /* 0x00002000f3007824 */ /* 0x000fe200078e00ff */
[----:B------:R-:W-:Y:S01]  /*46a0*/  LDSM.16.M88.4 R140, [R222+0x1800] ;  /* 0x00180000de8c783b */ /* 0x000fe20000000200 */
[----:B------:R-:W-:Y:S02]  /*46b0*/  ISETP.GE.AND P5, PT, R241, 0x1, PT ;  /* 0x00000001f100780c */ /* 0x000fe40003fa6270 */
[C---:B------:R-:W-:Y:S01]  /*46c0*/  HMMA.16816.F32 R8, R132.reuse, R16, RZ ;  /* 0x000000108408723c */ /* 0x040fe200000018ff */
[----:B------:R-:W-:Y:S04]  /*46d0*/  LDSM.16.MT88.4 R144, [R217+0x4080] ;  /* 0x00408000d990783b */ /* 0x000fe80000004200 */
[----:B------:R-:W-:Y:S03]  /*46e0*/  LDSM.16.M88.4 R148, [R224+0x1000] ;  /* 0x00100000e094783b */ /* 0x000fe60000000200 */
[-C--:B------:R-:W-:Y:S01]  /*46f0*/  HMMA.16816.F32 R12, R132, R18.reuse, RZ ;  /* 0x00000012840c723c */ /* 0x080fe200000018ff */
[----:B------:R-:W0:Y:S07]  /*4700*/  LDGDEPBAR ;  /* 0x00000000000079af */ /* 0x000e2e0000000000 */
[C---:B------:R-:W-:Y:S08]  /*4710*/  HMMA.16816.F32 R16, R32.reuse, R18, RZ ;  /* 0x000000122010723c */ /* 0x040ff000000018ff */
[-C--:B------:R-:W-:Y:S08]  /*4720*/  HMMA.16816.F32 R20, R32, R136.reuse, RZ ;  /* 0x000000882014723c */ /* 0x080ff000000018ff */
[C---:B------:R-:W-:Y:S08]  /*4730*/  HMMA.16816.F32 R24, R132.reuse, R136, RZ ;  /* 0x000000888418723c */ /* 0x040ff000000018ff */
[-C--:B------:R-:W-:Y:S01]  /*4740*/  HMMA.16816.F32 R28, R132, R138.reuse, RZ ;  /* 0x0000008a841c723c */ /* 0x080fe200000018ff */
[----:B------:R-:W-:Y:S07]  /*4750*/  LDSM.16.M88.4 R132, [R222+0x1000] ;  /* 0x00100000de84783b */ /* 0x000fee0000000200 */
[----:B------:R-:W-:Y:S01]  /*4760*/  HMMA.16816.F32 R32, R32, R138, RZ ;  /* 0x0000008a2020723c */ /* 0x000fe200000018ff */
[----:B------:R-:W1:Y:S07]  /*4770*/  LDSM.16.MT88.4 R136, [R217+0x1080] ;  /* 0x00108000d988783b */ /* 0x000e6e0000004200 */
[-C--:B------:R-:W-:Y:S08]  /*4780*/  HMMA.16816.F32 R4, R160, R204.reuse, R4 ;  /* 0x000000cca004723c */ /* 0x080ff00000001804 */
[C---:B------:R-:W-:Y:S08]  /*4790*/  HMMA.16816.F32 R8, R208.reuse, R204, R8 ;  /* 0x000000ccd008723c */ /* 0x040ff00000001808 */
[-C--:B------:R-:W-:Y:S08]  /*47a0*/  HMMA.16816.F32 R12, R208, R206.reuse, R12 ;  /* 0x000000ced00c723c */ /* 0x080ff0000000180c */
[C---:B------:R-:W-:Y:S01]  /*47b0*/  HMMA.16816.F32 R16, R160.reuse, R206, R16 ;  /* 0x000000cea010723c */ /* 0x040fe20000001810 */
[----:B------:R-:W-:Y:S07]  /*47c0*/  LDSM.16.M88.4 R204, [R224+0x1800] ;  /* 0x00180000e0cc783b */ /* 0x000fee0000000200 */
[-C--:B------:R-:W-:Y:S08]  /*47d0*/  HMMA.16816.F32 R20, R160, R212.reuse, R20 ;  /* 0x000000d4a014723c */ /* 0x080ff00000001814 */
[C---:B------:R-:W-:Y:S08]  /*47e0*/  HMMA.16816.F32 R24, R208.reuse, R212, R24 ;  /* 0x000000d4d018723c */ /* 0x040ff00000001818 */
[-C--:B------:R-:W-:Y:S08]  /*47f0*/  HMMA.16816.F32 R28, R208, R214.reuse, R28 ;  /* 0x000000d6d01c723c */ /* 0x080ff0000000181c */
[----:B------:R-:W-:Y:S01]  /*4800*/  HMMA.16816.F32 R32, R160, R214, R32 ;  /* 0x000000d6a020723c */ /* 0x000fe20000001820 */
[----:B------:R-:W3:Y:S07]  /*4810*/  LDSM.16.MT88.4 R160, [R217+0x1880] ;  /* 0x00188000d9a0783b */ /* 0x000eee0000004200 */
[-C--:B-1----:R-:W-:Y:S08]  /*4820*/  HMMA.16816.F32 R4, R132, R136.reuse, R4 ;  /* 0x000000888404723c */ /* 0x082ff00000001804 */
[C---:B------:R-:W-:Y:S08]  /*4830*/  HMMA.16816.F32 R8, R140.reuse, R136, R8 ;  /* 0x000000888c08723c */ /* 0x040ff00000001808 */
[-C--:B------:R-:W-:Y:S08]  /*4840*/  HMMA.16816.F32 R12, R140, R138.reuse, R12 ;  /* 0x0000008a8c0c723c */ /* 0x080ff0000000180c */
[C---:B------:R-:W-:Y:S01]  /*4850*/  HMMA.16816.F32 R16, R132.reuse, R138, R16 ;  /* 0x0000008a8410723c */ /* 0x040fe20000001810 */
[----:B------:R-:W1:Y:S07]  /*4860*/  LDSM.16.MT88.4 R136, [R217+0x4880] ;  /* 0x00488000d988783b */ /* 0x000e6e0000004200 */
[-C--:B------:R-:W-:Y:S08]  /*4870*/  HMMA.16816.F32 R20, R132, R144.reuse, R20 ;  /* 0x000000908414723c */ /* 0x080ff00000001814 */
[C---:B------:R-:W-:Y:S08]  /*4880*/  HMMA.16816.F32 R24, R140.reuse, R144, R24 ;  /* 0x000000908c18723c */ /* 0x040ff00000001818 */
[-C--:B------:R-:W-:Y:S01]  /*4890*/  HMMA.16816.F32 R28, R140, R146.reuse, R28 ;  /* 0x000000928c1c723c */ /* 0x080fe2000000181c */
[----:B------:R-:W-:Y:S07]  /*48a0*/  LDSM.16.MT88.4 R140, [R217+0x2080] ;  /* 0x00208000d98c783b */ /* 0x000fee0000004200 */
[----:B------:R-:W-:Y:S01]  /*48b0*/  HMMA.16816.F32 R32, R132, R146, R32 ;  /* 0x000000928420723c */ /* 0x000fe20000001820 */
[----:B------:R-:W4:Y:S04]  /*48c0*/  LDSM.16.M88.4 R132, [R222+0x2000] ;  /* 0x00200000de84783b */ /* 0x000f280000000200 */
[----:B------:R-:W5:Y:S03]  /*48d0*/  LDSM.16.M88.4 R144, [R222+0x2800] ;  /* 0x00280000de90783b */ /* 0x000f660000000200 */
[-C--:B---3--:R-:W-:Y:S08]  /*48e0*/  HMMA.16816.F32 R4, R148, R160.reuse, R4 ;  /* 0x000000a09404723c */ /* 0x088ff00000001804 */
[C---:B------:R-:W-:Y:S08]  /*48f0*/  HMMA.16816.F32 R8, R204.reuse, R160, R8 ;  /* 0x000000a0cc08723c */ /* 0x040ff00000001808 */
[-C--:B------:R-:W-:Y:S08]  /*4900*/  HMMA.16816.F32 R12, R204, R162.reuse, R12 ;  /* 0x000000a2cc0c723c */ /* 0x080ff0000000180c */
[C---:B------:R-:W-:Y:S01]  /*4910*/  HMMA.16816.F32 R16, R148.reuse, R162, R16 ;  /* 0x000000a29410723c */ /* 0x040fe20000001810 */
[----:B------:R-:W3:Y:S07]  /*4920*/  LDSM.16.MT88.4 R160, [R217+0x5080] ;  /* 0x00508000d9a0783b */ /* 0x000eee0000004200 */
[-C--:B-1----:R-:W-:Y:S08]  /*4930*/  HMMA.16816.F32 R20, R148, R136.reuse, R20 ;  /* 0x000000889414723c */ /* 0x082ff00000001814 */
[C---:B------:R-:W-:Y:S08]  /*4940*/  HMMA.16816.F32 R24, R204.reuse, R136, R24 ;  /* 0x00000088cc18723c */ /* 0x040ff00000001818 */
[-C--:B------:R-:W-:Y:S01]  /*4950*/  HMMA.16816.F32 R28, R204, R138.reuse, R28 ;  /* 0x0000008acc1c723c */ /* 0x080fe2000000181c */
[----:B------:R-:W-:Y:S07]  /*4960*/  LDSM.16.MT88.4 R204, [R217+0x5880] ;  /* 0x00588000d9cc783b */ /* 0x000fee0000004200 */
[----:B------:R-:W-:Y:S01]  /*4970*/  HMMA.16816.F32 R32, R148, R138, R32 ;  /* 0x0000008a9420723c */ /* 0x000fe20000001820 */
[----:B------:R-:W-:Y:S04]  /*4980*/  LDSM.16.M88.4 R136, [R224+0x2000] ;  /* 0x00200000e088783b */ /* 0x000fe80000000200 */
[----:B------:R-:W-:Y:S03]  /*4990*/  LDSM.16.M88.4 R148, [R224+0x2800] ;  /* 0x00280000e094783b */ /* 0x000fe60000000200 */
[-C--:B----4-:R-:W-:Y:S08]  /*49a0*/  HMMA.16816.F32 R4, R132, R140.reuse, R4 ;  /* 0x0000008c8404723c */ /* 0x090ff00000001804 */
[C---:B-----5:R-:W-:Y:S08]  /*49b0*/  HMMA.16816.F32 R8, R144.reuse, R140, R8 ;  /* 0x0000008c9008723c */ /* 0x060ff00000001808 */
[-C--:B------:R-:W-:Y:S08]  /*49c0*/  HMMA.16816.F32 R12, R144, R142.reuse, R12 ;  /* 0x0000008e900c723c */ /* 0x080ff0000000180c */
[C---:B------:R-:W-:Y:S01]  /*49d0*/  HMMA.16816.F32 R16, R132.reuse, R142, R16 ;  /* 0x0000008e8410723c */ /* 0x040fe20000001810 */
[----:B------:R-:W1:Y:S07]  /*49e0*/  LDSM.16.MT88.4 R140, [R217+0x2880] ;  /* 0x00288000d98c783b */ /* 0x000e6e0000004200 */
[-C--:B---3--:R-:W-:Y:S08]  /*49f0*/  HMMA.16816.F32 R20, R132, R160.reuse, R20 ;  /* 0x000000a08414723c */ /* 0x088ff00000001814 */
[C---:B------:R-:W-:Y:S04]  /*4a00*/  HMMA.16816.F32 R24, R144.reuse, R160, R24 ;  /* 0x000000a09018723c */ /* 0x040fe80000001818 */
[C---:B--2---:R-:W-:Y:S04]  /*4a10*/  IADD3 R3, P1, R0.reuse, R2, RZ ;  /* 0x0000000200037210 */ /* 0x044fe80007f3e0ff */
[-C--:B------:R-:W-:Y:S04]  /*4a20*/  HMMA.16816.F32 R28, R144, R162.reuse, R28 ;  /* 0x000000a2901c723c */ /* 0x080fe8000000181c */
[----:B------:R-:W-:Y:S02]  /*4a30*/  LEA.HI.X.SX32 R0, R0, R252, 0x1, P1 ;  /* 0x000000fc00007211 */ /* 0x000fe400008f0eff */
[C---:B------:R-:W-:Y:S02]  /*4a40*/  LEA R2, P1, R3.reuse, c[0x0][0x220], 0x2 ;  /* 0x0000880003027a11 */ /* 0x040fe400078210ff */
[----:B------:R-:W-:Y:S01]  /*4a50*/  HMMA.16816.F32 R32, R132, R162, R32 ;  /* 0x000000a28420723c */ /* 0x000fe20000001820 */
[----:B------:R-:W-:Y:S03]  /*4a60*/  LDSM.16.MT88.4 R132, [R216+0x17880] ;  /* 0x01788000d884783b */ /* 0x000fe60000004200 */
[----:B------:R-:W-:Y:S01]  /*4a70*/  LEA.HI.X R3, R3, c[0x0][0x224], R0, 0x2, P1 ;  /* 0x0000890003037a11 */ /* 0x000fe200008f1400 */
[C---:B------:R-:W-:Y:S01]  /*4a80*/  IMAD R0, R218.reuse, 0x2000, R231 ;  /* 0x00002000da007824 */ /* 0x040fe200078e02e7 */
[----:B------:R-:W-:Y:S02]  /*4a90*/  ISETP.GE.AND P1, PT, R235, R250, PT ;  /* 0x000000faeb00720c */ /* 0x000fe40003f26270 */
[----:B------:R-:W-:Y:S01]  /*4aa0*/  IADD3 R218, R218, 0x1, RZ ;  /* 0x00000001dada7810 */ /* 0x000fe20007ffe0ff */
[-C--:B-1----:R-:W-:Y:S05]  /*4ab0*/  HMMA.16816.F32 R4, R136, R140.reuse, R4 ;  /* 0x0000008c8804723c */ /* 0x082fea0000001804 */
[----:B------:R-:W-:Y:S01]  /*4ac0*/  IMAD.SHL.U32 R0, R0, 0x2, RZ ;  /* 0x0000000200007824 */ /* 0x000fe200078e00ff */
[----:B------:R-:W-:Y:S02]  /*4ad0*/  SEL R218, R218, RZ, !P6 ;  /* 0x000000ffdada7207 */ /* 0x000fe40007000000 */
[C---:B------:R-:W-:Y:S08]  /*4ae0*/  HMMA.16816.F32 R8, R148.reuse, R140, R8 ;  /* 0x0000008c9408723c */ /* 0x040ff00000001808 */
        /* <DEDUP_REMOVED lines=12> */
[----:B------:R-:W-:Y:S01]  /*4bb0*/  RED.E.ADD.F32.FTZ.RN.STRONG.GPU [R2.64+0x1c00], R11 ;  /* 0x001c000b0200798e */ /* 0x000fe2000c10e784 */
[----:B------:R-:W-:Y:S03]  /*4bc0*/  IMAD.MOV.U32 R205, RZ, RZ, R235 ;  /* 0x000000ffffcd7224 */ /* 0x000fe600078e00eb */
        /* <DEDUP_REMOVED lines=15> */
[----:B------:R-:W-:Y:S04]  /*4cc0*/  LDSM.16.MT88.4 R140, [R216+0x18080] ;  /* 0x01808000d88c783b */ /* 0x000fe80000004200 */
[----:B------:R-:W-:Y:S01]  /*4cd0*/  RED.E.ADD.F32.FTZ.RN.STRONG.GPU [R2.64+0x4400], R21 ;  /* 0x004400150200798e */ /* 0x000fe2000c10e784 */
[-C--:B-1----:R-:W-:Y:S03]  /*4ce0*/  HMMA.16816.F32 R84, R4, R8.reuse, R84 ;  /* 0x000000080454723c */ /* 0x082fe60000001854 */
[----:B------:R-:W-:Y:S04]  /*4cf0*/  RED.E.ADD.F32.FTZ.RN.STRONG.GPU [R2.64+0x4800], R22 ;  /* 0x004800160200798e */ /* 0x000fe8000c10e784 */
[----:B------:R-:W-:Y:S04]  /*4d00*/  RED.E.ADD.F32.FTZ.RN.STRONG.GPU [R2.64+0x4c00], R23 ;  /* 0x004c00170200798e */ /* 0x000fe8000c10e784 */
[----:B------:R-:W1:Y:S04]  /*4d10*/  LDSM.16.MT88.4 R20, [R0+0x8080] ;  /* 0x008080000014783b */ /* 0x000e680000004200 */
[----:B------:R-:W-:Y:S01]  /*4d20*/  RED.E.ADD.F32.FTZ.RN.STRONG.GPU [R2.64+0x5000], R24 ;  /* 0x005000180200798e */ /* 0x000fe2000c10e784 */
[-C--:B--2---:R-:W-:Y:S03]  /*4d30*/  HMMA.16816.F32 R88, R12, R8.reuse, R88 ;  /* 0x000000080c58723c */ /* 0x084fe60000001858 */
[----:B------:R-:W-:Y:S04]  /*4d40*/  RED.E.ADD.F32.FTZ.RN.STRONG.GPU [R2.64+0x5400], R25 ;  /* 0x005400190200798e */ /* 0x000fe8000c10e784 */
[----:B------:R-:W-:Y:S01]  /*4d50*/  RED.E.ADD.F32.FTZ.RN.STRONG.GPU [R2.64+0x5800], R26 ;  /* 0x0058001a0200798e */ /* 0x000fe2000c10e784 */
[C---:B---3--:R-:W-:Y:S03]  /*4d60*/  HMMA.16816.F32 R92, R16.reuse, R8, R92 ;  /* 0x00000008105c723c */ /* 0x048fe6000000185c */
[----:B------:R-:W-:Y:S04]  /*4d70*/  RED.E.ADD.F32.FTZ.RN.STRONG.GPU [R2.64+0x5c00], R27 ;  /* 0x005c001b0200798e */ /* 0x000fe8000c10e784 */
[----:B------:R-:W-:Y:S01]  /*4d80*/  LDSM.16.MT88.4 R24, [R216+0x15880] ;  /* 0x01588000d818783b */ /* 0x000fe20000004200 */
[-C--:B------:R-:W-:Y:S03]  /*4d90*/  HMMA.16816.F32 R96, R16, R10.reuse, R96 ;  /* 0x0000000a1060723c */ /* 0x080fe60000001860 */
[----:B------:R-:W-:Y:S04]  /*4da0*/  RED.E.ADD.F32.FTZ.RN.STRONG.GPU [R2.64+0x6000], R32 ;  /* 0x006000200200798e */ /* 0x000fe8000c10e784 */
[----:B------:R-:W-:Y:S01]  /*4db0*/  RED.E.ADD.F32.FTZ.RN.STRONG.GPU [R2.64+0x6400], R33 ;  /* 0x006400210200798e */ /* 0x000fe2000c10e784 */
[-C--:B------:R-:W-:Y:S03]  /*4dc0*/  HMMA.16816.F32 R100, R12, R10.reuse, R100 ;  /* 0x0000000a0c64723c */ /* 0x080fe60000001864 */
[----:B------:R-:W-:Y:S04]  /*4dd0*/  RED.E.ADD.F32.FTZ.RN.STRONG.GPU [R2.64+0x6800], R34 ;  /* 0x006800220200798e */ /* 0x000fe8000c10e784 */
[----:B------:R-:W-:Y:S01]  /*4de0*/  RED.E.ADD.F32.FTZ.RN.STRONG.GPU [R2.64+0x6c00], R35 ;  /* 0x006c00230200798e */ /* 0x000fe2000c10e784 */
        /* <DEDUP_REMOVED lines=10> */
[----:B------:R-:W-:Y:S05]  /*4e90*/  LDSM.16.MT88.4 R8, [R0+0x7080] ;  /* 0x007080000008783b */ /* 0x000fea0000004200 */
        /* <DEDUP_REMOVED lines=22> */
[----:B------:R4:W5:Y:S07]  /*5000*/  LDSM.16.MT88.4 R24, [R0+0x9880] ;  /* 0x009880000018783b */ /* 0x00096e0000004200 */
[-C--:B--2---:R-:W-:Y:S08]  /*5010*/  HMMA.16816.F32 R84, R4, R8.reuse, R84 ;  /* 0x000000080454723c */ /* 0x084ff00000001854 */
[-C--:B------:R-:W-:Y:S08]  /*5020*/  HMMA.16816.F32 R88, R12, R8.reuse, R88 ;  /* 0x000000080c58723c */ /* 0x080ff00000001858 */
[C---:B------:R-:W-:Y:S04]  /*5030*/  HMMA.16816.F32 R92, R16.reuse, R8, R92 ;  /* 0x00000008105c723c */ /* 0x040fe8000000185c */
[----:B----4-:R-:W-:Y:S04]  /*5040*/  IADD3 R0, R241, 0x1, RZ ;  /* 0x00000001f1007810 */ /* 0x010fe80007ffe0ff */
[-C--:B------:R-:W-:Y:S04]  /*5050*/  HMMA.16816.F32 R96, R16, R10.reuse, R96 ;  /* 0x0000000a1060723c */ /* 0x080fe80000001860 */
[----:B------:R-:W-:Y:S04]  /*5060*/  SEL R241, R0, RZ, !P5 ;  /* 0x000000ff00f17207 */ /* 0x000fe80006800000 */
        /* <DEDUP_REMOVED lines=14> */
[-C--:B-----5:R-:W-:Y:S08]  /*5150*/  HMMA.16816.F32 R108, R28, R24.reuse, R108 ;  /* 0x000000181c6c723c */ /* 0x0a0ff0000000186c */
[-C--:B------:R-:W-:Y:S08]  /*5160*/  HMMA.16816.F32 R112, R132, R24.reuse, R112 ;  /* 0x000000188470723c */ /* 0x080ff00000001870 */
[C---:B------:R-:W-:Y:S08]  /*5170*/  HMMA.16816.F32 R116, R140.reuse, R24, R116 ;  /* 0x000000188c74723c */ /* 0x040ff00000001874 */
[-C--:B------:R-:W-:Y:S08]  /*5180*/  HMMA.16816.F32 R120, R140, R26.reuse, R120 ;  /* 0x0000001a8c78723c */ /* 0x080ff00000001878 */
[-C--:B------:R-:W-:Y:S08]  /*5190*/  HMMA.16816.F32 R124, R132, R26.reuse, R124 ;  /* 0x0000001a847c723c */ /* 0x080ff0000000187c */
[----:B------:R-:W-:Y:S01]  /*51a0*/  HMMA.16816.F32 R128, R28, R26, R128 ;  /* 0x0000001a1c80723c */ /* 0x000fe20000001880 */
[----:B------:R-:W-:-:S07]  /*51b0*/  @!P1 BRA `(.L_x_90) ;  /* 0xffffd41000009947 */ /* 0x000fce000383ffff */
[----:B------:R-:W-:Y:S01]  /*51c0*/  FMUL.FTZ R84, R84, c[0x0][0x298] ;  /* 0x0000a60054547a20 */ /* 0x000fe20000410000 */
[----:B------:R-:W-:Y:S01]  /*51d0*/  PLOP3.LUT P1, PT, PT, PT, PT, 0x8, 0x0 ;  /* 0x000000000000781c */ /* 0x000fe20003f2e170 */
        /* <DEDUP_REMOVED lines=47> */
.L_x_87:
[----:B------:R-:W-:Y:S05]  /*54d0*/  @P1 BRA `(.L_x_91) ;  /* 0x0000184000001947 */ /* 0x000fea0003800000 */
[----:B------:R-:W2:Y:S01]  /*54e0*/  LDL R85, [R1+0x18] ;  /* 0x0000180001557983 */ /* 0x000ea20000100800 */
[----:B------:R-:W-:Y:S02]  /*54f0*/  F2FP.PACK_AB R36, R37, R36 ;  /* 0x000000242524723e */ /* 0x000fe400000000ff */
[----:B------:R-:W-:Y:S01]  /*5500*/  F2FP.PACK_AB R38, R39, R38 ;  /* 0x000000262726723e */ /* 0x000fe200000000ff */
[----:B------:R-:W3:Y:S01]  /*5510*/  S2R R28, SR_TID.X ;  /* 0x00000000001c7919 */ /* 0x000ee20000002100 */
[----:B------:R-:W-:-:S02]  /*5520*/  F2FP.PACK_AB R56, R57, R56 ;  /* 0x000000383938723e */ /* 0x000fc400000000ff */
[----:B------:R-:W-:Y:S02]  /*5530*/  F2FP.PACK_AB R58, R59, R58 ;  /* 0x0000003a3b3a723e */ /* 0x000fe400000000ff */
[----:B------:R-:W-:Y:S02]  /*5540*/  F2FP.PACK_AB R40, R41, R40 ;  /* 0x000000282928723e */ /* 0x000fe400000000ff */
[----:B------:R-:W-:Y:S02]  /*5550*/  F2FP.PACK_AB R42, R43, R42 ;  /* 0x0000002a2b2a723e */ /* 0x000fe400000000ff */
[----:B------:R-:W-:Y:S02]  /*5560*/  F2FP.PACK_AB R52, R53, R52 ;  /* 0x000000343534723e */ /* 0x000fe400000000ff */
[----:B------:R-:W-:Y:S02]  /*5570*/  F2FP.PACK_AB R54, R55, R54 ;  /* 0x000000363736723e */ /* 0x000fe400000000ff */
[----:B------:R-:W-:-:S02]  /*5580*/  F2FP.PACK_AB R44, R45, R44 ;  /* 0x0000002c2d2c723e */ /* 0x000fc400000000ff */
[----:B------:R-:W-:Y:S02]  /*5590*/  F2FP.PACK_AB R46, R47, R46 ;  /* 0x0000002e2f2e723e */ /* 0x000fe400000000ff */
[----:B------:R-:W-:Y:S02]  /*55a0*/  F2FP.PACK_AB R48, R49, R48 ;  /* 0x000000303130723e */ /* 0x000fe400000000ff */
[----:B------:R-:W-:Y:S02]  /*55b0*/  F2FP.PACK_AB R50, R51, R50 ;  /* 0x000000323332723e */ /* 0x000fe400000000ff */
[----:B------:R-:W-:Y:S02]  /*55c0*/  F2FP.PACK_AB R60, R61, R60 ;  /* 0x0000003c3d3c723e */ /* 0x000fe400000000ff */
[----:B------:R-:W-:Y:S02]  /*55d0*/  F2FP.PACK_AB R62, R63, R62 ;  /* 0x0000003e3f3e723e */ /* 0x000fe400000000ff */
[----:B---3--:R-:W-:-:S02]  /*55e0*/  SHF.R.S32.HI R27, RZ, 0x1f, R28 ;  /* 0x0000001fff1b7819 */ /* 0x008fc4000001141c */
[----:B------:R-:W-:Y:S02]  /*55f0*/  F2FP.PACK_AB R80, R81, R80 ;  /* 0x000000505150723e */ /* 0x000fe400000000ff */
[CC--:B------:R-:W-:Y:S02]  /*5600*/  LEA.HI R4, R27.reuse, R28.reuse, RZ, 0x2 ;  /* 0x0000001c1b047211 */ /* 0x0c0fe400078f10ff */
[----:B-1----:R-:W-:Y:S02]  /*5610*/  LEA.HI R2, R27, R28, RZ, 0x5 ;  /* 0x0000001c1b027211 */ /* 0x002fe400078f28ff */
[--C-:B------:R-:W-:Y:S02]  /*5620*/  SHF.R.S32.HI R6, RZ, 0x2, R4.reuse ;  /* 0x00000002ff067819 */ /* 0x100fe40000011404 */
[----:B------:R-:W-:Y:S02]  /*5630*/  SHF.R.S32.HI R0, RZ, 0x1f, R4 ;  /* 0x0000001fff007819 */ /* 0x000fe40000011404 */
[----:B------:R-:W-:-:S02]  /*5640*/  SHF.R.S32.HI R3, RZ, 0x5, R2 ;  /* 0x00000005ff037819 */ /* 0x000fc40000011402 */
[----:B------:R-:W-:Y:S02]  /*5650*/  LEA.HI R0, R0, R6, RZ, 0x3 ;  /* 0x0000000600007211 */ /* 0x000fe400078f18ff */
[----:B------:R-:W-:Y:S02]  /*5660*/  LEA.HI R5, R27, R28, RZ, 0x6 ;  /* 0x0000001c1b057211 */ /* 0x000fe400078f30ff */
[----:B------:R-:W-:Y:S02]  /*5670*/  LOP3.LUT R0, R0, 0xfffffff8, RZ, 0xc0, !PT ;  /* 0xfffffff800007812 */ /* 0x000fe400078ec0ff */
[----:B------:R-:W-:Y:S02]  /*5680*/  LOP3.LUT R4, R4, 0x3ffffffc, RZ, 0xc0, !PT ;  /* 0x3ffffffc04047812 */ /* 0x000fe400078ec0ff */
[----:B------:R-:W-:Y:S01]  /*5690*/  SHF.R.U32.HI R5, RZ, 0x3, R5 ;  /* 0x00000003ff057819 */ /* 0x000fe20000011605 */
[----:B------:R-:W-:Y:S01]  /*56a0*/  IMAD.IADD R6, R6, 0x1, -R0 ;  /* 0x0000000106067824 */ /* 0x000fe200078e0a00 */
[----:B------:R-:W-:-:S02]  /*56b0*/  LEA.HI R0, R2, R3, RZ, 0x1 ;  /* 0x0000000302007211 */ /* 0x000fc400078f08ff */
[----:B------:R-:W-:Y:S01]  /*56c0*/  F2FP.PACK_AB R82, R83, R82 ;  /* 0x000000525352723e */ /* 0x000fe200000000ff */
[----:B------:R-:W-:Y:S01]  /*56d0*/  IMAD.SHL.U32 R2, R6, 0x40, RZ ;  /* 0x0000004006027824 */ /* 0x000fe200078e00ff */
[----:B------:R-:W-:Y:S02]  /*56e0*/  LOP3.LUT R0, R0, 0x1ffffe, RZ, 0xc0, !PT ;  /* 0x001ffffe00007812 */ /* 0x000fe400078ec0ff */
[----:B------:R-:W-:Y:S02]  /*56f0*/  LOP3.LUT P0, RZ, R6, 0x4, RZ, 0xc0, !PT ;  /* 0x0000000406ff7812 */ /* 0x000fe4000780c0ff */
[----:B------:R-:W-:Y:S01]  /*5700*/  LOP3.LUT R2, R2, 0x1c0, RZ, 0xc0, !PT ;  /* 0x000001c002027812 */ /* 0x000fe200078ec0ff */
[----:B------:R-:W-:Y:S01]  /*5710*/  IMAD.IADD R3, R3, 0x1, -R0 ;  /* 0x0000000103037824 */ /* 0x000fe200078e0a00 */
[----:B------:R-:W-:Y:S01]  /*5720*/  F2FP.PACK_AB R64, R65, R64 ;  /* 0x000000404140723e */ /* 0x000fe200000000ff */
[----:B------:R-:W-:Y:S01]  /*5730*/  IMAD.IADD R0, R28, 0x1, -R4 ;  /* 0x000000011c007824 */ /* 0x000fe200078e0a04 */
[----:B------:R-:W-:-:S02]  /*5740*/  LOP3.LUT R4, R2, 0x18, R5, 0xf8, !PT ;  /* 0x0000001802047812 */ /* 0x000fc400078ef805 */
[----:B------:R-:W-:Y:S01]  /*5750*/  SHF.R.U32.HI R2, RZ, 0x3, R2 ;  /* 0x00000003ff027819 */ /* 0x000fe20000011602 */
[----:B------:R-:W-:Y:S01]  /*5760*/  IMAD R0, R3, 0x200, R0 ;  /* 0x0000020003007824 */ /* 0x000fe200078e0200 */
[----:B------:R-:W-:Y:S02]  /*5770*/  F2FP.PACK_AB R66, R67, R66 ;  /* 0x000000424342723e */ /* 0x000fe400000000ff */
[----:B------:R-:W-:Y:S02]  /*5780*/  LOP3.LUT R2, R4, R2, RZ, 0x3c, !PT ;  /* 0x0000000204027212 */ /* 0x000fe400078e3cff */
[----:B------:R-:W-:Y:S02]  /*5790*/  F2FP.PACK_AB R76, R77, R76 ;  /* 0x0000004c4d4c723e */ /* 0x000fe400000000ff */
[----:B------:R-:W-:Y:S01]  /*57a0*/  F2FP.PACK_AB R78, R79, R78 ;  /* 0x0000004e4f4e723e */ /* 0x000fe200000000ff */
[----:B------:R-:W-:Y:S01]  /*57b0*/  IMAD.U32 R0, R0, 0x2, R2 ;  /* 0x0000000200007824 */ /* 0x000fe200078e0002 */
[----:B------:R-:W-:-:S02]  /*57c0*/  F2FP.PACK_AB R68, R69, R68 ;  /* 0x000000444544723e */ /* 0x000fc400000000ff */
[----:B------:R-:W-:Y:S01]  /*57d0*/  F2FP.PACK_AB R70, R71, R70 ;  /* 0x000000464746723e */ /* 0x000fe200000000ff */
[----:B------:R-:W-:Y:S01]  /*57e0*/  IMAD.SHL.U32 R0, R0, 0x2, RZ ;  /* 0x0000000200007824 */ /* 0x000fe200078e00ff */
[----:B------:R-:W-:Y:S01]  /*57f0*/  BAR.SYNC.DEFER_BLOCKING 0x1, 0x100 ;  /* 0x0044000000007b1d */ /* 0x000fe20000010000 */
[----:B------:R-:W-:Y:S02]  /*5800*/  F2FP.PACK_AB R72, R73, R72 ;  /* 0x000000484948723e */ /* 0x000fe400000000ff */
[----:B------:R-:W-:Y:S02]  /*5810*/  F2FP.PACK_AB R74, R75, R74 ;  /* 0x0000004a4b4a723e */ /* 0x000fe400000000ff */
[C---:B------:R-:W-:Y:S02]  /*5820*/  IADD3 R2, R0.reuse, 0x40, RZ ;  /* 0x0000004000027810 */ /* 0x040fe40007ffe0ff */
[----:B------:R-:W-:Y:S02]  /*5830*/  @P0 IADD3 R2, R0, -0x40, RZ ;  /* 0xffffffc000020810 */ /* 0x000fe40007ffe0ff */
[----:B------:R-:W-:-:S02]  /*5840*/  F2FP.PACK_AB R26, R26, R84 ;  /* 0x000000541a1a723e */ /* 0x000fc400000000ff */
[----:B------:R-:W-:Y:S02]  /*5850*/  F2FP.PACK_AB R25, R25, R86 ;  /* 0x000000561919723e */ /* 0x000fe400000000ff */
[----:B------:R-:W-:Y:S02]  /*5860*/  F2FP.PACK_AB R20, R20, R104 ;  /* 0x000000681414723e */ /* 0x000fe400000000ff */
[----:B------:R-:W-:Y:S02]  /*5870*/  F2FP.PACK_AB R19, R19, R106 ;  /* 0x0000006a1313723e */ /* 0x000fe400000000ff */
[----:B------:R-:W-:Y:S02]  /*5880*/  F2FP.PACK_AB R24, R24, R88 ;  /* 0x000000581818723e */ /* 0x000fe400000000ff */
[----:B------:R-:W-:Y:S02]  /*5890*/  F2FP.PACK_AB R23, R23, R90 ;  /* 0x0000005a1717723e */ /* 0x000fe400000000ff */
[----:B------:R-:W-:-:S02]  /*58a0*/  F2FP.PACK_AB R18, R18, R100 ;  /* 0x000000641212723e */ /* 0x000fc400000000ff */
[----:B------:R-:W-:Y:S01]  /*58b0*/  F2FP.PACK_AB R17, R103, R102 ;  /* 0x000000666711723e */ /* 0x000fe200000000ff */
[----:B------:R-:W-:Y:S01]  /*58c0*/  STS [R0+0x6080], R36 ;  /* 0x0060802400007388 */ /* 0x000fe20000000800 */
[----:B------:R-:W-:Y:S02]  /*58d0*/  F2FP.PACK_AB R22, R22, R92 ;  /* 0x0000005c1616723e */ /* 0x000fe400000000ff */
[----:B------:R-:W-:Y:S01]  /*58e0*/  F2FP.PACK_AB R21, R21, R94 ;  /* 0x0000005e1515723e */ /* 0x000fe200000000ff */
[----:B------:R-:W-:Y:S01]  /*58f0*/  STS [R0+0x6480], R38 ;  /* 0x0064802600007388 */ /* 0x000fe20000000800 */
[----:B------:R-:W-:Y:S02]  /*5900*/  F2FP.PACK_AB R16, R16, R96 ;  /* 0x000000601010723e */ /* 0x000fe400000000ff */
[----:B------:R-:W-:Y:S01]  /*5910*/  F2FP.PACK_AB R15, R15, R98 ;  /* 0x000000620f0f723e */ /* 0x000fe200000000ff */
[----:B------:R-:W-:Y:S01]  /*5920*/  STS [R2+0x6080], R56 ;  /* 0x0060803802007388 */ /* 0x000fe20000000800 */
        /* <DEDUP_REMOVED lines=18> */
[----:B------:R-:W-:-:S02]  /*5a50*/  ISETP.NE.U32.AND P0, PT, RZ, c[0x0][0x360], PT ;  /* 0x0000d800ff007a0c */ /* 0x000fc40003f05070 */
[----:B------:R-:W-:Y:S01]  /*5a60*/  ISETP.NE.U32.AND P1, PT, RZ, c[0x0][0x358], PT ;  /* 0x0000d600ff007a0c */ /* 0x000fe20003f25070 */
[----:B------:R-:W-:Y:S01]  /*5a70*/  STS [R0+0x8480], R46 ;  /* 0x0084802e00007388 */ /* 0x000fe20000000800 */
[----:B------:R-:W-:Y:S02]  /*5a80*/  ISETP.NE.AND.EX P0, PT, RZ, c[0x0][0x364], PT, P0 ;  /* 0x0000d900ff007a0c */ /* 0x000fe40003f05300 */
[----:B------:R-:W-:Y:S01]  /*5a90*/  ISETP.NE.AND.EX P1, PT, RZ, c[0x0][0x35c], PT, P1 ;  /* 0x0000d700ff007a0c */ /* 0x000fe20003f25310 */
        /* <DEDUP_REMOVED lines=30> */
[----:B------:R-:W-:Y:S04]  /*5c80*/  STS [R0+0x4080], R9 ;  /* 0x0040800900007388 */ /* 0x000fe80000000800 */
[----:B------:R3:W-:Y:S04]  /*5c90*/  STS [R0+0x4480], R8 ;  /* 0x0044800800007388 */ /* 0x0007e80000000800 */
[----:B------:R2:W-:Y:S04]  /*5ca0*/  STS [R2+0x4080], R4 ;  /* 0x0040800402007388 */ /* 0x0005e80000000800 */
[----:B------:R-:W-:Y:S04]  /*5cb0*/  STS [R2+0x4480], R3 ;  /* 0x0044800302007388 */ /* 0x000fe80000000800 */
[----:B------:R-:W-:Y:S01]  /*5cc0*/  STS [R0+0x5080], R7 ;  /* 0x0050800700007388 */ /* 0x000fe20000000800 */
[----:B-1----:R-:W-:-:S03]  /*5cd0*/  IMAD.MOV.U32 R6, RZ, RZ, 0x4 ;  /* 0x00000004ff067424 */ /* 0x002fc600078e00ff */
[----:B------:R-:W-:Y:S04]  /*5ce0*/  STS [R0+0x5480], R12 ;  /* 0x0054800c00007388 */ /* 0x000fe80000000800 */
[----:B------:R-:W-:Y:S04]  /*5cf0*/  STS [R2+0x5080], R11 ;  /* 0x0050800b02007388 */ /* 0x000fe80000000800 */
[----:B------:R1:W-:Y:S01]  /*5d00*/  STS [R2+0x5480], R10 ;  /* 0x0054800a02007388 */ /* 0x0003e20000000800 */
[----:B---3--:R-:W-:Y:S02]  /*5d10*/  IMAD.MOV.U32 R8, RZ, RZ, c[0x0][0x2f0] ;  /* 0x0000bc00ff087624 */ /* 0x008fe400078e00ff */
[CC--:B--2---:R-:W-:Y:S01]  /*5d20*/  IMAD.WIDE R4, R85.reuse, R6.reuse, c[0x0][0x358] ;  /* 0x0000d60055047625 */ /* 0x0c4fe200078e0206 */
[----:B------:R-:W-:Y:S03]  /*5d30*/  BAR.SYNC.DEFER_BLOCKING 0x1, 0x100 ;  /* 0x0044000000007b1d */ /* 0x000fe60000010000 */
[----:B-1----:R-:W-:-:S03]  /*5d40*/  @P0 IMAD.WIDE R2, R85, R6, c[0x0][0x360] ;  /* 0x0000d80055020625 */ /* 0x002fc600078e0206 */
[----:B------:R-:W2:Y:S04]  /*5d50*/  @P1 LDG.E R0, [R4.64] ;  /* 0x0000000404001981 */ /* 0x000ea8000c1e1900 */
[----:B------:R1:W5:Y:S01]  /*5d60*/  @P0 LDG.E R8, [R2.64] ;  /* 0x0000000402080981 */ /* 0x000362000c1e1900 */
[----:B------:R-:W-:Y:S02]  /*5d70*/  CS2R R6, SRZ ;  /* 0x0000000000067805 */ /* 0x000fe4000001ff00 */
[--C-:B--2---:R-:W-:Y:S01]  /*5d80*/  @P1 SHF.R.S32.HI R7, RZ, 0x1f, R0.reuse ;  /* 0x0000001fff071819 */ /* 0x104fe20000011400 */
[----:B------:R-:W-:Y:S01]  /*5d90*/  @P1 IMAD.MOV.U32 R6, RZ, RZ, R0 ;  /* 0x000000ffff061224 */ /* 0x000fe200078e0000 */
[----:B------:R-:W-:Y:S05]  /*5da0*/  @P0 BRA `(.L_x_92) ;  /* 0x0000004000000947 */ /* 0x000fea0003800000 */
[----:B-1----:R-:W-:Y:S05]  /*5db0*/  @!P1 BRA `(.L_x_92) ;  /* 0x0000003000009947 */ /* 0x002fea0003800000 */
[----:B------:R-:W2:Y:S04]  /*5dc0*/  LDG.E R2, [R4.64] ;  /* 0x0000000404027981 */ /* 0x000ea8000c1e1900 */
[----:B------:R-:W2:Y:S02]  /*5dd0*/  LDG.E R0, [R4.64+0x4] ;  /* 0x0000040404007981 */ /* 0x000ea4000c1e1900 */
[----:B--2--5:R-:W-:-:S02]  /*5de0*/  IADD3 R8, -R2, R0, RZ ;  /* 0x0000000002087210 */ /* 0x024fc40007ffe1ff */
.L_x_92:
[----:B-1----:R-:W-:Y:S01]  /*5df0*/  LEA.HI R2, R27, R28, RZ, 0x4 ;  /* 0x0000001c1b027211 */ /* 0x002fe200078f20ff */
[----:B------:R-:W1:Y:S01]  /*5e00*/  S2R R9, SR_CTAID.X ;  /* 0x0000000000097919 */ /* 0x000e620000002500 */
[----:B------:R-:W-:Y:S01]  /*5e10*/  SEL R24, R85, RZ, !P1 ;  /* 0x000000ff55187207 */ /* 0x000fe20004800000 */
[----:B------:R-:W-:Y:S01]  /*5e20*/  BSSY B0, `(.L_x_93) ;  /* 0x000003c000007945 */ /* 0x000fe20003800000 */
[----:B------:R-:W-:Y:S01]  /*5e30*/  LOP3.LUT R0, R2, 0xfffffff0, RZ, 0xc0, !PT ;  /* 0xfffffff002007812 */ /* 0x000fe200078ec0ff */
[----:B------:R-:W2:Y:S01]  /*5e40*/  S2R R26, SR_CTAID.Y ;  /* 0x00000000001a7919 */ /* 0x000ea20000002600 */
[----:B------:R-:W-:-:S02]  /*5e50*/  SHF.R.S32.HI R14, RZ, 0x4, R2 ;  /* 0x00000004ff0e7819 */ /* 0x000fc40000011402 */
[----:B------:R-:W-:Y:S01]  /*5e60*/  LEA.HI R2, R27, R28, RZ, 0x7 ;  /* 0x0000001c1b027211 */ /* 0x000fe200078f38ff */
[----:B------:R-:W-:Y:S01]  /*5e70*/  IMAD.IADD R0, R28, 0x1, -R0 ;  /* 0x000000011c007824 */ /* 0x000fe200078e0a00 */
[C---:B------:R-:W-:Y:S01]  /*5e80*/  IADD3 R6, P0, R14.reuse, R6, RZ ;  /* 0x000000060e067210 */ /* 0x040fe20007f1e0ff */
[----:B------:R-:W-:Y:S02]  /*5e90*/  IMAD.SHL.U32 R5, R14, 0x40, RZ ;  /* 0x000000400e057824 */ /* 0x000fe400078e00ff */
[----:B------:R-:W-:Y:S01]  /*5ea0*/  IMAD.SHL.U32 R3, R2, 0x4, RZ ;  /* 0x0000000402037824 */ /* 0x000fe200078e00ff */
[----:B------:R-:W-:Y:S01]  /*5eb0*/  SHF.R.S32.HI R4, RZ, 0x1f, R0 ;  /* 0x0000001fff047819 */ /* 0x000fe20000011400 */
[----:B------:R-:W-:Y:S01]  /*5ec0*/  IMAD.SHL.U32 R12, R0, 0x8, RZ ;  /* 0x00000008000c7824 */ /* 0x000fe200078e00ff */
[----:B------:R-:W-:Y:S02]  /*5ed0*/  LEA.HI.X.SX32 R7, R14, R7, 0x1, P0 ;  /* 0x000000070e077211 */ /* 0x000fe400000f0eff */
[----:B------:R-:W-:-:S02]  /*5ee0*/  LEA.HI R2, R4, R0, RZ, 0x3 ;  /* 0x0000000004027211 */ /* 0x000fc400078f18ff */
[----:B------:R-:W-:Y:S02]  /*5ef0*/  LOP3.LUT R0, R5, 0x1c0, RZ, 0xc0, !PT ;  /* 0x000001c005007812 */ /* 0x000fe400078ec0ff */
[----:B------:R-:W-:Y:S02]  /*5f00*/  LOP3.LUT R3, R3, 0xfffffe00, RZ, 0xc0, !PT ;  /* 0xfffffe0003037812 */ /* 0x000fe400078ec0ff */
[----:B------:R-:W-:Y:S01]  /*5f10*/  LOP3.LUT R4, R0, 0x38, R12, 0xf8, !PT ;  /* 0x0000003800047812 */ /* 0x000fe200078ef80c */
[C---:B-1---5:R-:W-:Y:S01]  /*5f20*/  IMAD R5, R9.reuse, -0x60, R8 ;  /* 0xffffffa009057824 */ /* 0x062fe200078e0208 */
[----:B------:R-:W-:Y:S01]  /*5f30*/  SHF.R.S32.HI R2, RZ, 0x3, R2 ;  /* 0x00000003ff027819 */ /* 0x000fe20000011402 */
[----:B------:R-:W-:Y:S01]  /*5f40*/  IMAD.WIDE R6, R9, 0x60, R6 ;  /* 0x0000006009067825 */ /* 0x000fe200078e0206 */
[----:B------:R-:W-:Y:S02]  /*5f50*/  SHF.R.U32.HI R0, RZ, 0x3, R0 ;  /* 0x00000003ff007819 */ /* 0x000fe40000011600 */
[----:B------:R-:W-:Y:S01]  /*5f60*/  IMNMX R15, R5, 0x60, PT ;  /* 0x00000060050f7817 */ /* 0x000fe20003800200 */
[----:B------:R-:W-:Y:S01]  /*5f70*/  IMAD R2, R2, 0x1800, R3 ;  /* 0x0000180002027824 */ /* 0x000fe200078e0203 */
[----:B------:R-:W-:-:S02]  /*5f80*/  LOP3.LUT R0, R4, R0, RZ, 0x3c, !PT ;  /* 0x0000000004007212 */ /* 0x000fc400078e3cff */
[----:B--2---:R-:W-:Y:S02]  /*5f90*/  SHF.R.S32.HI R27, RZ, 0x1f, R26 ;  /* 0x0000001fff1b7819 */ /* 0x004fe4000001141a */
[----:B------:R-:W-:Y:S01]  /*5fa0*/  ISETP.GE.AND P5, PT, R14, R15, PT ;  /* 0x0000000f0e00720c */ /* 0x000fe20003fa6270 */
[----:B------:R-:W-:Y:S01]  /*5fb0*/  IMAD.IADD R0, R2, 0x1, R0 ;  /* 0x0000000102007824 */ /* 0x000fe200078e0200 */
[----:B------:R-:W-:Y:S01]  /*5fc0*/  SHF.R.S32.HI R13, RZ, 0x1f, R12 ;  /* 0x0000001fff0d7819 */ /* 0x000fe2000001140c */
[----:B------:R-:W-:Y:S01]  /*5fd0*/  IMAD R2, R27, c[0x0][0x338], RZ ;  /* 0x0000ce001b027a24 */ /* 0x000fe200078e02ff */
[----:B------:R-:W-:Y:S01]  /*5fe0*/  SHF.R.S32.HI R4, RZ, 0x1f, R85 ;  /* 0x0000001fff047819 */ /* 0x000fe20000011455 */
[----:B------:R-:W-:Y:S01]  /*5ff0*/  IMAD.SHL.U32 R0, R0, 0x2, RZ ;  /* 0x0000000200007824 */ /* 0x000fe200078e00ff */
[----:B------:R-:W-:Y:S01]  /*6000*/  ISETP.GE.OR P0, PT, R12, c[0x0][0x324], P5 ;  /* 0x0000c9000c007a0c */ /* 0x000fe20002f06670 */
[----:B------:R-:W-:Y:S01]  /*6010*/  IMAD R8, R26, c[0x0][0x33c], R2 ;  /* 0x0000cf001a087a24 */ /* 0x000fe200078e0202 */
[----:B------:R-:W-:Y:S01]  /*6020*/  SEL R25, R4, RZ, !P1 ;  /* 0x000000ff04197207 */ /* 0x000fe20004800000 */
[----:B------:R-:W-:Y:S01]  /*6030*/  IMAD.WIDE.U32 R2, R26, c[0x0][0x338], R12 ;  /* 0x0000ce001a027a25 */ /* 0x000fe200078e000c */
[----:B------:R1:W2:Y:S03]  /*6040*/  LDS.128 R20, [R0+0x6880] ;  /* 0x0068800000147984 */ /* 0x0002a60000000c00 */
[----:B------:R-:W-:Y:S01]  /*6050*/  IMAD.IADD R3, R3, 0x1, R8 ;  /* 0x0000000103037824 */ /* 0x000fe200078e0208 */
[----:B------:R1:W3:Y:S01]  /*6060*/  LDS.128 R28, [R0+0x7080] ;  /* 0x00708000001c7984 */ /* 0x0002e20000000c00 */
[----:B------:R-:W-:-:S02]  /*6070*/  IMAD R4, R25, c[0x0][0x340], RZ ;  /* 0x0000d00019047a24 */ /* 0x000fc400078e02ff */
[C---:B------:R-:W-:Y:S01]  /*6080*/  IMAD.WIDE.U32 R10, R24.reuse, c[0x0][0x340], R2 ;  /* 0x0000d000180a7a25 */ /* 0x040fe200078e0002 */
[----:B------:R1:W4:Y:S03]  /*6090*/  LDS.128 R32, [R0+0x7880] ;  /* 0x0078800000207984 */ /* 0x0003260000000c00 */
[----:B------:R-:W-:Y:S01]  /*60a0*/  IMAD R4, R24, c[0x0][0x344], R4 ;  /* 0x0000d10018047a24 */ /* 0x000fe200078e0204 */
[----:B------:R1:W1:Y:S03]  /*60b0*/  LDS.128 R36, [R0+0x8080] ;  /* 0x0080800000247984 */ /* 0x0002660000000c00 */
[----:B------:R-:W-:Y:S01]  /*60c0*/  IMAD.IADD R9, R11, 0x1, R4 ;  /* 0x000000010b097824 */ /* 0x000fe200078e0204 */
        /* <DEDUP_REMOVED lines=17> */
.L_x_94:
[----:B--2---:R-:W-:Y:S05]  /*61e0*/  BSYNC B0 ;  /* 0x0000000000007941 */ /* 0x004fea0003800000 */
.L_x_93:
        /* <DEDUP_REMOVED lines=16> */
.L_x_96:
[----:B------:R-:W-:Y:S05]  /*62f0*/  BSYNC B0 ;  /* 0x0000000000007941 */ /* 0x000fea0003800000 */
.L_x_95:
        /* <DEDUP_REMOVED lines=16> */
.L_x_98:
[----:B------:R-:W-:Y:S05]  /*6400*/  BSYNC B0 ;  /* 0x0000000000007941 */ /* 0x000fea0003800000 */
.L_x_97:
        /* <DEDUP_REMOVED lines=16> */
.L_x_100:
[----:B------:R-:W-:Y:S05]  /*6510*/  BSYNC B0 ;  /* 0x0000000000007941 */ /* 0x000fea0003800000 */
.L_x_99:
        /* <DEDUP_REMOVED lines=16> */
.L_x_102:
[----:B------:R-:W-:Y:S05]  /*6620*/  BSYNC B0 ;  /* 0x0000000000007941 */ /* 0x000fea0003800000 */
.L_x_101:
        /* <DEDUP_REMOVED lines=10> */
[----:B-1----:R-:W-:-:S04]  /*66d0*/  IMAD.WIDE.U32 R4, R0, c[0x0][0x330], R2 ;  /* 0x0000cc0000047a25 */ /* 0x002fc800078e0002 */
[----:B------:R-:W-:Y:S01]  /*66e0*/  IMAD R0, R0, c[0x0][0x334], R8 ;  /* 0x0000cd0000007a24 */ /* 0x000fe200078e0208 */
[----:B------:R-:W-:-:S04]  /*66f0*/  LEA R2, P6, R4, c[0x0][0x318], 0x1 ;  /* 0x0000c60004027a11 */ /* 0x000fc800078c08ff */
[----:B------:R-:W-:-:S04]  /*6700*/  IADD3 R0, R5, R0, RZ ;  /* 0x0000000005007210 */ /* 0x000fc80007ffe0ff */
[----:B------:R-:W-:-:S05]  /*6710*/  LEA.HI.X R3, R4, c[0x0][0x31c], R0, 0x1, P6 ;  /* 0x0000c70004037a11 */ /* 0x000fca00030f0c00 */
[----:B------:R1:W-:Y:S02]  /*6720*/  STG.E.128 [R2.64], R40 ;  /* 0x0000002802007986 */ /* 0x0003e4000c101d04 */
.L_x_104:
[----:B------:R-:W-:Y:S05]  /*6730*/  BSYNC B0 ;  /* 0x0000000000007941 */ /* 0x000fea0003800000 */
.L_x_103:
[----:B------:R-:W-:Y:S01]  /*6740*/  IMAD R0, R27, c[0x0][0x308], RZ ;  /* 0x0000c2001b007a24 */ /* 0x000fe200078e02ff */
[----:B------:R-:W-:Y:S01]  /*6750*/  ISETP.GE.OR P5, PT, R12, c[0x0][0x2f4], P5 ;  /* 0x0000bd000c007a0c */ /* 0x000fe20002fa6670 */
[C---:B-1----:R-:W-:Y:S01]  /*6760*/  IMAD.WIDE.U32 R2, R26.reuse, c[0x0][0x308], R12 ;  /* 0x0000c2001a027a25 */ /* 0x042fe200078e000c */
[----:B------:R-:W-:Y:S03]  /*6770*/  BSSY B0, `(.L_x_105) ;  /* 0x0000010000007945 */ /* 0x000fe60003800000 */
[----:B------:R-:W-:Y:S02]  /*6780*/  IMAD R0, R26, c[0x0][0x30c], R0 ;  /* 0x0000c3001a007a24 */ /* 0x000fe400078e0200 */
[----:B------:R-:W-:-:S03]  /*6790*/  IMAD R4, R25, c[0x0][0x310], RZ ;  /* 0x0000c40019047a24 */ /* 0x000fc600078e02ff */
[----:B------:R-:W-:Y:S01]  /*67a0*/  IADD3 R3, R3, R0, RZ ;  /* 0x0000000003037210 */ /* 0x000fe20007ffe0ff */
[----:B------:R-:W-:-:S04]  /*67b0*/  IMAD R0, R24, c[0x0][0x314], R4 ;  /* 0x0000c50018007a24 */ /* 0x000fc800078e0204 */
[----:B------:R-:W-:-:S05]  /*67c0*/  IMAD.WIDE.U32 R10, R24, c[0x0][0x310], R2 ;  /* 0x0000c400180a7a25 */ /* 0x000fca00078e0002 */
[----:B------:R-:W-:Y:S01]  /*67d0*/  IADD3 R9, R11, R0, RZ ;  /* 0x000000000b097210 */ /* 0x000fe20007ffe0ff */
[----:B------:R-:W-:Y:S05]  /*67e0*/  @P5 BRA `(.L_x_106) ;  /* 0x0000008000005947 */ /* 0x000fea0003800000 */
[----:B------:R-:W-:Y:S01]  /*67f0*/  MOV R8, R10 ;  /* 0x0000000a00087202 */ /* 0x000fe20000000f00 */
[----:B------:R-:W-:-:S04]  /*6800*/  IMAD R0, R7, c[0x0][0x300], RZ ;  /* 0x0000c00007007a24 */ /* 0x000fc800078e02ff */
[----:B------:R-:W-:-:S04]  /*6810*/  IMAD.WIDE.U32 R2, R6, c[0x0][0x300], R8 ;  /* 0x0000c00006027a25 */ /* 0x000fc800078e0008 */
[----:B------:R-:W-:Y:S01]  /*6820*/  IMAD R0, R6, c[0x0][0x304], R0 ;  /* 0x0000c10006007a24 */ /* 0x000fe200078e0200 */
[----:B------:R-:W-:-:S04]  /*6830*/  LEA R4, P5, R2, c[0x0][0x2e8], 0x1 ;  /* 0x0000ba0002047a11 */ /* 0x000fc800078a08ff */
[----:B------:R-:W-:-:S04]  /*6840*/  IADD3 R0, R3, R0, RZ ;  /* 0x0000000003007210 */ /* 0x000fc80007ffe0ff */
[----:B------:R-:W-:-:S05]  /*6850*/  LEA.HI.X R5, R2, c[0x0][0x2ec], R0, 0x1, P5 ;  /* 0x0000bb0002057a11 */ /* 0x000fca00028f0c00 */
[----:B------:R1:W-:Y:S02]  /*6860*/  STG.E.128 [R4.64], R44 ;  /* 0x0000002c04007986 */ /* 0x0003e4000c101d04 */
.L_x_106:
[----:B------:R-:W-:Y:S05]  /*6870*/  BSYNC B0 ;  /* 0x0000000000007941 */ /* 0x000fea0003800000 */
.L_x_105:
        /* <DEDUP_REMOVED lines=14> */
.L_x_108:
[----:B------:R-:W-:Y:S05]  /*6960*/  BSYNC B0 ;  /* 0x0000000000007941 */ /* 0x000fea0003800000 */
.L_x_107:
        /* <DEDUP_REMOVED lines=14> */
.L_x_110:
[----:B------:R-:W-:Y:S05]  /*6a50*/  BSYNC B0 ;  /* 0x0000000000007941 */ /* 0x000fea0003800000 */
.L_x_109:
        /* <DEDUP_REMOVED lines=14> */
.L_x_112:
[----:B------:R-:W-:Y:S05]  /*6b40*/  BSYNC B0 ;  /* 0x0000000000007941 */ /* 0x000fea0003800000 */
.L_x_111:
        /* <DEDUP_REMOVED lines=14> */
.L_x_114:
[----:B------:R-:W-:Y:S05]  /*6c30*/  BSYNC B0 ;  /* 0x0000000000007941 */ /* 0x000fea0003800000 */
.L_x_113:
[----:B------:R-:W-:-:S13]  /*6c40*/  ISETP.GE.OR P0, PT, R12, c[0x0][0x2f4], P0 ;  /* 0x0000bd000c007a0c */ /* 0x000fda0000706670 */
[----:B------:R-:W-:Y:S05]  /*6c50*/  @P0 EXIT ;  /* 0x000000000000094d */ /* 0x000fea0003800000 */
[----:B------:R-:W-:Y:S01]  /*6c60*/  IADD3 R6, P0, R6, 0x50, RZ ;  /* 0x0000005006067810 */ /* 0x000fe20007f1e0ff */
[----:B------:R-:W-:Y:S01]  /*6c70*/  IMAD.MOV.U32 R2, RZ, RZ, R10 ;  /* 0x000000ffff027224 */ /* 0x000fe200078e000a */
[----:B------:R-:W-:-:S03]  /*6c80*/  MOV R3, R9 ;  /* 0x0000000900037202 */ /* 0x000fc60000000f00 */
[----:B------:R-:W-:Y:S02]  /*6c90*/  IMAD.X R0, RZ, RZ, R7, P0 ;  /* 0x000000ffff007224 */ /* 0x000fe400000e0607 */
[----:B-1----:R-:W-:-:S04]  /*6ca0*/  IMAD.WIDE.U32 R4, R6, c[0x0][0x300], R2 ;  /* 0x0000c00006047a25 */ /* 0x002fc800078e0002 */
[----:B------:R-:W-:Y:S01]  /*6cb0*/  IMAD R0, R0, c[0x0][0x300], RZ ;  /* 0x0000c00000007a24 */ /* 0x000fe200078e02ff */
[----:B------:R-:W-:-:S03]  /*6cc0*/  LEA R2, P0, R4, c[0x0][0x2e8], 0x1 ;  /* 0x0000ba0004027a11 */ /* 0x000fc600078008ff */
[----:B------:R-:W-:-:S05]  /*6cd0*/  IMAD R0, R6, c[0x0][0x304], R0 ;  /* 0x0000c10006007a24 */ /* 0x000fca00078e0200 */
[----:B------:R-:W-:-:S04]  /*6ce0*/  IADD3 R0, R5, R0, RZ ;  /* 0x0000000005007210 */ /* 0x000fc80007ffe0ff */
[----:B------:R-:W-:-:S05]  /*6cf0*/  LEA.HI.X R3, R4, c[0x0][0x2ec], R0, 0x1, P0 ;  /* 0x0000bb0004037a11 */ /* 0x000fca00000f0c00 */
[----:B------:R-:W-:Y:S01]  /*6d00*/  STG.E.128 [R2.64], R64 ;  /* 0x0000004002007986 */ /* 0x000fe2000c101d04 */
[----:B------:R-:W-:Y:S05]  /*6d10*/  EXIT ;  /* 0x000000000000794d */ /* 0x000fea0003800000 */
.L_x_91:
[----:B------:R-:W2:Y:S01]  /*6d20*/  LDL R9, [R1+0x18] ;  /* 0x0000180001097983 */ /* 0x000ea20000100800 */
[----:B------:R-:W-:Y:S01]  /*6d30*/  ISETP.NE.U32.AND P1, PT, RZ, c[0x0][0x358], PT ;  /* 0x0000d600ff007a0c */ /* 0x000fe20003f25070 */
[----:B-1----:R-:W-:Y:S01]  /*6d40*/  IMAD.MOV.U32 R2, RZ, RZ, 0x4 ;  /* 0x00000004ff027424 */ /* 0x002fe200078e00ff */
[----:B------:R-:W-:Y:S02]  /*6d50*/  ISETP.NE.U32.AND P0, PT, RZ, c[0x0][0x360], PT ;  /* 0x0000d800ff007a0c */ /* 0x000fe40003f05070 */
[----:B------:R-:W-:Y:S02]  /*6d60*/  ISETP.NE.AND.EX P1, PT, RZ, c[0x0][0x35c], PT, P1 ;  /* 0x0000d700ff007a0c */ /* 0x000fe40003f25310 */
[----:B------:R-:W-:Y:S01]  /*6d70*/  ISETP.NE.AND.EX P0, PT, RZ, c[0x0][0x364], PT, P0 ;  /* 0x0000d900ff007a0c */ /* 0x000fe20003f05300 */
[----:B--2---:R-:W-:-:S10]  /*6d80*/  IMAD.WIDE R4, R9, R2, c[0x0][0x358] ;  /* 0x0000d60009047625 */ /* 0x004fd400078e0202 */
[----:B------:R-:W2:Y:S01]  /*6d90*/  @P1 LDG.E R0, [R4.64] ;  /* 0x0000000404001981 */ /* 0x000ea2000c1e1900 */
[----:B------:R-:W-:Y:S02]  /*6da0*/  IMAD.MOV.U32 R8, RZ, RZ, c[0x0][0x2f0] ;  /* 0x0000bc00ff087624 */ /* 0x000fe400078e00ff */
[----:B------:R-:W-:-:S05]  /*6db0*/  @P0 IMAD.WIDE R2, R9, R2, c[0x0][0x360] ;  /* 0x0000d80009020625 */ /* 0x000fca00078e0202 */
[----:B------:R1:W5:Y:S02]  /*6dc0*/  @P0 LDG.E R8, [R2.64] ;  /* 0x0000000402080981 */ /* 0x000364000c1e1900 */
[----:B-1----:R-:W-:Y:S02]  /*6dd0*/  CS2R R2, SRZ ;  /* 0x0000000000027805 */ /* 0x002fe4000001ff00 */
[--C-:B--2---:R-:W-:Y:S01]  /*6de0*/  @P1 SHF.R.S32.HI R3, RZ, 0x1f, R0.reuse ;  /* 0x0000001fff031819 */ /* 0x104fe20000011400 */
[----:B------:R-:W-:Y:S01]  /*6df0*/  @P1 IMAD.MOV.U32 R2, RZ, RZ, R0 ;  /* 0x000000ffff021224 */ /* 0x000fe200078e0000 */
[----:B------:R-:W-:Y:S05]  /*6e00*/  @P0 BRA `(.L_x_115) ;  /* 0x0000004000000947 */ /* 0x000fea0003800000 */
[----:B------:R-:W-:Y:S05]  /*6e10*/  @!P1 BRA `(.L_x_115) ;  /* 0x0000003000009947 */ /* 0x000fea0003800000 */
[----:B------:R1:W2:Y:S04]  /*6e20*/  LDG.E R0, [R4.64] ;  /* 0x0000000404007981 */ /* 0x0002a8000c1e1900 */
[----:B-1----:R-:W2:Y:S02]  /*6e30*/  LDG.E R4, [R4.64+0x4] ;  /* 0x0000040404047981 */ /* 0x002ea4000c1e1900 */
[----:B--2--5:R-:W-:-:S02]  /*6e40*/  IADD3 R8, -R0, R4, RZ ;  /* 0x0000000400087210 */ /* 0x024fc40007ffe1ff */
.L_x_115:
[----:B------:R-:W1:Y:S01]  /*6e50*/  S2R R0, SR_TID.X ;  /* 0x0000000000007919 */ /* 0x000e620000002100 */
[----:B------:R-:W-:Y:S01]  /*6e60*/  SEL R16, R9, RZ, !P1 ;  /* 0x000000ff09107207 */ /* 0x000fe20004800000 */
[----:B------:R-:W-:Y:S02]  /*6e70*/  BSSY B0, `(.L_x_116) ;  /* 0x0000024000007945 */ /* 0x000fe40003800000 */
[----:B------:R-:W2:Y:S04]  /*6e80*/  S2R R5, SR_CTAID.X ;  /* 0x0000000000057919 */ /* 0x000ea80000002500 */
[----:B------:R-:W3:Y:S01]  /*6e90*/  S2R R18, SR_CTAID.Y ;  /* 0x0000000000127919 */ /* 0x000ee20000002600 */
[----:B-1----:R-:W-:-:S04]  /*6ea0*/  SHF.R.S32.HI R14, RZ, 0x1f, R0 ;  /* 0x0000001fff0e7819 */ /* 0x002fc80000011400 */
[----:B------:R-:W-:Y:S01]  /*6eb0*/  LEA.HI R14, R14, R0, RZ, 0x4 ;  /* 0x000000000e0e7211 */ /* 0x000fe200078f20ff */
[----:B--2--5:R-:W-:-:S03]  /*6ec0*/  IMAD R15, R5, -0x60, R8 ;  /* 0xffffffa0050f7824 */ /* 0x024fc600078e0208 */
[----:B------:R-:W-:Y:S02]  /*6ed0*/  LOP3.LUT R10, R14, 0x1ffffff0, RZ, 0xc0, !PT ;  /* 0x1ffffff00e0a7812 */ /* 0x000fe400078ec0ff */
[----:B------:R-:W-:Y:S02]  /*6ee0*/  SHF.R.S32.HI R14, RZ, 0x4, R14 ;  /* 0x00000004ff0e7819 */ /* 0x000fe4000001140e */
[----:B---3--:R-:W-:Y:S01]  /*6ef0*/  SHF.R.S32.HI R19, RZ, 0x1f, R18 ;  /* 0x0000001fff137819 */ /* 0x008fe20000011412 */
[----:B------:R-:W-:Y:S01]  /*6f00*/  IMAD.IADD R10, R0, 0x1, -R10 ;  /* 0x00000001000a7824 */ /* 0x000fe200078e0a0a */
[C---:B------:R-:W-:Y:S02]  /*6f10*/  IADD3 R2, P0, R14.reuse, R2, RZ ;  /* 0x000000020e027210 */ /* 0x040fe40007f1e0ff */
[----:B------:R-:W-:Y:S01]  /*6f20*/  ISETP.GE.AND P5, PT, R14, R15, PT ;  /* 0x0000000f0e00720c */ /* 0x000fe20003fa6270 */
[----:B------:R-:W-:Y:S01]  /*6f30*/  IMAD.SHL.U32 R10, R10, 0x8, RZ ;  /* 0x000000080a0a7824 */ /* 0x000fe200078e00ff */
[----:B------:R-:W-:Y:S01]  /*6f40*/  SHF.R.S32.HI R0, RZ, 0x1f, R9 ;  /* 0x0000001fff007819 */ /* 0x000fe20000011409 */
[----:B------:R-:W-:Y:S01]  /*6f50*/  IMAD R4, R19, c[0x0][0x308], RZ ;  /* 0x0000c20013047a24 */ /* 0x000fe200078e02ff */
[----:B------:R-:W-:-:S02]  /*6f60*/  LEA.HI.X.SX32 R3, R14, R3, 0x1, P0 ;  /* 0x000000030e037211 */ /* 0x000fc400000f0eff */
[----:B------:R-:W-:Y:S01]  /*6f70*/  SHF.R.S32.HI R11, RZ, 0x1f, R10 ;  /* 0x0000001fff0b7819 */ /* 0x000fe2000001140a */
[----:B------:R-:W-:Y:S01]  /*6f80*/  IMAD R4, R18, c[0x0][0x30c], R4 ;  /* 0x0000c30012047a24 */ /* 0x000fe200078e0204 */
[----:B------:R-:W-:Y:S01]  /*6f90*/  ISETP.GE.OR P0, PT, R10, c[0x0][0x2f4], P5 ;  /* 0x0000bd000a007a0c */ /* 0x000fe20002f06670 */
[----:B------:R-:W-:Y:S01]  /*6fa0*/  IMAD.WIDE R2, R5, 0x60, R2 ;  /* 0x0000006005027825 */ /* 0x000fe200078e0202 */
[----:B------:R-:W-:-:S03]  /*6fb0*/  SEL R17, R0, RZ, !P1 ;  /* 0x000000ff00117207 */ /* 0x000fc60004800000 */
[----:B------:R-:W-:-:S04]  /*6fc0*/  IMAD.WIDE.U32 R6, R18, c[0x0][0x308], R10 ;  /* 0x0000c20012067a25 */ /* 0x000fc800078e000a */
[----:B------:R-:W-:Y:S02]  /*6fd0*/  IMAD.IADD R7, R4, 0x1, R7 ;  /* 0x0000000104077824 */ /* 0x000fe400078e0207 */
[----:B------:R-:W-:Y:S02]  /*6fe0*/  IMAD R4, R17, c[0x0][0x310], RZ ;  /* 0x0000c40011047a24 */ /* 0x000fe400078e02ff */
[----:B------:R-:W-:-:S04]  /*6ff0*/  IMAD.WIDE.U32 R6, R16, c[0x0][0x310], R6 ;  /* 0x0000c40010067a25 */ /* 0x000fc800078e0006 */
[----:B------:R-:W-:-:S04]  /*7000*/  IMAD R4, R16, c[0x0][0x314], R4 ;  /* 0x0000c50010047a24 */ /* 0x000fc800078e0204 */
[----:B------:R-:W-:Y:S01]  /*7010*/  IMAD.IADD R5, R7, 0x1, R4 ;  /* 0x0000000107057824 */ /* 0x000fe200078e0204 */
        /* <DEDUP_REMOVED lines=8> */
[----:B------:R1:W-:Y:S02]  /*70a0*/  STG.E.128 [R12.64], RZ ;  /* 0x000000ff0c007986 */ /* 0x0003e4000c101d04 */
.L_x_117:
[----:B------:R-:W-:Y:S05]  /*70b0*/  BSYNC B0 ;  /* 0x0000000000007941 */ /* 0x000fea0003800000 */
.L_x_116:
        /* <DEDUP_REMOVED lines=15> */
[----:B------:R1:W-:Y:S02]  /*71b0*/  STG.E.128 [R12.64], RZ ;  /* 0x000000ff0c007986 */ /* 0x0003e4000c101d04 */
.L_x_119:
[----:B------:R-:W-:Y:S05]  /*71c0*/  BSYNC B0 ;  /* 0x0000000000007941 */ /* 0x000fea0003800000 */
.L_x_118:
        /* <DEDUP_REMOVED lines=16> */
.L_x_121:
[----:B------:R-:W-:Y:S05]  /*72d0*/  BSYNC B0 ;  /* 0x0000000000007941 */ /* 0x000fea0003800000 */
.L_x_120:
        /* <DEDUP_REMOVED lines=16> */
.L_x_123:
[----:B------:R-:W-:Y:S05]  /*73e0*/  BSYNC B0 ;  /* 0x0000000000007941 */ /* 0x000fea0003800000 */
.L_x_122:
        /* <DEDUP_REMOVED lines=16> */
.L_x_125:
[----:B------:R-:W-:Y:S05]  /*74f0*/  BSYNC B0 ;  /* 0x0000000000007941 */ /* 0x000fea0003800000 */
.L_x_124:
[----:B------:R-:W-:Y:S01]  /*7500*/  IADD3 R14, R14, 0x50, RZ ;  /* 0x000000500e0e7810 */ /* 0x000fe20007ffe0ff */
[----:B------:R-:W-:Y:S03]  /*7510*/  BSSY B0, `(.L_x_126) ;  /* 0x000000e000007945 */ /* 0x000fe60003800000 */
[----:B------:R-:W-:-:S04]  /*7520*/  ISETP.GE.AND P0, PT, R14, R15, PT ;  /* 0x0000000f0e00720c */ /* 0x000fc80003f06270 */
[----:B------:R-:W-:-:S13]  /*7530*/  ISETP.GE.OR P6, PT, R10, c[0x0][0x2f4], P0 ;  /* 0x0000bd000a007a0c */ /* 0x000fda00007c6670 */
[----:B------:R-:W-:Y:S05]  /*7540*/  @P6 BRA `(.L_x_127) ;  /* 0x000000a000006947 */ /* 0x000fea0003800000 */
[----:B------:R-:W-:-:S04]  /*7550*/  IADD3 R0, P6, R2, 0x50, RZ ;  /* 0x0000005002007810 */ /* 0x000fc80007fde0ff */
[----:B------:R-:W-:-:S05]  /*7560*/  IADD3.X R4, RZ, R3, RZ, P6, !PT ;  /* 0x00000003ff047210 */ /* 0x000fca00037fe4ff */
[----:B------:R-:W-:Y:S01]  /*7570*/  IMAD R8, R4, c[0x0][0x300], RZ ;  /* 0x0000c00004087a24 */ /* 0x000fe200078e02ff */
[----:B------:R-:W-:-:S05]  /*7580*/  MOV R4, R6 ;  /* 0x0000000600047202 */ /* 0x000fca0000000f00 */
[----:B------:R-:W-:-:S04]  /*7590*/  IMAD.WIDE.U32 R6, R0, c[0x0][0x300], R4 ;  /* 0x0000c00000067a25 */ /* 0x000fc800078e0004 */
[----:B------:R-:W-:Y:S01]  /*75a0*/  IMAD R0, R0, c[0x0][0x304], R8 ;  /* 0x0000c10000007a24 */ /* 0x000fe200078e0208 */
[----:B------:R-:W-:-:S04]  /*75b0*/  LEA R4, P6, R6, c[0x0][0x2e8], 0x1 ;  /* 0x0000ba0006047a11 */ /* 0x000fc800078c08ff */
[----:B------:R-:W-:-:S04]  /*75c0*/  IADD3 R0, R7, R0, RZ ;  /* 0x0000000007007210 */ /* 0x000fc80007ffe0ff */
[----:B------:R-:W-:-:S05]  /*75d0*/  LEA.HI.X R5, R6, c[0x0][0x2ec], R0, 0x1, P6 ;  /* 0x0000bb0006057a11 */ /* 0x000fca00030f0c00 */
[----:B------:R2:W-:Y:S02]  /*75e0*/  STG.E.128 [R4.64], RZ ;  /* 0x000000ff04007986 */ /* 0x0005e4000c101d04 */
.L_x_127:
[----:B------:R-:W-:Y:S05]  /*75f0*/  BSYNC B0 ;  /* 0x0000000000007941 */ /* 0x000fea0003800000 */
.L_x_126:
[----:B------:R-:W-:Y:S01]  /*7600*/  IMAD R0, R19, c[0x0][0x338], RZ ;  /* 0x0000ce0013007a24 */ /* 0x000fe200078e02ff */
[----:B------:R-:W-:Y:S01]  /*7610*/  ISETP.GE.OR P5, PT, R10, c[0x0][0x324], P5 ;  /* 0x0000c9000a007a0c */ /* 0x000fe20002fa6670 */
[C---:B------:R-:W-:Y:S01]  /*7620*/  IMAD.WIDE.U32 R6, R18.reuse, c[0x0][0x338], R10 ;  /* 0x0000ce0012067a25 */ /* 0x040fe200078e000a */
[----:B------:R-:W-:Y:S03]  /*7630*/  BSSY B0, `(.L_x_128) ;  /* 0x0000010000007945 */ /* 0x000fe60003800000 */
[----:B------:R-:W-:Y:S02]  /*7640*/  IMAD R0, R18, c[0x0][0x33c], R0 ;  /* 0x0000cf0012007a24 */ /* 0x000fe400078e0200 */
[----:B--2---:R-:W-:-:S03]  /*7650*/  IMAD R4, R17, c[0x0][0x340], RZ ;  /* 0x0000d00011047a24 */ /* 0x004fc600078e02ff */
        /* <DEDUP_REMOVED lines=12> */
[----:B------:R1:W-:Y:S02]  /*7720*/  STG.E.128 [R12.64], RZ ;  /* 0x000000ff0c007986 */ /* 0x0003e4000c101d04 */
.L_x_129:
[----:B------:R-:W-:Y:S05]  /*7730*/  BSYNC B0 ;  /* 0x0000000000007941 */ /* 0x000fea0003800000 */
.L_x_128:
        /* <DEDUP_REMOVED lines=14> */
.L_x_131:
[----:B------:R-:W-:Y:S05]  /*7820*/  BSYNC B0 ;  /* 0x0000000000007941 */ /* 0x000fea0003800000 */
.L_x_130:
        /* <DEDUP_REMOVED lines=14> */
.L_x_133:
[----:B------:R-:W-:Y:S05]  /*7910*/  BSYNC B0 ;  /* 0x0000000000007941 */ /* 0x000fea0003800000 */
.L_x_132:
        /* <DEDUP_REMOVED lines=14> */
.L_x_135:
[----:B------:R-:W-:Y:S05]  /*7a00*/  BSYNC B0 ;  /* 0x0000000000007941 */ /* 0x000fea0003800000 */
.L_x_134:
        /* <DEDUP_REMOVED lines=14> */
.L_x_137:
[----:B------:R-:W-:Y:S05]  /*7af0*/  BSYNC B0 ;  /* 0x0000000000007941 */ /* 0x000fea0003800000 */
.L_x_136:
[----:B------:R-:W-:-:S13]  /*7b00*/  ISETP.GE.OR P0, PT, R10, c[0x0][0x324], P0 ;  /* 0x0000c9000a007a0c */ /* 0x000fda0000706670 */
[----:B------:R-:W-:Y:S05]  /*7b10*/  @P0 EXIT ;  /* 0x000000000000094d */ /* 0x000fea0003800000 */
        /* <DEDUP_REMOVED lines=9> */
[----:B------:R-:W-:Y:S01]  /*7bb0*/  STG.E.128 [R2.64], RZ ;  /* 0x000000ff02007986 */ /* 0x000fe2000c101d04 */
[----:B------:R-:W-:Y:S05]  /*7bc0*/  EXIT ;  /* 0x000000000000794d */ /* 0x000fea0003800000 */
.L_x_138:
        /* <DEDUP_REMOVED lines=11> */
.L_x_2290:


//--------------------- .text._ZN7cutlass13device_kernelIN5flash19enable_sm80_to_sm89INS1_16FlashAttnBwdSm80INS1_25CollectiveMainloopBwdSm80ILi2ELi1EN4cute5tupleIJNS5_1CILi64EEENS7_ILi96EEENS7_ILi128EEEEEENS_6half_tEfNS_4arch4Sm80ELb0ELb0ELb0ELb1ELb1ELb0ELb0ELb0ELi2ELi2ELi2ELi2ELb1EEENS1_21CollectiveEpilogueBwdISB_SC_SE_Li256ELb1ELb0ELi4EEENS1_19SingleTileSchedulerILb1ELb0ELb0ELi96EEEEEEEEEvNT_6ParamsE --------------------------
	.section	.text._ZN7cutlass13device_kernelIN5flash19enable_sm80_to_sm89INS1_16FlashAttnBwdSm80INS1_25CollectiveMainloopBwdSm80ILi2ELi1EN4cute5tupleIJNS5_1CILi64EEENS7_ILi96EEENS7_ILi128EEEEEENS_6half_tEfNS_4arch4Sm80ELb0ELb0ELb0ELb1ELb1ELb0ELb0ELb0ELi2ELi2ELi2ELi2ELb1EEENS1_21CollectiveEpilogueBwdISB_SC_SE_Li256ELb1ELb0ELi4EEENS1_19SingleTileSchedulerILb1ELb0ELb0ELi96EEEEEEEEEvNT_6ParamsE,"ax",@progbits
	.sectioninfo	@"SHI_REGISTERS=255"
	.align	128
.text._ZN7cutlass13device_kernelIN5flash19enable_sm80_to_sm89INS1_16FlashAttnBwdSm80INS1_25CollectiveMainloopBwdSm80ILi2ELi1EN4cute5tupleIJNS5_1CILi64EEENS7_ILi96EEENS7_ILi128EEEEEENS_6half_tEfNS_4arch4Sm80ELb0ELb0ELb0ELb1ELb1ELb0ELb0ELb0ELi2ELi2ELi2ELi2ELb1EEENS1_21CollectiveEpilogueBwdISB_SC_SE_Li256ELb1ELb0ELi4EEENS1_19SingleTileSchedulerILb1ELb0ELb0ELi96EEEEEEEEEvNT_6ParamsE:
        .type           _ZN7cutlass13device_kernelIN5flash19enable_sm80_to_sm89INS1_16FlashAttnBwdSm80INS1_25CollectiveMainloopBwdSm80ILi2ELi1EN4cute5tupleIJNS5_1CILi64EEENS7_ILi96EEENS7_ILi128EEEEEENS_6half_tEfNS_4arch4Sm80ELb0ELb0ELb0ELb1ELb1ELb0ELb0ELb0ELi2ELi2ELi2ELi2ELb1EEENS1_21CollectiveEpilogueBwdISB_SC_SE_Li256ELb1ELb0ELi4EEENS1_19SingleTileSchedulerILb1ELb0ELb0ELi96EEEEEEEEEvNT_6ParamsE,@function
        .size           _ZN7cutlass13device_kernelIN5flash19enable_sm80_to_sm89INS1_16FlashAttnBwdSm80INS1_25CollectiveMainloopBwdSm80ILi2ELi1EN4cute5tupleIJNS5_1CILi64EEENS7_ILi96EEENS7_ILi128EEEEEENS_6half_tEfNS_4arch4Sm80ELb0ELb0ELb0ELb1ELb1ELb0ELb0ELb0ELi2ELi2ELi2ELi2ELb1EEENS1_21CollectiveEpilogueBwdISB_SC_SE_Li256ELb1ELb0ELi4EEENS1_19SingleTileSchedulerILb1ELb0ELb0ELi96EEEEEEEEEvNT_6ParamsE,(.L_x_2291 - _ZN7cutlass13device_kernelIN5flash19enable_sm80_to_sm89INS1_16FlashAttnBwdSm80INS1_25CollectiveMainloopBwdSm80ILi2ELi1EN4cute5tupleIJNS5_1CILi64EEENS7_ILi96EEENS7_ILi128EEEEEENS_6half_tEfNS_4arch4Sm80ELb0ELb0ELb0ELb1ELb1ELb0ELb0ELb0ELi2ELi2ELi2ELi2ELb1EEENS1_21CollectiveEpilogueBwdISB_SC_SE_Li256ELb1ELb0ELi4EEENS1_19SingleTileSchedulerILb1ELb0ELb0ELi96EEEEEEEEEvNT_6ParamsE)
        .other          _ZN7cutlass13device_kernelIN5flash19enable_sm80_to_sm89INS1_16FlashAttnBwdSm80INS1_25CollectiveMainloopBwdSm80ILi2ELi1EN4cute5tupleIJNS5_1CILi64EEENS7_ILi96EEENS7_ILi128EEEEEENS_6half_tEfNS_4arch4Sm80ELb0ELb0ELb0ELb1ELb1ELb0ELb0ELb0ELi2ELi2ELi2ELi2ELb1EEENS1_21CollectiveEpilogueBwdISB_SC_SE_Li256ELb1ELb0ELi4EEENS1_19SingleTileSchedulerILb1ELb0ELb0ELi96EEEEEEEEEvNT_6ParamsE,@"STO_CUDA_ENTRY STV_DEFAULT"
_ZN7cutlass13device_kernelIN5flash19enable_sm80_to_sm89INS1_16FlashAttnBwdSm80INS1_25CollectiveMainloopBwdSm80ILi2ELi1EN4cute5tupleIJNS5_1CILi64EEENS7_ILi96EEENS7_ILi128EEEEEENS_6half_tEfNS_4arch4Sm80ELb0ELb0ELb0ELb1ELb1ELb0ELb0ELb0ELi2ELi2ELi2ELi2ELb1EEENS1_21CollectiveEpilogueBwdISB_SC_SE_Li256ELb1ELb0ELi4EEENS1_19SingleTileSchedulerILb1ELb0ELb0ELi96EEEEEEEEEvNT_6ParamsE:
        /* <DEDUP_REMOVED lines=18> */
.L_x_140:
        /* <DEDUP_REMOVED lines=8> */
.L_x_142:
[----:B------:R-:W-:Y:S02]  /*01a0*/  MOV R0, c[0x0][0x3a4] ;  /* 0x0000e90000007a02 */ /* 0x000fe40000000f00 */
.L_x_141:
[----:B-1----:R-:W-:-:S05]  /*01b0*/  IMAD R2, R30, 0x60, RZ ;  /* 0x000000601e027824 */ /* 0x002fca00078e02ff */
[----:B-----5:R-:W-:-:S04]  /*01c0*/  ISETP.GE.AND P0, PT, R2, R0, PT ;  /* 0x000000000200720c */ /* 0x020fc80003f06270 */
[----:B------:R-:W-:-:S05]  /*01d0*/  SEL R0, R5, 0xffffffff, !P0 ;  /* 0xffffffff05007807 */ /* 0x000fca0004000000 */
[----:B------:R1:W-:Y:S01]  /*01e0*/  STL [R1+0x18], R0 ;  /* 0x0000180001007387 */ /* 0x0003e20000100800 */
[----:B------:R-:W-:Y:S05]  /*01f0*/  BRA `(.L_x_143) ;  /* 0x0000012000007947 */ /* 0x000fea0003800000 */
.L_x_139:
[----:B---34-:R-:W-:-:S04]  /*0200*/  ISETP.NE.U32.AND P0, PT, RZ, c[0x0][0x3c0], PT ;  /* 0x0000f000ff007a0c */ /* 0x018fc80003f05070 */
[----:B------:R-:W-:-:S13]  /*0210*/  ISETP.NE.AND.EX P0, PT, RZ, c[0x0][0x3c4], PT, P0 ;  /* 0x0000f100ff007a0c */ /* 0x000fda0003f05300 */
[----:B------:R-:W-:Y:S05]  /*0220*/  @!P0 BRA `(.L_x_144) ;  /* 0x0000002000008947 */ /* 0x000fea0003800000 */
[----:B------:R1:W5:Y:S01]  /*0230*/  LDG.E R0, [R2.64] ;  /* 0x0000000402007981 */ /* 0x000362000c1e1900 */
[----:B------:R-:W-:Y:S05]  /*0240*/  BRA `(.L_x_145) ;  /* 0x0000009000007947 */ /* 0x000fea0003800000 */
.L_x_144:
        /* <DEDUP_REMOVED lines=8> */
.L_x_146:
[----:B------:R-:W-:Y:S02]  /*02d0*/  MOV R0, c[0x0][0x3a4] ;  /* 0x0000e90000007a02 */ /* 0x000fe40000000f00 */
.L_x_145:
[----:B-1----:R-:W-:-:S05]  /*02e0*/  IMAD R2, R30, 0x60, RZ ;  /* 0x000000601e027824 */ /* 0x002fca00078e02ff */
[----:B-----5:R-:W-:-:S04]  /*02f0*/  ISETP.GE.AND P0, PT, R2, R0, PT ;  /* 0x000000000200720c */ /* 0x020fc80003f06270 */
[----:B------:R-:W-:-:S05]  /*0300*/  SEL R0, R5, 0xffffffff, !P0 ;  /* 0xffffffff05007807 */ /* 0x000fca0004000000 */
[----:B------:R1:W-:Y:S04]  /*0310*/  STL [R1+0x18], R0 ;  /* 0x0000180001007387 */ /* 0x0003e80000100800 */
.L_x_143:
        /* <DEDUP_REMOVED lines=30> */
.L_x_147:
[----:B-1----:R-:W-:-:S04]  /*0500*/  ISETP.NE.U32.AND P0, PT, RZ, c[0x0][0x2e0], PT ;  /* 0x0000b800ff007a0c */ /* 0x002fc80003f05070 */
[----:B------:R-:W-:-:S13]  /*0510*/  ISETP.NE.AND.EX P0, PT, RZ, c[0x0][0x2e4], PT, P0 ;  /* 0x0000b900ff007a0c */ /* 0x000fda0003f05300 */
[----:B------:R-:W-:Y:S05]  /*0520*/  @!P0 BRA `(.L_x_148) ;  /* 0x0000003000008947 */ /* 0x000fea0003800000 */
[----:B------:R-:W-:-:S05]  /*0530*/  IMAD.WIDE R2, R87, R8, c[0x0][0x2e0] ;  /* 0x0000b80057027625 */ /* 0x000fca00078e0208 */
[----:B------:R1:W5:Y:S01]  /*0540*/  LDG.E R9, [R2.64] ;  /* 0x0000000402097981 */ /* 0x000362000c1e1900 */
[----:B------:R-:W-:Y:S05]  /*0550*/  BRA `(.L_x_149) ;  /* 0x0000004000007947 */ /* 0x000fea0003800000 */
.L_x_148:
[----:B------:R-:W-:Y:S05]  /*0560*/  @!P3 BRA `(.L_x_149) ;  /* 0x000000300000b947 */ /* 0x000fea0003800000 */
[----:B------:R1:W2:Y:S04]  /*0570*/  LDG.E R0, [R2.64] ;  /* 0x0000000402007981 */ /* 0x0002a8000c1e1900 */
[----:B-1----:R-:W2:Y:S02]  /*0580*/  LDG.E R2, [R2.64+0x4] ;  /* 0x0000040402027981 */ /* 0x002ea4000c1e1900 */
[----:B--2---:R-:W-:Y:S02]  /*0590*/  IADD3 R9, -R0, R2, RZ ;  /* 0x0000000200097210 */ /* 0x004fe40007ffe1ff */
.L_x_149:
        /* <DEDUP_REMOVED lines=515> */
.L_x_153:
        /* <DEDUP_REMOVED lines=164> */
.L_x_151:
        /* <DEDUP_REMOVED lines=357> */
.L_x_152:
        /* <DEDUP_REMOVED lines=231> */
.L_x_150:
        /* <DEDUP_REMOVED lines=146> */
.L_x_155:
        /* <DEDUP_REMOVED lines=63> */
.L_x_157:
[----:B--2---:R-:W-:Y:S05]  /*61e0*/  BSYNC B0 ;  /* 0x0000000000007941 */ /* 0x004fea0003800000 */
.L_x_156:
        /* <DEDUP_REMOVED lines=16> */
.L_x_159:
[----:B------:R-:W-:Y:S05]  /*62f0*/  BSYNC B0 ;  /* 0x0000000000007941 */ /* 0x000fea0003800000 */
.L_x_158:
        /* <DEDUP_REMOVED lines=16> */
.L_x_161:
[----:B------:R-:W-:Y:S05]  /*6400*/  BSYNC B0 ;  /* 0x0000000000007941 */ /* 0x000fea0003800000 */
.L_x_160:
        /* <DEDUP_REMOVED lines=16> */
.L_x_163:
[----:B------:R-:W-:Y:S05]  /*6510*/  BSYNC B0 ;  /* 0x0000000000007941 */ /* 0x000fea0003800000 */
.L_x_162:
        /* <DEDUP_REMOVED lines=16> */
.L_x_165:
[----:B------:R-:W-:Y:S05]  /*6620*/  BSYNC B0 ;  /* 0x0000000000007941 */ /* 0x000fea0003800000 */
.L_x_164:
        /* <DEDUP_REMOVED lines=16> */
.L_x_167:
[----:B------:R-:W-:Y:S05]  /*6730*/  BSYNC B0 ;  /* 0x0000000000007941 */ /* 0x000fea0003800000 */
.L_x_166:
        /* <DEDUP_REMOVED lines=19> */
.L_x_169:
[----:B------:R-:W-:Y:S05]  /*6870*/  BSYNC B0 ;  /* 0x0000000000007941 */ /* 0x000fea0003800000 */
.L_x_168:
        /* <DEDUP_REMOVED lines=14> */
.L_x_171:
[----:B------:R-:W-:Y:S05]  /*6960*/  BSYNC B0 ;  /* 0x0000000000007941 */ /* 0x000fea0003800000 */
.L_x_170:
        /* <DEDUP_REMOVED lines=14> */
.L_x_173:
[----:B------:R-:W-:Y:S05]  /*6a50*/  BSYNC B0 ;  /* 0x0000000000007941 */ /* 0x000fea0003800000 */
.L_x_172:
        /* <DEDUP_REMOVED lines=14> */
.L_x_175:
[----:B------:R-:W-:Y:S05]  /*6b40*/  BSYNC B0 ;  /* 0x0000000000007941 */ /* 0x000fea0003800000 */
.L_x_174:
        /* <DEDUP_REMOVED lines=14> */
.L_x_177:
[----:B------:R-:W-:Y:S05]  /*6c30*/  BSYNC B0 ;  /* 0x0000000000007941 */ /* 0x000fea0003800000 */
.L_x_176:
        /* <DEDUP_REMOVED lines=14> */
.L_x_154:
        /* <DEDUP_REMOVED lines=19> */
.L_x_178:
        /* <DEDUP_REMOVED lines=38> */
.L_x_180:
[----:B------:R-:W-:Y:S05]  /*70b0*/  BSYNC B0 ;  /* 0x0000000000007941 */ /* 0x000fea0003800000 */
.L_x_179:
        /* <DEDUP_REMOVED lines=16> */
.L_x_182:
[----:B------:R-:W-:Y:S05]  /*71c0*/  BSYNC B0 ;  /* 0x0000000000007941 */ /* 0x000fea0003800000 */
.L_x_181:
        /* <DEDUP_REMOVED lines=16> */
.L_x_184:
[----:B------:R-:W-:Y:S05]  /*72d0*/  BSYNC B0 ;  /* 0x0000000000007941 */ /* 0x000fea0003800000 */
.L_x_183:
        /* <DEDUP_REMOVED lines=16> */
.L_x_186:
[----:B------:R-:W-:Y:S05]  /*73e0*/  BSYNC B0 ;  /* 0x0000000000007941 */ /* 0x000fea0003800000 */
.L_x_185:
        /* <DEDUP_REMOVED lines=16> */
.L_x_188:
[----:B------:R-:W-:Y:S05]  /*74f0*/  BSYNC B0 ;  /* 0x0000000000007941 */ /* 0x000fea0003800000 */
.L_x_187:
        /* <DEDUP_REMOVED lines=15> */
.L_x_190:
[----:B------:R-:W-:Y:S05]  /*75f0*/  BSYNC B0 ;  /* 0x0000000000007941 */ /* 0x000fea0003800000 */
.L_x_189:
        /* <DEDUP_REMOVED lines=19> */
.L_x_192:
[----:B------:R-:W-:Y:S05]  /*7730*/  BSYNC B0 ;  /* 0x0000000000007941 */ /* 0x000fea0003800000 */
.L_x_191:
        /* <DEDUP_REMOVED lines=14> */
.L_x_194:
[----:B------:R-:W-:Y:S05]  /*7820*/  BSYNC B0 ;  /* 0x0000000000007941 */ /* 0x000fea0003800000 */
.L_x_193:
        /* <DEDUP_REMOVED lines=14> */
.L_x_196:
[----:B------:R-:W-:Y:S05]  /*7910*/  BSYNC B0 ;  /* 0x0000000000007941 */ /* 0x000fea0003800000 */
.L_x_195:
        /* <DEDUP_REMOVED lines=14> */
.L_x_198:
[----:B------:R-:W-:Y:S05]  /*7a00*/  BSYNC B0 ;  /* 0x0000000000007941 */ /* 0x000fea0003800000 */
.L_x_197:
        /* <DEDUP_REMOVED lines=14> */
.L_x_200:
[----:B------:R-:W-:Y:S05]  /*7af0*/  BSYNC B0 ;  /* 0x0000000000007941 */ /* 0x000fea0003800000 */
.L_x_199:
        /* <DEDUP_REMOVED lines=13> */
.L_x_201:
        /* <DEDUP_REMOVED lines=11> */
.L_x_2291:


//--------------------- .text._ZN7cutlass13device_kernelIN5flash19enable_sm80_to_sm89INS1_16FlashAttnBwdSm80INS1_25CollectiveMainloopBwdSm80ILi2ELi1EN4cute5tupleIJNS5_1CILi64EEENS7_ILi96EEENS7_ILi128EEEEEENS_6half_tEfNS_4arch4Sm80ELb0ELb0ELb0ELb1ELb0ELb0ELb0ELb0ELi2ELi2ELi2ELi2ELb1EEENS1_24CollectiveEpilogueBwdGQAISB_fSE_Li256ELb1ELb0EEENS1_19SingleTileSchedulerILb1ELb0ELb0ELi96EEEEEEEEEvNT_6ParamsE --------------------------
	.section	.text._ZN7cutlass13device_kernelIN5flash19enable_sm80_to_sm89INS1_16FlashAttnBwdSm80INS1_25CollectiveMainloopBwdSm80ILi2ELi1EN4cute5tupleIJNS5_1CILi64EEENS7_ILi96EEENS7_ILi128EEEEEENS_6half_tEfNS_4arch4Sm80ELb0ELb0ELb0ELb1ELb0ELb0ELb0ELb0ELi2ELi2ELi2ELi2ELb1EEENS1_24CollectiveEpilogueBwdGQAISB_fSE_Li256ELb1ELb0EEENS1_19SingleTileSchedulerILb1ELb0ELb0ELi96EEEEEEEEEvNT_6ParamsE,"ax",@progbits
	.sectioninfo	@"SHI_REGISTERS=255"
	.align	128
.text._ZN7cutlass13device_kernelIN5flash19enable_sm80_to_sm89INS1_16FlashAttnBwdSm80INS1_25CollectiveMainloopBwdSm80ILi2ELi1EN4cute5tupleIJNS5_1CILi64EEENS7_ILi96EEENS7_ILi128EEEEEENS_6half_tEfNS_4arch4Sm80ELb0ELb0ELb0ELb1ELb0ELb0ELb0ELb0ELi2ELi2ELi2ELi2ELb1EEENS1_24CollectiveEpilogueBwdGQAISB_fSE_Li256ELb1ELb0EEENS1_19SingleTileSchedulerILb1ELb0ELb0ELi96EEEEEEEEEvNT_6ParamsE:
        .type           _ZN7cutlass13device_kernelIN5flash19enable_sm80_to_sm89INS1_16FlashAttnBwdSm80INS1_25CollectiveMainloopBwdSm80ILi2ELi1EN4cute5tupleIJNS5_1CILi64EEENS7_ILi96EEENS7_ILi128EEEEEENS_6half_tEfNS_4arch4Sm80ELb0ELb0ELb0ELb1ELb0ELb0ELb0ELb0ELi2ELi2ELi2ELi2ELb1EEENS1_24CollectiveEpilogueBwdGQAISB_fSE_Li256ELb1ELb0EEENS1_19SingleTileSchedulerILb1ELb0ELb0ELi96EEEEEEEEEvNT_6ParamsE,@function
        .size           _ZN7cutlass13device_kernelIN5flash19enable_sm80_to_sm89INS1_16FlashAttnBwdSm80INS1_25CollectiveMainloopBwdSm80ILi2ELi1EN4cute5tupleIJNS5_1CILi64EEENS7_ILi96EEENS7_ILi128EEEEEENS_6half_tEfNS_4arch4Sm80ELb0ELb0ELb0ELb1ELb0ELb0ELb0ELb0ELi2ELi2ELi2ELi2ELb1EEENS1_24CollectiveEpilogueBwdGQAISB_fSE_Li256ELb1ELb0EEENS1_19SingleTileSchedulerILb1ELb0ELb0ELi96EEEEEEEEEvNT_6ParamsE,(.L_x_2292 - _ZN7cutlass13device_kernelIN5flash19enable_sm80_to_sm89INS1_16FlashAttnBwdSm80INS1_25CollectiveMainloopBwdSm80ILi2ELi1EN4cute5tupleIJNS5_1CILi64EEENS7_ILi96EEENS7_ILi128EEEEEENS_6half_tEfNS_4arch4Sm80ELb0ELb0ELb0ELb1ELb0ELb0ELb0ELb0ELi2ELi2ELi2ELi2ELb1EEENS1_24CollectiveEpilogueBwdGQAISB_fSE_Li256ELb1ELb0EEENS1_19SingleTileSchedulerILb1ELb0ELb0ELi96EEEEEEEEEvNT_6ParamsE)
        .other          _ZN7cutlass13device_kernelIN5flash19enable_sm80_to_sm89INS1_16FlashAttnBwdSm80INS1_25CollectiveMainloopBwdSm80ILi2ELi1EN4cute5tupleIJNS5_1CILi64EEENS7_ILi96EEENS7_ILi128EEEEEENS_6half_tEfNS_4arch4Sm80ELb0ELb0ELb0ELb1ELb0ELb0ELb0ELb0ELi2ELi2ELi2ELi2ELb1EEENS1_24CollectiveEpilogueBwdGQAISB_fSE_Li256ELb1ELb0EEENS1_19SingleTileSchedulerILb1ELb0ELb0ELi96EEEEEEEEEvNT_6ParamsE,@"STO_CUDA_ENTRY STV_DEFAULT"
_ZN7cutlass13device_kernelIN5flash19enable_sm80_to_sm89INS1_16FlashAttnBwdSm80INS1_25CollectiveMainloopBwdSm80ILi2ELi1EN4cute5tupleIJNS5_1CILi64EEENS7_ILi96EEENS7_ILi128EEEEEENS_6half_tEfNS_4arch4Sm80ELb0ELb0ELb0ELb1ELb0ELb0ELb0ELb0ELi2ELi2ELi2ELi2ELb1EEENS1_24CollectiveEpilogueBwdGQAISB_fSE_Li256ELb1ELb0EEENS1_19SingleTileSchedulerILb1ELb0ELb0ELi96EEEEEEEEEvNT_6ParamsE:
        /* <DEDUP_REMOVED lines=18> */
.L_x_203:
        /* <DEDUP_REMOVED lines=8> */
.L_x_205:
[----:B------:R-:W-:Y:S02]  /*01a0*/  MOV R0, c[0x0][0x3ac] ;  /* 0x0000eb0000007a02 */ /* 0x000fe40000000f00 */
.L_x_204:
[----:B-1----:R-:W-:-:S05]  /*01b0*/  IMAD R2, R17, 0x60, RZ ;  /* 0x0000006011027824 */ /* 0x002fca00078e02ff */
[----:B-----5:R-:W-:-:S04]  /*01c0*/  ISETP.GE.AND P0, PT, R2, R0, PT ;  /* 0x000000000200720c */ /* 0x020fc80003f06270 */
[----:B------:R-:W-:-:S05]  /*01d0*/  SEL R0, R5, 0xffffffff, !P0 ;  /* 0xffffffff05007807 */ /* 0x000fca0004000000 */
[----:B------:R1:W-:Y:S01]  /*01e0*/  STL [R1+0x1c], R0 ;  /* 0x00001c0001007387 */ /* 0x0003e20000100800 */
[----:B------:R-:W-:Y:S05]  /*01f0*/  BRA `(.L_x_206) ;  /* 0x0000012000007947 */ /* 0x000fea0003800000 */
.L_x_202:
[----:B---34-:R-:W-:-:S04]  /*0200*/  ISETP.NE.U32.AND P0, PT, RZ, c[0x0][0x3c8], PT ;  /* 0x0000f200ff007a0c */ /* 0x018fc80003f05070 */
[----:B------:R-:W-:-:S13]  /*0210*/  ISETP.NE.AND.EX P0, PT, RZ, c[0x0][0x3cc], PT, P0 ;  /* 0x0000f300ff007a0c */ /* 0x000fda0003f05300 */
[----:B------:R-:W-:Y:S05]  /*0220*/  @!P0 BRA `(.L_x_207) ;  /* 0x0000002000008947 */ /* 0x000fea0003800000 */
[----:B------:R1:W5:Y:S01]  /*0230*/  LDG.E R0, [R2.64] ;  /* 0x0000000802007981 */ /* 0x000362000c1e1900 */
[----:B------:R-:W-:Y:S05]  /*0240*/  BRA `(.L_x_208) ;  /* 0x0000009000007947 */ /* 0x000fea0003800000 */
.L_x_207:
        /* <DEDUP_REMOVED lines=8> */
.L_x_209:
[----:B------:R-:W-:Y:S02]  /*02d0*/  MOV R0, c[0x0][0x3ac] ;  /* 0x0000eb0000007a02 */ /* 0x000fe40000000f00 */
.L_x_208:
[----:B-1----:R-:W-:-:S05]  /*02e0*/  IMAD R2, R17, 0x60, RZ ;  /* 0x0000006011027824 */ /* 0x002fca00078e02ff */
[----:B-----5:R-:W-:-:S04]  /*02f0*/  ISETP.GE.AND P0, PT, R2, R0, PT ;  /* 0x000000000200720c */ /* 0x020fc80003f06270 */
[----:B------:R-:W-:-:S05]  /*0300*/  SEL R0, R5, 0xffffffff, !P0 ;  /* 0xffffffff05007807 */ /* 0x000fca0004000000 */
[----:B------:R1:W-:Y:S04]  /*0310*/  STL [R1+0x1c], R0 ;  /* 0x00001c0001007387 */ /* 0x0003e80000100800 */
.L_x_206:
[----:B------:R-:W2:Y:S02]  /*0320*/  LDL R23, [R1+0x1c] ;  /* 0x00001c0001177983 */ /* 0x000ea40000100800 */
[----:B--2---:R-:W-:-:S13]  /*0330*/  ISETP.GE.AND P0, PT, R23, RZ, PT ;  /* 0x000000ff1700720c */ /* 0x004fda0003f06270 */
[----:B------:R-:W-:Y:S05]  /*0340*/  @!P0 EXIT ;  /* 0x000000000000894d */ /* 0x000fea0003800000 */
[----:B------:R-:W-:Y:S01]  /*0350*/  ISETP.NE.U32.AND P4, PT, RZ, c[0x0][0x2c8], PT ;  /* 0x0000b200ff007a0c */ /* 0x000fe20003f85070 */
[CC--:B------:R-:W-:Y:S01]  /*0360*/  IMAD.WIDE R4, R23.reuse, R14.reuse, c[0x0][0x2c8] ;  /* 0x0000b20017047625 */ /* 0x0c0fe200078e020e */
[----:B------:R-:W-:Y:S02]  /*0370*/  ISETP.NE.U32.AND P3, PT, RZ, c[0x0][0x2d0], PT ;  /* 0x0000b400ff007a0c */ /* 0x000fe40003f65070 */
[----:B------:R-:W-:Y:S02]  /*0380*/  ISETP.NE.AND.EX P4, PT, RZ, c[0x0][0x2cc], PT, P4 ;  /* 0x0000b300ff007a0c */ /* 0x000fe40003f85340 */
[----:B------:R-:W-:Y:S01]  /*0390*/  ISETP.NE.AND.EX P3, PT, RZ, c[0x0][0x2d4], PT, P3 ;  /* 0x0000b500ff007a0c */ /* 0x000fe20003f65330 */
[----:B------:R-:W-:-:S10]  /*03a0*/  IMAD.WIDE R2, R23, R14, c[0x0][0x2d0] ;  /* 0x0000b40017027625 */ /* 0x000fd400078e020e */
[----:B-1----:R-:W2:Y:S01]  /*03b0*/  @P4 LDG.E R0, [R4.64] ;  /* 0x0000000804004981 */ /* 0x002ea2000c1e1900 */
[----:B------:R-:W-:-:S03]  /*03c0*/  ISETP.NE.U32.AND P0, PT, RZ, c[0x0][0x2d8], PT ;  /* 0x0000b600ff007a0c */ /* 0x000fc60003f05070 */
[----:B------:R-:W3:Y:S01]  /*03d0*/  @P4 LDG.E R9, [R4.64] ;  /* 0x0000000804094981 */ /* 0x000ee2000c1e1900 */
[----:B------:R-:W-:-:S03]  /*03e0*/  ISETP.NE.AND.EX P0, PT, RZ, c[0x0][0x2dc], PT, P0 ;  /* 0x0000b700ff007a0c */ /* 0x000fc60003f05300 */
[----:B------:R-:W4:Y:S01]  /*03f0*/  @P3 LDG.E R8, [R2.64] ;  /* 0x0000000802083981 */ /* 0x000f22000c1e1900 */
[----:B------:R-:W-:-:S09]  /*0400*/  IMAD.MOV.U32 R245, RZ, RZ, c[0x0][0x168] ;  /* 0x00005a00fff57624 */ /* 0x000fd200078e00ff */
[----:B------:R-:W-:-:S05]  /*0410*/  @P0 IMAD.WIDE R6, R23, R14, c[0x0][0x2d8] ;  /* 0x0000b60017060625 */ /* 0x000fca00078e020e */
[----:B------:R1:W5:Y:S01]  /*0420*/  @P0 LDG.E R245, [R6.64] ;  /* 0x0000000806f50981 */ /* 0x000362000c1e1900 */
[----:B------:R-:W-:Y:S01]  /*0430*/  CS2R R10, SRZ ;  /* 0x00000000000a7805 */ /* 0x000fe2000001ff00 */
[----:B------:R-:W-:Y:S02]  /*0440*/  IMAD.MOV.U32 R12, RZ, RZ, RZ ;  /* 0x000000ffff0c7224 */ /* 0x000fe400078e00ff */
[----:B------:R-:W-:Y:S02]  /*0450*/  IMAD.MOV.U32 R13, RZ, RZ, c[0x0][0x198] ;  /* 0x00006600ff0d7624 */ /* 0x000fe400078e00ff */
[----:B--2---:R-:W-:-:S05]  /*0460*/  @P4 IMAD R0, R23, 0x40, R0 ;  /* 0x0000004017004824 */ /* 0x004fca00078e0200 */
[----:B-1----:R-:W-:-:S04]  /*0470*/  @P4 SHF.R.S32.HI R6, RZ, 0x1f, R0 ;  /* 0x0000001fff064819 */ /* 0x002fc80000011400 */
[----:B------:R-:W-:Y:S02]  /*0480*/  @P4 LEA.HI R0, R6, R0, RZ, 0x6 ;  /* 0x0000000006004211 */ /* 0x000fe400078f30ff */
[----:B------:R-:W-:Y:S01]  /*0490*/  CS2R R6, SRZ ;  /* 0x0000000000067805 */ /* 0x000fe2000001ff00 */
[--C-:B----4-:R-:W-:Y:S01]  /*04a0*/  @P3 SHF.R.S32.HI R11, RZ, 0x1f, R8.reuse ;  /* 0x0000001fff0b3819 */ /* 0x110fe20000011408 */
[--C-:B---3--:R-:W-:Y:S01]  /*04b0*/  @P4 IMAD.MOV.U32 R6, RZ, RZ, R9.reuse ;  /* 0x000000ffff064224 */ /* 0x108fe200078e0009 */
[----:B------:R-:W-:Y:S01]  /*04c0*/  @P4 SHF.R.S32.HI R7, RZ, 0x1f, R9 ;  /* 0x0000001fff074819 */ /* 0x000fe20000011409 */
[----:B------:R-:W-:Y:S01]  /*04d0*/  @P3 IMAD.MOV.U32 R10, RZ, RZ, R8 ;  /* 0x000000ffff0a3224 */ /* 0x000fe200078e0008 */
[----:B------:R-:W-:Y:S01]  /*04e0*/  @P4 LOP3.LUT R12, R0, 0xffffffc0, RZ, 0xc0, !PT ;  /* 0xffffffc0000c4812 */ /* 0x000fe200078ec0ff */
[----:B------:R-:W-:Y:S05]  /*04f0*/  @P0 BRA `(.L_x_210) ;  /* 0x0000004000000947 */ /* 0x000fea0003800000 */
[----:B------:R-:W-:Y:S05]  /*0500*/  @!P4 BRA `(.L_x_210) ;  /* 0x000000300000c947 */ /* 0x000fea0003800000 */
[----:B------:R1:W2:Y:S04]  /*0510*/  LDG.E R0, [R4.64] ;  /* 0x0000000804007981 */ /* 0x0002a8000c1e1900 */
[----:B-1----:R-:W2:Y:S02]  /*0520*/  LDG.E R4, [R4.64+0x4] ;  /* 0x0000040804047981 */ /* 0x002ea4000c1e1900 */
[----:B--2--5:R-:W-:-:S02]  /*0530*/  IADD3 R245, -R0, R4, RZ ;  /* 0x0000000400f57210 */ /* 0x024fc40007ffe1ff */
.L_x_210:
[----:B------:R-:W-:-:S04]  /*0540*/  ISETP.NE.U32.AND P0, PT, RZ, c[0x0][0x2e0], PT ;  /* 0x0000b800ff007a0c */ /* 0x000fc80003f05070 */
[----:B------:R-:W-:-:S13]  /*0550*/  ISETP.NE.AND.EX P0, PT, RZ, c[0x0][0x2e4], PT, P0 ;  /* 0x0000b900ff007a0c */ /* 0x000fda0003f05300 */
[----:B------:R-:W-:Y:S05]  /*0560*/  @!P0 BRA `(.L_x_211) ;  /* 0x0000003000008947 */ /* 0x000fea0003800000 */
[----:B------:R-:W-:-:S05]  /*0570*/  IMAD.WIDE R2, R23, R14, c[0x0][0x2e0] ;  /* 0x0000b80017027625 */ /* 0x000fca00078e020e */
[----:B------:R1:W5:Y:S01]  /*0580*/  LDG.E R13, [R2.64] ;  /* 0x00000008020d7981 */ /* 0x000362000c1e1900 */
[----:B------:R-:W-:Y:S05]  /*0590*/  BRA `(.L_x_212) ;  /* 0x0000004000007947 */ /* 0x000fea0003800000 */
.L_x_211:
[----:B------:R-:W-:Y:S05]  /*05a0*/  @!P3 BRA `(.L_x_212) ;  /* 0x000000300000b947 */ /* 0x000fea0003800000 */
[----:B------:R1:W2:Y:S04]  /*05b0*/  LDG.E R0, [R2.64] ;  /* 0x0000000802007981 */ /* 0x0002a8000c1e1900 */
[----:B-1----:R-:W2:Y:S02]  /*05c0*/  LDG.E R2, [R2.64+0x4] ;  /* 0x0000040802027981 */ /* 0x002ea4000c1e1900 */
[----:B--2---:R-:W-:Y:S02]  /*05d0*/  IADD3 R13, -R0, R2, RZ ;  /* 0x00000002000d7210 */ /* 0x004fe40007ffe1ff */
.L_x_212:
[----:B-----5:R-:W-:Y:S01]  /*05e0*/  ISETP.GE.AND P0, PT, R245, 0x1, PT ;  /* 0x00000001f500780c */ /* 0x020fe20003f06270 */
[----:B------:R-:W-:Y:S01]  /*05f0*/  CS2R R138, SRZ ;  /* 0x00000000008a7805 */ /* 0x000fe2000001ff00 */
[----:B------:R-:W-:Y:S01]  /*0600*/  PLOP3.LUT P1, PT, PT, PT, PT, 0x80, 0x0 ;  /* 0x000000000000781c */ /* 0x000fe20003f2f070 */
        /* <DEDUP_REMOVED lines=48> */
[----:B------:R-:W-:Y:S01]  /*0910*/  IMAD.MOV.U32 R0, RZ, RZ, c[0x0][0x248] ;  /* 0x00009200ff007624 */ /* 0x000fe200078e00ff */
[--C-:B------:R-:W-:Y:S01]  /*0920*/  SHF.R.S32.HI R5, RZ, 0x1f, R39.reuse ;  /* 0x0000001fff057819 */ /* 0x100fe20000011427 */
[----:B-1----:R-:W-:Y:S01]  /*0930*/  IMAD.SHL.U32 R3, R39, 0x4, RZ ;  /* 0x0000000427037824 */ /* 0x002fe200078e00ff */
[----:B------:R-:W-:Y:S01]  /*0940*/  SHF.R.S32.HI R36, RZ, 0x1f, R39 ;  /* 0x0000001fff247819 */ /* 0x000fe20000011427 */
[----:B------:R-:W-:Y:S01]  /*0950*/  IMAD.SHL.U32 R4, R12, 0x80, RZ ;  /* 0x000000800c047824 */ /* 0x000fe200078e00ff */
[----:B------:R-:W-:Y:S01]  /*0960*/  ISETP.NE.AND P2, PT, R0, 0x1, PT ;  /* 0x000000010000780c */ /* 0x000fe20003f45270 */
[----:B------:R-:W-:Y:S01]  /*0970*/  IMAD.MOV.U32 R18, RZ, RZ, R38 ;  /* 0x000000ffff127224 */ /* 0x000fe200078e0026 */
[----:B------:R-:W-:Y:S01]  /*0980*/  SHF.R.S32.HI R0, RZ, 0x1f, R12 ;  /* 0x0000001fff007819 */ /* 0x000fe2000001140c */
[----:B------:R-:W-:Y:S01]  /*0990*/  IMAD R35, R17, -0x60, R13 ;  /* 0xffffffa011237824 */ /* 0x000fe200078e020d */
[C---:B------:R-:W-:Y:S01]  /*09a0*/  IADD3 R2, P1, R3.reuse, R12, RZ ;  /* 0x0000000c03027210 */ /* 0x040fe20007f3e0ff */
[----:B------:R-:W-:Y:S01]  /*09b0*/  ULDC.64 UR4, c[0x0][0x1d8] ;  /* 0x0000760000047ab9 */ /* 0x000fe20000000a00 */
[C---:B------:R-:W-:Y:S01]  /*09c0*/  IADD3 R30, P0, R4.reuse, R39, RZ ;  /* 0x00000027041e7210 */ /* 0x040fe20007f1e0ff */
[----:B------:R-:W-:Y:S01]  /*09d0*/  USHF.L.U32 UR7, UR4, 0x6, URZ ;  /* 0x0000000604077899 */ /* 0x000fe2000800063f */
[----:B------:R-:W-:Y:S01]  /*09e0*/  LEA.HI.X.SX32 R3, R3, R0, 0x1, P1 ;  /* 0x0000000003037211 */ /* 0x000fe200008f0eff */
[----:B------:R-:W-:Y:S01]  /*09f0*/  UMOV UR6, 0x6 ;  /* 0x0000000600067882 */ /* 0x000fe20000000000 */
[----:B------:R-:W-:Y:S01]  /*0a00*/  IADD3 R0, R245, 0x3f, RZ ;  /* 0x0000003ff5007810 */ /* 0x000fe20007ffe0ff */
[----:B------:R-:W-:Y:S01]  /*0a10*/  USHF.L.U64.HI UR5, UR4, UR6, UR5 ;  /* 0x0000000604057299 */ /* 0x000fe20008010205 */
[----:B------:R-:W-:Y:S01]  /*0a20*/  LEA.HI.X.SX32 R31, R4, R5, 0x1, P0 ;  /* 0x00000005041f7211 */ /* 0x000fe200000f0eff */
[----:B------:R-:W-:Y:S01]  /*0a30*/  @P2 IMAD.HI.U32 R5, R38, c[0x0][0x24c], RZ ;  /* 0x0000930026052a27 */ /* 0x000fe200078e00ff */
[----:B------:R-:W-:Y:S01]  /*0a40*/  SHF.R.S32.HI R4, RZ, 0x1f, R0 ;  /* 0x0000001fff047819 */ /* 0x000fe20000011400 */
[----:B------:R-:W-:Y:S01]  /*0a50*/  CS2R R146, SRZ ;  /* 0x0000000000927805 */ /* 0x000fe2000001ff00 */
[-C--:B------:R-:W-:Y:S01]  /*0a60*/  LEA.HI R216, R36, R39.reuse, RZ, 0x3 ;  /* 0x0000002724d87211 */ /* 0x080fe200078f18ff */
[----:B------:R-:W-:Y:S01]  /*0a70*/  IMAD.MOV.U32 R222, RZ, RZ, 0x40 ;  /* 0x00000040ffde7424 */ /* 0x000fe200078e00ff */
[----:B------:R-:W-:Y:S01]  /*0a80*/  LEA.HI R251, R4, R0, RZ, 0x6 ;  /* 0x0000000004fb7211 */ /* 0x000fe200078f30ff */
[----:B------:R-:W-:Y:S01]  /*0a90*/  IMAD.WIDE.U32 R30, R38, c[0x0][0x238], R30 ;  /* 0x00008e00261e7a25 */ /* 0x000fe200078e001e */
[----:B------:R-:W-:Y:S01]  /*0aa0*/  LOP3.LUT R0, R216, 0xfffffff8, RZ, 0xc0, !PT ;  /* 0xfffffff8d8007812 */ /* 0x000fe200078ec0ff */
[----:B------:R-:W-:Y:S01]  /*0ab0*/  CS2R R144, SRZ ;  /* 0x0000000000907805 */ /* 0x000fe2000001ff00 */
[----:B------:R-:W-:Y:S01]  /*0ac0*/  SHF.R.S32.HI R252, RZ, 0x3, R216 ;  /* 0x00000003fffc7819 */ /* 0x000fe200000114d8 */
[----:B------:R-:W-:Y:S01]  /*0ad0*/  IMAD.MOV.U32 R223, RZ, RZ, 0x10 ;  /* 0x00000010ffdf7424 */ /* 0x000fe200078e00ff */
[----:B------:R-:W-:Y:S01]  /*0ae0*/  SHF.R.S32.HI R37, RZ, 0x1f, R38 ;  /* 0x0000001fff257819 */ /* 0x000fe20000011426 */
[----:B------:R-:W-:Y:S01]  /*0af0*/  IMAD.IADD R32, R39, 0x1, -R0 ;  /* 0x0000000127207824 */ /* 0x000fe200078e0a00 */
[----:B------:R-:W-:Y:S01]  /*0b00*/  SHF.R.S32.HI R12, RZ, 0x1f, R252 ;  /* 0x0000001fff0c7819 */ /* 0x000fe200000114fc */
[----:B------:R-:W-:Y:S01]  /*0b10*/  IMAD.MOV.U32 R226, RZ, RZ, 0x20 ;  /* 0x00000020ffe27424 */ /* 0x000fe200078e00ff */
[----:B------:R-:W-:Y:S01]  /*0b20*/  IADD3 R16, P0, R252, R6, RZ ;  /* 0x00000006fc107210 */ /* 0x000fe20007f1e0ff */
[C---:B------:R-:W-:Y:S01]  /*0b30*/  IMAD R4, R37.reuse, c[0x0][0x288], RZ ;  /* 0x0000a20025047a24 */ /* 0x040fe200078e02ff */
[----:B------:R-:W-:Y:S01]  /*0b40*/  @P2 SHF.R.U32.HI R18, RZ, c[0x0][0x250], R5 ;  /* 0x00009400ff122a19 */ /* 0x000fe20000011605 */
[----:B------:R-:W-:Y:S01]  /*0b50*/  IMAD R8, R37, c[0x0][0x270], RZ ;  /* 0x00009c0025087a24 */ /* 0x000fe200078e02ff */
[C---:B------:R-:W-:Y:S01]  /*0b60*/  SEL R24, R23.reuse, RZ, !P3 ;  /* 0x000000ff17187207 */ /* 0x040fe20005800000 */
[----:B------:R-:W-:Y:S01]  /*0b70*/  IMAD.SHL.U32 R20, R32, 0x8, RZ ;  /* 0x0000000820147824 */ /* 0x000fe200078e00ff */
[----:B------:R-:W-:Y:S01]  /*0b80*/  SHF.R.S32.HI R14, RZ, 0x1f, R18 ;  /* 0x0000001fff0e7819 */ /* 0x000fe20000011412 */
[----:B------:R-:W-:Y:S01]  /*0b90*/  IMAD.X R15, R12, 0x1, R7, P0 ;  /* 0x000000010c0f7824 */ /* 0x000fe200000e0607 */
[----:B------:R-:W-:Y:S01]  /*0ba0*/  IADD3 R6, P0, R252, R10, RZ ;  /* 0x0000000afc067210 */ /* 0x000fe20007f1e0ff */
[C---:B------:R-:W-:Y:S01]  /*0bb0*/  IMAD R7, R38.reuse, c[0x0][0x28c], R4 ;  /* 0x0000a30026077a24 */ /* 0x040fe200078e0204 */
[----:B------:R-:W-:Y:S01]  /*0bc0*/  SHF.R.S32.HI R21, RZ, 0x1f, R20 ;  /* 0x0000001fff157819 */ /* 0x000fe20000011414 */
[C---:B------:R-:W-:Y:S01]  /*0bd0*/  IMAD R8, R38.reuse, c[0x0][0x274], R8 ;  /* 0x00009d0026087a24 */ /* 0x040fe200078e0208 */
[----:B------:R-:W-:Y:S01]  /*0be0*/  SEL R33, R23, RZ, !P4 ;  /* 0x000000ff17217207 */ /* 0x000fe20006000000 */
[--C-:B------:R-:W-:Y:S01]  /*0bf0*/  IMAD.WIDE.U32 R4, R38, c[0x0][0x270], R2.reuse ;  /* 0x00009c0026047a25 */ /* 0x100fe200078e0002 */
[C---:B------:R-:W-:Y:S01]  /*0c00*/  IADD3 R34, R20.reuse, 0x40, RZ ;  /* 0x0000004014227810 */ /* 0x040fe20007ffe0ff */
[----:B------:R-:W-:Y:S01]  /*0c10*/  CS2R R142, SRZ ;  /* 0x00000000008e7805 */ /* 0x000fe2000001ff00 */
[----:B------:R-:W-:Y:S01]  /*0c20*/  ISETP.GE.AND P6, PT, R20, c[0x0][0x1cc], PT ;  /* 0x0000730014007a0c */ /* 0x000fe20003fc6270 */
[----:B------:R-:W-:Y:S01]  /*0c30*/  IMAD.WIDE.U32 R2, R38, c[0x0][0x288], R2 ;  /* 0x0000a20026027a25 */ /* 0x000fe200078e0002 */
[----:B------:R-:W-:Y:S01]  /*0c40*/  ISETP.GE.AND P2, PT, R34, c[0x0][0x1cc], PT ;  /* 0x0000730022007a0c */ /* 0x000fe20003f46270 */
[----:B------:R-:W-:Y:S01]  /*0c50*/  CS2R R140, SRZ ;  /* 0x00000000008c7805 */ /* 0x000fe2000001ff00 */
[----:B------:R-:W-:Y:S01]  /*0c60*/  CS2R R138, SRZ ;  /* 0x00000000008a7805 */ /* 0x000fe2000001ff00 */
[----:B------:R-:W-:Y:S01]  /*0c70*/  IMAD R0, R14, c[0x0][0x1e0], RZ ;  /* 0x000078000e007a24 */ /* 0x000fe200078e02ff */
[----:B------:R-:W-:Y:S01]  /*0c80*/  CS2R R136, SRZ ;  /* 0x0000000000887805 */ /* 0x000fe2000001ff00 */
[----:B------:R-:W-:Y:S01]  /*0c90*/  IMAD.IADD R9, R5, 0x1, R8 ;  /* 0x0000000105097824 */ /* 0x000fe200078e0208 */
[----:B------:R-:W-:Y:S01]  /*0ca0*/  CS2R R134, SRZ ;  /* 0x0000000000867805 */ /* 0x000fe2000001ff00 */
[----:B------:R-:W-:Y:S01]  /*0cb0*/  IMAD.MOV.U32 R8, RZ, RZ, R4 ;  /* 0x000000ffff087224 */ /* 0x000fe200078e0004 */
[----:B------:R-:W-:Y:S01]  /*0cc0*/  CS2R R132, SRZ ;  /* 0x0000000000847805 */ /* 0x000fe2000001ff00 */
[----:B------:R-:W-:Y:S01]  /*0cd0*/  IMAD.IADD R5, R3, 0x1, R7 ;  /* 0x0000000103057824 */ /* 0x000fe200078e0207 */
[----:B------:R-:W-:Y:S01]  /*0ce0*/  CS2R R130, SRZ ;  /* 0x0000000000827805 */ /* 0x000fe2000001ff00 */
[----:B------:R-:W-:Y:S01]  /*0cf0*/  IMAD.MOV.U32 R4, RZ, RZ, R2 ;  /* 0x000000ffff047224 */ /* 0x000fe200078e0002 */
[----:B------:R-:W-:Y:S01]  /*0d00*/  CS2R R128, SRZ ;  /* 0x0000000000807805 */ /* 0x000fe2000001ff00 */
[C---:B------:R-:W-:Y:S01]  /*0d10*/  IMAD R0, R18.reuse, c[0x0][0x1e4], R0 ;  /* 0x0000790012007a24 */ /* 0x040fe200078e0200 */
[----:B------:R-:W-:Y:S01]  /*0d20*/  CS2R R126, SRZ ;  /* 0x00000000007e7805 */ /* 0x000fe2000001ff00 */
[----:B------:R-:W-:Y:S01]  /*0d30*/  IMAD.WIDE.U32 R2, R18, c[0x0][0x1e0], R20 ;  /* 0x0000780012027a25 */ /* 0x000fe200078e0014 */
[----:B------:R-:W-:Y:S01]  /*0d40*/  CS2R R124, SRZ ;  /* 0x00000000007c7805 */ /* 0x000fe2000001ff00 */
[----:B------:R-:W-:Y:S01]  /*0d50*/  CS2R R122, SRZ ;  /* 0x00000000007a7805 */ /* 0x000fe2000001ff00 */
[----:B------:R-:W-:Y:S01]  /*0d60*/  CS2R R120, SRZ ;  /* 0x0000000000787805 */ /* 0x000fe2000001ff00 */
[----:B------:R-:W-:Y:S01]  /*0d70*/  IMAD.X R7, R12, 0x1, R11, P0 ;  /* 0x000000010c077824 */ /* 0x000fe200000e060b */
[----:B------:R-:W-:Y:S01]  /*0d80*/  SHF.R.S32.HI R11, RZ, 0x1f, R23 ;  /* 0x0000001fff0b7819 */ /* 0x000fe20000011417 */
[----:B------:R-:W-:Y:S01]  /*0d90*/  IMAD.IADD R10, R13, 0x1, -R252 ;  /* 0x000000010d0a7824 */ /* 0x000fe200078e0afc */
[----:B------:R-:W-:Y:S01]  /*0da0*/  CS2R R118, SRZ ;  /* 0x0000000000767805 */ /* 0x000fe2000001ff00 */
[----:B------:R-:W-:Y:S01]  /*0db0*/  IMAD.IADD R3, R3, 0x1, R0 ;  /* 0x0000000103037824 */ /* 0x000fe200078e0200 */
[-C--:B------:R-:W-:Y:S01]  /*0dc0*/  LEA.HI R0, R36, R39.reuse, RZ, 0x6 ;  /* 0x0000002724007211 */ /* 0x080fe200078f30ff */
[----:B------:R-:W-:Y:S01]  /*0dd0*/  IMAD.WIDE R12, R17, 0x60, R6 ;  /* 0x00000060110c7825 */ /* 0x000fe200078e0206 */
[C---:B------:R-:W-:Y:S01]  /*0de0*/  SEL R25, R11.reuse, RZ, !P3 ;  /* 0x000000ff0b197207 */ /* 0x040fe20005800000 */
[----:B------:R-:W-:Y:S01]  /*0df0*/  CS2R R116, SRZ ;  /* 0x0000000000747805 */ /* 0x000fe2000001ff00 */
[----:B------:R-:W-:Y:S01]  /*0e00*/  SHF.R.S32.HI R27, RZ, 0x6, R0 ;  /* 0x00000006ff1b7819 */ /* 0x000fe20000011400 */
[----:B------:R-:W-:Y:S01]  /*0e10*/  IMAD.SHL.U32 R6, R252, 0x40, RZ ;  /* 0x00000040fc067824 */ /* 0x000fe200078e00ff */
[----:B------:R-:W-:Y:S01]  /*0e20*/  SEL R29, R11, RZ, !P4 ;  /* 0x000000ff0b1d7207 */ /* 0x000fe20006000000 */
[----:B------:R-:W-:Y:S01]  /*0e30*/  IMAD R19, R17, -0x60, R10 ;  /* 0xffffffa011137824 */ /* 0x000fe200078e020a */
[----:B------:R-:W-:Y:S01]  /*0e40*/  CS2R R114, SRZ ;  /* 0x0000000000727805 */ /* 0x000fe2000001ff00 */
[----:B------:R-:W-:Y:S01]  /*0e50*/  IMAD.SHL.U32 R17, R32, 0x40, RZ ;  /* 0x0000004020117824 */ /* 0x000fe200078e00ff */
[----:B------:R-:W-:Y:S01]  /*0e60*/  LOP3.LUT R0, R6, 0x1c0, RZ, 0xc0, !PT ;  /* 0x000001c006007812 */ /* 0x000fe200078ec0ff */
[----:B------:R-:W-:Y:S01]  /*0e70*/  IMAD.SHL.U32 R22, R27, 0x200, RZ ;  /* 0x000002001b167824 */ /* 0x000fe200078e00ff */
[----:B------:R-:W-:Y:S01]  /*0e80*/  ISETP.LT.OR P4, PT, R19, 0x1, P6 ;  /* 0x000000011300780c */ /* 0x000fe20003781670 */
[----:B------:R-:W-:Y:S01]  /*0e90*/  IMAD R6, R25, c[0x0][0x1e8], RZ ;  /* 0x00007a0019067a24 */ /* 0x000fe200078e02ff */
[----:B------:R-:W-:Y:S01]  /*0ea0*/  LOP3.LUT R10, R0, 0x38, R20, 0xf8, !PT ;  /* 0x00000038000a7812 */ /* 0x000fe200078ef814 */
[C---:B------:R-:W-:Y:S01]  /*0eb0*/  IMAD.WIDE.U32 R2, R24.reuse, c[0x0][0x1e8], R2 ;  /* 0x00007a0018027a25 */ /* 0x040fe200078e0002 */
[----:B------:R-:W-:Y:S01]  /*0ec0*/  SHF.R.U32.HI R7, RZ, 0x3, R0 ;  /* 0x00000003ff077819 */ /* 0x000fe20000011600 */
[----:B------:R-:W-:Y:S01]  /*0ed0*/  CS2R R112, SRZ ;  /* 0x0000000000707805 */ /* 0x000fe2000001ff00 */
[----:B------:R-:W-:Y:S01]  /*0ee0*/  LOP3.LUT R0, R17, 0x1c0, RZ, 0xc0, !PT ;  /* 0x000001c011007812 */ /* 0x000fe200078ec0ff */
[----:B------:R-:W-:Y:S01]  /*0ef0*/  IMAD R6, R24, c[0x0][0x1ec], R6 ;  /* 0x00007b0018067a24 */ /* 0x000fe200078e0206 */
[----:B------:R-:W-:Y:S01]  /*0f00*/  LOP3.LUT R242, R22, R10, R7, 0xf6, !PT ;  /* 0x0000000a16f27212 */ /* 0x000fe200078ef607 */
[----:B------:R-:W-:Y:S01]  /*0f10*/  IMAD R7, R29, c[0x0][0x278], RZ ;  /* 0x00009e001d077a24 */ /* 0x000fe200078e02ff */
[----:B------:R-:W-:Y:S01]  /*0f20*/  LOP3.LUT R10, R0, 0x8, R216, 0xf8, !PT ;  /* 0x00000008000a7812 */ /* 0x000fe200078ef8d8 */
[----:B------:R-:W-:Y:S01]  /*0f30*/  IMAD.IADD R3, R3, 0x1, R6 ;  /* 0x0000000103037824 */ /* 0x000fe200078e0206 */
[----:B------:R-:W-:Y:S01]  /*0f40*/  SHF.R.U32.HI R0, RZ, 0x3, R0 ;  /* 0x00000003ff007819 */ /* 0x000fe20000011600 */
[----:B------:R-:W-:Y:S01]  /*0f50*/  IMAD R6, R29, c[0x0][0x290], RZ ;  /* 0x0000a4001d067a24 */ /* 0x000fe200078e02ff */
[----:B------:R-:W-:Y:S01]  /*0f60*/  ISETP.LT.OR P3, PT, R19, 0x1, P2 ;  /* 0x000000011300780c */ /* 0x000fe20001761670 */
[----:B------:R-:W-:Y:S01]  /*0f70*/  IMAD R11, R33, c[0x0][0x27c], R7 ;  /* 0x00009f00210b7a24 */ /* 0x000fe200078e0207 */
[----:B------:R-:W-:Y:S01]  /*0f80*/  LOP3.LUT R0, R22, R10, R0, 0xf6, !PT ;  /* 0x0000000a16007212 */ /* 0x000fe200078ef600 */
[----:B------:R-:W-:Y:S01]  /*0f90*/  IMAD R10, R15, c[0x0][0x178], RZ ;  /* 0x00005e000f0a7a24 */ /* 0x000fe200078e02ff */
[----:B------:R-:W-:Y:S01]  /*0fa0*/  ISETP.LT.OR P5, PT, R19, 0x21, P6 ;  /* 0x000000211300780c */ /* 0x000fe200037a1670 */
[----:B------:R-:W-:Y:S01]  /*0fb0*/  IMAD R23, R33, c[0x0][0x294], R6 ;  /* 0x0000a50021177a24 */ /* 0x000fe200078e0206 */
[----:B------:R-:W-:Y:S01]  /*0fc0*/  CS2R R110, SRZ ;  /* 0x00000000006e7805 */ /* 0x000fe2000001ff00 */
[----:B------:R-:W-:Y:S01]  /*0fd0*/  IMAD R7, R15, c[0x0][0x208], RZ ;  /* 0x000082000f077a24 */ /* 0x000fe200078e02ff */
[----:B------:R-:W-:Y:S01]  /*0fe0*/  CS2R R108, SRZ ;  /* 0x00000000006c7805 */ /* 0x000fe2000001ff00 */
[----:B------:R-:W-:Y:S01]  /*0ff0*/  IMAD R6, R14, c[0x0][0x1b0], RZ ;  /* 0x00006c000e067a24 */ /* 0x000fe200078e02ff */
[----:B------:R-:W-:Y:S01]  /*1000*/  CS2R R106, SRZ ;  /* 0x00000000006a7805 */ /* 0x000fe2000001ff00 */
[C---:B------:R-:W-:Y:S01]  /*1010*/  IMAD R26, R16.reuse, c[0x0][0x17c], R10 ;  /* 0x00005f00101a7a24 */ /* 0x040fe200078e020a */
[----:B------:R-:W-:Y:S01]  /*1020*/  CS2R R104, SRZ ;  /* 0x0000000000687805 */ /* 0x000fe2000001ff00 */
[----:B------:R-:W-:Y:S01]  /*1030*/  IMAD R10, R13, c[0x0][0x1d8], RZ ;  /* 0x000076000d0a7a24 */ /* 0x000fe200078e02ff */
[----:B------:R-:W-:Y:S01]  /*1040*/  CS2R R102, SRZ ;  /* 0x0000000000667805 */ /* 0x000fe2000001ff00 */
[----:B------:R-:W-:Y:S01]  /*1050*/  IMAD R28, R16, c[0x0][0x20c], R7 ;  /* 0x00008300101c7a24 */ /* 0x000fe200078e0207 */
[----:B------:R-:W-:Y:S01]  /*1060*/  CS2R R100, SRZ ;  /* 0x0000000000647805 */ /* 0x000fe2000001ff00 */
[----:B------:R-:W-:Y:S01]  /*1070*/  IMAD R22, R18, c[0x0][0x1b4], R6 ;  /* 0x00006d0012167a24 */ /* 0x000fe200078e0206 */
[----:B------:R-:W-:Y:S01]  /*1080*/  CS2R R98, SRZ ;  /* 0x0000000000627805 */ /* 0x000fe2000001ff00 */
[C---:B------:R-:W-:Y:S01]  /*1090*/  IMAD.WIDE.U32 R8, R33.reuse, c[0x0][0x278], R8 ;  /* 0x00009e0021087a25 */ /* 0x040fe200078e0008 */
[----:B------:R-:W-:Y:S01]  /*10a0*/  CS2R R96, SRZ ;  /* 0x0000000000607805 */ /* 0x000fe2000001ff00 */
[----:B------:R-:W-:Y:S01]  /*10b0*/  CS2R R94, SRZ ;  /* 0x00000000005e7805 */ /* 0x000fe2000001ff00 */
[----:B------:R-:W-:Y:S01]  /*10c0*/  CS2R R92, SRZ ;  /* 0x00000000005c7805 */ /* 0x000fe2000001ff00 */
[----:B------:R-:W-:Y:S01]  /*10d0*/  IMAD.WIDE.U32 R6, R33, c[0x0][0x290], R4 ;  /* 0x0000a40021067a25 */ /* 0x000fe200078e0004 */
[----:B------:R-:W-:Y:S01]  /*10e0*/  LEA R44, P1, R8, c[0x0][0x258], 0x2 ;  /* 0x00009600082c7a11 */ /* 0x000fe200078210ff */
[----:B------:R-:W-:Y:S01]  /*10f0*/  CS2R R90, SRZ ;  /* 0x00000000005a7805 */ /* 0x000fe2000001ff00 */
        /* <DEDUP_REMOVED lines=8> */
[----:B------:R-:W-:Y:S01]  /*1180*/  LEA R2, P0, R4, c[0x0][0x1c0], 0x1 ;  /* 0x0000700004027a11 */ /* 0x000fe200078008ff */
[----:B------:R-:W-:Y:S01]  /*1190*/  IMAD.IADD R5, R5, 0x1, R10 ;  /* 0x0000000105057824 */ /* 0x000fe200078e020a */
[----:B------:R-:W-:Y:S01]  /*11a0*/  CS2R R78, SRZ ;  /* 0x00000000004e7805 */ /* 0x000fe2000001ff00 */
[----:B------:R-:W-:Y:S01]  /*11b0*/  IMAD.SHL.U32 R242, R242, 0x2, RZ ;  /* 0x00000002f2f27824 */ /* 0x000fe200078e00ff */
[----:B------:R-:W-:Y:S01]  /*11c0*/  LEA.HI.X R45, R8, c[0x0][0x25c], R3, 0x2, P1 ;  /* 0x00009700082d7a11 */ /* 0x000fe200008f1403 */
[----:B------:R-:W-:Y:S01]  /*11d0*/  IMAD.WIDE.U32 R10, R18, c[0x0][0x1b0], R20 ;  /* 0x00006c00120a7a25 */ /* 0x000fe200078e0014 */
[----:B------:R-:W-:Y:S01]  /*11e0*/  LEA.HI.X R3, R4, c[0x0][0x1c4], R5, 0x1, P0 ;  /* 0x0000710004037a11 */ /* 0x000fe200000f0c05 */
[----:B------:R-:W-:Y:S01]  /*11f0*/  CS2R R76, SRZ ;  /* 0x00000000004c7805 */ /* 0x000fe2000001ff00 */
[C---:B------:R-:W-:Y:S01]  /*1200*/  LEA R42, P0, R6.reuse, c[0x0][0x280], 0x2 ;  /* 0x0000a000062a7a11 */ /* 0x040fe200078010ff */
[----:B------:R-:W-:Y:S01]  /*1210*/  IMAD.IADD R4, R7, 0x1, R23 ;  /* 0x0000000107047824 */ /* 0x000fe200078e0217 */
[----:B------:R-:W-:Y:S01]  /*1220*/  STL.64 [R1+0x8], R44 ;  /* 0x0000082c01007387 */ /* 0x000fe20000100a00 */
[----:B------:R-:W-:Y:S01]  /*1230*/  IMAD.U32 R5, RZ, RZ, UR7 ;  /* 0x00000007ff057e24 */ /* 0x000fe2000f8e00ff */
[----:B------:R-:W-:Y:S01]  /*1240*/  CS2R R74, SRZ ;  /* 0x00000000004a7805 */ /* 0x000fe2000001ff00 */
[----:B------:R-:W-:Y:S01]  /*1250*/  IMAD.IADD R7, R11, 0x1, R22 ;  /* 0x000000010b077824 */ /* 0x000fe200078e0216 */
[----:B------:R-:W-:Y:S01]  /*1260*/  @!PT LDS RZ, [RZ] ;  /* 0x00000000fffff984 */ /* 0x000fe20000000800 */
[----:B------:R-:W-:Y:S01]  /*1270*/  @!PT LDS RZ, [RZ] ;  /* 0x00000000fffff984 */ /* 0x000fe20000000800 */
[----:B------:R-:W-:Y:S01]  /*1280*/  @!PT LDS RZ, [RZ] ;  /* 0x00000000fffff984 */ /* 0x000fe20000000800 */
[----:B------:R1:W-:Y:S01]  /*1290*/  LDGSTS.E.BYPASS.LTC128B.128 [R242+0x6080], [R2.64], !P4 ;  /* 0x0608000002f27fae */ /* 0x0003e2000e101d48 */
[----:B------:R-:W-:Y:S01]  /*12a0*/  LEA.HI.X R43, R6, c[0x0][0x284], R4, 0x2, P0 ;  /* 0x0000a100062b7a11 */ /* 0x000fe200000f1404 */
[----:B------:R-:W-:Y:S01]  /*12b0*/  IMAD R8, R25, c[0x0][0x1b8], RZ ;  /* 0x00006e0019087a24 */ /* 0x000fe200078e02ff */
[----:B------:R-:W-:Y:S01]  /*12c0*/  IADD3 R4, P4, R2, UR7, RZ ;  /* 0x0000000702047c10 */ /* 0x000fe2000ff9e0ff */
[----:B------:R1:W-:Y:S01]  /*12d0*/  LDGSTS.E.BYPASS.LTC128B.128 [R242+0x9080], [R2.64+0x80], !P3 ;  /* 0x0908008002f27fae */ /* 0x0003e2000d901d48 */
[C---:B------:R-:W-:Y:S01]  /*12e0*/  ISETP.LT.OR P3, PT, R19.reuse, 0x21, P2 ;  /* 0x000000211300780c */ /* 0x040fe20001761670 */
[----:B------:R-:W-:Y:S01]  /*12f0*/  IMAD.MOV.U32 R6, RZ, RZ, R10 ;  /* 0x000000ffff067224 */ /* 0x000fe200078e000a */
[----:B------:R-:W-:Y:S01]  /*1300*/  ISETP.LT.OR P2, PT, R19, 0x41, P2 ;  /* 0x000000411300780c */ /* 0x000fe20001741670 */
[C---:B------:R-:W-:Y:S01]  /*1310*/  IMAD R8, R24.reuse, c[0x0][0x1bc], R8 ;  /* 0x00006f0018087a24 */ /* 0x040fe200078e0208 */
[----:B------:R-:W-:Y:S01]  /*1320*/  STL.64 [R1], R42 ;  /* 0x0000002a01007387 */ /* 0x000fe20000100a00 */
[----:B------:R-:W-:Y:S01]  /*1330*/  IMAD.WIDE.U32 R10, R24, c[0x0][0x1b8], R6 ;  /* 0x00006e00180a7a25 */ /* 0x000fe200078e0006 */
[----:B------:R-:W-:Y:S01]  /*1340*/  CS2R R72, SRZ ;  /* 0x0000000000487805 */ /* 0x000fe2000001ff00 */
[----:B------:R-:W-:Y:S01]  /*1350*/  CS2R R70, SRZ ;  /* 0x0000000000467805 */ /* 0x000fe2000001ff00 */
[----:B------:R-:W-:Y:S01]  /*1360*/  CS2R R68, SRZ ;  /* 0x0000000000447805 */ /* 0x000fe2000001ff00 */
[C-C-:B------:R-:W-:Y:S01]  /*1370*/  IMAD.WIDE.U32 R14, R16.reuse, c[0x0][0x178], R20.reuse ;  /* 0x00005e00100e7a25 */ /* 0x140fe200078e0014 */
[----:B------:R-:W-:Y:S01]  /*1380*/  CS2R R66, SRZ ;  /* 0x0000000000427805 */ /* 0x000fe2000001ff00 */
[----:B------:R-:W-:Y:S01]  /*1390*/  CS2R R64, SRZ ;  /* 0x0000000000407805 */ /* 0x000fe2000001ff00 */
[----:B------:R-:W-:Y:S01]  /*13a0*/  CS2R R62, SRZ ;  /* 0x00000000003e7805 */ /* 0x000fe2000001ff00 */
[----:B------:R-:W-:Y:S01]  /*13b0*/  IMAD R13, R13, c[0x0][0x1a8], RZ ;  /* 0x00006a000d0d7a24 */ /* 0x000fe200078e02ff */
[----:B------:R-:W-:Y:S01]  /*13c0*/  CS2R R60, SRZ ;  /* 0x00000000003c7805 */ /* 0x000fe2000001ff00 */
[----:B------:R-:W-:Y:S01]  /*13d0*/  IMAD.WIDE.U32 R16, R16, c[0x0][0x208], R20 ;  /* 0x0000820010107a25 */ /* 0x000fe200078e0014 */
[----:B------:R-:W-:Y:S01]  /*13e0*/  CS2R R58, SRZ ;  /* 0x00000000003a7805 */ /* 0x000fe2000001ff00 */
[----:B------:R-:W-:Y:S01]  /*13f0*/  CS2R R56, SRZ ;  /* 0x0000000000387805 */ /* 0x000fe2000001ff00 */
[----:B------:R-:W-:Y:S01]  /*1400*/  CS2R R54, SRZ ;  /* 0x0000000000367805 */ /* 0x000fe2000001ff00 */
[----:B------:R-:W-:Y:S01]  /*1410*/  IMAD R13, R12, c[0x0][0x1ac], R13 ;  /* 0x00006b000c0d7a24 */ /* 0x000fe200078e020d */
[----:B------:R-:W-:Y:S01]  /*1420*/  CS2R R52, SRZ ;  /* 0x0000000000347805 */ /* 0x000fe2000001ff00 */
[----:B------:R-:W-:Y:S01]  /*1430*/  IMAD.IADD R9, R17, 0x1, R28 ;  /* 0x0000000111097824 */ /* 0x000fe200078e021c */
[----:B------:R-:W-:Y:S01]  /*1440*/  LEA.HI R17, R36, R39, RZ, 0x2 ;  /* 0x0000002724117211 */ /* 0x000fe200078f10ff */
[----:B------:R-:W-:Y:S01]  /*1450*/  IMAD.SHL.U32 R218, R0, 0x2, RZ ;  /* 0x0000000200da7824 */ /* 0x000fe200078e00ff */
[----:B------:R-:W-:Y:S01]  /*1460*/  SHF.R.S32.HI R251, RZ, 0x6, R251 ;  /* 0x00000006fffb7819 */ /* 0x000fe200000114fb */
[----:B------:R-:W-:Y:S01]  /*1470*/  IMAD.MOV.U32 R228, RZ, RZ, 0x10 ;  /* 0x00000010ffe47424 */ /* 0x000fe200078e00ff */
[----:B-1----:R-:W-:Y:S01]  /*1480*/  IADD3 R2, P1, P0, R5, 0x80, R2 ;  /* 0x0000008005027810 */ /* 0x002fe2000783e002 */
[----:B------:R-:W-:Y:S01]  /*1490*/  IMAD.MOV.U32 R209, RZ, RZ, RZ ;  /* 0x000000ffffd17224 */ /* 0x000fe200078e00ff */
[----:B------:R-:W-:Y:S01]  /*14a0*/  IADD3.X R5, R3, UR5, RZ, P4, !PT ;  /* 0x0000000503057c10 */ /* 0x000fe2000a7fe4ff */
[----:B------:R-:W-:Y:S01]  /*14b0*/  UMOV UR11, 0x1 ;  /* 0x00000001000b7882 */ /* 0x000fe20000000000 */
[----:B------:R-:W-:-:S02]  /*14c0*/  IADD3.X R3, RZ, UR5, R3, P1, P0 ;  /* 0x00000005ff037c10 */ /* 0x000fc40008fe0403 */
[----:B------:R-:W-:Y:S01]  /*14d0*/  ISETP.LT.OR P0, PT, R19, 0x41, P6 ;  /* 0x000000411300780c */ /* 0x000fe20003701670 */
[----:B------:R1:W-:Y:S01]  /*14e0*/  LDGSTS.E.BYPASS.LTC128B.128 [R242+0x7080], [R4.64], !P5 ;  /* 0x0708000004f27fae */ /* 0x0003e2000e901d48 */
[----:B------:R-:W-:Y:S02]  /*14f0*/  IADD3 R6, P1, R4, UR7, RZ ;  /* 0x0000000704067c10 */ /* 0x000fe4000ff3e0ff */
[----:B------:R-:W-:Y:S01]  /*1500*/  ISETP.GE.AND P6, PT, R20, c[0x0][0x19c], PT ;  /* 0x0000670014007a0c */ /* 0x000fe20003fc6270 */
[----:B------:R2:W-:Y:S01]  /*1510*/  LDGSTS.E.BYPASS.LTC128B.128 [R242+0xa080], [R2.64], !P3 ;  /* 0x0a08000002f27fae */ /* 0x0005e2000d901d48 */
[----:B------:R-:W-:Y:S01]  /*1520*/  IADD3.X R7, R5, UR5, RZ, P1, !PT ;  /* 0x0000000505077c10 */ /* 0x000fe20008ffe4ff */
[----:B------:R-:W-:Y:S01]  /*1530*/  ULDC.64 UR4, c[0x0][0x1a8] ;  /* 0x00006a0000047ab9 */ /* 0x000fe20000000a00 */
[C---:B------:R-:W-:Y:S01]  /*1540*/  ISETP.LT.OR P3, PT, R19.reuse, 0x1, P6 ;  /* 0x000000011300780c */ /* 0x040fe20003761670 */
[----:B------:R-:W-:Y:S01]  /*1550*/  USHF.L.U32 UR7, UR4, 0x6, URZ ;  /* 0x0000000604077899 */ /* 0x000fe2000800063f */
[----:B------:R-:W-:Y:S01]  /*1560*/  ISETP.GE.AND P5, PT, R34, c[0x0][0x19c], PT ;  /* 0x0000670022007a0c */ /* 0x000fe20003fa6270 */
[----:B------:R-:W-:Y:S01]  /*1570*/  USHF.L.U64.HI UR5, UR4, UR6, UR5 ;  /* 0x0000000604057299 */ /* 0x000fe20008010205 */
[C---:B------:R-:W-:Y:S01]  /*1580*/  ISETP.LT.OR P1, PT, R19.reuse, 0x21, P6 ;  /* 0x000000211300780c */ /* 0x040fe20003721670 */
[----:B------:R3:W-:Y:S01]  /*1590*/  LDGSTS.E.BYPASS.LTC128B.128 [R242+0x8080], [R6.64], !P0 ;  /* 0x0808000006f27fae */ /* 0x0007e2000c101d48 */
[----:B------:R-:W-:-:S02]  /*15a0*/  ISETP.LT.OR P4, PT, R19, 0x1, P5 ;  /* 0x000000011300780c */ /* 0x000fc40002f81670 */
[C---:B------:R-:W-:Y:S01]  /*15b0*/  ISETP.LT.OR P0, PT, R19.reuse, 0x21, P5 ;  /* 0x000000211300780c */ /* 0x040fe20002f01670 */
[----:B------:R3:W-:Y:S01]  /*15c0*/  LDGSTS.E.BYPASS.LTC128B.128 [R242+0xb080], [R6.64+0x80], !P2 ;  /* 0x0b08008006f27fae */ /* 0x0007e2000d101d48 */
[C---:B------:R-:W-:Y:S02]  /*15d0*/  ISETP.LT.OR P6, PT, R19.reuse, 0x41, P6 ;  /* 0x000000411300780c */ /* 0x040fe400037c1670 */
[----:B------:R-:W-:Y:S01]  /*15e0*/  ISETP.LT.OR P5, PT, R19, 0x41, P5 ;  /* 0x000000411300780c */ /* 0x000fe20002fa1670 */
[----:B------:R-:W0:Y:S01]  /*15f0*/  LDGDEPBAR ;  /* 0x00000000000079af */ /* 0x000e220000000000 */
[----:B-1----:R-:W-:Y:S01]  /*1600*/  IMAD.IADD R5, R15, 0x1, R26 ;  /* 0x000000010f057824 */ /* 0x002fe200078e021a */
[----:B------:R-:W-:Y:S01]  /*1610*/  LEA.HI R15, R36, R39, RZ, 0x4 ;  /* 0x00000027240f7211 */ /* 0x000fe200078f20ff */
[----:B------:R-:W-:Y:S02]  /*1620*/  IMAD.MOV.U32 R4, RZ, RZ, R14 ;  /* 0x000000ffff047224 */ /* 0x000fe400078e000e */
[----:B--2---:R-:W-:-:S02]  /*1630*/  IMAD.IADD R3, R11, 0x1, R8 ;  /* 0x000000010b037824 */ /* 0x004fc400078e0208 */
[----:B------:R-:W-:Y:S02]  /*1640*/  IMAD.MOV.U32 R2, RZ, RZ, R10 ;  /* 0x000000ffff027224 */ /* 0x000fe400078e000a */
[----:B------:R-:W-:-:S04]  /*1650*/  IMAD.WIDE.U32 R4, R38, c[0x0][0x180], R4 ;  /* 0x0000600026047a25 */ /* 0x000fc800078e0004 */
[----:B------:R-:W-:-:S04]  /*1660*/  IMAD.WIDE.U32 R10, R12, c[0x0][0x1a8], R2 ;  /* 0x00006a000c0a7a25 */ /* 0x000fc800078e0002 */
[----:B------:R-:W-:Y:S02]  /*1670*/  IMAD R2, R37, c[0x0][0x180], RZ ;  /* 0x0000600025027a24 */ /* 0x000fe400078e02ff */
[----:B------:R-:W-:Y:S02]  /*1680*/  IMAD.IADD R3, R11, 0x1, R13 ;  /* 0x000000010b037824 */ /* 0x000fe400078e020d */
[----:B------:R-:W-:Y:S02]  /*1690*/  IMAD R2, R38, c[0x0][0x184], R2 ;  /* 0x0000610026027a24 */ /* 0x000fe400078e0202 */
[----:B---3--:R-:W-:Y:S02]  /*16a0*/  IMAD R6, R29, c[0x0][0x188], RZ ;  /* 0x000062001d067a24 */ /* 0x008fe400078e02ff */
[----:B------:R-:W-:Y:S01]  /*16b0*/  IMAD.IADD R5, R5, 0x1, R2 ;  /* 0x0000000105057824 */ /* 0x000fe200078e0202 */
[----:B------:R-:W-:Y:S01]  /*16c0*/  LEA R2, P2, R10, c[0x0][0x190], 0x1 ;  /* 0x000064000a027a11 */ /* 0x000fe200078408ff */
[----:B------:R-:W-:-:S02]  /*16d0*/  IMAD.MOV.U32 R8, RZ, RZ, R16 ;  /* 0x000000ffff087224 */ /* 0x000fc400078e0010 */
[----:B------:R-:W-:Y:S01]  /*16e0*/  IMAD R14, R37, c[0x0][0x210], RZ ;  /* 0x00008400250e7a24 */ /* 0x000fe200078e02ff */
[----:B------:R-:W-:Y:S01]  /*16f0*/  LEA.HI.X R3, R10, c[0x0][0x194], R3, 0x1, P2 ;  /* 0x000065000a037a11 */ /* 0x000fe200010f0c03 */
[----:B------:R-:W-:Y:S02]  /*1700*/  IMAD.U32 R10, RZ, RZ, UR7 ;  /* 0x00000007ff0a7e24 */ /* 0x000fe4000f8e00ff */
[C---:B------:R-:W-:Y:S02]  /*1710*/  IMAD R12, R33.reuse, c[0x0][0x18c], R6 ;  /* 0x00006300210c7a24 */ /* 0x040fe400078e0206 */
[----:B------:R1:W-:Y:S01]  /*1720*/  LDGSTS.E.BYPASS.LTC128B.128 [R242+0x80], [R2.64], !P3 ;  /* 0x0008000002f27fae */ /* 0x0003e2000d901d48 */
[----:B------:R-:W-:Y:S01]  /*1730*/  IADD3 R10, P3, P2, R10, 0x80, R2 ;  /* 0x000000800a0a7810 */ /* 0x000fe20007a7e002 */
[----:B------:R-:W-:Y:S02]  /*1740*/  IMAD.WIDE.U32 R6, R33, c[0x0][0x188], R4 ;  /* 0x0000620021067a25 */ /* 0x000fe400078e0004 */
[----:B------:R1:W-:Y:S01]  /*1750*/  LDGSTS.E.BYPASS.LTC128B.128 [R242+0x3080], [R2.64+0x80], !P4 ;  /* 0x0308008002f27fae */ /* 0x0003e2000e101d48 */
[----:B------:R-:W-:Y:S01]  /*1760*/  IADD3.X R11, RZ, UR5, R3, P3, P2 ;  /* 0x00000005ff0b7c10 */ /* 0x000fe20009fe4403 */
[----:B------:R-:W-:Y:S01]  /*1770*/  IMAD R14, R38, c[0x0][0x214], R14 ;  /* 0x00008500260e7a24 */ /* 0x000fe200078e020e */
[----:B------:R-:W-:Y:S01]  /*1780*/  ISETP.GE.AND P4, PT, R20, c[0x0][0x16c], PT ;  /* 0x00005b0014007a0c */ /* 0x000fe20003f86270 */
[----:B------:R-:W-:Y:S01]  /*1790*/  IMAD.WIDE.U32 R8, R38, c[0x0][0x210], R8 ;  /* 0x0000840026087a25 */ /* 0x000fe200078e0008 */
[----:B------:R-:W-:-:S02]  /*17a0*/  ISETP.GE.AND P3, PT, R34, c[0x0][0x16c], PT ;  /* 0x00005b0022007a0c */ /* 0x000fc40003f66270 */
[----:B------:R-:W-:Y:S01]  /*17b0*/  SEL R4, RZ, 0x1, P4 ;  /* 0x00000001ff047807 */ /* 0x000fe20002000000 */
[----:B------:R-:W-:Y:S01]  /*17c0*/  IMAD.IADD R12, R7, 0x1, R12 ;  /* 0x00000001070c7824 */ /* 0x000fe200078e020c */
[----:B------:R-:W-:Y:S01]  /*17d0*/  SEL R13, RZ, 0x2, P3 ;  /* 0x00000002ff0d7807 */ /* 0x000fe20001800000 */
[----:B------:R-:W-:Y:S02]  /*17e0*/  IMAD.IADD R5, R9, 0x1, R14 ;  /* 0x0000000109057824 */ /* 0x000fe400078e020e */
[----:B------:R-:W-:Y:S02]  /*17f0*/  IMAD R9, R29, c[0x0][0x218], RZ ;  /* 0x000086001d097a24 */ /* 0x000fe400078e02ff */
[----:B------:R-:W-:Y:S01]  /*1800*/  IMAD.IADD R7, R13, 0x1, R4 ;  /* 0x000000010d077824 */ /* 0x000fe200078e0204 */
[----:B------:R-:W-:Y:S01]  /*1810*/  SHF.R.S32.HI R13, RZ, 0x4, R15 ;  /* 0x00000004ff0d7819 */ /* 0x000fe2000001140f */
[----:B------:R-:W-:Y:S01]  /*1820*/  IMAD.MOV.U32 R4, RZ, RZ, R8 ;  /* 0x000000ffff047224 */ /* 0x000fe200078e0008 */
[----:B------:R-:W-:Y:S01]  /*1830*/  SHF.R.S32.HI R8, RZ, 0x2, R17 ;  /* 0x00000002ff087819 */ /* 0x000fe20000011411 */
[----:B------:R-:W-:-:S02]  /*1840*/  IMAD.MOV.U32 R14, RZ, RZ, c[0x0][0x208] ;  /* 0x00008200ff0e7624 */ /* 0x000fc400078e00ff */
[----:B------:R-:W-:-:S04]  /*1850*/  IMAD.WIDE.U32 R4, R33, c[0x0][0x218], R4 ;  /* 0x0000860021047a25 */ /* 0x000fc800078e0004 */
[----:B------:R-:W-:Y:S02]  /*1860*/  IMAD R16, R37, c[0x0][0x238], RZ ;  /* 0x00008e0025107a24 */ /* 0x000fe400078e02ff */
[----:B------:R-:W-:Y:S01]  /*1870*/  IMAD R29, R29, c[0x0][0x240], RZ ;  /* 0x000090001d1d7a24 */ /* 0x000fe200078e02ff */
[----:B-1----:R-:W-:Y:S01]  /*1880*/  IADD3 R2, P2, R2, UR7, RZ ;  /* 0x0000000702027c10 */ /* 0x002fe2000ff5e0ff */
[----:B------:R-:W-:Y:S02]  /*1890*/  IMAD R16, R38, c[0x0][0x23c], R16 ;  /* 0x00008f0026107a24 */ /* 0x000fe400078e0210 */
[----:B------:R-:W-:Y:S01]  /*18a0*/  IMAD R29, R33, c[0x0][0x244], R29 ;  /* 0x00009100211d7a24 */ /* 0x000fe200078e021d */
[----:B------:R-:W-:Y:S02]  /*18b0*/  IADD3.X R3, R3, UR5, RZ, P2, !PT ;  /* 0x0000000503037c10 */ /* 0x000fe400097fe4ff */
[----:B------:R-:W-:-:S03]  /*18c0*/  LEA R248, P2, R6, c[0x0][0x160], 0x1 ;  /* 0x0000580006f87a11 */ /* 0x000fc600078408ff */
[----:B------:R1:W-:Y:S01]  /*18d0*/  LDGSTS.E.BYPASS.LTC128B.128 [R242+0x1080], [R2.64], !P1 ;  /* 0x0108000002f27fae */ /* 0x0003e2000c901d48 */
[----:B------:R-:W-:Y:S01]  /*18e0*/  LEA.HI.X R249, R6, c[0x0][0x164], R12, 0x1, P2 ;  /* 0x0000590006f97a11 */ /* 0x000fe200010f0c0c */
[----:B------:R-:W-:Y:S01]  /*18f0*/  IMAD R6, R33, c[0x0][0x21c], R9 ;  /* 0x0000870021067a24 */ /* 0x000fe200078e0209 */
[----:B------:R-:W-:Y:S01]  /*1900*/  LOP3.LUT P2, RZ, R7, 0x2, RZ, 0xc0, !PT ;  /* 0x0000000207ff7812 */ /* 0x000fe2000784c0ff */
[----:B------:R2:W-:Y:S01]  /*1910*/  LDGSTS.E.BYPASS.LTC128B.128 [R242+0x4080], [R10.64], !P0 ;  /* 0x040800000af27fae */ /* 0x0005e2000c101d48 */
[----:B------:R-:W-:Y:S01]  /*1920*/  LEA R246, P0, R4, c[0x0][0x1f0], 0x1 ;  /* 0x00007c0004f67a11 */ /* 0x000fe200078008ff */
[----:B------:R-:W-:-:S05]  /*1930*/  IMAD.IADD R5, R5, 0x1, R6 ;  /* 0x0000000105057824 */ /* 0x000fca00078e0206 */
[----:B------:R-:W-:Y:S01]  /*1940*/  LEA.HI.X R247, R4, c[0x0][0x1f4], R5, 0x1, P0 ;  /* 0x00007d0004f77a11 */ /* 0x000fe200000f0c05 */
[----:B------:R-:W-:Y:S01]  /*1950*/  IMAD.MOV.U32 R4, RZ, RZ, 0x20 ;  /* 0x00000020ff047424 */ /* 0x000fe200078e00ff */
[----:B------:R-:W-:-:S04]  /*1960*/  LOP3.LUT P0, RZ, R32, 0x4, RZ, 0xc0, !PT ;  /* 0x0000000420ff7812 */ /* 0x000fc8000780c0ff */
[----:B------:R-:W-:Y:S02]  /*1970*/  SEL R222, R222, 0xffffffc0, !P0 ;  /* 0xffffffc0dede7807 */ /* 0x000fe40004000000 */
[----:B------:R-:W-:-:S03]  /*1980*/  ISETP.GE.AND P0, PT, R20, c[0x0][0x1fc], PT ;  /* 0x00007f0014007a0c */ /* 0x000fc60003f06270 */
[----:B------:R-:W-:Y:S01]  /*1990*/  IMAD.IADD R219, R218, 0x1, R222 ;  /* 0x00000001dadb7824 */ /* 0x000fe200078e02de */
[----:B------:R-:W-:Y:S02]  /*19a0*/  SEL R18, RZ, 0x1, P0 ;  /* 0x00000001ff127807 */ /* 0x000fe40000000000 */
[----:B-1----:R-:W-:-:S04]  /*19b0*/  IADD3 R2, P1, R2, UR7, RZ ;  /* 0x0000000702027c10 */ /* 0x002fc8000ff3e0ff */
[----:B------:R-:W-:Y:S01]  /*19c0*/  IADD3.X R3, R3, UR5, RZ, P1, !PT ;  /* 0x0000000503037c10 */ /* 0x000fe20008ffe4ff */
[----:B------:R-:W-:Y:S01]  /*19d0*/  ULDC.64 UR4, c[0x0][0x178] ;  /* 0x00005e0000047ab9 */ /* 0x000fe20000000a00 */
[----:B--2---:R-:W-:Y:S01]  /*19e0*/  LEA.HI R11, R36, R39, RZ, 0x5 ;  /* 0x00000027240b7211 */ /* 0x004fe200078f28ff */
[----:B------:R-:W-:Y:S01]  /*19f0*/  USHF.L.U64.HI UR5, UR4, UR6, UR5 ;  /* 0x0000000604057299 */ /* 0x000fe20008010205 */
[----:B------:R-:W-:Y:S01]  /*1a00*/  LOP3.LUT P1, RZ, R7, 0x1, RZ, 0xc0, !PT ;  /* 0x0000000107ff7812 */ /* 0x000fe2000782c0ff */
[----:B------:R1:W-:Y:S01]  /*1a10*/  LDGSTS.E.BYPASS.LTC128B.128 [R242+0x2080], [R2.64], !P6 ;  /* 0x0208000002f27fae */ /* 0x0003e2000f101d48 */
[----:B------:R-:W-:Y:S01]  /*1a20*/  USHF.L.U32 UR6, UR4, 0x6, URZ ;  /* 0x0000000604067899 */ /* 0x000fe2000800063f */
[----:B------:R-:W-:Y:S02]  /*1a30*/  SHF.R.S32.HI R7, RZ, 0x5, R11 ;  /* 0x00000005ff077819 */ /* 0x000fe4000001140b */
[----:B------:R1:W-:Y:S01]  /*1a40*/  LDGSTS.E.BYPASS.LTC128B.128 [R242+0x5080], [R2.64+0x80], !P5 ;  /* 0x0508008002f27fae */ /* 0x0003e2000e901d48 */
[C---:B------:R-:W-:Y:S01]  /*1a50*/  LOP3.LUT P5, RZ, R32.reuse, 0x2, RZ, 0xc0, !PT ;  /* 0x0000000220ff7812 */ /* 0x040fe200078ac0ff */
[----:B------:R-:W-:Y:S01]  /*1a60*/  IMAD.SHL.U32 R32, R32, 0x20, RZ ;  /* 0x0000002020207824 */ /* 0x000fe200078e00ff */
[----:B------:R-:W-:Y:S01]  /*1a70*/  SHF.R.S32.HI R10, RZ, 0x1f, R27 ;  /* 0x0000001fff0a7819 */ /* 0x000fe2000001141b */
[----:B------:R-:W0:Y:S01]  /*1a80*/  LDGDEPBAR ;  /* 0x00000000000079af */ /* 0x000e220000000000 */
[----:B------:R-:W-:Y:S01]  /*1a90*/  SEL R0, R4, 0xffffffe0, !P5 ;  /* 0xffffffe004007807 */ /* 0x000fe20006800000 */
[----:B------:R-:W-:Y:S01]  /*1aa0*/  UMOV UR4, URZ ;  /* 0x0000003f00047c82 */ /* 0x000fe20008000000 */
[----:B------:R-:W-:-:S02]  /*1ab0*/  IADD3 R4, P5, R248, UR6, RZ ;  /* 0x00000006f8047c10 */ /* 0x000fc4000ffbe0ff */
[----:B------:R-:W-:Y:S01]  /*1ac0*/  LEA.HI R10, R10, R27, RZ, 0x2 ;  /* 0x0000001b0a0a7211 */ /* 0x000fe200078f10ff */
[----:B------:R-:W-:Y:S01]  /*1ad0*/  IMAD.IADD R220, R218, 0x1, R0 ;  /* 0x00000001dadc7824 */ /* 0x000fe200078e0200 */
[----:B------:R-:W-:Y:S01]  /*1ae0*/  IADD3.X R5, R249, UR5, RZ, P5, !PT ;  /* 0x00000005f9057c10 */ /* 0x000fe2000affe4ff */
[----:B------:R-:W-:Y:S01]  /*1af0*/  IMAD.IADD R0, R0, 0x1, R219 ;  /* 0x0000000100007824 */ /* 0x000fe200078e02db */
[----:B------:R-:W-:Y:S01]  /*1b00*/  LOP3.LUT R10, R10, 0xfffffffc, RZ, 0xc0, !PT ;  /* 0xfffffffc0a0a7812 */ /* 0x000fe200078ec0ff */
[----:B------:R-:W-:-:S04]  /*1b10*/  IMAD.IADD R222, R222, 0x1, R220 ;  /* 0x00000001dede7824 */ /* 0x000fc800078e02dc */
[C---:B------:R-:W-:Y:S02]  /*1b20*/  IMAD.IADD R10, R27.reuse, 0x1, -R10 ;  /* 0x000000011b0a7824 */ /* 0x040fe400078e0a0a */
[----:B------:R-:W-:Y:S01]  /*1b30*/  IMAD.SHL.U32 R27, R27, 0x8, RZ ;  /* 0x000000081b1b7824 */ /* 0x000fe200078e00ff */
[----:B-1----:R-:W-:Y:S01]  /*1b40*/  SHF.R.S32.HI R2, RZ, 0x1f, R17 ;  /* 0x0000001fff027819 */ /* 0x002fe20000011411 */
[----:B------:R-:W-:-:S04]  /*1b50*/  DEPBAR.LE SB0, 0x1 ;  /* 0x000080400000791a */ /* 0x000fc80000000000 */
[----:B------:R-:W-:Y:S01]  /*1b60*/  BAR.SYNC.DEFER_BLOCKING 0x0 ;  /* 0x0000000000007b1d */ /* 0x000fe20000010000 */
[----:B------:R-:W-:Y:S01]  /*1b70*/  IMAD.IADD R3, R245, 0x1, -R252 ;  /* 0x00000001f5037824 */ /* 0x000fe200078e0afc */
[----:B------:R-:W-:Y:S02]  /*1b80*/  LEA.HI R6, R2, R8, RZ, 0x3 ;  /* 0x0000000802067211 */ /* 0x000fe400078f18ff */
[----:B------:R-:W-:Y:S02]  /*1b90*/  LEA.HI R2, R11, R7, RZ, 0x1 ;  /* 0x000000070b027211 */ /* 0x000fe400078f08ff */
[C---:B------:R-:W-:Y:S02]  /*1ba0*/  ISETP.LT.OR P6, PT, R3.reuse, 0x1, !P1 ;  /* 0x000000010300780c */ /* 0x040fe40004fc1670 */
[C---:B------:R-:W-:Y:S02]  /*1bb0*/  ISETP.LT.OR P5, PT, R3.reuse, 0x1, !P2 ;  /* 0x000000010300780c */ /* 0x040fe400057a1670 */
[----:B------:R-:W-:-:S02]  /*1bc0*/  ISETP.LT.OR P1, PT, R3, 0x21, !P1 ;  /* 0x000000210300780c */ /* 0x000fc40004f21670 */
[----:B------:R-:W-:Y:S02]  /*1bd0*/  LOP3.LUT R2, R2, 0xfffffffe, RZ, 0xc0, !PT ;  /* 0xfffffffe02027812 */ /* 0x000fe400078ec0ff */
[----:B------:R-:W-:-:S03]  /*1be0*/  ISETP.LT.OR P2, PT, R3, 0x21, !P2 ;  /* 0x000000210300780c */ /* 0x000fc60005741670 */
[----:B------:R-:W-:Y:S02]  /*1bf0*/  IMAD.IADD R7, R7, 0x1, -R2 ;  /* 0x0000000107077824 */ /* 0x000fe400078e0a02 */
[----:B------:R-:W-:Y:S02]  /*1c00*/  IMAD.MOV.U32 R2, RZ, RZ, 0x5 ;  /* 0x00000005ff027424 */ /* 0x000fe400078e00ff */
[----:B------:R-:W-:Y:S01]  /*1c10*/  IMAD.SHL.U32 R221, R7, 0x200, RZ ;  /* 0x0000020007dd7824 */ /* 0x000fe200078e00ff */
[----:B------:R-:W1:Y:S02]  /*1c20*/  LDSM.16.M88.2 R178, [R0+0x6080] ;  /* 0x0060800000b2783b */ /* 0x000e640000000100 */
[C---:B------:R-:W-:Y:S01]  /*1c30*/  SHF.L.U64.HI R2, R14.reuse, R2, c[0x0][0x20c] ;  /* 0x000083000e027619 */ /* 0x040fe20000010202 */
[----:B------:R-:W-:Y:S01]  /*1c40*/  IMAD.SHL.U32 R14, R14, 0x20, RZ ;  /* 0x000000200e0e7824 */ /* 0x000fe200078e00ff */
[----:B------:R-:W2:Y:S04]  /*1c50*/  LDSM.16.M88.2 R180, [R0+0x7080] ;  /* 0x0070800000b4783b */ /* 0x000ea80000000100 */
[C---:B------:R-:W-:Y:S01]  /*1c60*/  SHF.L.U64.HI R2, R14.reuse, 0x1, R2 ;  /* 0x000000010e027819 */ /* 0x040fe20000010202 */
[----:B------:R-:W3:Y:S01]  /*1c70*/  LDSM.16.M88.2 R182, [R0+0x8080] ;  /* 0x0080800000b6783b */ /* 0x000ee20000000100 */
[----:B------:R-:W-:-:S03]  /*1c80*/  IMAD.SHL.U32 R14, R14, 0x2, RZ ;  /* 0x000000020e0e7824 */ /* 0x000fc600078e00ff */
        /* <DEDUP_REMOVED lines=13> */
[----:B------:R-:W-:Y:S01]  /*1d60*/  LOP3.LUT R6, R6, 0xfffffffe, RZ, 0xc0, !PT ;  /* 0xfffffffe06067812 */ /* 0x000fe200078ec0ff */
[----:B------:R-:W-:Y:S01]  /*1d70*/  IMAD.U32 R8, RZ, RZ, UR6 ;  /* 0x00000006ff087e24 */ /* 0x000fe2000f8e00ff */
        /* <DEDUP_REMOVED lines=21> */
[C---:B------:R-:W-:Y:S02]  /*1ed0*/  ISETP.LT.OR P0, PT, R3.reuse, 0x1, P6 ;  /* 0x000000010300780c */ /* 0x040fe40003701670 */
[----:B------:R-:W-:Y:S01]  /*1ee0*/  ISETP.LT.OR P6, PT, R3, 0x21, P6 ;  /* 0x000000210300780c */ /* 0x000fe200037c1670 */
[----:B------:R5:W-:Y:S01]  /*1ef0*/  LDGSTS.E.BYPASS.LTC128B.128 [R242+0x7080], [R4.64], !P1 ;  /* 0x0708000004f27fae */ /* 0x000be2000c901d48 */
[----:B------:R-:W-:-:S04]  /*1f00*/  IADD3 R8, P5, P1, R8, 0x80, R248 ;  /* 0x0000008008087810 */ /* 0x000fc800079be0f8 */
[----:B------:R-:W-:Y:S02]  /*1f10*/  IADD3.X R9, RZ, UR5, R249, P5, P1 ;  /* 0x00000005ff097c10 */ /* 0x000fe4000afe24f9 */
[----:B------:R-:W-:-:S03]  /*1f20*/  IADD3 R12, P5, P1, R14, 0x80, R246 ;  /* 0x000000800e0c7810 */ /* 0x000fc600079be0f6 */
[----:B------:R1:W-:Y:S01]  /*1f30*/  LDGSTS.E.BYPASS.LTC128B.128 [R242+0x9080], [R8.64], !P2 ;  /* 0x0908000008f27fae */ /* 0x0003e2000d101d48 */
[----:B------:R-:W-:Y:S02]  /*1f40*/  IADD3.X R13, R2, RZ, R247, P5, P1 ;  /* 0x000000ff020d7210 */ /* 0x000fe40002fe24f7 */
[C---:B------:R-:W-:Y:S02]  /*1f50*/  ISETP.GE.AND P1, PT, R34.reuse, c[0x0][0x1fc], PT ;  /* 0x00007f0022007a0c */ /* 0x040fe40003f26270 */
[----:B------:R-:W-:Y:S02]  /*1f60*/  ISETP.GE.AND P5, PT, R34, c[0x0][0x1fc], PT ;  /* 0x00007f0022007a0c */ /* 0x000fe40003fa6270 */
[----:B------:R-:W-:Y:S02]  /*1f70*/  SEL R250, RZ, 0xffffffff, P1 ;  /* 0xfffffffffffa7807 */ /* 0x000fe40000800000 */
[C---:B------:R-:W-:Y:S02]  /*1f80*/  ISETP.LT.OR P1, PT, R3.reuse, 0x1, P5 ;  /* 0x000000010300780c */ /* 0x040fe40002f21670 */
[----:B------:R-:W-:Y:S01]  /*1f90*/  ISETP.LT.OR P5, PT, R3, 0x21, P5 ;  /* 0x000000210300780c */ /* 0x000fe20002fa1670 */
[----:B------:R-:W-:Y:S01]  /*1fa0*/  IMAD.SHL.U32 R250, R250, 0x2, RZ ;  /* 0x00000002fafa7824 */ /* 0x000fe200078e00ff */
[----:B------:R-:W-:Y:S01]  /*1fb0*/  LOP3.LUT R3, R27, 0x18, RZ, 0xc0, !PT ;  /* 0x000000181b037812 */ /* 0x000fe200078ec0ff */
[----:B-----5:R-:W-:-:S03]  /*1fc0*/  IMAD.IADD R5, R31, 0x1, R16 ;  /* 0x000000011f057824 */ /* 0x020fc600078e0210 */
[----:B------:R-:W-:Y:S01]  /*1fd0*/  LOP3.LUT R250, R250, 0x2, R18, 0xe2, !PT ;  /* 0x00000002fafa7812 */ /* 0x000fe200078ee212 */
[----:B------:R-:W-:-:S04]  /*1fe0*/  IMAD.MOV.U32 R4, RZ, RZ, R30 ;  /* 0x000000ffff047224 */ /* 0x000fc800078e001e */
[----:B------:R-:W-:Y:S01]  /*1ff0*/  IMAD.WIDE.U32 R40, R33, c[0x0][0x240], R4 ;  /* 0x0000900021287a25 */ /* 0x000fe200078e0004 */
[----:B-1----:R-:W-:-:S03]  /*2000*/  IADD3 R8, P2, R14, R246, RZ ;  /* 0x000000f60e087210 */ /* 0x002fc60007f5e0ff */
[----:B------:R-:W-:Y:S01]  /*2010*/  IMAD.SHL.U32 R5, R0, 0x20, RZ ;  /* 0x0000002000057824 */ /* 0x000fe200078e00ff */
[----:B------:R1:W-:Y:S01]  /*2020*/  STL.64 [R1+0x10], R40 ;  /* 0x0000102801007387 */ /* 0x0003e20000100a00 */
[----:B------:R-:W-:Y:S02]  /*2030*/  IMAD.SHL.U32 R4, R6, 0x20, RZ ;  /* 0x0000002006047824 */ /* 0x000fe400078e00ff */
[----:B------:R-:W-:Y:S01]  /*2040*/  IMAD.X R9, R2, 0x1, R247, P2 ;  /* 0x0000000102097824 */ /* 0x000fe200010e06f7 */
[----:B------:R-:W-:Y:S01]  /*2050*/  ISETP.GT.AND P2, PT, R39, 0xf, PT ;  /* 0x0000000f2700780c */ /* 0x000fe20003f44270 */
[----:B------:R-:W-:Y:S01]  /*2060*/  IMAD R14, R10, -0x8, R35 ;  /* 0xfffffff80a0e7824 */ /* 0x000fe200078e0223 */
[----:B------:R-:W-:Y:S01]  /*2070*/  LOP3.LUT R2, R11, 0xffffffe0, RZ, 0xc0, !PT ;  /* 0xffffffe00b027812 */ /* 0x000fe200078ec0ff */
[----:B------:R-:W-:Y:S01]  /*2080*/  IMAD.SHL.U32 R6, R6, 0x100, RZ ;  /* 0x0000010006067824 */ /* 0x000fe200078e00ff */
[C---:B------:R-:W-:Y:S02]  /*2090*/  LOP3.LUT R11, R3.reuse, 0xe0, R5, 0xf8, !PT ;  /* 0x000000e0030b7812 */ /* 0x040fe400078ef805 */
[----:B------:R-:W-:Y:S01]  /*20a0*/  LOP3.LUT R16, R3, 0x20, R4, 0xf8, !PT ;  /* 0x0000002003107812 */ /* 0x000fe200078ef804 */
[----:B------:R-:W-:Y:S01]  /*20b0*/  IMAD.IADD R2, R39, 0x1, -R2 ;  /* 0x0000000127027824 */ /* 0x000fe200078e0a02 */
[----:B------:R-:W-:Y:S01]  /*20c0*/  LOP3.LUT R5, R15, 0xfffffff0, RZ, 0xc0, !PT ;  /* 0xfffffff00f057812 */ /* 0x000fe200078ec0ff */
[----:B------:R-:W-:-:S03]  /*20d0*/  IMAD.SHL.U32 R4, R7, 0x10, RZ ;  /* 0x0000001007047824 */ /* 0x000fc600078e00ff */
        /* <DEDUP_REMOVED lines=16> */
[----:B------:R-:W-:-:S03]  /*21e0*/  ISETP.GE.AND P6, PT, R39, 0x10, PT ;  /* 0x000000102700780c */ /* 0x000fc60003fc6270 */
[----:B------:R1:W-:Y:S01]  /*21f0*/  LDGSTS.E.BYPASS.LTC128B.128 [R242+0x11080], [R12.64], !P5 ;  /* 0x110800000cf27fae */ /* 0x0003e2000e901d48 */
[----:B-----5:R-:W-:Y:S02]  /*2200*/  IMAD.SHL.U32 R10, R0, 0x4, RZ ;  /* 0x00000004000a7824 */ /* 0x020fe400078e00ff */
[C---:B------:R-:W-:Y:S02]  /*2210*/  IMAD.IADD R0, R39.reuse, 0x1, -R5 ;  /* 0x0000000127007824 */ /* 0x040fe400078e0a05 */
[----:B------:R-:W-:Y:S01]  /*2220*/  IMAD.IADD R5, R39, 0x1, -R3 ;  /* 0x0000000127057824 */ /* 0x000fe200078e0a03 */
[----:B------:R-:W-:Y:S01]  /*2230*/  LOP3.LUT R10, R11, 0x18, R10, 0x78, !PT ;  /* 0x000000180b0a7812 */ /* 0x000fe200078e780a */
[C---:B------:R-:W-:Y:S01]  /*2240*/  IMAD.SHL.U32 R3, R0.reuse, 0x20, RZ ;  /* 0x0000002000037824 */ /* 0x040fe200078e00ff */
[----:B------:R-:W-:Y:S01]  /*2250*/  SHF.R.S32.HI R2, RZ, 0x1f, R0 ;  /* 0x0000001fff027819 */ /* 0x000fe20000011400 */
[----:B------:R-:W-:Y:S01]  /*2260*/  IMAD R5, R5, 0x2, R221 ;  /* 0x0000000205057824 */ /* 0x000fe200078e02dd */
[----:B------:R-:W-:-:S02]  /*2270*/  LOP3.LUT P1, RZ, R0, 0x4, RZ, 0xc0, !PT ;  /* 0x0000000400ff7812 */ /* 0x000fc4000782c0ff */
[----:B------:R-:W-:Y:S01]  /*2280*/  LEA.HI R2, R2, R0, RZ, 0x3 ;  /* 0x0000000002027211 */ /* 0x000fe200078f18ff */
[----:B------:R-:W-:Y:S01]  /*2290*/  IMAD.IADD R235, R5, 0x1, R10 ;  /* 0x0000000105eb7824 */ /* 0x000fe200078e020a */
[----:B------:R-:W-:Y:S02]  /*22a0*/  LOP3.LUT R3, R224, 0x1e0, R3, 0xf8, !PT ;  /* 0x000001e0e0037812 */ /* 0x000fe400078ef803 */
[C---:B------:R-:W-:Y:S01]  /*22b0*/  LOP3.LUT R4, R2.reuse, 0xfffffff8, RZ, 0xc0, !PT ;  /* 0xfffffff802047812 */ /* 0x040fe200078ec0ff */
[----:B------:R-:W-:Y:S01]  /*22c0*/  IMAD.SHL.U32 R5, R2, 0x40, RZ ;  /* 0x0000004002057824 */ /* 0x000fe200078e00ff */
[----:B------:R-:W-:Y:S01]  /*22d0*/  SEL R223, R223, 0xfffffff0, !P1 ;  /* 0xfffffff0dfdf7807 */ /* 0x000fe20004800000 */
[----:B------:R-:W-:Y:S02]  /*22e0*/  IMAD.SHL.U32 R235, R235, 0x2, RZ ;  /* 0x00000002ebeb7824 */ /* 0x000fe400078e00ff */
[C---:B------:R-:W-:Y:S02]  /*22f0*/  IMAD.IADD R4, R0.reuse, 0x1, -R4 ;  /* 0x0000000100047824 */ /* 0x040fe400078e0a04 */
[----:B------:R-:W-:Y:S01]  /*2300*/  IMAD.SHL.U32 R0, R0, 0x4, RZ ;  /* 0x0000000400007824 */ /* 0x000fe200078e00ff */
[----:B------:R-:W-:-:S02]  /*2310*/  IADD3 R236, R235, 0x126c0, RZ ;  /* 0x000126c0ebec7810 */ /* 0x000fc40007ffe0ff */
        /* <DEDUP_REMOVED lines=9> */
[--C-:B------:R-:W-:Y:S02]  /*23b0*/  SHF.R.U32.HI R2, RZ, 0x3, R3.reuse ;  /* 0x00000003ff027819 */ /* 0x100fe40000011603 */
        /* <DEDUP_REMOVED lines=10> */
[----:B------:R-:W-:Y:S01]  /*2460*/  IMAD.SHL.U32 R217, R230, 0x2, RZ ;  /* 0x00000002e6d97824 */ /* 0x000fe200078e00ff */
[----:B------:R5:W-:Y:S01]  /*2470*/  @!P6 LDGSTS.E.BYPASS.LTC128B.128 [R0+0x12280], [R42.64] ;  /* 0x122800002a00efae */ /* 0x000be2000b901d48 */
[----:B------:R-:W-:Y:S01]  /*2480*/  SEL R227, R226, 0xffffffe0, !P0 ;  /* 0xffffffe0e2e37807 */ /* 0x000fe20004000000 */
[----:B------:R-:W-:Y:S01]  /*2490*/  IMAD.SHL.U32 R225, R224, 0x2, RZ ;  /* 0x00000002e0e17824 */ /* 0x000fe200078e00ff */
        /* <DEDUP_REMOVED lines=9> */
[----:B------:R-:W-:Y:S02]  /*2530*/  IMAD.IADD R226, R225, 0x1, R226 ;  /* 0x00000001e1e27824 */ /* 0x000fe400078e02e2 */
[----:B------:R-:W-:Y:S02]  /*2540*/  IMAD.IADD R233, R228, 0x1, R227 ;  /* 0x00000001e4e97824 */ /* 0x000fe400078e02e3 */
[----:B------:R-:W-:Y:S02]  /*2550*/  IMAD.IADD R232, R224, 0x1, R228 ;  /* 0x00000001e0e87824 */ /* 0x000fe400078e02e4 */
[----:B------:R-:W-:Y:S02]  /*2560*/  IMAD.IADD R231, R228, 0x1, R229 ;  /* 0x00000001e4e77824 */ /* 0x000fe400078e02e5 */
[----:B-----5:R-:W-:-:S05]  /*2570*/  IMAD.IADD R0, R41, 0x1, R29 ;  /* 0x0000000129007824 */ /* 0x020fca00078e021d */
[----:B--234-:R1:W-:Y:S02]  /*2580*/  STL [R1+0x18], R0 ;  /* 0x0000180001007387 */ /* 0x01c3e40000100800 */
.L_x_216:
[----:B------:R-:W-:Y:S04]  /*2590*/  DEPBAR.LE SB0, 0x1 ;  /* 0x000080400000791a */ /* 0x000fe80000000000 */
[----:B------:R-:W-:Y:S01]  /*25a0*/  BAR.SYNC.DEFER_BLOCKING 0x0 ;  /* 0x0000000000007b1d */ /* 0x000fe20000010000 */
[----:B-1----:R-:W-:Y:S01]  /*25b0*/  IMAD.U32 R0, RZ, RZ, UR4 ;  /* 0x00000004ff007e24 */ /* 0x002fe2000f8e00ff */
[----:B------:R-:W-:Y:S01]  /*25c0*/  IADD3 R234, R209, 0x1, RZ ;  /* 0x00000001d1ea7810 */ /* 0x000fe20007ffe0ff */
[----:B------:R-:W-:Y:S02]  /*25d0*/  IMAD.U32 R46, RZ, RZ, UR4 ;  /* 0x00000004ff2e7e24 */ /* 0x000fe4000f8e00ff */
[----:B------:R-:W-:Y:S01]  /*25e0*/  IMAD R0, R0, 0x2000, R224 ;  /* 0x0000200000007824 */ /* 0x000fe200078e02e0 */
[----:B------:R-:W-:Y:S01]  /*25f0*/  ISETP.GE.AND P1, PT, R234, R251, PT ;  /* 0x000000fbea00720c */ /* 0x000fe20003f26270 */
[----:B------:R-:W-:Y:S01]  /*2600*/  IMAD.U32 R47, RZ, RZ, UR4 ;  /* 0x00000004ff2f7e24 */ /* 0x000fe2000f8e00ff */
[----:B------:R-:W-:Y:S01]  /*2610*/  LEA R46, R46, R228, 0xd ;  /* 0x000000e42e2e7211 */ /* 0x000fe200078e68ff */
[----:B------:R-:W-:Y:S01]  /*2620*/  IMAD.U32 R40, RZ, RZ, UR4 ;  /* 0x00000004ff287e24 */ /* 0x000fe2000f8e00ff */
[----:B------:R-:W-:Y:S01]  /*2630*/  SHF.L.U32 R0, R0, 0x1, RZ ;  /* 0x0000000100007819 */ /* 0x000fe200000006ff */
[----:B------:R-:W-:Y:S01]  /*2640*/  IMAD.MOV.U32 R244, RZ, RZ, R209 ;  /* 0x000000fffff47224 */ /* 0x000fe200078e00d1 */
[C---:B------:R-:W-:Y:S01]  /*2650*/  IADD3 R148, R224.reuse, R46, R227 ;  /* 0x0000002ee0947210 */ /* 0x040fe20007ffe0e3 */
[----:B------:R-:W-:Y:S01]  /*2660*/  IMAD.IADD R152, R224, 0x1, R46 ;  /* 0x00000001e0987824 */ /* 0x000fe200078e022e */
[----:B------:R-:W-:Y:S02]  /*2670*/  LEA R40, R40, R227, 0xd ;  /* 0x000000e328287211 */ /* 0x000fe400078e68ff */
[----:B------:R-:W-:Y:S01]  /*2680*/  LEA R153, R47, R233, 0xd ;  /* 0x000000e92f997211 */ /* 0x000fe200078e68ff */
[----:B------:R-:W-:Y:S01]  /*2690*/  IMAD.SHL.U32 R148, R148, 0x2, RZ ;  /* 0x0000000294947824 */ /* 0x000fe200078e00ff */
[----:B------:R-:W-:Y:S01]  /*26a0*/  SHF.L.U32 R152, R152, 0x1, RZ ;  /* 0x0000000198987819 */ /* 0x000fe200000006ff */
[C---:B------:R-:W-:Y:S01]  /*26b0*/  IMAD.IADD R156, R224.reuse, 0x1, R40 ;  /* 0x00000001e09c7824 */ /* 0x040fe200078e0228 */
[----:B------:R-:W-:Y:S01]  /*26c0*/  IADD3 R153, R224, R153, RZ ;  /* 0x00000099e0997210 */ /* 0x000fe20007ffe0ff */
[----:B------:R-:W-:Y:S03]  /*26d0*/  LDSM.16.M88.2 R2, [R218+0x80] ;  /* 0x00008000da02783b */ /* 0x000fe60000000100 */
[----:B------:R-:W-:Y:S01]  /*26e0*/  SHF.L.U32 R156, R156, 0x1, RZ ;  /* 0x000000019c9c7819 */ /* 0x000fe200000006ff */
[----:B------:R-:W-:Y:S01]  /*26f0*/  IMAD.SHL.U32 R208, R153, 0x2, RZ ;  /* 0x0000000299d07824 */ /* 0x000fe200078e00ff */
        /* <DEDUP_REMOVED lines=31> */
[----:B------:R-:W5:Y:S03]  /*28f0*/  LDSM.16.M88.2 R36, [R222+0x2080] ;  /* 0x00208000de24783b */ /* 0x000f660000000100 */
[-C--:B------:R-:W-:Y:S01]  /*2900*/  HMMA.16816.F32 R4, R40, R44.reuse, R4 ;  /* 0x0000002c2804723c */ /* 0x080fe20000001804 */
[----:B------:R-:W-:Y:S07]  /*2910*/  LDSM.16.M88.2 R38, [R220+0x3080] ;  /* 0x00308000dc26783b */ /* 0x000fee0000000100 */
[C---:B------:R-:W-:Y:S08]  /*2920*/  HMMA.16816.F32 R8, R48.reuse, R44, R8 ;  /* 0x0000002c3008723c */ /* 0x040ff00000001808 */
[-C--:B---3--:R-:W-:Y:S08]  /*2930*/  HMMA.16816.F32 R12, R48, R30.reuse, R12 ;  /* 0x0000001e300c723c */ /* 0x088ff0000000180c */
[C---:B------:R-:W-:Y:S01]  /*2940*/  HMMA.16816.F32 R16, R40.reuse, R30, R16 ;  /* 0x0000001e2810723c */ /* 0x040fe20000001810 */
[----:B------:R-:W-:Y:S07]  /*2950*/  LDSM.16.M88.2 R30, [R218+0x3080] ;  /* 0x00308000da1e783b */ /* 0x000fee0000000100 */
[-C--:B------:R-:W-:Y:S01]  /*2960*/  HMMA.16816.F32 R20, R40, R46.reuse, R20 ;  /* 0x0000002e2814723c */ /* 0x080fe20000001814 */
[----:B------:R-:W3:Y:S07]  /*2970*/  LDSM.16.M88.4 R40, [R0+0x8080] ;  /* 0x008080000028783b */ /* 0x000eee0000000200 */
[----:B------:R-:W-:Y:S01]  /*2980*/  HMMA.16816.F32 R24, R48, R46, R24 ;  /* 0x0000002e3018723c */ /* 0x000fe20000001818 */
[----:B------:R4:W3:Y:S07]  /*2990*/  LDSM.16.M88.4 R44, [R0+0x9080] ;  /* 0x00908000002c783b */ /* 0x0008ee0000000200 */
[-C--:B-1----:R-:W-:Y:S08]  /*29a0*/  HMMA.16816.F32 R4, R148, R2.reuse, R4 ;  /* 0x000000029404723c */ /* 0x082ff00000001804 */
[C---:B--2---:R-:W-:Y:S01]  /*29b0*/  HMMA.16816.F32 R8, R32.reuse, R2, R8 ;  /* 0x000000022008723c */ /* 0x044fe20000001808 */
[----:B------:R-:W1:Y:S07]  /*29c0*/  LDSM.16.M88.2 R2, [R218+0x4080] ;  /* 0x00408000da02783b */ /* 0x000e6e0000000100 */
[-C--:B----4-:R-:W-:Y:S01]  /*29d0*/  HMMA.16816.F32 R12, R32, R28.reuse, R12 ;  /* 0x0000001c200c723c */ /* 0x090fe2000000180c */
[----:B------:R-:W-:Y:S05]  /*29e0*/  MOV R0, UR4 ;  /* 0x0000000400007c02 */ /* 0x000fea0008000f00 */
[----:B------:R-:W-:Y:S02]  /*29f0*/  IMAD R0, R0, 0x2000, R232 ;  /* 0x0000200000007824 */ /* 0x000fe400078e02e8 */
[C---:B------:R-:W-:Y:S01]  /*2a00*/  HMMA.16816.F32 R16, R148.reuse, R28, R16 ;  /* 0x0000001c9410723c */ /* 0x040fe20000001810 */
[----:B------:R-:W2:Y:S03]  /*2a10*/  LDSM.16.M88.2 R28, [R218+0x5080] ;  /* 0x00508000da1c783b */ /* 0x000ea60000000100 */
[----:B------:R-:W-:Y:S04]  /*2a20*/  SHF.L.U32 R0, R0, 0x1, RZ ;  /* 0x0000000100007819 */ /* 0x000fe800000006ff */
[-C--:B-----5:R-:W-:Y:S01]  /*2a30*/  HMMA.16816.F32 R20, R148, R36.reuse, R20 ;  /* 0x000000249414723c */ /* 0x0a0fe20000001814 */
[----:B------:R4:W5:Y:S04]  /*2a40*/  LDSM.16.M88.4 R48, [R0+0x8080] ;  /* 0x008080000030783b */ /* 0x0009680000000200 */
[----:B------:R-:W2:Y:S03]  /*2a50*/  LDSM.16.M88.4 R148, [R152+0x9080] ;  /* 0x009080009894783b */ /* 0x000ea60000000200 */
[----:B------:R-:W-:Y:S01]  /*2a60*/  HMMA.16816.F32 R24, R32, R36, R24 ;  /* 0x000000242018723c */ /* 0x000fe20000001818 */
[----:B------:R-:W5:Y:S04]  /*2a70*/  LDSM.16.M88.2 R32, [R220+0x4080] ;  /* 0x00408000dc20783b */ /* 0x000f680000000100 */
[----:B------:R-:W-:Y:S03]  /*2a80*/  LDSM.16.M88.2 R34, [R219+0x3080] ;  /* 0x00308000db22783b */ /* 0x000fe60000000100 */
[-C--:B---3--:R-:W-:Y:S08]  /*2a90*/  HMMA.16816.F32 R4, R40, R30.reuse, R4 ;  /* 0x0000001e2804723c */ /* 0x088ff00000001804 */
[C---:B------:R-:W-:Y:S01]  /*2aa0*/  HMMA.16816.F32 R8, R44.reuse, R30, R8 ;  /* 0x0000001e2c08723c */ /* 0x040fe20000001808 */
[----:B------:R-:W3:Y:S03]  /*2ab0*/  LDSM.16.M88.2 R30, [R220+0x5080] ;  /* 0x00508000dc1e783b */ /* 0x000ee60000000100 */
[----:B----4-:R-:W-:Y:S04]  /*2ac0*/  IMAD.U32 R0, RZ, RZ, UR4 ;  /* 0x00000004ff007e24 */ /* 0x010fe8000f8e00ff */
[-C--:B-1----:R-:W-:Y:S04]  /*2ad0*/  HMMA.16816.F32 R12, R44, R2.reuse, R12 ;  /* 0x000000022c0c723c */ /* 0x082fe8000000180c */
[----:B------:R-:W-:Y:S04]  /*2ae0*/  LEA R0, R0, R229, 0xd ;  /* 0x000000e500007211 */ /* 0x000fe800078e68ff */
[C---:B------:R-:W-:Y:S01]  /*2af0*/  HMMA.16816.F32 R16, R40.reuse, R2, R16 ;  /* 0x000000022810723c */ /* 0x040fe20000001810 */
[----:B------:R-:W-:Y:S03]  /*2b00*/  LDSM.16.M88.2 R2, [R219+0x4080] ;  /* 0x00408000db02783b */ /* 0x000fe60000000100 */
[----:B------:R-:W-:Y:S04]  /*2b10*/  IMAD.SHL.U32 R0, R0, 0x2, RZ ;  /* 0x0000000200007824 */ /* 0x000fe800078e00ff */
[-C--:B--2---:R-:W-:Y:S01]  /*2b20*/  HMMA.16816.F32 R20, R40, R28.reuse, R20 ;  /* 0x0000001c2814723c */ /* 0x084fe20000001814 */
[----:B------:R1:W2:Y:S04]  /*2b30*/  LDSM.16.M88.4 R152, [R0+0x8080] ;  /* 0x008080000098783b */ /* 0x0002a80000000200 */
[----:B------:R-:W-:Y:S03]  /*2b40*/  LDSM.16.M88.2 R40, [R222+0x5080] ;  /* 0x00508000de28783b */ /* 0x000fe60000000100 */
[----:B------:R-:W-:Y:S01]  /*2b50*/  HMMA.16816.F32 R24, R44, R28, R24 ;  /* 0x0000001c2c18723c */ /* 0x000fe20000001818 */
[----:B------:R-:W4:Y:S07]  /*2b60*/  LDSM.16.M88.2 R28, [R219+0x5080] ;  /* 0x00508000db1c783b */ /* 0x000f2e0000000100 */
[-C--:B-----5:R-:W-:Y:S08]  /*2b70*/  HMMA.16816.F32 R4, R48, R38.reuse, R4 ;  /* 0x000000263004723c */ /* 0x0a0ff00000001804 */
[C---:B------:R-:W-:Y:S01]  /*2b80*/  HMMA.16816.F32 R8, R148.reuse, R38, R8 ;  /* 0x000000269408723c */ /* 0x040fe20000001808 */
[----:B------:R-:W-:Y:S03]  /*2b90*/  LDSM.16.M88.4 R36, [R208+0x9080] ;  /* 0x00908000d024783b */ /* 0x000fe60000000200 */
[----:B-1----:R-:W-:Y:S04]  /*2ba0*/  MOV R0, UR4 ;  /* 0x0000000400007c02 */ /* 0x002fe80008000f00 */
[-C--:B------:R-:W-:Y:S04]  /*2bb0*/  HMMA.16816.F32 R12, R148, R32.reuse, R12 ;  /* 0x00000020940c723c */ /* 0x080fe8000000180c */
[----:B------:R-:W-:Y:S04]  /*2bc0*/  IMAD R0, R0, 0x2000, R231 ;  /* 0x0000200000007824 */ /* 0x000fe800078e02e7 */
[C---:B------:R-:W-:Y:S04]  /*2bd0*/  HMMA.16816.F32 R16, R48.reuse, R32, R16 ;  /* 0x000000203010723c */ /* 0x040fe80000001810 */
[----:B------:R-:W-:Y:S04]  /*2be0*/  SHF.L.U32 R0, R0, 0x1, RZ ;  /* 0x0000000100007819 */ /* 0x000fe800000006ff */
[-C--:B---3--:R-:W-:Y:S08]  /*2bf0*/  HMMA.16816.F32 R20, R48, R30.reuse, R20 ;  /* 0x0000001e3014723c */ /* 0x088ff00000001814 */
[----:B------:R-:W-:Y:S01]  /*2c00*/  HMMA.16816.F32 R24, R148, R30, R24 ;  /* 0x0000001e9418723c */ /* 0x000fe20000001818 */
[----:B------:R-:W-:Y:S07]  /*2c10*/  LDSM.16.M88.2 R30, [R222+0x4080] ;  /* 0x00408000de1e783b */ /* 0x000fee0000000100 */
[-C--:B--2---:R-:W-:Y:S08]  /*2c20*/  HMMA.16816.F32 R4, R152, R34.reuse, R4 ;  /* 0x000000229804723c */ /* 0x084ff00000001804 */
[C---:B------:R-:W-:Y:S01]  /*2c30*/  HMMA.16816.F32 R8, R156.reuse, R34, R8 ;  /* 0x000000229c08723c */ /* 0x040fe20000001808 */
[----:B------:R1:W-:Y:S07]  /*2c40*/  LDSM.16.M88.4 R32, [R0+0x8080] ;  /* 0x008080000020783b */ /* 0x0003ee0000000200 */
[-C--:B------:R-:W-:Y:S08]  /*2c50*/  HMMA.16816.F32 R12, R156, R2.reuse, R12 ;  /* 0x000000029c0c723c */ /* 0x080ff0000000180c */
[C---:B------:R-:W-:Y:S01]  /*2c60*/  HMMA.16816.F32 R16, R152.reuse, R2, R16 ;  /* 0x000000029810723c */ /* 0x040fe20000001810 */
[----:B------:R-:W2:Y:S07]  /*2c70*/  LDSM.16.M88.2 R2, [R222+0x3080] ;  /* 0x00308000de02783b */ /* 0x000eae0000000100 */
[-C--:B----4-:R-:W-:Y:S01]  /*2c80*/  HMMA.16816.F32 R20, R152, R28.reuse, R20 ;  /* 0x0000001c9814723c */ /* 0x090fe20000001814 */
[----:B-1----:R-:W-:Y:S05]  /*2c90*/  IMAD.U32 R0, RZ, RZ, UR4 ;  /* 0x00000004ff007e24 */ /* 0x002fea000f8e00ff */
[----:B------:R-:W-:Y:S02]  /*2ca0*/  LEA R0, R0, R243, 0x6 ;  /* 0x000000f300007211 */ /* 0x000fe400078e30ff */
[----:B------:R-:W-:Y:S03]  /*2cb0*/  HMMA.16816.F32 R24, R156, R28, R24 ;  /* 0x0000001c9c18723c */ /* 0x000fe60000001818 */
[----:B------:R1:W3:Y:S04]  /*2cc0*/  LDS R156, [R0.X4+0x12080] ;  /* 0x01208000009c7984 */ /* 0x0002e80000004800 */
[----:B------:R1:W4:Y:S04]  /*2cd0*/  LDS R157, [R0.X4+0x120a0] ;  /* 0x0120a000009d7984 */ /* 0x0003280000004800 */
[----:B------:R1:W1:Y:S04]  /*2ce0*/  LDS R159, [R0.X4+0x12100] ;  /* 0x01210000009f7984 */ /* 0x0002680000004800 */
[----:B------:R1:W1:Y:S01]  /*2cf0*/  LDS R158, [R0.X4+0x12120] ;  /* 0x01212000009e7984 */ /* 0x0002620000004800 */
[----:B------:R-:W-:Y:S04]  /*2d00*/  DEPBAR.LE SB0, 0x0 ;  /* 0x000080000000791a */ /* 0x000fe80000000000 */
[----:B------:R-:W-:Y:S01]  /*2d10*/  BAR.SYNC.DEFER_BLOCKING 0x0 ;  /* 0x0000000000007b1d */ /* 0x000fe20000010000 */
[-C--:B--2---:R-:W-:Y:S08]  /*2d20*/  HMMA.16816.F32 R4, R32, R2.reuse, R4 ;  /* 0x000000022004723c */ /* 0x084ff00000001804 */
[C---:B------:R-:W-:Y:S08]  /*2d30*/  HMMA.16816.F32 R8, R36.reuse, R2, R8 ;  /* 0x000000022408723c */ /* 0x040ff00000001808 */
[-C--:B------:R-:W-:Y:S01]  /*2d40*/  HMMA.16816.F32 R12, R36, R30.reuse, R12 ;  /* 0x0000001e240c723c */ /* 0x080fe2000000180c */
[----:B------:R2:W1:Y:S04]  /*2d50*/  LDSM.16.M88.4 R44, [R225+0xe080] ;  /* 0x00e08000e12c783b */ /* 0x0004680000000200 */
[----:B------:R2:W1:Y:S03]  /*2d60*/  LDSM.16.M88.4 R48, [R225+0xf080] ;  /* 0x00f08000e130783b */ /* 0x0004660000000200 */
[C---:B------:R-:W-:Y:S01]  /*2d70*/  HMMA.16816.F32 R16, R32.reuse, R30, R16 ;  /* 0x0000001e2010723c */ /* 0x040fe20000001810 */
[----:B------:R2:W1:Y:S04]  /*2d80*/  LDSM.16.M88.4 R148, [R226+0xe080] ;  /* 0x00e08000e294783b */ /* 0x0004680000000200 */
[----:B------:R2:W1:Y:S03]  /*2d90*/  LDSM.16.M88.4 R152, [R226+0xf080] ;  /* 0x00f08000e298783b */ /* 0x0004660000000200 */
[-C--:B------:R-:W-:Y:S08]  /*2da0*/  HMMA.16816.F32 R20, R32, R40.reuse, R20 ;  /* 0x000000282014723c */ /* 0x080ff00000001814 */
[----:B------:R-:W-:Y:S01]  /*2db0*/  HMMA.16816.F32 R24, R36, R40, R24 ;  /* 0x000000282418723c */ /* 0x000fe20000001818 */
[----:B------:R-:W-:-:S07]  /*2dc0*/  @P1 BRA `(.L_x_214) ;  /* 0x0000025000001947 */ /* 0x000fce0003800000 */
[----:B-1-34-:R-:W-:Y:S01]  /*2dd0*/  SHF.R.S32.HI R0, RZ, 0x1f, R234 ;  /* 0x0000001fff007819 */ /* 0x01afe200000114ea */
[----:B------:R-:W3:Y:S01]  /*2de0*/  LDL.64 R210, [R1+0x8] ;  /* 0x0000080001d27983 */ /* 0x000ee20000100a00 */
[----:B------:R-:W-:Y:S03]  /*2df0*/  IMAD.WIDE.U32 R28, R234, c[0x0][0x178], RZ ;  /* 0x00005e00ea1c7a25 */ /* 0x000fe600078e00ff */
[----:B------:R-:W1:Y:S01]  /*2e00*/  S2R R212, SR_TID.X ;  /* 0x0000000000d47919 */ /* 0x000e620000002100 */
[----:B------:R-:W-:Y:S01]  /*2e10*/  IMAD R0, R0, c[0x0][0x178], RZ ;  /* 0x00005e0000007a24 */ /* 0x000fe200078e02ff */
[----:B------:R-:W-:Y:S01]  /*2e20*/  LEA R2, P5, R28, R248, 0x7 ;  /* 0x000000f81c027211 */ /* 0x000fe200078a38ff */
[----:B------:R-:W-:Y:S02]  /*2e30*/  IMAD.U32 R30, RZ, RZ, UR6 ;  /* 0x00000006ff1e7e24 */ /* 0x000fe4000f8e00ff */
[----:B------:R-:W-:Y:S04]  /*2e40*/  IMAD R0, R234, c[0x0][0x17c], R0 ;  /* 0x00005f00ea007a24 */ /* 0x000fe800078e0200 */
[----:B------:R-:W-:Y:S01]  /*2e50*/  IMAD.IADD R3, R29, 0x1, R0 ;  /* 0x000000011d037824 */ /* 0x000fe200078e0200 */
[----:B------:R-:W-:Y:S01]  /*2e60*/  IADD3 R29, R242, 0x6080, RZ ;  /* 0x00006080f21d7810 */ /* 0x000fe20007ffe0ff */
[----:B------:R-:W-:Y:S03]  /*2e70*/  IMAD R0, R234, -0x40, R245 ;  /* 0xffffffc0ea007824 */ /* 0x000fe600078e02f5 */
[----:B------:R-:W-:Y:S01]  /*2e80*/  LEA.HI.X R3, R28, R249, R3, 0x7, P5 ;  /* 0x000000f91c037211 */ /* 0x000fe200028f3c03 */
[----:B------:R-:W-:Y:S01]  /*2e90*/  IMAD.IADD R28, R0, 0x1, -R252 ;  /* 0x00000001001c7824 */ /* 0x000fe200078e0afc */
[----:B------:R-:W-:Y:S01]  /*2ea0*/  IADD3 R30, P6, P5, R30, 0x80, R2 ;  /* 0x000000801e1e7810 */ /* 0x000fe20007dde002 */
[----:B------:R-:W-:Y:S03]  /*2eb0*/  IMAD.U32 R0, RZ, RZ, UR11 ;  /* 0x0000000bff007e24 */ /* 0x000fe6000f8e00ff */
[----:B------:R-:W-:Y:S02]  /*2ec0*/  IADD3.X R31, RZ, UR5, R3, P6, P5 ;  /* 0x00000005ff1f7c10 */ /* 0x000fe4000b7ea403 */
[C---:B------:R-:W-:Y:S02]  /*2ed0*/  ISETP.LT.OR P5, PT, R28.reuse, 0x1, P4 ;  /* 0x000000011c00780c */ /* 0x040fe400027a1670 */
[----:B------:R-:W-:Y:S02]  /*2ee0*/  ISETP.LT.OR P6, PT, R28, 0x1, P3 ;  /* 0x000000011c00780c */ /* 0x000fe40001fc1670 */
[----:B------:R-:W-:Y:S09]  /*2ef0*/  LEA R0, R0, R29, 0xe ;  /* 0x0000001d00007211 */ /* 0x000ff200078e70ff */
[----:B------:R-:W-:Y:S01]  /*2f00*/  @!PT LDS RZ, [RZ] ;  /* 0x00000000fffff984 */ /* 0x000fe20000000800 */
[----:B------:R-:W-:Y:S01]  /*2f10*/  @!PT LDS RZ, [RZ] ;  /* 0x00000000fffff984 */ /* 0x000fe20000000800 */
[----:B------:R-:W-:Y:S01]  /*2f20*/  @!PT LDS RZ, [RZ] ;  /* 0x00000000fffff984 */ /* 0x000fe20000000800 */
[----:B------:R4:W-:Y:S01]  /*2f30*/  LDGSTS.E.BYPASS.LTC128B.128 [R0], [R2.64], !P5 ;  /* 0x0000000002007fae */ /* 0x0009e2000e901d48 */
[----:B------:R-:W-:Y:S03]  /*2f40*/  IADD3 R32, P5, R2, UR6, RZ ;  /* 0x0000000602207c10 */ /* 0x000fe6000ffbe0ff */
[----:B------:R4:W-:Y:S01]  /*2f50*/  LDGSTS.E.BYPASS.LTC128B.128 [R0+0x2000], [R2.64+0x80], !P6 ;  /* 0x0200008002007fae */ /* 0x0009e2000f101d48 */
[C---:B------:R-:W-:Y:S02]  /*2f60*/  ISETP.LT.OR P6, PT, R28.reuse, 0x21, P4 ;  /* 0x000000211c00780c */ /* 0x040fe400027c1670 */
[----:B------:R-:W-:Y:S02]  /*2f70*/  IADD3.X R33, R3, UR5, RZ, P5, !PT ;  /* 0x0000000503217c10 */ /* 0x000fe4000affe4ff */
[----:B------:R-:W-:Y:S09]  /*2f80*/  ISETP.LT.OR P5, PT, R28, 0x21, P3 ;  /* 0x000000211c00780c */ /* 0x000ff20001fa1670 */
[----:B------:R2:W-:Y:S01]  /*2f90*/  LDGSTS.E.BYPASS.LTC128B.128 [R0+0x1000], [R32.64], !P6 ;  /* 0x0100000020007fae */ /* 0x0005e2000f101d48 */
[----:B-1----:R-:W-:Y:S03]  /*2fa0*/  IMAD.SHL.U32 R28, R212, 0x4, RZ ;  /* 0x00000004d41c7824 */ /* 0x002fe600078e00ff */
[----:B------:R2:W-:Y:S01]  /*2fb0*/  LDGSTS.E.BYPASS.LTC128B.128 [R0+0x3000], [R30.64], !P5 ;  /* 0x030000001e007fae */ /* 0x0005e2000e901d48 */
[----:B----4-:R-:W-:Y:S01]  /*2fc0*/  IMAD.U32 R2, RZ, RZ, UR11 ;  /* 0x0000000bff027e24 */ /* 0x010fe2000f8e00ff */
[----:B------:R-:W-:Y:S04]  /*2fd0*/  @!P2 LEA R3, R209, 0x40, 0x6 ;  /* 0x00000040d103a811 */ /* 0x000fe800078e30ff */
[----:B------:R-:W-:Y:S05]  /*2fe0*/  @!P2 LEA R28, R2, R28, 0x6 ;  /* 0x0000001c021ca211 */ /* 0x000fea00078e30ff */
[----:B------:R-:W-:Y:S02]  /*2ff0*/  @!P2 IMAD.SHL.U32 R28, R28, 0x4, RZ ;  /* 0x000000041c1ca824 */ /* 0x000fe400078e00ff */
[----:B---3--:R-:W-:Y:S05]  /*3000*/  @!P2 IMAD.WIDE R2, R3, 0x4, R210 ;  /* 0x000000040302a825 */ /* 0x008fea00078e02d2 */
[----:B------:R2:W-:Y:S02]  /*3010*/  @!P2 LDGSTS.E.BYPASS.LTC128B.128 [R28+0x12080], [R2.64] ;  /* 0x12080000021cafae */ /* 0x0005e4000b901d48 */
.L_x_214:
[-C--:B-1234-:R-:W-:Y:S01]  /*3020*/  HMMA.16816.F32 R28, R44, R160.reuse, RZ ;  /* 0x000000a02c1c723c */ /* 0x09efe200000018ff */
        /* <DEDUP_REMOVED lines=14> */
[C---:B------:R-:W-:Y:S02]  /*3110*/  HMMA.16816.F32 R40, R44.reuse, R162, RZ ;  /* 0x000000a22c28723c */ /* 0x040fe400000018ff */
[----:B------:R-:W-:Y:S02]  /*3120*/  ISETP.GT.AND P6, PT, R241, 0x20, PT ;  /* 0x00000020f100780c */ /* 0x000fe40003fc4270 */
[----:B------:R-:W-:Y:S02]  /*3130*/  FSEL R238, R11, -INF , P5 ;  /* 0xff8000000bee7808 */ /* 0x000fe40002800000 */
[----:B------:R-:W-:Y:S02]  /*3140*/  SEL R0, R0, 0xffffffc0, !P0 ;  /* 0xffffffc000007807 */ /* 0x000fe40004000000 */
[-C--:B------:R-:W-:Y:S01]  /*3150*/  HMMA.16816.F32 R44, R44, R164.reuse, RZ ;  /* 0x000000a42c2c723c */ /* 0x080fe200000018ff */
[----:B------:R-:W-:Y:S03]  /*3160*/  FSEL R18, R18, -INF , P6 ;  /* 0xff80000012127808 */ /* 0x000fe60003000000 */
[----:B------:R-:W-:Y:S02]  /*3170*/  IADD3 R2, R225, R0, RZ ;  /* 0x00000000e1027210 */ /* 0x000fe40007ffe0ff */
[----:B------:R-:W-:Y:S02]  /*3180*/  IADD3 R0, R0, R226, RZ ;  /* 0x000000e200007210 */ /* 0x000fe40007ffe0ff */
[----:B------:R-:W-:Y:S04]  /*3190*/  HMMA.16816.F32 R48, R48, R164, RZ ;  /* 0x000000a43030723c */ /* 0x000fe800000018ff */
[--C-:B-1----:R-:W-:Y:S01]  /*31a0*/  FFMA.FTZ R3, R5, c[0x0][0x29c], -R156.reuse ;  /* 0x0000a70005037a23 */ /* 0x102fe2000001089c */
[----:B------:R-:W-:Y:S02]  /*31b0*/  FSEL R12, R12, -INF , P6 ;  /* 0xff8000000c0c7808 */ /* 0x000fe40003000000 */
[----:B------:R-:W-:Y:S01]  /*31c0*/  FSEL R16, R16, -INF , P6 ;  /* 0xff80000010107808 */ /* 0x000fe20003000000 */
[-C--:B------:R-:W-:Y:S01]  /*31d0*/  HMMA.16816.F32 R28, R148, R166.reuse, R28 ;  /* 0x000000a6941c723c */ /* 0x080fe2000000181c */
[----:B------:R1:W-:Y:S04]  /*31e0*/  MUFU.EX2 R214, R3 ;  /* 0x0000000300d67308 */ /* 0x0003e80000000800 */
[----:B------:R-:W-:Y:S02]  /*31f0*/  FSEL R237, R14, -INF , P6 ;  /* 0xff8000000eed7808 */ /* 0x000fe40003000000 */
[----:B------:R-:W-:Y:S01]  /*3200*/  ISETP.GT.AND P6, PT, R241, 0x40, PT ;  /* 0x00000040f100780c */ /* 0x000fe20003fc4270 */
[C---:B------:R-:W-:Y:S04]  /*3210*/  HMMA.16816.F32 R32, R152.reuse, R166, R32 ;  /* 0x000000a69820723c */ /* 0x040fe80000001820 */
[----:B------:R-:W-:Y:S02]  /*3220*/  FSEL R26, R26, -INF , P6 ;  /* 0xff8000001a1a7808 */ /* 0x000fe40003000000 */
[----:B------:R-:W-:Y:S02]  /*3230*/  FSEL R22, R22, -INF , P6 ;  /* 0xff80000016167808 */ /* 0x000fe40003000000 */
[-C--:B------:R-:W-:Y:S08]  /*3240*/  HMMA.16816.F32 R36, R152, R168.reuse, R36 ;  /* 0x000000a89824723c */ /* 0x080ff00000001824 */
[C---:B------:R-:W-:Y:S04]  /*3250*/  HMMA.16816.F32 R40, R148.reuse, R168, R40 ;  /* 0x000000a89428723c */ /* 0x040fe80000001828 */
[----:B-1----:R-:W-:Y:S02]  /*3260*/  FSEL R3, R9, -INF , P5 ;  /* 0xff80000009037808 */ /* 0x002fe40002800000 */
[----:B------:R-:W-:Y:S01]  /*3270*/  LDSM.16.M88.4 R8, [R0+0x11080] ;  /* 0x011080000008783b */ /* 0x000fe20000000200 */
[----:B------:R-:W-:Y:S01]  /*3280*/  ISETP.GT.AND P5, PT, R241, 0x21, PT ;  /* 0x00000021f100780c */ /* 0x000fe20003fa4270 */
[-C--:B------:R-:W-:Y:S04]  /*3290*/  HMMA.16816.F32 R44, R148, R170.reuse, R44 ;  /* 0x000000aa942c723c */ /* 0x080fe8000000182c */
[----:B------:R-:W-:Y:S02]  /*32a0*/  FSEL R19, R19, -INF , P5 ;  /* 0xff80000013137808 */ /* 0x000fe40002800000 */
[----:B------:R-:W1:Y:S01]  /*32b0*/  LDSM.16.M88.4 R148, [R2+0xe080] ;  /* 0x00e080000294783b */ /* 0x000e620000000200 */
[----:B------:R-:W-:Y:S01]  /*32c0*/  FSEL R13, R13, -INF , P5 ;  /* 0xff8000000d0d7808 */ /* 0x000fe20002800000 */
[----:B------:R-:W-:Y:S04]  /*32d0*/  HMMA.16816.F32 R48, R152, R170, R48 ;  /* 0x000000aa9830723c */ /* 0x000fe80000001830 */
[----:B------:R-:W-:Y:S02]  /*32e0*/  FSEL R14, R15, -INF , P5 ;  /* 0xff8000000f0e7808 */ /* 0x000fe40002800000 */
[----:B------:R-:W2:Y:S02]  /*32f0*/  LDSM.16.M88.4 R152, [R2+0xf080] ;  /* 0x00f080000298783b */ /* 0x000ea40000000200 */
        /* <DEDUP_REMOVED lines=31> */
[----:B------:R2:W3:Y:S03]  /*34f0*/  LDSM.16.M88.4 R152, [R2+0x11080] ;  /* 0x011080000298783b */ /* 0x0004e60000000200 */
[--C-:B--2---:R-:W-:Y:S04]  /*3500*/  FFMA.FTZ R2, R16, c[0x0][0x29c], -R156.reuse ;  /* 0x0000a70010027a23 */ /* 0x104fe8000001089c */
[----:B------:R2:W-:Y:S01]  /*3510*/  MUFU.EX2 R215, R2 ;  /* 0x0000000200d77308 */ /* 0x0005e20000000800 */
[-C--:B-1----:R-:W-:Y:S08]  /*3520*/  HMMA.16816.F32 R28, R148, R196.reuse, R28 ;  /* 0x000000c4941c723c */ /* 0x082ff0000000181c */
[C---:B---3--:R-:W-:Y:S08]  /*3530*/  HMMA.16816.F32 R32, R152.reuse, R196, R32 ;  /* 0x000000c49820723c */ /* 0x048ff00000001820 */
[-C--:B------:R-:W-:Y:S04]  /*3540*/  HMMA.16816.F32 R36, R152, R198.reuse, R36 ;  /* 0x000000c69824723c */ /* 0x080fe80000001824 */
[----:B--2---:R-:W-:Y:S02]  /*3550*/  FSEL R2, R17, -INF , P5 ;  /* 0xff80000011027808 */ /* 0x004fe40002800000 */
[----:B------:R-:W-:Y:S02]  /*3560*/  ISETP.GT.AND P5, PT, R241, 0x41, PT ;  /* 0x00000041f100780c */ /* 0x000fe40003fa4270 */
[C---:B------:R-:W-:Y:S04]  /*3570*/  HMMA.16816.F32 R40, R148.reuse, R198, R40 ;  /* 0x000000c69428723c */ /* 0x040fe80000001828 */
[--C-:B------:R-:W-:Y:S01]  /*3580*/  FFMA.FTZ R2, R2, c[0x0][0x29c], -R156.reuse ;  /* 0x0000a70002027a23 */ /* 0x100fe2000001089c */
[----:B------:R-:W-:Y:S02]  /*3590*/  FSEL R21, R21, -INF , P5 ;  /* 0xff80000015157808 */ /* 0x000fe40002800000 */
[----:B------:R-:W-:Y:S01]  /*35a0*/  FSEL R27, R27, -INF , P5 ;  /* 0xff8000001b1b7808 */ /* 0x000fe20002800000 */
[-C--:B------:R-:W-:Y:S01]  /*35b0*/  HMMA.16816.F32 R44, R148, R200.reuse, R44 ;  /* 0x000000c8942c723c */ /* 0x080fe2000000182c */
[----:B------:R1:W2:Y:S03]  /*35c0*/  MUFU.EX2 R17, R2 ;  /* 0x0000000200117308 */ /* 0x0002a60000000800 */
[----:B------:R-:W-:Y:S02]  /*35d0*/  FSEL R25, R25, -INF , P5 ;  /* 0xff80000019197808 */ /* 0x000fe40002800000 */
[----:B------:R-:W-:Y:S02]  /*35e0*/  FSEL R23, R23, -INF , P5 ;  /* 0xff80000017177808 */ /* 0x000fe40002800000 */
[----:B------:R-:W-:Y:S04]  /*35f0*/  HMMA.16816.F32 R48, R152, R200, R48 ;  /* 0x000000c89830723c */ /* 0x000fe80000001830 */
[----:B-1----:R-:W-:Y:S02]  /*3600*/  FSEL R2, R20, -INF , P6 ;  /* 0xff80000014027808 */ /* 0x002fe40003000000 */
[----:B--2---:R-:W-:Y:S03]  /*3610*/  F2FP.PACK_AB R20, R17, R215 ;  /* 0x000000d71114723e */ /* 0x004fe600000000ff */
[--C-:B------:R-:W-:Y:S03]  /*3620*/  FFMA.FTZ R2, R2, c[0x0][0x29c], -R156.reuse ;  /* 0x0000a70002027a23 */ /* 0x100fe6000001089c */
[----:B------:R-:W-:Y:S01]  /*3630*/  FFMA.FTZ R156, R21, c[0x0][0x29c], -R156 ;  /* 0x0000a700159c7a23 */ /* 0x000fe2000001089c */
[----:B------:R-:W-:Y:S01]  /*3640*/  F2FP.PACK_AB R21, R214, R239 ;  /* 0x000000efd615723e */ /* 0x000fe200000000ff */
[----:B------:R1:W-:Y:S10]  /*3650*/  MUFU.EX2 R213, R2 ;  /* 0x0000000200d57308 */ /* 0x0003f40000000800 */
[----:B------:R-:W-:Y:S01]  /*3660*/  MUFU.EX2 R16, R156 ;  /* 0x0000009c00107308 */ /* 0x000fe20000000800 */
[--C-:B-1----:R-:W-:Y:S09]  /*3670*/  FFMA.FTZ R2, R6, c[0x0][0x29c], -R157.reuse ;  /* 0x0000a70006027a23 */ /* 0x102ff2000001089d */
[----:B------:R1:W-:Y:S02]  /*3680*/  MUFU.EX2 R211, R2 ;  /* 0x0000000200d37308 */ /* 0x0003e40000000800 */
[--C-:B-1----:R-:W-:Y:S02]  /*3690*/  FFMA.FTZ R2, R7, c[0x0][0x29c], -R157.reuse ;  /* 0x0000a70007027a23 */ /* 0x102fe4000001089d */
[----:B------:R1:W2:Y:S06]  /*36a0*/  LDSM.16.M88.4 R4, [R0+0x10080] ;  /* 0x010080000004783b */ /* 0x0002ac0000000200 */
[----:B------:R3:W4:Y:S01]  /*36b0*/  MUFU.EX2 R15, R2 ;  /* 0x00000002000f7308 */ /* 0x0007220000000800 */
[--C-:B-1----:R-:W-:Y:S02]  /*36c0*/  FFMA.FTZ R0, R22, c[0x0][0x29c], -R157.reuse ;  /* 0x0000a70016007a23 */ /* 0x102fe4000001089d */
[--C-:B------:R-:W-:Y:S07]  /*36d0*/  FFMA.FTZ R22, R26, c[0x0][0x29c], -R158.reuse ;  /* 0x0000a7001a167a23 */ /* 0x100fee000001089e */
[----:B------:R1:W-:Y:S01]  /*36e0*/  MUFU.EX2 R156, R0 ;  /* 0x00000000009c7308 */ /* 0x0003e20000000800 */
[----:B---3--:R-:W-:Y:S01]  /*36f0*/  FFMA.FTZ R2, R18, c[0x0][0x29c], -R157 ;  /* 0x0000a70012027a23 */ /* 0x008fe2000001089d */
[----:B----4-:R-:W-:Y:S08]  /*3700*/  F2FP.PACK_AB R18, R15, R211 ;  /* 0x000000d30f12723e */ /* 0x010ff000000000ff */
[----:B------:R3:W-:Y:S01]  /*3710*/  MUFU.EX2 R212, R2 ;  /* 0x0000000200d47308 */ /* 0x0007e20000000800 */
[-C--:B--2---:R-:W-:Y:S09]  /*3720*/  HMMA.16816.F32 R28, R4, R202.reuse, R28 ;  /* 0x000000ca041c723c */ /* 0x084ff2000000181c */
[----:B------:R-:W-:Y:S01]  /*3730*/  MUFU.EX2 R22, R22 ;  /* 0x0000001600167308 */ /* 0x000fe20000000800 */
[C---:B------:R-:W-:Y:S04]  /*3740*/  HMMA.16816.F32 R32, R8.reuse, R202, R32 ;  /* 0x000000ca0820723c */ /* 0x040fe80000001820 */
[----:B-1----:R-:W-:Y:S04]  /*3750*/  FFMA.FTZ R0, R208, c[0x0][0x29c], -R159 ;  /* 0x0000a700d0007a23 */ /* 0x002fe8000001089f */
[-C--:B------:R-:W-:Y:S01]  /*3760*/  HMMA.16816.F32 R36, R8, R204.reuse, R36 ;  /* 0x000000cc0824723c */ /* 0x080fe20000001824 */
[----:B------:R1:W-:Y:S03]  /*3770*/  MUFU.EX2 R209, R0 ;  /* 0x0000000000d17308 */ /* 0x0003e60000000800 */
[--C-:B---3--:R-:W-:Y:S01]  /*3780*/  FFMA.FTZ R2, R19, c[0x0][0x29c], -R157.reuse ;  /* 0x0000a70013027a23 */ /* 0x108fe2000001089d */
[----:B------:R-:W-:Y:S01]  /*3790*/  F2FP.PACK_AB R19, R16, R213 ;  /* 0x000000d51013723e */ /* 0x000fe200000000ff */
[----:B------:R-:W-:Y:S02]  /*37a0*/  FFMA.FTZ R157, R23, c[0x0][0x29c], -R157 ;  /* 0x0000a700179d7a23 */ /* 0x000fe4000001089d */
[C---:B------:R-:W-:Y:S03]  /*37b0*/  HMMA.16816.F32 R40, R4.reuse, R204, R40 ;  /* 0x000000cc0428723c */ /* 0x040fe60000001828 */
[----:B------:R2:W-:Y:S01]  /*37c0*/  MUFU.EX2 R210, R2 ;  /* 0x0000000200d27308 */ /* 0x0005e20000000800 */
[--C-:B------:R-:W-:Y:S04]  /*37d0*/  FFMA.FTZ R23, R14, c[0x0][0x29c], -R158.reuse ;  /* 0x0000a7000e177a23 */ /* 0x100fe8000001089e */
[-C--:B------:R-:W-:Y:S05]  /*37e0*/  HMMA.16816.F32 R44, R4, R206.reuse, R44 ;  /* 0x000000ce042c723c */ /* 0x080fea000000182c */
[----:B------:R-:W-:Y:S02]  /*37f0*/  MUFU.EX2 R23, R23 ;  /* 0x0000001700177308 */ /* 0x000fe40000000800 */
[--C-:B------:R-:W-:Y:S01]  /*3800*/  FFMA.FTZ R4, R240, c[0x0][0x29c], -R158.reuse ;  /* 0x0000a700f0047a23 */ /* 0x100fe2000001089e */
[----:B------:R-:W-:Y:S04]  /*3810*/  HMMA.16816.F32 R48, R8, R206, R48 ;  /* 0x000000ce0830723c */ /* 0x000fe80000001830 */
[--C-:B-1----:R-:W-:Y:S02]  /*3820*/  FFMA.FTZ R0, R3, c[0x0][0x29c], -R159.reuse ;  /* 0x0000a70003007a23 */ /* 0x102fe4000001089f */
[----:B------:R-:W1:Y:S01]  /*3830*/  LDS R3, [R243.X4+0x12280] ;  /* 0x01228000f3037984 */ /* 0x000e620000004800 */
[----:B------:R3:W-:Y:S01]  /*3840*/  MUFU.EX2 R148, R4 ;  /* 0x0000000400947308 */ /* 0x0007e20000000800 */
[--C-:B------:R-:W-:Y:S01]  /*3850*/  FFMA.FTZ R5, R238, c[0x0][0x29c], -R158.reuse ;  /* 0x0000a700ee057a23 */ /* 0x100fe2000001089e */
[----:B--2---:R-:W-:Y:S08]  /*3860*/  FSEL R2, R24, -INF , P6 ;  /* 0xff80000018027808 */ /* 0x004ff00003000000 */
[----:B------:R2:W4:Y:S01]  /*3870*/  MUFU.EX2 R208, R0 ;  /* 0x0000000000d07308 */ /* 0x0005220000000800 */
[--C-:B------:R-:W-:Y:S09]  /*3880*/  FFMA.FTZ R2, R2, c[0x0][0x29c], -R159.reuse ;  /* 0x0000a70002027a23 */ /* 0x100ff2000001089f */
[----:B------:R5:W-:Y:S01]  /*3890*/  MUFU.EX2 R149, R2 ;  /* 0x0000000200957308 */ /* 0x000be20000000800 */
[--C-:B---3--:R-:W-:Y:S02]  /*38a0*/  FFMA.FTZ R4, R237, c[0x0][0x29c], -R158.reuse ;  /* 0x0000a700ed047a23 */ /* 0x108fe4000001089e */
[----:B------:R-:W-:Y:S07]  /*38b0*/  FFMA.FTZ R158, R27, c[0x0][0x29c], -R158 ;  /* 0x0000a7001b9e7a23 */ /* 0x000fee000001089e */
[----:B------:R-:W-:Y:S01]  /*38c0*/  MUFU.EX2 R24, R4 ;  /* 0x0000000400187308 */ /* 0x000fe20000000800 */
[----:B--2---:R-:W-:Y:S01]  /*38d0*/  FFMA.FTZ R0, R12, c[0x0][0x29c], -R159 ;  /* 0x0000a7000c007a23 */ /* 0x004fe2000001089f */
[----:B----4-:R-:W-:Y:S01]  /*38e0*/  F2FP.PACK_AB R7, R208, R209 ;  /* 0x000000d1d007723e */ /* 0x010fe200000000ff */
[--C-:B-1----:R-:W-:Y:S07]  /*38f0*/  FADD.FTZ R29, R29, -R3.reuse ;  /* 0x800000031d1d7221 */ /* 0x102fee0000010000 */
[----:B------:R1:W-:Y:S01]  /*3900*/  MUFU.EX2 R151, R0 ;  /* 0x0000000000977308 */ /* 0x0003e20000000800 */
[--C-:B------:R-:W-:Y:S02]  /*3910*/  FADD.FTZ R41, R41, -R3.reuse ;  /* 0x8000000329297221 */ /* 0x100fe40000010000 */
[--C-:B------:R-:W-:Y:S01]  /*3920*/  FADD.FTZ R45, R45, -R3.reuse ;  /* 0x800000032d2d7221 */ /* 0x100fe20000010000 */
[----:B-----5:R-:W2:Y:S01]  /*3930*/  LDS R2, [R243.X4+0x12300] ;  /* 0x01230000f3027984 */ /* 0x020ea20000004800 */
[--C-:B------:R-:W-:Y:S02]  /*3940*/  FADD.FTZ R28, R28, -R3.reuse ;  /* 0x800000031c1c7221 */ /* 0x100fe40000010000 */
[--C-:B------:R-:W-:Y:S02]  /*3950*/  FADD.FTZ R40, R40, -R3.reuse ;  /* 0x8000000328287221 */ /* 0x100fe40000010000 */
[----:B------:R-:W-:Y:S01]  /*3960*/  FADD.FTZ R44, R44, -R3 ;  /* 0x800000032c2c7221 */ /* 0x000fe20000010000 */
[----:B------:R-:W3:Y:S01]  /*3970*/  MUFU.EX2 R157, R157 ;  /* 0x0000009d009d7308 */ /* 0x000ee20000000800 */
[----:B------:R-:W-:Y:S02]  /*3980*/  FMUL.FTZ R28, R239, R28 ;  /* 0x0000001cef1c7220 */ /* 0x000fe40000410000 */
[----:B------:R-:W-:Y:S02]  /*3990*/  FMUL.FTZ R14, R214, R29 ;  /* 0x0000001dd60e7220 */ /* 0x000fe40000410000 */
[----:B------:R-:W-:Y:S02]  /*39a0*/  FMUL.FTZ R40, R215, R40 ;  /* 0x00000028d7287220 */ /* 0x000fe40000410000 */
[----:B------:R-:W-:Y:S01]  /*39b0*/  FMUL.FTZ R17, R17, R41 ;  /* 0x0000002911117220 */ /* 0x000fe20000410000 */
[----:B------:R-:W-:Y:S01]  /*39c0*/  F2FP.PACK_AB R14, R14, R28 ;  /* 0x0000001c0e0e723e */ /* 0x000fe200000000ff */
[----:B------:R-:W-:Y:S01]  /*39d0*/  FMUL.FTZ R44, R213, R44 ;  /* 0x0000002cd52c7220 */ /* 0x000fe20000410000 */
[----:B------:R-:W-:Y:S01]  /*39e0*/  MUFU.EX2 R158, R158 ;  /* 0x0000009e009e7308 */ /* 0x000fe20000000800 */
[----:B------:R-:W-:Y:S01]  /*39f0*/  FMUL.FTZ R16, R16, R45 ;  /* 0x0000002d10107220 */ /* 0x000fe20000410000 */
[----:B------:R-:W-:Y:S01]  /*3a00*/  F2FP.PACK_AB R17, R17, R40 ;  /* 0x000000281111723e */ /* 0x000fe200000000ff */
[--C-:B-1----:R-:W-:Y:S01]  /*3a10*/  FFMA.FTZ R0, R13, c[0x0][0x29c], -R159.reuse ;  /* 0x0000a7000d007a23 */ /* 0x102fe2000001089f */
[----:B------:R-:W-:Y:S01]  /*3a20*/  F2FP.PACK_AB R13, R210, R212 ;  /* 0x000000d4d20d723e */ /* 0x000fe200000000ff */
[----:B------:R-:W-:Y:S01]  /*3a30*/  FFMA.FTZ R159, R25, c[0x0][0x29c], -R159 ;  /* 0x0000a700199f7a23 */ /* 0x000fe2000001089f */
[----:B------:R-:W-:Y:S04]  /*3a40*/  F2FP.PACK_AB R16, R16, R44 ;  /* 0x0000002c1010723e */ /* 0x000fe800000000ff */
[----:B------:R1:W4:Y:S01]  /*3a50*/  MUFU.EX2 R150, R0 ;  /* 0x0000000000967308 */ /* 0x0003220000000800 */
[----:B---3--:R-:W-:Y:S09]  /*3a60*/  F2FP.PACK_AB R12, R157, R156 ;  /* 0x0000009c9d0c723e */ /* 0x008ff200000000ff */
[----:B------:R-:W3:Y:S01]  /*3a70*/  MUFU.EX2 R25, R5 ;  /* 0x0000000500197308 */ /* 0x000ee20000000800 */
[--C-:B--2---:R-:W-:Y:S02]  /*3a80*/  FADD.FTZ R33, R33, -R2.reuse ;  /* 0x8000000221217221 */ /* 0x104fe40000010000 */
[--C-:B------:R-:W-:Y:S02]  /*3a90*/  FADD.FTZ R37, R37, -R2.reuse ;  /* 0x8000000225257221 */ /* 0x100fe40000010000 */
[--C-:B------:R-:W-:Y:S02]  /*3aa0*/  FADD.FTZ R49, R49, -R2.reuse ;  /* 0x8000000231317221 */ /* 0x100fe40000010000 */
[--C-:B------:R-:W-:Y:S03]  /*3ab0*/  FADD.FTZ R32, R32, -R2.reuse ;  /* 0x8000000220207221 */ /* 0x100fe60000010000 */
[----:B------:R-:W2:Y:S01]  /*3ac0*/  MUFU.EX2 R159, R159 ;  /* 0x0000009f009f7308 */ /* 0x000ea20000000800 */
[--C-:B------:R-:W-:Y:S01]  /*3ad0*/  FADD.FTZ R36, R36, -R2.reuse ;  /* 0x8000000224247221 */ /* 0x100fe20000010000 */
[----:B-1----:R-:W1:Y:S01]  /*3ae0*/  LDS R0, [R243.X4+0x122a0] ;  /* 0x0122a000f3007984 */ /* 0x002e620000004800 */
[----:B----4-:R-:W-:Y:S01]  /*3af0*/  F2FP.PACK_AB R6, R150, R151 ;  /* 0x000000979606723e */ /* 0x010fe200000000ff */
[----:B------:R-:W-:Y:S01]  /*3b00*/  FADD.FTZ R48, R48, -R2 ;  /* 0x8000000230307221 */ /* 0x000fe20000010000 */
[----:B------:R-:W-:Y:S01]  /*3b10*/  F2FP.PACK_AB R2, R23, R24 ;  /* 0x000000181702723e */ /* 0x000fe200000000ff */
[----:B------:R-:W-:Y:S02]  /*3b20*/  FMUL.FTZ R32, R209, R32 ;  /* 0x00000020d1207220 */ /* 0x000fe40000410000 */
[----:B------:R-:W-:Y:S02]  /*3b30*/  FMUL.FTZ R36, R151, R36 ;  /* 0x0000002497247220 */ /* 0x000fe40000410000 */
[----:B------:R-:W-:Y:S01]  /*3b40*/  FMUL.FTZ R10, R150, R37 ;  /* 0x00000025960a7220 */ /* 0x000fe20000410000 */
[----:B---3--:R-:W-:Y:S01]  /*3b50*/  F2FP.PACK_AB R3, R25, R148 ;  /* 0x000000941903723e */ /* 0x008fe200000000ff */
[----:B------:R-:W-:Y:S03]  /*3b60*/  FMUL.FTZ R5, R208, R33 ;  /* 0x00000021d0057220 */ /* 0x000fe60000410000 */
[----:B------:R-:W-:Y:S01]  /*3b70*/  F2FP.PACK_AB R10, R10, R36 ;  /* 0x000000240a0a723e */ /* 0x000fe200000000ff */
[----:B------:R-:W-:Y:S01]  /*3b80*/  FMUL.FTZ R48, R149, R48 ;  /* 0x0000003095307220 */ /* 0x000fe20000410000 */
[----:B------:R-:W-:Y:S02]  /*3b90*/  F2FP.PACK_AB R5, R5, R32 ;  /* 0x000000200505723e */ /* 0x000fe400000000ff */
[C---:B--2---:R-:W-:Y:S01]  /*3ba0*/  F2FP.PACK_AB R4, R159.reuse, R149 ;  /* 0x000000959f04723e */ /* 0x044fe200000000ff */
[----:B------:R-:W-:Y:S05]  /*3bb0*/  FMUL.FTZ R8, R159, R49 ;  /* 0x000000319f087220 */ /* 0x000fea0000410000 */
[----:B------:R-:W-:Y:S01]  /*3bc0*/  F2FP.PACK_AB R8, R8, R48 ;  /* 0x000000300808723e */ /* 0x000fe200000000ff */
        /* <DEDUP_REMOVED lines=9> */
[----:B------:R-:W-:Y:S01]  /*3c60*/  STS [R235+0x12480], R21 ;  /* 0x01248015eb007388 */ /* 0x000fe20000000800 */
[----:B------:R-:W-:Y:S02]  /*3c70*/  FMUL.FTZ R42, R212, R42 ;  /* 0x0000002ad42a7220 */ /* 0x000fe40000410000 */
[----:B------:R-:W-:Y:S01]  /*3c80*/  FMUL.FTZ R11, R210, R43 ;  /* 0x0000002bd20b7220 */ /* 0x000fe20000410000 */
[----:B------:R-:W-:Y:S01]  /*3c90*/  STS [R236], R18 ;  /* 0x00000012ec007388 */ /* 0x000fe20000000800 */
[----:B------:R-:W-:Y:S01]  /*3ca0*/  F2FP.PACK_AB R15, R15, R30 ;  /* 0x0000001e0f0f723e */ /* 0x000fe200000000ff */
[----:B------:R-:W-:Y:S02]  /*3cb0*/  FMUL.FTZ R46, R156, R46 ;  /* 0x0000002e9c2e7220 */ /* 0x000fe40000410000 */
[----:B------:R-:W-:Y:S01]  /*3cc0*/  STS [R235+0x12c80], R7 ;  /* 0x012c8007eb007388 */ /* 0x000fe20000000800 */
[----:B------:R-:W-:Y:S01]  /*3cd0*/  F2FP.PACK_AB R11, R11, R42 ;  /* 0x0000002a0b0b723e */ /* 0x000fe200000000ff */
[----:B------:R-:W-:Y:S02]  /*3ce0*/  FMUL.FTZ R9, R157, R47 ;  /* 0x0000002f9d097220 */ /* 0x000fe40000410000 */
[----:B------:R2:W-:Y:S03]  /*3cf0*/  STS [R236+0x800], R3 ;  /* 0x00080003ec007388 */ /* 0x0005e60000000800 */
[----:B------:R-:W-:Y:S01]  /*3d00*/  F2FP.PACK_AB R9, R9, R46 ;  /* 0x0000002e0909723e */ /* 0x000fe200000000ff */
[----:B------:R-:W-:Y:S04]  /*3d10*/  STS [R235+0x13480], R20 ;  /* 0x01348014eb007388 */ /* 0x000fe80000000800 */
[----:B------:R-:W-:Y:S04]  /*3d20*/  STS [R236+0x1000], R13 ;  /* 0x0010000dec007388 */ /* 0x000fe80000000800 */
[----:B------:R-:W-:Y:S04]  /*3d30*/  STS [R235+0x13c80], R6 ;  /* 0x013c8006eb007388 */ /* 0x000fe80000000800 */
[----:B------:R3:W-:Y:S04]  /*3d40*/  STS [R236+0x1800], R2 ;  /* 0x00180002ec007388 */ /* 0x0007e80000000800 */
[----:B------:R-:W-:Y:S04]  /*3d50*/  STS [R235+0x14480], R19 ;  /* 0x01448013eb007388 */ /* 0x000fe80000000800 */
[----:B------:R-:W-:Y:S01]  /*3d60*/  STS [R236+0x2000], R12 ;  /* 0x0020000cec007388 */ /* 0x000fe20000000800 */
[--C-:B-1----:R-:W-:Y:S02]  /*3d70*/  FADD.FTZ R35, R35, -R0.reuse ;  /* 0x8000000023237221 */ /* 0x102fe40000010000 */
[--C-:B------:R-:W-:Y:S01]  /*3d80*/  FADD.FTZ R34, R34, -R0.reuse ;  /* 0x8000000022227221 */ /* 0x100fe20000010000 */
[----:B------:R-:W-:Y:S01]  /*3d90*/  STS [R235+0x14c80], R4 ;  /* 0x014c8004eb007388 */ /* 0x000fe20000000800 */
[----:B--2---:R-:W-:Y:S02]  /*3da0*/  FMUL.FTZ R3, R25, R35 ;  /* 0x0000002319037220 */ /* 0x004fe40000410000 */
[----:B------:R-:W-:Y:S02]  /*3db0*/  FMUL.FTZ R34, R148, R34 ;  /* 0x0000002294227220 */ /* 0x000fe40000410000 */
[--C-:B------:R-:W-:Y:S02]  /*3dc0*/  FADD.FTZ R39, R39, -R0.reuse ;  /* 0x8000000027277221 */ /* 0x100fe40000010000 */
[--C-:B------:R-:W-:Y:S01]  /*3dd0*/  FADD.FTZ R38, R38, -R0.reuse ;  /* 0x8000000026267221 */ /* 0x100fe20000010000 */
[----:B------:R-:W-:Y:S01]  /*3de0*/  F2FP.PACK_AB R3, R3, R34 ;  /* 0x000000220303723e */ /* 0x000fe200000000ff */
[--C-:B------:R-:W-:Y:S02]  /*3df0*/  FADD.FTZ R51, R51, -R0.reuse ;  /* 0x8000000033337221 */ /* 0x100fe40000010000 */
[----:B------:R-:W-:Y:S01]  /*3e00*/  FMUL.FTZ R38, R24, R38 ;  /* 0x0000002618267220 */ /* 0x000fe20000410000 */
[----:B---3--:R-:W-:Y:S01]  /*3e10*/  F2FP.PACK_AB R2, R158, R22 ;  /* 0x000000169e02723e */ /* 0x008fe200000000ff */
[----:B------:R-:W-:Y:S02]  /*3e20*/  FADD.FTZ R50, R50, -R0 ;  /* 0x8000000032327221 */ /* 0x000fe40000010000 */
        /* <DEDUP_REMOVED lines=104> */
[----:B------:R-:W-:Y:S03]  /*44b0*/  IMAD.WIDE.U32 R4, R234, c[0x0][0x208], RZ ;  /* 0x00008200ea047a25 */ /* 0x000fe600078e00ff */
        /* <DEDUP_REMOVED lines=12> */
[----:B------:R-:W-:Y:S03]  /*4580*/  ISETP.LT.OR P6, PT, R0, 0x21, !P6 ;  /* 0x000000210000780c */ /* 0x000fe600077c1670 */
        /* <DEDUP_REMOVED lines=14> */
.L_x_215:
[-C--:B-1234-:R-:W-:Y:S01]  /*4670*/  HMMA.16816.F32 R4, R32, R16.reuse, RZ ;  /* 0x000000102004723c */ /* 0x09efe200000018ff */
[----:B------:R-:W2:Y:S01]  /*4680*/  LDL.64 R238, [R1+0x10] ;  /* 0x0000100001ee7983 */ /* 0x000ea20000100a00 */
[----:B------:R-:W-:Y:S02]  /*4690*/  UIADD3 UR10, UR4, 0x1, URZ ;  /* 0x00000001040a7890 */ /* 0x000fe4000fffe03f */
[----:B------:R-:W-:Y:S01]  /*46a0*/  IMAD.SHL.U32 R0, R244, 0x2000, RZ ;  /* 0x00002000f4007824 */ /* 0x000fe200078e00ff */
[----:B------:R-:W3:Y:S01]  /*46b0*/  LDL R2, [R1+0x18] ;  /* 0x0000180001027983 */ /* 0x000ee20000100800 */
[----:B------:R-:W-:Y:S02]  /*46c0*/  UISETP.GE.AND UP1, UPT, UR4, 0x1, UPT ;  /* 0x000000010400788c */ /* 0x000fe4000bf26270 */
[C---:B------:R-:W-:Y:S01]  /*46d0*/  HMMA.16816.F32 R8, R36.reuse, R16, RZ ;  /* 0x000000102408723c */ /* 0x040fe200000018ff */
[----:B------:R-:W-:Y:S01]  /*46e0*/  LDSM.16.MT88.4 R44, [R217+0x1080] ;  /* 0x00108000d92c783b */ /* 0x000fe20000004200 */
[----:B------:R-:W-:Y:S02]  /*46f0*/  UIADD3 UR7, UR11, 0x1, URZ ;  /* 0x000000010b077890 */ /* 0x000fe4000fffe03f */
[----:B------:R-:W-:Y:S01]  /*4700*/  UISETP.GE.AND UP0, UPT, UR11, 0x1, UPT ;  /* 0x000000010b00788c */ /* 0x000fe2000bf06270 */
[----:B------:R-:W-:Y:S03]  /*4710*/  LDSM.16.M88.4 R48, [R221+0x1800] ;  /* 0x00180000dd30783b */ /* 0x000fe60000000200 */
[-C--:B------:R-:W-:Y:S01]  /*4720*/  HMMA.16816.F32 R12, R36, R18.reuse, RZ ;  /* 0x00000012240c723c */ /* 0x080fe200000018ff */
[----:B------:R-:W-:Y:S01]  /*4730*/  LDSM.16.M88.4 R148, [R223+0x1000] ;  /* 0x00100000df94783b */ /* 0x000fe20000000200 */
[----:B------:R-:W-:Y:S03]  /*4740*/  USEL UR11, UR7, URZ, !UP0 ;  /* 0x0000003f070b7287 */ /* 0x000fe6000c000000 */
[----:B------:R-:W0:Y:S03]  /*4750*/  LDGDEPBAR ;  /* 0x00000000000079af */ /* 0x000e260000000000 */
[C---:B------:R-:W-:Y:S08]  /*4760*/  HMMA.16816.F32 R16, R32.reuse, R18, RZ ;  /* 0x000000122010723c */ /* 0x040ff000000018ff */
[-C--:B------:R-:W-:Y:S08]  /*4770*/  HMMA.16816.F32 R20, R32, R40.reuse, RZ ;  /* 0x000000282014723c */ /* 0x080ff000000018ff */
[C---:B------:R-:W-:Y:S08]  /*4780*/  HMMA.16816.F32 R24, R36.reuse, R40, RZ ;  /* 0x000000282418723c */ /* 0x040ff000000018ff */
[-C--:B------:R-:W-:Y:S01]  /*4790*/  HMMA.16816.F32 R28, R36, R42.reuse, RZ ;  /* 0x0000002a241c723c */ /* 0x080fe200000018ff */
[----:B------:R-:W1:Y:S07]  /*47a0*/  LDSM.16.M88.4 R36, [R221+0x1000] ;  /* 0x00100000dd24783b */ /* 0x000e6e0000000200 */
[----:B------:R-:W-:Y:S01]  /*47b0*/  HMMA.16816.F32 R32, R32, R42, RZ ;  /* 0x0000002a2020723c */ /* 0x000fe200000018ff */
[----:B------:R-:W4:Y:S07]  /*47c0*/  LDSM.16.MT88.4 R40, [R217+0x4080] ;  /* 0x00408000d928783b */ /* 0x000f2e0000004200 */
        /* <DEDUP_REMOVED lines=10> */
[----:B------:R-:W5:Y:S07]  /*4870*/  LDSM.16.MT88.4 R152, [R217+0x1880] ;  /* 0x00188000d998783b */ /* 0x000f6e0000004200 */
[-C--:B-1----:R-:W-:Y:S08]  /*4880*/  HMMA.16816.F32 R4, R36, R44.reuse, R4 ;  /* 0x0000002c2404723c */ /* 0x082ff00000001804 */
[C---:B------:R-:W-:Y:S08]  /*4890*/  HMMA.16816.F32 R8, R48.reuse, R44, R8 ;  /* 0x0000002c3008723c */ /* 0x040ff00000001808 */
[-C--:B------:R-:W-:Y:S08]  /*48a0*/  HMMA.16816.F32 R12, R48, R46.reuse, R12 ;  /* 0x0000002e300c723c */ /* 0x080ff0000000180c */
[C---:B------:R-:W-:Y:S01]  /*48b0*/  HMMA.16816.F32 R16, R36.reuse, R46, R16 ;  /* 0x0000002e2410723c */ /* 0x040fe20000001810 */
[----:B------:R-:W-:Y:S07]  /*48c0*/  LDSM.16.M88.4 R44, [R221+0x2800] ;  /* 0x00280000dd2c783b */ /* 0x000fee0000000200 */
[-C--:B----4-:R-:W-:Y:S08]  /*48d0*/  HMMA.16816.F32 R20, R36, R40.reuse, R20 ;  /* 0x000000282414723c */ /* 0x090ff00000001814 */
[C---:B------:R-:W-:Y:S08]  /*48e0*/  HMMA.16816.F32 R24, R48.reuse, R40, R24 ;  /* 0x000000283018723c */ /* 0x040ff00000001818 */
[-C--:B------:R-:W-:Y:S01]  /*48f0*/  HMMA.16816.F32 R28, R48, R42.reuse, R28 ;  /* 0x0000002a301c723c */ /* 0x080fe2000000181c */
[----:B------:R-:W-:Y:S07]  /*4900*/  LDSM.16.MT88.4 R48, [R217+0x5080] ;  /* 0x00508000d930783b */ /* 0x000fee0000004200 */
[----:B------:R-:W-:Y:S01]  /*4910*/  HMMA.16816.F32 R32, R36, R42, R32 ;  /* 0x0000002a2420723c */ /* 0x000fe20000001820 */
[----:B------:R-:W-:Y:S04]  /*4920*/  LDSM.16.M88.4 R36, [R221+0x2000] ;  /* 0x00200000dd24783b */ /* 0x000fe80000000200 */
[----:B------:R-:W1:Y:S03]  /*4930*/  LDSM.16.MT88.4 R40, [R217+0x2080] ;  /* 0x00208000d928783b */ /* 0x000e660000004200 */
[-C--:B-----5:R-:W-:Y:S08]  /*4940*/  HMMA.16816.F32 R4, R148, R152.reuse, R4 ;  /* 0x000000989404723c */ /* 0x0a0ff00000001804 */
[C---:B------:R-:W-:Y:S08]  /*4950*/  HMMA.16816.F32 R8, R156.reuse, R152, R8 ;  /* 0x000000989c08723c */ /* 0x040ff00000001808 */
[-C--:B------:R-:W-:Y:S08]  /*4960*/  HMMA.16816.F32 R12, R156, R154.reuse, R12 ;  /* 0x0000009a9c0c723c */ /* 0x080ff0000000180c */
[C---:B------:R-:W-:Y:S01]  /*4970*/  HMMA.16816.F32 R16, R148.reuse, R154, R16 ;  /* 0x0000009a9410723c */ /* 0x040fe20000001810 */
[----:B------:R-:W-:Y:S07]  /*4980*/  LDSM.16.MT88.4 R152, [R217+0x2880] ;  /* 0x00288000d998783b */ /* 0x000fee0000004200 */
[-C--:B------:R-:W-:Y:S08]  /*4990*/  HMMA.16816.F32 R20, R148, R208.reuse, R20 ;  /* 0x000000d09414723c */ /* 0x080ff00000001814 */
[C---:B------:R-:W-:Y:S08]  /*49a0*/  HMMA.16816.F32 R24, R156.reuse, R208, R24 ;  /* 0x000000d09c18723c */ /* 0x040ff00000001818 */
[-C--:B------:R-:W-:Y:S01]  /*49b0*/  HMMA.16816.F32 R28, R156, R210.reuse, R28 ;  /* 0x000000d29c1c723c */ /* 0x080fe2000000181c */
[----:B------:R-:W-:Y:S07]  /*49c0*/  LDSM.16.M88.4 R156, [R223+0x2800] ;  /* 0x00280000df9c783b */ /* 0x000fee0000000200 */
[----:B------:R-:W-:Y:S01]  /*49d0*/  HMMA.16816.F32 R32, R148, R210, R32 ;  /* 0x000000d29420723c */ /* 0x000fe20000001820 */
[----:B------:R-:W4:Y:S04]  /*49e0*/  LDSM.16.M88.4 R148, [R223+0x2000] ;  /* 0x00200000df94783b */ /* 0x000f280000000200 */
[----:B------:R-:W5:Y:S03]  /*49f0*/  LDSM.16.MT88.4 R208, [R217+0x5880] ;  /* 0x00588000d9d0783b */ /* 0x000f660000004200 */
[-C--:B-1----:R-:W-:Y:S08]  /*4a00*/  HMMA.16816.F32 R4, R36, R40.reuse, R4 ;  /* 0x000000282404723c */ /* 0x082ff00000001804 */
[C---:B------:R-:W-:Y:S08]  /*4a10*/  HMMA.16816.F32 R8, R44.reuse, R40, R8 ;  /* 0x000000282c08723c */ /* 0x040ff00000001808 */
[-C--:B------:R-:W-:Y:S08]  /*4a20*/  HMMA.16816.F32 R12, R44, R42.reuse, R12 ;  /* 0x0000002a2c0c723c */ /* 0x080ff0000000180c */
[C---:B------:R-:W-:Y:S08]  /*4a30*/  HMMA.16816.F32 R16, R36.reuse, R42, R16 ;  /* 0x0000002a2410723c */ /* 0x040ff00000001810 */
[-C--:B------:R-:W-:Y:S08]  /*4a40*/  HMMA.16816.F32 R20, R36, R48.reuse, R20 ;  /* 0x000000302414723c */ /* 0x080ff00000001814 */
[C---:B------:R-:W-:Y:S04]  /*4a50*/  HMMA.16816.F32 R24, R44.reuse, R48, R24 ;  /* 0x000000302c18723c */ /* 0x040fe80000001818 */
[C---:B--2---:R-:W-:Y:S04]  /*4a60*/  IADD3 R3, P1, R0.reuse, R238, RZ ;  /* 0x000000ee00037210 */ /* 0x044fe80007f3e0ff */
[-C--:B------:R-:W-:Y:S01]  /*4a70*/  HMMA.16816.F32 R28, R44, R50.reuse, R28 ;  /* 0x000000322c1c723c */ /* 0x080fe2000000181c */
[----:B------:R-:W-:Y:S03]  /*4a80*/  LDSM.16.MT88.4 R44, [R216+0x18080] ;  /* 0x01808000d82c783b */ /* 0x000fe60000004200 */
[----:B---3--:R-:W-:Y:S02]  /*4a90*/  LEA.HI.X.SX32 R0, R0, R2, 0x1, P1 ;  /* 0x0000000200007211 */ /* 0x008fe400008f0eff */
[C---:B------:R-:W-:Y:S02]  /*4aa0*/  LEA R2, P1, R3.reuse, c[0x0][0x220], 0x2 ;  /* 0x0000880003027a11 */ /* 0x040fe400078210ff */
[----:B------:R-:W-:Y:S01]  /*4ab0*/  HMMA.16816.F32 R32, R36, R50, R32 ;  /* 0x000000322420723c */ /* 0x000fe20000001820 */
[----:B------:R-:W-:Y:S03]  /*4ac0*/  LDSM.16.MT88.4 R36, [R216+0x17880] ;  /* 0x01788000d824783b */ /* 0x000fe60000004200 */
[----:B------:R-:W-:Y:S01]  /*4ad0*/  LEA.HI.X R3, R3, c[0x0][0x224], R0, 0x2, P1 ;  /* 0x0000890003037a11 */ /* 0x000fe200008f1400 */
[----:B------:R-:W-:Y:S01]  /*4ae0*/  IMAD.U32 R0, RZ, RZ, UR4 ;  /* 0x00000004ff007e24 */ /* 0x000fe2000f8e00ff */
[----:B------:R-:W-:Y:S01]  /*4af0*/  ISETP.GE.AND P1, PT, R234, R251, PT ;  /* 0x000000fbea00720c */ /* 0x000fe20003f26270 */
[----:B------:R-:W-:Y:S01]  /*4b00*/  USEL UR4, UR10, URZ, !UP1 ;  /* 0x0000003f0a047287 */ /* 0x000fe2000c800000 */
[-C--:B----4-:R-:W-:Y:S05]  /*4b10*/  HMMA.16816.F32 R4, R148, R152.reuse, R4 ;  /* 0x000000989404723c */ /* 0x090fea0000001804 */
[----:B------:R-:W-:Y:S03]  /*4b20*/  IMAD R0, R0, 0x2000, R230 ;  /* 0x0000200000007824 */ /* 0x000fe600078e02e6 */
[C---:B------:R-:W-:Y:S04]  /*4b30*/  HMMA.16816.F32 R8, R156.reuse, R152, R8 ;  /* 0x000000989c08723c */ /* 0x040fe80000001808 */
[----:B------:R-:W-:Y:S04]  /*4b40*/  IMAD.SHL.U32 R0, R0, 0x2, RZ ;  /* 0x0000000200007824 */ /* 0x000fe800078e00ff */
[-C--:B------:R-:W-:Y:S01]  /*4b50*/  HMMA.16816.F32 R12, R156, R154.reuse, R12 ;  /* 0x0000009a9c0c723c */ /* 0x080fe2000000180c */
[----:B------:R-:W-:Y:S06]  /*4b60*/  LDSM.16.MT88.4 R40, [R0+0x8880] ;  /* 0x008880000028783b */ /* 0x000fec0000004200 */
[----:B------:R-:W-:Y:S01]  /*4b70*/  RED.E.ADD.F32.FTZ.RN.STRONG.GPU [R2.64], R4 ;  /* 0x000000040200798e */ /* 0x000fe2000c10e788 */
[C---:B------:R-:W-:Y:S03]  /*4b80*/  HMMA.16816.F32 R16, R148.reuse, R154, R16 ;  /* 0x0000009a9410723c */ /* 0x040fe60000001810 */
[----:B------:R-:W-:Y:S04]  /*4b90*/  RED.E.ADD.F32.FTZ.RN.STRONG.GPU [R2.64+0x400], R5 ;  /* 0x000400050200798e */ /* 0x000fe8000c10e788 */
[----:B------:R-:W-:Y:S01]  /*4ba0*/  RED.E.ADD.F32.FTZ.RN.STRONG.GPU [R2.64+0x800], R6 ;  /* 0x000800060200798e */ /* 0x000fe2000c10e788 */
[-C--:B-----5:R-:W-:Y:S03]  /*4bb0*/  HMMA.16816.F32 R20, R148, R208.reuse, R20 ;  /* 0x000000d09414723c */ /* 0x0a0fe60000001814 */
        /* <DEDUP_REMOVED lines=22> */
[----:B------:R-:W-:Y:S04]  /*4d20*/  RED.E.ADD.F32.FTZ.RN.STRONG.GPU [R2.64+0x4400], R21 ;  /* 0x004400150200798e */ /* 0x000fe8000c10e788 */
[----:B------:R-:W-:Y:S04]  /*4d30*/  RED.E.ADD.F32.FTZ.RN.STRONG.GPU [R2.64+0x4800], R22 ;  /* 0x004800160200798e */ /* 0x000fe8000c10e788 */
[----:B------:R-:W-:Y:S01]  /*4d40*/  RED.E.ADD.F32.FTZ.RN.STRONG.GPU [R2.64+0x4c00], R23 ;  /* 0x004c00170200798e */ /* 0x000fe2000c10e788 */
[-C--:B-1----:R-:W-:Y:S03]  /*4d50*/  HMMA.16816.F32 R100, R4, R8.reuse, R100 ;  /* 0x000000080464723c */ /* 0x082fe60000001864 */
[----:B------:R-:W1:Y:S04]  /*4d60*/  LDSM.16.MT88.4 R20, [R0+0x8080] ;  /* 0x008080000014783b */ /* 0x000e680000004200 */
[----:B------:R-:W-:Y:S04]  /*4d70*/  RED.E.ADD.F32.FTZ.RN.STRONG.GPU [R2.64+0x5000], R24 ;  /* 0x005000180200798e */ /* 0x000fe8000c10e788 */
[----:B------:R-:W-:Y:S04]  /*4d80*/  RED.E.ADD.F32.FTZ.RN.STRONG.GPU [R2.64+0x5400], R25 ;  /* 0x005400190200798e */ /* 0x000fe8000c10e788 */
[----:B------:R-:W-:Y:S01]  /*4d90*/  RED.E.ADD.F32.FTZ.RN.STRONG.GPU [R2.64+0x5800], R26 ;  /* 0x0058001a0200798e */ /* 0x000fe2000c10e788 */
[-C--:B--2---:R-:W-:Y:S03]  /*4da0*/  HMMA.16816.F32 R104, R12, R8.reuse, R104 ;  /* 0x000000080c68723c */ /* 0x084fe60000001868 */
[----:B------:R-:W-:Y:S04]  /*4db0*/  RED.E.ADD.F32.FTZ.RN.STRONG.GPU [R2.64+0x5c00], R27 ;  /* 0x005c001b0200798e */ /* 0x000fe8000c10e788 */
[----:B------:R-:W-:Y:S01]  /*4dc0*/  LDSM.16.MT88.4 R24, [R216+0x15880] ;  /* 0x01588000d818783b */ /* 0x000fe20000004200 */
[C---:B---3--:R-:W-:Y:S03]  /*4dd0*/  HMMA.16816.F32 R108, R16.reuse, R8, R108 ;  /* 0x00000008106c723c */ /* 0x048fe6000000186c */
[----:B------:R-:W-:Y:S04]  /*4de0*/  RED.E.ADD.F32.FTZ.RN.STRONG.GPU [R2.64+0x6000], R32 ;  /* 0x006000200200798e */ /* 0x000fe8000c10e788 */
[----:B------:R-:W-:Y:S01]  /*4df0*/  RED.E.ADD.F32.FTZ.RN.STRONG.GPU [R2.64+0x6400], R33 ;  /* 0x006400210200798e */ /* 0x000fe2000c10e788 */
[-C--:B------:R-:W-:Y:S03]  /*4e00*/  HMMA.16816.F32 R112, R16, R10.reuse, R112 ;  /* 0x0000000a1070723c */ /* 0x080fe60000001870 */
[----:B------:R-:W-:Y:S04]  /*4e10*/  RED.E.ADD.F32.FTZ.RN.STRONG.GPU [R2.64+0x6800], R34 ;  /* 0x006800220200798e */ /* 0x000fe8000c10e788 */
[----:B------:R-:W-:Y:S01]  /*4e20*/  RED.E.ADD.F32.FTZ.RN.STRONG.GPU [R2.64+0x6c00], R35 ;  /* 0x006c00230200798e */ /* 0x000fe2000c10e788 */
[-C--:B------:R-:W-:Y:S03]  /*4e30*/  HMMA.16816.F32 R116, R12, R10.reuse, R116 ;  /* 0x0000000a0c74723c */ /* 0x080fe60000001874 */
[----:B------:R-:W-:Y:S04]  /*4e40*/  LDSM.16.MT88.4 R32, [R216+0x16880] ;  /* 0x01688000d820783b */ /* 0x000fe80000004200 */
[----:B------:R-:W-:Y:S01]  /*4e50*/  RED.E.ADD.F32.FTZ.RN.STRONG.GPU [R2.64+0x7000], R28 ;  /* 0x0070001c0200798e */ /* 0x000fe2000c10e788 */
[C---:B------:R-:W-:Y:S03]  /*4e60*/  HMMA.16816.F32 R120, R4.reuse, R10, R120 ;  /* 0x0000000a0478723c */ /* 0x040fe60000001878 */
[----:B------:R-:W-:Y:S04]  /*4e70*/  LDSM.16.MT88.4 R8, [R0+0x7080] ;  /* 0x007080000008783b */ /* 0x000fe80000004200 */
[----:B------:R-:W-:Y:S01]  /*4e80*/  RED.E.ADD.F32.FTZ.RN.STRONG.GPU [R2.64+0x7400], R29 ;  /* 0x0074001d0200798e */ /* 0x000fe2000c10e788 */
[-C--:B-1----:R-:W-:Y:S03]  /*4e90*/  HMMA.16816.F32 R124, R4, R20.reuse, R124 ;  /* 0x00000014047c723c */ /* 0x082fe6000000187c */
[----:B------:R-:W-:Y:S04]  /*4ea0*/  RED.E.ADD.F32.FTZ.RN.STRONG.GPU [R2.64+0x7800], R30 ;  /* 0x0078001e0200798e */ /* 0x000fe8000c10e788 */
[----:B------:R-:W-:Y:S01]  /*4eb0*/  RED.E.ADD.F32.FTZ.RN.STRONG.GPU [R2.64+0x7c00], R31 ;  /* 0x007c001f0200798e */ /* 0x000fe2000c10e788 */
[-C--:B------:R-:W-:Y:S03]  /*4ec0*/  HMMA.16816.F32 R128, R12, R20.reuse, R128 ;  /* 0x000000140c80723c */ /* 0x080fe60000001880 */
[----:B------:R-:W1:Y:S05]  /*4ed0*/  LDSM.16.MT88.4 R28, [R0+0x6880] ;  /* 0x00688000001c783b */ /* 0x000e6a0000004200 */
        /* <DEDUP_REMOVED lines=98> */
.L_x_213:
[----:B------:R-:W-:Y:S05]  /*5500*/  @P1 EXIT ;  /* 0x000000000000194d */ /* 0x000fea0003800000 */
[----:B------:R-:W2:Y:S01]  /*5510*/  LDL.LU R9, [R1+0x1c] ;  /* 0x00001c0001097983 */ /* 0x000ea20000300800 */
[----:B------:R-:W-:-:S04]  /*5520*/  ISETP.NE.U32.AND P2, PT, RZ, c[0x0][0x360], PT ;  /* 0x0000d800ff007a0c */ /* 0x000fc80003f45070 */
[----:B------:R-:W-:-:S13]  /*5530*/  ISETP.NE.AND.EX P2, PT, RZ, c[0x0][0x364], PT, P2 ;  /* 0x0000d900ff007a0c */ /* 0x000fda0003f45320 */
[----:B-1----:R-:W-:-:S04]  /*5540*/  @P2 IMAD.MOV.U32 R2, RZ, RZ, 0x4 ;  /* 0x00000004ff022424 */ /* 0x002fc800078e00ff */
[----:B--2---:R-:W-:-:S05]  /*5550*/  @P2 IMAD.WIDE R2, R9, R2, c[0x0][0x360] ;  /* 0x0000d80009022625 */ /* 0x004fca00078e0202 */
[----:B------:R1:W2:Y:S01]  /*5560*/  @P2 LDG.E R0, [R2.64] ;  /* 0x0000000802002981 */ /* 0x0002a2000c1e1900 */
[----:B------:R-:W3:Y:S03]  /*5570*/  S2UR UR5, SR_CTAID.X ;  /* 0x00000000000579c3 */ /* 0x000ee60000002500 */
[----:B------:R-:W4:Y:S04]  /*5580*/  S2R R5, SR_TID.X ;  /* 0x0000000000057919 */ /* 0x000f280000002100 */
[----:B-1----:R-:W1:Y:S01]  /*5590*/  S2R R3, SR_CTAID.Y ;  /* 0x0000000000037919 */ /* 0x002e620000002600 */
[----:B------:R-:W-:Y:S01]  /*55a0*/  MOV R2, c[0x0][0x338] ;  /* 0x0000ce0000027a02 */ /* 0x000fe20000000f00 */
[----:B---3--:R-:W-:Y:S01]  /*55b0*/  UIMAD UR5, UR5, 0x3000, URZ ;  /* 0x00003000050578a4 */ /* 0x008fe2000f8e023f */
[----:B----4-:R-:W-:Y:S01]  /*55c0*/  SHF.R.S32.HI R6, RZ, 0x1f, R5 ;  /* 0x0000001fff067819 */ /* 0x010fe20000011405 */
[----:B------:R-:W-:Y:S01]  /*55d0*/  BAR.SYNC.DEFER_BLOCKING 0x1, 0x100 ;  /* 0x0044000000007b1d */ /* 0x000fe20000010000 */
[----:B------:R-:W-:Y:S01]  /*55e0*/  ISETP.NE.AND P0, PT, R2, 0x1, PT ;  /* 0x000000010200780c */ /* 0x000fe20003f05270 */
[----:B------:R-:W-:-:S12]  /*55f0*/  USHF.R.S32.HI UR4, URZ, 0x1f, UR5 ;  /* 0x0000001f3f047899 */ /* 0x000fd80008011405 */
[----:B-1----:R-:W-:-:S04]  /*5600*/  @P0 IMAD.HI.U32 R4, R3, c[0x0][0x33c], RZ ;  /* 0x0000cf0003040a27 */ /* 0x002fc800078e00ff */
[----:B--2---:R-:W-:-:S04]  /*5610*/  @P2 IMAD R0, R9, 0x60, R0 ;  /* 0x0000006009002824 */ /* 0x004fc800078e0200 */
[----:B------:R-:W-:-:S05]  /*5620*/  @P2 IMAD.HI R0, R0, 0x2aaaaaab, RZ ;  /* 0x2aaaaaab00002827 */ /* 0x000fca00078e02ff */
[----:B------:R-:W-:-:S04]  /*5630*/  @P2 SHF.R.U32.HI R2, RZ, 0x1f, R0 ;  /* 0x0000001fff022819 */ /* 0x000fc80000011600 */
[----:B------:R-:W-:Y:S01]  /*5640*/  @P2 LEA.HI.SX32 R2, R0, R2, 0x1c ;  /* 0x0000000200022211 */ /* 0x000fe200078fe2ff */
[----:B------:R-:W-:Y:S01]  /*5650*/  IMAD.MOV.U32 R0, RZ, RZ, R3 ;  /* 0x000000ffff007224 */ /* 0x000fe200078e0003 */
[----:B------:R-:W-:-:S03]  /*5660*/  @P0 SHF.R.U32.HI R0, RZ, c[0x0][0x340], R4 ;  /* 0x0000d000ff000a19 */ /* 0x000fc60000011604 */
[----:B------:R-:W-:Y:S01]  /*5670*/  @P2 IMAD R2, R2, 0x3000, RZ ;  /* 0x0000300002022824 */ /* 0x000fe200078e02ff */
[----:B------:R-:W-:-:S04]  /*5680*/  SHF.R.S32.HI R4, RZ, 0x1f, R0 ;  /* 0x0000001fff047819 */ /* 0x000fc80000011400 */
[----:B------:R-:W-:Y:S02]  /*5690*/  @P2 SHF.R.S32.HI R3, RZ, 0x1f, R2 ;  /* 0x0000001fff032819 */ /* 0x000fe40000011402 */
[----:B------:R-:W-:-:S06]  /*56a0*/  @!P2 CS2R R2, SRZ ;  /* 0x000000000002a805 */ /* 0x000fcc000001ff00 */
[----:B------:R-:W-:Y:S01]  /*56b0*/  IADD3 R2, P1, P0, R2, UR5, R5 ;  /* 0x0000000502027c10 */ /* 0x000fe2000f83e005 */
[C---:B------:R-:W-:Y:S02]  /*56c0*/  IMAD R5, R4.reuse, c[0x0][0x328], RZ ;  /* 0x0000ca0004057a24 */ /* 0x040fe400078e02ff */
[----:B------:R-:W-:Y:S01]  /*56d0*/  IMAD R4, R4, c[0x0][0x300], RZ ;  /* 0x0000c00004047a24 */ /* 0x000fe200078e02ff */
[----:B------:R-:W-:Y:S01]  /*56e0*/  IADD3.X R3, R3, UR4, R6, P1, P0 ;  /* 0x0000000403037c10 */ /* 0x000fe20008fe0406 */
[C---:B------:R-:W-:Y:S01]  /*56f0*/  IMAD R7, R0.reuse, c[0x0][0x32c], R5 ;  /* 0x0000cb0000077a24 */ /* 0x040fe200078e0205 */
[----:B------:R-:W-:Y:S01]  /*5700*/  SHF.R.S32.HI R6, RZ, 0x1f, R9 ;  /* 0x0000001fff067819 */ /* 0x000fe20000011409 */
[C---:B------:R-:W-:Y:S02]  /*5710*/  IMAD R8, R0.reuse, c[0x0][0x304], R4 ;  /* 0x0000c10000087a24 */ /* 0x040fe400078e0204 */
[----:B------:R-:W-:-:S04]  /*5720*/  IMAD.WIDE.U32 R4, R0, c[0x0][0x328], R2 ;  /* 0x0000ca0000047a25 */ /* 0x000fc800078e0002 */
[----:B------:R-:W-:Y:S01]  /*5730*/  IMAD.WIDE.U32 R2, R0, c[0x0][0x300], R2 ;  /* 0x0000c00000027a25 */ /* 0x000fe200078e0002 */
[----:B------:R-:W-:Y:S02]  /*5740*/  SEL R0, R6, RZ, !P2 ;  /* 0x000000ff06007207 */ /* 0x000fe40005000000 */
[----:B------:R-:W-:Y:S01]  /*5750*/  IADD3 R5, R5, R7, RZ ;  /* 0x0000000705057210 */ /* 0x000fe20007ffe0ff */
[----:B------:R-:W-:Y:S01]  /*5760*/  IMAD.IADD R3, R3, 0x1, R8 ;  /* 0x0000000103037824 */ /* 0x000fe200078e0208 */
[----:B------:R-:W-:Y:S01]  /*5770*/  SEL R6, R9, RZ, !P2 ;  /* 0x000000ff09067207 */ /* 0x000fe20005000000 */
[C---:B------:R-:W-:Y:S02]  /*5780*/  IMAD R10, R0.reuse, c[0x0][0x330], RZ ;  /* 0x0000cc00000a7a24 */ /* 0x040fe400078e02ff */
[----:B------:R-:W-:Y:S02]  /*5790*/  IMAD R0, R0, c[0x0][0x308], RZ ;  /* 0x0000c20000007a24 */ /* 0x000fe400078e02ff */
[----:B------:R-:W-:-:S02]  /*57a0*/  IMAD R10, R6, c[0x0][0x334], R10 ;  /* 0x0000cd00060a7a24 */ /* 0x000fc400078e020a */
[----:B------:R-:W-:-:S04]  /*57b0*/  IMAD.WIDE.U32 R8, R6, c[0x0][0x330], R4 ;  /* 0x0000cc0006087a25 */ /* 0x000fc800078e0004 */
[----:B------:R-:W-:Y:S01]  /*57c0*/  IMAD R0, R6, c[0x0][0x30c], R0 ;  /* 0x0000c30006007a24 */ /* 0x000fe200078e0200 */
[----:B------:R-:W-:Y:S01]  /*57d0*/  LEA R4, P1, R8, c[0x0][0x310], 0x2 ;  /* 0x0000c40008047a11 */ /* 0x000fe200078210ff */
[----:B------:R-:W-:Y:S01]  /*57e0*/  IMAD.WIDE.U32 R6, R6, c[0x0][0x308], R2 ;  /* 0x0000c20006067a25 */ /* 0x000fe200078e0002 */
[----:B------:R-:W-:-:S03]  /*57f0*/  IADD3 R3, R9, R10, RZ ;  /* 0x0000000a09037210 */ /* 0x000fc60007ffe0ff */
[----:B------:R-:W-:Y:S01]  /*5800*/  IMAD.IADD R0, R7, 0x1, R0 ;  /* 0x0000000107007824 */ /* 0x000fe200078e0200 */
[----:B------:R-:W-:Y:S02]  /*5810*/  LEA.HI.X R5, R8, c[0x0][0x314], R3, 0x2, P1 ;  /* 0x0000c50008057a11 */ /* 0x000fe400008f1403 */
[----:B------:R-:W-:-:S03]  /*5820*/  LEA R2, P0, R6, c[0x0][0x2e8], 0x2 ;  /* 0x0000ba0006027a11 */ /* 0x000fc600078010ff */
        /* <DEDUP_REMOVED lines=49> */
[----:B------:R-:W-:Y:S04]  /*5b40*/  RED.E.ADD.F32.FTZ.RN.STRONG.GPU [R2.64], R100 ;  /* 0x000000640200798e */ /* 0x000fe8000c10e788 */
        /* <DEDUP_REMOVED lines=48> */
.L_x_217:
        /* <DEDUP_REMOVED lines=11> */
.L_x_2292:


//--------------------- .text._ZN7cutlass13device_kernelIN5flash19enable_sm80_to_sm89INS1_16FlashAttnBwdSm80INS1_25CollectiveMainloopBwdSm80ILi2ELi1EN4cute5tupleIJNS5_1CILi64EEENS7_ILi96EEENS7_ILi128EEEEEENS_6half_tEfNS_4arch4Sm80ELb0ELb0ELb0ELb1ELb1ELb0ELb0ELb0ELi2ELi2ELi2ELi2ELb1EEENS1_24CollectiveEpilogueBwdGQAISB_fSE_Li256ELb1ELb1EEENS1_19SingleTileSchedulerILb1ELb0ELb0ELi96EEEEEEEEEvNT_6ParamsE --------------------------
	.section	.text._ZN7cutlass13device_kernelIN5flash19enable_sm80_to_sm89INS1_16FlashAttnBwdSm80INS1_25CollectiveMainloopBwdSm80ILi2ELi1EN4cute5tupleIJNS5_1CILi64EEENS7_ILi96EEENS7_ILi128EEEEEENS_6half_tEfNS_4arch4Sm80ELb0ELb0ELb0ELb1ELb1ELb0ELb0ELb0ELi2ELi2ELi2ELi2ELb1EEENS1_24CollectiveEpilogueBwdGQAISB_fSE_Li256ELb1ELb1EEENS1_19SingleTileSchedulerILb1ELb0ELb0ELi96EEEEEEEEEvNT_6ParamsE,"ax",@progbits
	.sectioninfo	@"SHI_REGISTERS=255"
	.align	128
.text._ZN7cutlass13device_kernelIN5flash19enable_sm80_to_sm89INS1_16FlashAttnBwdSm80INS1_25CollectiveMainloopBwdSm80ILi2ELi1EN4cute5tupleIJNS5_1CILi64EEENS7_ILi96EEENS7_ILi128EEEEEENS_6half_tEfNS_4arch4Sm80ELb0ELb0ELb0ELb1ELb1ELb0ELb0ELb0ELi2ELi2ELi2ELi2ELb1EEENS1_24CollectiveEpilogueBwdGQAISB_fSE_Li256ELb1ELb1EEENS1_19SingleTileSchedulerILb1ELb0ELb0ELi96EEEEEEEEEvNT_6ParamsE:
        .type           _ZN7cutlass13device_kernelIN5flash19enable_sm80_to_sm89INS1_16FlashAttnBwdSm80INS1_25CollectiveMainloopBwdSm80ILi2ELi1EN4cute5tupleIJNS5_1CILi64EEENS7_ILi96EEENS7_ILi128EEEEEENS_6half_tEfNS_4arch4Sm80ELb0ELb0ELb0ELb1ELb1ELb0ELb0ELb0ELi2ELi2ELi2ELi2ELb1EEENS1_24CollectiveEpilogueBwdGQAISB_fSE_Li256ELb1ELb1EEENS1_19SingleTileSchedulerILb1ELb0ELb0ELi96EEEEEEEEEvNT_6ParamsE,@function
        .size           _ZN7cutlass13device_kernelIN5flash19enable_sm80_to_sm89INS1_16FlashAttnBwdSm80INS1_25CollectiveMainloopBwdSm80ILi2ELi1EN4cute5tupleIJNS5_1CILi64EEENS7_ILi96EEENS7_ILi128EEEEEENS_6half_tEfNS_4arch4Sm80ELb0ELb0ELb0ELb1ELb1ELb0ELb0ELb0ELi2ELi2ELi2ELi2ELb1EEENS1_24CollectiveEpilogueBwdGQAISB_fSE_Li256ELb1ELb1EEENS1_19SingleTileSchedulerILb1ELb0ELb0ELi96EEEEEEEEEvNT_6ParamsE,(.L_x_2293 - _ZN7cutlass13device_kernelIN5flash19enable_sm80_to_sm89INS1_16FlashAttnBwdSm80INS1_25CollectiveMainloopBwdSm80ILi2ELi1EN4cute5tupleIJNS5_1CILi64EEENS7_ILi96EEENS7_ILi128EEEEEENS_6half_tEfNS_4arch4Sm80ELb0ELb0ELb0ELb1ELb1ELb0ELb0ELb0ELi2ELi2ELi2ELi2ELb1EEENS1_24CollectiveEpilogueBwdGQAISB_fSE_Li256ELb1ELb1EEENS1_19SingleTileSchedulerILb1ELb0ELb0ELi96EEEEEEEEEvNT_6ParamsE)
        .other          _ZN7cutlass13device_kernelIN5flash19enable_sm80_to_sm89INS1_16FlashAttnBwdSm80INS1_25CollectiveMainloopBwdSm80ILi2ELi1EN4cute5tupleIJNS5_1CILi64EEENS7_ILi96EEENS7_ILi128EEEEEENS_6half_tEfNS_4arch4Sm80ELb0ELb0ELb0ELb1ELb1ELb0ELb0ELb0ELi2ELi2ELi2ELi2ELb1EEENS1_24CollectiveEpilogueBwdGQAISB_fSE_Li256ELb1ELb1EEENS1_19SingleTileSchedulerILb1ELb0ELb0ELi96EEEEEEEEEvNT_6ParamsE,@"STO_CUDA_ENTRY STV_DEFAULT"
_ZN7cutlass13device_kernelIN5flash19enable_sm80_to_sm89INS1_16FlashAttnBwdSm80INS1_25CollectiveMainloopBwdSm80ILi2ELi1EN4cute5tupleIJNS5_1CILi64EEENS7_ILi96EEENS7_ILi128EEEEEENS_6half_tEfNS_4arch4Sm80ELb0ELb0ELb0ELb1ELb1ELb0ELb0ELb0ELi2ELi2ELi2ELi2ELb1EEENS1_24CollectiveEpilogueBwdGQAISB_fSE_Li256ELb1ELb1EEENS1_19SingleTileSchedulerILb1ELb0ELb0ELi96EEEEEEEEEvNT_6ParamsE:
        /* <DEDUP_REMOVED lines=18> */
.L_x_219:
        /* <DEDUP_REMOVED lines=8> */
.L_x_221:
[----:B------:R-:W-:Y:S02]  /*01a0*/  MOV R0, c[0x0][0x3ac] ;  /* 0x0000eb0000007a02 */ /* 0x000fe40000000f00 */
.L_x_220:
[----:B-1----:R-:W-:-:S05]  /*01b0*/  IMAD R2, R17, 0x60, RZ ;  /* 0x0000006011027824 */ /* 0x002fca00078e02ff */
[----:B-----5:R-:W-:-:S04]  /*01c0*/  ISETP.GE.AND P0, PT, R2, R0, PT ;  /* 0x000000000200720c */ /* 0x020fc80003f06270 */
[----:B------:R-:W-:-:S05]  /*01d0*/  SEL R0, R5, 0xffffffff, !P0 ;  /* 0xffffffff05007807 */ /* 0x000fca0004000000 */
[----:B------:R1:W-:Y:S01]  /*01e0*/  STL [R1+0x1c], R0 ;  /* 0x00001c0001007387 */ /* 0x0003e20000100800 */
[----:B------:R-:W-:Y:S05]  /*01f0*/  BRA `(.L_x_222) ;  /* 0x0000012000007947 */ /* 0x000fea0003800000 */
.L_x_218:
[----:B---34-:R-:W-:-:S04]  /*0200*/  ISETP.NE.U32.AND P0, PT, RZ, c[0x0][0x3c8], PT ;  /* 0x0000f200ff007a0c */ /* 0x018fc80003f05070 */
[----:B------:R-:W-:-:S13]  /*0210*/  ISETP.NE.AND.EX P0, PT, RZ, c[0x0][0x3cc], PT, P0 ;  /* 0x0000f300ff007a0c */ /* 0x000fda0003f05300 */
[----:B------:R-:W-:Y:S05]  /*0220*/  @!P0 BRA `(.L_x_223) ;  /* 0x0000002000008947 */ /* 0x000fea0003800000 */
[----:B------:R1:W5:Y:S01]  /*0230*/  LDG.E R0, [R2.64] ;  /* 0x0000000802007981 */ /* 0x000362000c1e1900 */
[----:B------:R-:W-:Y:S05]  /*0240*/  BRA `(.L_x_224) ;  /* 0x0000009000007947 */ /* 0x000fea0003800000 */
.L_x_223:
        /* <DEDUP_REMOVED lines=8> */
.L_x_225:
[----:B------:R-:W-:Y:S02]  /*02d0*/  MOV R0, c[0x0][0x3ac] ;  /* 0x0000eb0000007a02 */ /* 0x000fe40000000f00 */
.L_x_224:
[----:B-1----:R-:W-:-:S05]  /*02e0*/  IMAD R2, R17, 0x60, RZ ;  /* 0x0000006011027824 */ /* 0x002fca00078e02ff */
[----:B-----5:R-:W-:-:S04]  /*02f0*/  ISETP.GE.AND P0, PT, R2, R0, PT ;  /* 0x000000000200720c */ /* 0x020fc80003f06270 */
[----:B------:R-:W-:-:S05]  /*0300*/  SEL R0, R5, 0xffffffff, !P0 ;  /* 0xffffffff05007807 */ /* 0x000fca0004000000 */
[----:B------:R1:W-:Y:S04]  /*0310*/  STL [R1+0x1c], R0 ;  /* 0x00001c0001007387 */ /* 0x0003e80000100800 */
.L_x_222:
        /* <DEDUP_REMOVED lines=34> */
.L_x_226:
[----:B------:R-:W-:-:S04]  /*0540*/  ISETP.NE.U32.AND P0, PT, RZ, c[0x0][0x2e0], PT ;  /* 0x0000b800ff007a0c */ /* 0x000fc80003f05070 */
[----:B------:R-:W-:-:S13]  /*0550*/  ISETP.NE.AND.EX P0, PT, RZ, c[0x0][0x2e4], PT, P0 ;  /* 0x0000b900ff007a0c */ /* 0x000fda0003f05300 */
[----:B------:R-:W-:Y:S05]  /*0560*/  @!P0 BRA `(.L_x_227) ;  /* 0x0000003000008947 */ /* 0x000fea0003800000 */
[----:B------:R-:W-:-:S05]  /*0570*/  IMAD.WIDE R2, R23, R14, c[0x0][0x2e0] ;  /* 0x0000b80017027625 */ /* 0x000fca00078e020e */
[----:B------:R1:W5:Y:S01]  /*0580*/  LDG.E R13, [R2.64] ;  /* 0x00000008020d7981 */ /* 0x000362000c1e1900 */
[----:B------:R-:W-:Y:S05]  /*0590*/  BRA `(.L_x_228) ;  /* 0x0000004000007947 */ /* 0x000fea0003800000 */
.L_x_227:
[----:B------:R-:W-:Y:S05]  /*05a0*/  @!P3 BRA `(.L_x_228) ;  /* 0x000000300000b947 */ /* 0x000fea0003800000 */
[----:B------:R1:W2:Y:S04]  /*05b0*/  LDG.E R0, [R2.64] ;  /* 0x0000000802007981 */ /* 0x0002a8000c1e1900 */
[----:B-1----:R-:W2:Y:S02]  /*05c0*/  LDG.E R2, [R2.64+0x4] ;  /* 0x0000040802027981 */ /* 0x002ea4000c1e1900 */
[----:B--2---:R-:W-:Y:S02]  /*05d0*/  IADD3 R13, -R0, R2, RZ ;  /* 0x00000002000d7210 */ /* 0x004fe40007ffe1ff */
.L_x_228:
        /* <DEDUP_REMOVED lines=507> */
.L_x_232:
        /* <DEDUP_REMOVED lines=169> */
.L_x_230:
        /* <DEDUP_REMOVED lines=357> */
.L_x_231:
        /* <DEDUP_REMOVED lines=233> */
.L_x_229:
[----:B------:R-:W-:Y:S05]  /*5500*/  @P1 EXIT ;  /* 0x000000000000194d */ /* 0x000fea0003800000 */
[----:B------:R-:W2:Y:S01]  /*5510*/  LDL.LU R8, [R1+0x1c] ;  /* 0x00001c0001087983 */ /* 0x000ea20000300800 */
[----:B------:R-:W-:-:S04]  /*5520*/  ISETP.NE.U32.AND P1, PT, RZ, c[0x0][0x360], PT ;  /* 0x0000d800ff007a0c */ /* 0x000fc80003f25070 */
[----:B------:R-:W-:-:S13]  /*5530*/  ISETP.NE.AND.EX P1, PT, RZ, c[0x0][0x364], PT, P1 ;  /* 0x0000d900ff007a0c */ /* 0x000fda0003f25310 */
[----:B-1----:R-:W-:Y:S01]  /*5540*/  @P1 IMAD.MOV.U32 R2, RZ, RZ, 0x4 ;  /* 0x00000004ff021424 */ /* 0x002fe200078e00ff */
[----:B------:R-:W1:Y:S01]  /*5550*/  S2UR UR6, SR_CTAID.X ;  /* 0x00000000000679c3 */ /* 0x000e620000002500 */
[----:B------:R-:W3:Y:S02]  /*5560*/  S2R R5, SR_CTAID.Y ;  /* 0x0000000000057919 */ /* 0x000ee40000002600 */
[----:B--2---:R-:W-:-:S06]  /*5570*/  @P1 IMAD.WIDE R2, R8, R2, c[0x0][0x360] ;  /* 0x0000d80008021625 */ /* 0x004fcc00078e0202 */
[----:B------:R2:W4:Y:S01]  /*5580*/  @P1 LDG.E R2, [R2.64] ;  /* 0x0000000802021981 */ /* 0x000522000c1e1900 */
[----:B------:R-:W-:Y:S01]  /*5590*/  IMAD.MOV.U32 R0, RZ, RZ, c[0x0][0x338] ;  /* 0x0000ce00ff007624 */ /* 0x000fe200078e00ff */
[----:B------:R-:W-:Y:S01]  /*55a0*/  ULDC UR5, c[0x0][0x358] ;  /* 0x0000d60000057ab9 */ /* 0x000fe20000000800 */
[----:B---3--:R-:W-:Y:S01]  /*55b0*/  IMAD.MOV.U32 R7, RZ, RZ, R5 ;  /* 0x000000ffff077224 */ /* 0x008fe200078e0005 */
[----:B------:R-:W3:Y:S01]  /*55c0*/  S2R R4, SR_TID.X ;  /* 0x0000000000047919 */ /* 0x000ee20000002100 */
[----:B-1----:R-:W-:-:S03]  /*55d0*/  UIMAD UR5, UR6, UR5, URZ ;  /* 0x00000005060572a4 */ /* 0x002fc6000f8e023f */
[----:B------:R-:W-:Y:S01]  /*55e0*/  BAR.SYNC.DEFER_BLOCKING 0x1, 0x100 ;  /* 0x0044000000007b1d */ /* 0x000fe20000010000 */
[----:B------:R-:W-:Y:S01]  /*55f0*/  ISETP.NE.AND P0, PT, R0, 0x1, PT ;  /* 0x000000010000780c */ /* 0x000fe20003f05270 */
[C---:B------:R-:W-:Y:S01]  /*5600*/  IMAD R0, R8.reuse, c[0x0][0x2f4], RZ ;  /* 0x0000bd0008007a24 */ /* 0x040fe200078e02ff */
[----:B------:R-:W-:Y:S02]  /*5610*/  SHF.R.S32.HI R16, RZ, 0x1f, R8 ;  /* 0x0000001fff107819 */ /* 0x000fe40000011408 */
[----:B------:R-:W-:Y:S01]  /*5620*/  SEL R12, R8, RZ, !P1 ;  /* 0x000000ff080c7207 */ /* 0x000fe20004800000 */
[----:B------:R-:W-:Y:S01]  /*5630*/  ULDC UR4, c[0x0][0x2f4] ;  /* 0x0000bd0000047ab9 */ /* 0x000fe20000000800 */
[----:B------:R-:W-:Y:S01]  /*5640*/  SHF.R.S32.HI R15, RZ, 0x1f, R0 ;  /* 0x0000001fff0f7819 */ /* 0x000fe20000011400 */
[----:B------:R-:W-:Y:S01]  /*5650*/  UIMAD UR5, UR5, UR4, URZ ;  /* 0x00000004050572a4 */ /* 0x000fe2000f8e023f */
[----:B------:R-:W-:Y:S01]  /*5660*/  BSSY B0, `(.L_x_233) ;  /* 0x000001c000007945 */ /* 0x000fe20003800000 */
[----:B------:R-:W-:-:S02]  /*5670*/  SEL R16, R16, RZ, !P1 ;  /* 0x000000ff10107207 */ /* 0x000fc40004800000 */
[----:B------:R-:W-:Y:S02]  /*5680*/  USHF.R.S32.HI UR4, URZ, 0x1f, UR5 ;  /* 0x0000001f3f047899 */ /* 0x000fe40008011405 */
[----:B--2---:R-:W-:-:S05]  /*5690*/  @P0 IMAD.HI.U32 R3, R5, c[0x0][0x33c], RZ ;  /* 0x0000cf0005030a27 */ /* 0x004fca00078e00ff */
[----:B------:R-:W-:-:S04]  /*56a0*/  @P0 SHF.R.U32.HI R7, RZ, c[0x0][0x340], R3 ;  /* 0x0000d000ff070a19 */ /* 0x000fc80000011603 */
[--C-:B------:R-:W-:Y:S01]  /*56b0*/  IADD3 R0, P2, P0, R0, UR5, R7.reuse ;  /* 0x0000000500007c10 */ /* 0x100fe2000f85e007 */
[--C-:B------:R-:W-:Y:S01]  /*56c0*/  IMAD.MOV R6, RZ, RZ, -R7.reuse ;  /* 0x000000ffff067224 */ /* 0x100fe200078e0a07 */
[----:B------:R-:W-:-:S03]  /*56d0*/  SHF.R.S32.HI R13, RZ, 0x1f, R7 ;  /* 0x0000001fff0d7819 */ /* 0x000fc60000011407 */
[----:B------:R-:W-:Y:S01]  /*56e0*/  IMAD.SHL.U32 R14, R0, 0x4, RZ ;  /* 0x00000004000e7824 */ /* 0x000fe200078e00ff */
[----:B------:R-:W-:Y:S01]  /*56f0*/  IADD3.X R15, R15, UR4, R13, P2, P0 ;  /* 0x000000040f0f7c10 */ /* 0x000fe200097e040d */
[----:B------:R-:W-:Y:S01]  /*5700*/  IMAD R6, R6, c[0x0][0x338], R5 ;  /* 0x0000ce0006067a24 */ /* 0x000fe200078e0205 */
[----:B---3--:R-:W-:Y:S02]  /*5710*/  ISETP.NE.AND P2, PT, R4, RZ, PT ;  /* 0x000000ff0400720c */ /* 0x008fe40003f45270 */
[----:B------:R-:W-:Y:S02]  /*5720*/  SHF.L.U64.HI R15, R0, 0x2, R15 ;  /* 0x00000002000f7819 */ /* 0x000fe4000001020f */
[----:B------:R-:W-:-:S04]  /*5730*/  IADD3 R4, P0, R14, c[0x0][0x350], RZ ;  /* 0x0000d4000e047a10 */ /* 0x000fc80007f1e0ff */
[----:B------:R-:W-:Y:S01]  /*5740*/  IADD3.X R5, R15, c[0x0][0x354], RZ, P0, !PT ;  /* 0x0000d5000f057a10 */ /* 0x000fe200007fe4ff */
[----:B----4-:R-:W-:-:S04]  /*5750*/  @P1 IMAD R2, R8, 0x60, R2 ;  /* 0x0000006008021824 */ /* 0x010fc800078e0202 */
[----:B------:R-:W-:-:S05]  /*5760*/  @P1 IMAD.HI R2, R2, 0x2aaaaaab, RZ ;  /* 0x2aaaaaab02021827 */ /* 0x000fca00078e02ff */
[----:B------:R-:W-:-:S04]  /*5770*/  @P1 SHF.R.U32.HI R3, RZ, 0x1f, R2 ;  /* 0x0000001fff031819 */ /* 0x000fc80000011602 */
[----:B------:R-:W-:-:S05]  /*5780*/  @P1 LEA.HI.SX32 R2, R2, R3, 0x1c ;  /* 0x0000000302021211 */ /* 0x000fca00078fe2ff */
[----:B------:R-:W-:-:S05]  /*5790*/  @P1 IMAD R2, R2, 0x3000, RZ ;  /* 0x0000300002021824 */ /* 0x000fca00078e02ff */
[----:B------:R-:W-:Y:S02]  /*57a0*/  @P1 SHF.R.S32.HI R3, RZ, 0x1f, R2 ;  /* 0x0000001fff031819 */ /* 0x000fe40000011402 */
[----:B------:R-:W-:Y:S01]  /*57b0*/  @!P1 CS2R R2, SRZ ;  /* 0x0000000000029805 */ /* 0x000fe2000001ff00 */
[----:B------:R-:W-:Y:S05]  /*57c0*/  @P2 BRA `(.L_x_234) ;  /* 0x0000005000002947 */ /* 0x000fea0003800000 */
.L_x_235:
[----:B------:R-:W2:Y:S01]  /*57d0*/  LDG.E.STRONG.GPU R0, [R4.64] ;  /* 0x0000000804007981 */ /* 0x000ea2000c1ef900 */
[----:B------:R-:W-:Y:S01]  /*57e0*/  YIELD ;  /* 0x0000000000007946 */ /* 0x000fe20003800000 */
[----:B--2---:R-:W-:Y:S01]  /*57f0*/  ISETP.NE.AND P0, PT, R0, R6, PT ;  /* 0x000000060000720c */ /* 0x004fe20003f05270 */
[----:B------:R-:W-:-:S12]  /*5800*/  CCTL.IVALL ;  /* 0x00000000ff00798f */ /* 0x000fd80002000000 */
[----:B------:R-:W-:Y:S05]  /*5810*/  @P0 BRA `(.L_x_235) ;  /* 0xffffffb000000947 */ /* 0x000fea000383ffff */
.L_x_234:
[----:B------:R-:W-:Y:S05]  /*5820*/  BSYNC B0 ;  /* 0x0000000000007941 */ /* 0x000fea0003800000 */
.L_x_233:
[----:B------:R-:W-:Y:S01]  /*5830*/  MOV R17, 0xffffffff ;  /* 0xffffffff00117802 */ /* 0x000fe20000000f00 */
[----:B------:R-:W-:Y:S05]  /*5840*/  BRA.CONV ~URZ, `(.L_x_236) ;  /* 0x000000237f007947 */ /* 0x000fea000b800000 */
[----:B------:R-:W-:Y:S02]  /*5850*/  MOV R8, 0x5870 ;  /* 0x0000587000087802 */ /* 0x000fe40000000f00 */
[----:B------:R-:W-:Y:S05]  /*5860*/  CALL.REL.NOINC `($__internal_1_$__cuda_sm70_warpsync) ;  /* 0x00000aa000007944 */ /* 0x000fea0003c00000 */
.L_x_236:
[----:B------:R-:W1:Y:S01]  /*5870*/  S2R R0, SR_TID.X ;  /* 0x0000000000007919 */ /* 0x000e620000002100 */
[----:B------:R-:W-:Y:S01]  /*5880*/  UIMAD UR5, UR6, 0x3000, URZ ;  /* 0x00003000060578a4 */ /* 0x000fe2000f8e023f */
[----:B------:R-:W-:-:S06]  /*5890*/  NOP ;  /* 0x0000000000007918 */ /* 0x000fcc0000000000 */
[----:B------:R-:W-:Y:S01]  /*58a0*/  USHF.R.S32.HI UR4, URZ, 0x1f, UR5 ;  /* 0x0000001f3f047899 */ /* 0x000fe20008011405 */
[--C-:B-1----:R-:W-:Y:S02]  /*58b0*/  SHF.R.S32.HI R8, RZ, 0x1f, R0.reuse ;  /* 0x0000001fff087819 */ /* 0x102fe40000011400 */
[----:B------:R-:W-:Y:S01]  /*58c0*/  IADD3 R10, P1, P0, R2, UR5, R0 ;  /* 0x00000005020a7c10 */ /* 0x000fe2000f83e000 */
[----:B------:R-:W-:-:S03]  /*58d0*/  IMAD R0, R13, c[0x0][0x328], RZ ;  /* 0x0000ca000d007a24 */ /* 0x000fc600078e02ff */
[----:B------:R-:W-:Y:S01]  /*58e0*/  IADD3.X R11, R3, UR4, R8, P1, P0 ;  /* 0x00000004030b7c10 */ /* 0x000fe20008fe0408 */
[C---:B------:R-:W-:Y:S02]  /*58f0*/  IMAD R0, R7.reuse, c[0x0][0x32c], R0 ;  /* 0x0000cb0007007a24 */ /* 0x040fe400078e0200 */
[----:B------:R-:W-:Y:S02]  /*5900*/  IMAD R8, R16, c[0x0][0x330], RZ ;  /* 0x0000cc0010087a24 */ /* 0x000fe400078e02ff */
[----:B------:R-:W-:-:S05]  /*5910*/  IMAD.WIDE.U32 R2, R7, c[0x0][0x328], R10 ;  /* 0x0000ca0007027a25 */ /* 0x000fca00078e000a */
[----:B------:R-:W-:Y:S01]  /*5920*/  IADD3 R3, R3, R0, RZ ;  /* 0x0000000003037210 */ /* 0x000fe20007ffe0ff */
[----:B------:R-:W-:-:S04]  /*5930*/  IMAD R0, R12, c[0x0][0x334], R8 ;  /* 0x0000cd000c007a24 */ /* 0x000fc800078e0208 */
        /* <DEDUP_REMOVED lines=54> */
[----:B-1----:R-:W-:Y:S05]  /*5ca0*/  CALL.REL.NOINC `($__internal_1_$__cuda_sm70_warpsync) ;  /* 0x0000066000007944 */ /* 0x002fea0003c00000 */
.L_x_237:
        /* <DEDUP_REMOVED lines=12> */
.L_x_239:
[----:B------:R-:W-:Y:S05]  /*5d70*/  BSYNC B0 ;  /* 0x0000000000007941 */ /* 0x000fea0003800000 */
.L_x_238:
[----:B--2---:R-:W-:Y:S01]  /*5d80*/  IADD3 R4, P0, R14, c[0x0][0x348], RZ ;  /* 0x0000d2000e047a10 */ /* 0x004fe20007f1e0ff */
[----:B------:R-:W-:Y:S03]  /*5d90*/  BSSY B0, `(.L_x_240) ;  /* 0x0000008000007945 */ /* 0x000fe60003800000 */
[----:B------:R-:W-:Y:S01]  /*5da0*/  IADD3.X R5, R15, c[0x0][0x34c], RZ, P0, !PT ;  /* 0x0000d3000f057a10 */ /* 0x000fe200007fe4ff */
[----:B------:R-:W-:Y:S05]  /*5db0*/  @P2 BRA `(.L_x_241) ;  /* 0x0000005000002947 */ /* 0x000fea0003800000 */
.L_x_242:
[----:B------:R-:W2:Y:S01]  /*5dc0*/  LDG.E.STRONG.GPU R0, [R4.64] ;  /* 0x0000000804007981 */ /* 0x000ea2000c1ef900 */
[----:B------:R-:W-:Y:S01]  /*5dd0*/  YIELD ;  /* 0x0000000000007946 */ /* 0x000fe20003800000 */
[----:B--2---:R-:W-:Y:S01]  /*5de0*/  ISETP.NE.AND P0, PT, R0, R6, PT ;  /* 0x000000060000720c */ /* 0x004fe20003f05270 */
[----:B------:R-:W-:-:S12]  /*5df0*/  CCTL.IVALL ;  /* 0x00000000ff00798f */ /* 0x000fd80002000000 */
[----:B------:R-:W-:Y:S05]  /*5e00*/  @P0 BRA `(.L_x_242) ;  /* 0xffffffb000000947 */ /* 0x000fea000383ffff */
.L_x_241:
[----:B------:R-:W-:Y:S05]  /*5e10*/  BSYNC B0 ;  /* 0x0000000000007941 */ /* 0x000fea0003800000 */
.L_x_240:
[----:B------:R-:W-:Y:S05]  /*5e20*/  BRA.CONV ~URZ, `(.L_x_243) ;  /* 0x000000237f007947 */ /* 0x000fea000b800000 */
[----:B------:R-:W-:Y:S02]  /*5e30*/  MOV R8, 0x5e50 ;  /* 0x00005e5000087802 */ /* 0x000fe40000000f00 */
[----:B-1----:R-:W-:Y:S05]  /*5e40*/  CALL.REL.NOINC `($__internal_1_$__cuda_sm70_warpsync) ;  /* 0x000004c000007944 */ /* 0x002fea0003c00000 */
.L_x_243:
[----:B-1----:R-:W-:Y:S01]  /*5e50*/  MOV R2, R10 ;  /* 0x0000000a00027202 */ /* 0x002fe20000000f00 */
[----:B------:R-:W-:Y:S01]  /*5e60*/  IMAD R0, R13, c[0x0][0x300], RZ ;  /* 0x0000c0000d007a24 */ /* 0x000fe200078e02ff */
[----:B------:R-:W-:Y:S01]  /*5e70*/  MOV R3, R11 ;  /* 0x0000000b00037202 */ /* 0x000fe20000000f00 */
[----:B------:R-:W-:Y:S01]  /*5e80*/  IMAD R6, R16, c[0x0][0x308], RZ ;  /* 0x0000c20010067a24 */ /* 0x000fe200078e02ff */
[----:B------:R-:W-:-:S06]  /*5e90*/  NOP ;  /* 0x0000000000007918 */ /* 0x000fcc0000000000 */
[----:B------:R-:W-:-:S04]  /*5ea0*/  IMAD.WIDE.U32 R2, R7, c[0x0][0x300], R2 ;  /* 0x0000c00007027a25 */ /* 0x000fc800078e0002 */
[----:B------:R-:W-:-:S05]  /*5eb0*/  IMAD R0, R7, c[0x0][0x304], R0 ;  /* 0x0000c10007007a24 */ /* 0x000fca00078e0200 */
        /* <DEDUP_REMOVED lines=57> */
.L_x_244:
        /* <DEDUP_REMOVED lines=12> */
        .weak           $__internal_1_$__cuda_sm70_warpsync
        .type           $__internal_1_$__cuda_sm70_warpsync,@function
        .size           $__internal_1_$__cuda_sm70_warpsync,(.L_x_2293 - $__internal_1_$__cuda_sm70_warpsync)
$__internal_1_$__cuda_sm70_warpsync:
[----:B------:R-:W-:Y:S01]  /*6310*/  MOV R9, 0x0 ;  /* 0x0000000000097802 */ /* 0x000fe20000000f00 */
[----:B------:R-:W-:Y:S04]  /*6320*/  WARPSYNC R17 ;  /* 0x0000001100007348 */ /* 0x000fe80003800000 */
[----:B------:R-:W-:Y:S05]  /*6330*/  RET.REL.NODEC R8 `(_ZN7cutlass13device_kernelIN5flash19enable_sm80_to_sm89INS1_16FlashAttnBwdSm80INS1_25CollectiveMainloopBwdSm80ILi2ELi1EN4cute5tupleIJNS5_1CILi64EEENS7_ILi96EEENS7_ILi128EEEEEENS_6half_tEfNS_4arch4Sm80ELb0ELb0ELb0ELb1ELb1ELb0ELb0ELb0ELi2ELi2ELi2ELi2ELb1EEENS1_24CollectiveEpilogueBwdGQAISB_fSE_Li256ELb1ELb1EEENS1_19SingleTileSchedulerILb1ELb0ELb0ELi96EEEEEEEEEvNT_6ParamsE) ;  /* 0xffff9cc008007950 */ /* 0x000fea0003c3ffff */
.L_x_245:
        /* <DEDUP_REMOVED lines=12> */
.L_x_2293:


//--------------------- .text._ZN7cutlass13device_kernelIN5flash19enable_sm80_to_sm89INS1_16FlashAttnBwdSm80INS1_25CollectiveMainloopBwdSm80ILi2ELi1EN4cute5tupleIJNS5_1CILi64EEENS7_ILi96EEENS7_ILi128EEEEEENS_6half_tEfNS_4arch4Sm80ELb0ELb1ELb0ELb0ELb0ELb0ELb0ELb0ELi2ELi2ELi2ELi2ELb1EEENS1_21CollectiveEpilogueBwdISB_SC_SE_Li256ELb0ELb0ELi4EEENS1_19SingleTileSchedulerILb0ELb0ELb0ELi96EEEEEEEEEvNT_6ParamsE --------------------------
	.section	.text._ZN7cutlass13device_kernelIN5flash19enable_sm80_to_sm89INS1_16FlashAttnBwdSm80INS1_25CollectiveMainloopBwdSm80ILi2ELi1EN4cute5tupleIJNS5_1CILi64EEENS7_ILi96EEENS7_ILi128EEEEEENS_6half_tEfNS_4arch4Sm80ELb0ELb1ELb0ELb0ELb0ELb0ELb0ELb0ELi2ELi2ELi2ELi2ELb1EEENS1_21CollectiveEpilogueBwdISB_SC_SE_Li256ELb0ELb0ELi4EEENS1_19SingleTileSchedulerILb0ELb0ELb0ELi96EEEEEEEEEvNT_6ParamsE,"ax",@progbits
	.sectioninfo	@"SHI_REGISTERS=255"
	.align	128
.text._ZN7cutlass13device_kernelIN5flash19enable_sm80_to_sm89INS1_16FlashAttnBwdSm80INS1_25CollectiveMainloopBwdSm80ILi2ELi1EN4cute5tupleIJNS5_1CILi64EEENS7_ILi96EEENS7_ILi128EEEEEENS_6half_tEfNS_4arch4Sm80ELb0ELb1ELb0ELb0ELb0ELb0ELb0ELb0ELi2ELi2ELi2ELi2ELb1EEENS1_21CollectiveEpilogueBwdISB_SC_SE_Li256ELb0ELb0ELi4EEENS1_19SingleTileSchedulerILb0ELb0ELb0ELi96EEEEEEEEEvNT_6ParamsE:
        .type           _ZN7cutlass13device_kernelIN5flash19enable_sm80_to_sm89INS1_16FlashAttnBwdSm80INS1_25CollectiveMainloopBwdSm80ILi2ELi1EN4cute5tupleIJNS5_1CILi64EEENS7_ILi96EEENS7_ILi128EEEEEENS_6half_tEfNS_4arch4Sm80ELb0ELb1ELb0ELb0ELb0ELb0ELb0ELb0ELi2ELi2ELi2ELi2ELb1EEENS1_21CollectiveEpilogueBwdISB_SC_SE_Li256ELb0ELb0ELi4EEENS1_19SingleTileSchedulerILb0ELb0ELb0ELi96EEEEEEEEEvNT_6ParamsE,@function
        .size           _ZN7cutlass13device_kernelIN5flash19enable_sm80_to_sm89INS1_16FlashAttnBwdSm80INS1_25CollectiveMainloopBwdSm80ILi2ELi1EN4cute5tupleIJNS5_1CILi64EEENS7_ILi96EEENS7_ILi128EEEEEENS_6half_tEfNS_4arch4Sm80ELb0ELb1ELb0ELb0ELb0ELb0ELb0ELb0ELi2ELi2ELi2ELi2ELb1EEENS1_21CollectiveEpilogueBwdISB_SC_SE_Li256ELb0ELb0ELi4EEENS1_19SingleTileSchedulerILb0ELb0ELb0ELi96EEEEEEEEEvNT_6ParamsE,(.L_x_2295 - _ZN7cutlass13device_kernelIN5flash19enable_sm80_to_sm89INS1_16FlashAttnBwdSm80INS1_25CollectiveMainloopBwdSm80ILi2ELi1EN4cute5tupleIJNS5_1CILi64EEENS7_ILi96EEENS7_ILi128EEEEEENS_6half_tEfNS_4arch4Sm80ELb0ELb1ELb0ELb0ELb0ELb0ELb0ELb0ELi2ELi2ELi2ELi2ELb1EEENS1_21CollectiveEpilogueBwdISB_SC_SE_Li256ELb0ELb0ELi4EEENS1_19SingleTileSchedulerILb0ELb0ELb0ELi96EEEEEEEEEvNT_6ParamsE)
        .other          _ZN7cutlass13device_kernelIN5flash19enable_sm80_to_sm89INS1_16FlashAttnBwdSm80INS1_25CollectiveMainloopBwdSm80ILi2ELi1EN4cute5tupleIJNS5_1CILi64EEENS7_ILi96EEENS7_ILi128EEEEEENS_6half_tEfNS_4arch4Sm80ELb0ELb1ELb0ELb0ELb0ELb0ELb0ELb0ELi2ELi2ELi2ELi2ELb1EEENS1_21CollectiveEpilogueBwdISB_SC_SE_Li256ELb0ELb0ELi4EEENS1_19SingleTileSchedulerILb0ELb0ELb0ELi96EEEEEEEEEvNT_6ParamsE,@"STO_CUDA_ENTRY STV_DEFAULT"
_ZN7cutlass13device_kernelIN5flash19enable_sm80_to_sm89INS1_16FlashAttnBwdSm80INS1_25CollectiveMainloopBwdSm80ILi2ELi1EN4cute5tupleIJNS5_1CILi64EEENS7_ILi96EEENS7_ILi128EEEEEENS_6half_tEfNS_4arch4Sm80ELb0ELb1ELb0ELb0ELb0ELb0ELb0ELb0ELi2ELi2ELi2ELi2ELb1EEENS1_21CollectiveEpilogueBwdISB_SC_SE_Li256ELb0ELb0ELi4EEENS1_19SingleTileSchedulerILb0ELb0ELb0ELi96EEEEEEEEEvNT_6ParamsE:
[----:B------:R-:W-:-:S03]  /*0000*/  MOV R1, c[0x0][0x28] ;  /* 0x00000a0000017a02 */ /* 0x000fc60000000f00 */
[----:B------:R-:W1:Y:S01]  /*0010*/  S2R R31, SR_CTAID.Z ;  /* 0x00000000001f7919 */ /* 0x000e620000002700 */
[----:B------:R-:W-:Y:S02]  /*0020*/  IADD3 R1, R1, -0x18, RZ ;  /* 0xffffffe801017810 */ /* 0x000fe40007ffe0ff */
[----:B-1----:R-:W-:-:S13]  /*0030*/  ISETP.GE.AND P0, PT, R31, RZ, PT ;  /* 0x000000ff1f00720c */ /* 0x002fda0003f06270 */
[----:B------:R-:W-:Y:S05]  /*0040*/  @!P0 EXIT ;  /* 0x000000000000894d */ /* 0x000fea0003800000 */
[----:B------:R-:W1:Y:S01]  /*0050*/  S2UR UR10, SR_CTAID.X ;  /* 0x00000000000a79c3 */ /* 0x000e620000002500 */
[----:B------:R-:W2:Y:S01]  /*0060*/  S2R R242, SR_TID.X ;  /* 0x0000000000f27919 */ /* 0x000ea20000002100 */
[----:B------:R-:W-:Y:S02]  /*0070*/  ULDC UR6, c[0x0][0x168] ;  /* 0x00005a0000067ab9 */ /* 0x000fe40000000800 */
[----:B------:R-:W-:-:S04]  /*0080*/  UIADD3 UR5, UR6, 0x3f, URZ ;  /* 0x0000003f06057890 */ /* 0x000fc8000fffe03f */
[----:B------:R-:W-:Y:S01]  /*0090*/  USHF.R.S32.HI UR4, URZ, 0x1f, UR5 ;  /* 0x0000001f3f047899 */ /* 0x000fe20008011405 */
[----:B------:R-:W3:Y:S03]  /*00a0*/  S2UR UR16, SR_CTAID.Y ;  /* 0x00000000001079c3 */ /* 0x000ee60000002600 */
[----:B------:R-:W-:-:S04]  /*00b0*/  ULEA.HI UR4, UR4, UR5, URZ, 0x6 ;  /* 0x0000000504047291 */ /* 0x000fc8000f8f303f */
[----:B------:R-:W-:Y:S01]  /*00c0*/  USHF.R.S32.HI UR12, URZ, 0x6, UR4 ;  /* 0x000000063f0c7899 */ /* 0x000fe20008011404 */
[----:B-1----:R-:W-:-:S13]  /*00d0*/  ISETP.LE.AND P0, PT, RZ, UR10, PT ;  /* 0x0000000aff007c0c */ /* 0x002fda000bf03270 */
[----:B---3--:R-:W-:Y:S05]  /*00e0*/  @!P0 BRA `(.L_x_246) ;  /* 0x000000b000008947 */ /* 0x008fea0003800000 */
[----:B--2---:R-:W-:Y:S02]  /*00f0*/  UIMAD UR5, UR10, 0x60, UR6 ;  /* 0x000000600a0578a4 */ /* 0x004fe4000f8e0206 */
[----:B------:R-:W-:Y:S02]  /*0100*/  ULDC UR4, c[0x0][0x198] ;  /* 0x0000660000047ab9 */ /* 0x000fe40000000800 */
[----:B------:R-:W-:-:S04]  /*0110*/  UIADD3 UR5, UR5, 0x9f, URZ ;  /* 0x0000009f05057890 */ /* 0x000fc8000fffe03f */
[----:B------:R-:W-:-:S03]  /*0120*/  UIADD3 UR4, UR5, -UR4, URZ ;  /* 0x8000000405047290 */ /* 0x000fc6000fffe03f */
[----:B------:R-:W-:Y:S02]  /*0130*/  ULDC UR5, c[0x0][0x2a0] ;  /* 0x0000a80000057ab9 */ /* 0x000fe40000000800 */
[----:B------:R-:W-:-:S04]  /*0140*/  UIADD3 UR5, UR4, UR5, URZ ;  /* 0x0000000504057290 */ /* 0x000fc8000fffe03f */
[----:B------:R-:W-:-:S04]  /*0150*/  USHF.R.S32.HI UR4, URZ, 0x1f, UR5 ;  /* 0x0000001f3f047899 */ /* 0x000fc80008011405 */
[----:B------:R-:W-:-:S04]  /*0160*/  ULEA.HI UR4, UR4, UR5, URZ, 0x6 ;  /* 0x0000000504047291 */ /* 0x000fc8000f8f303f */
[----:B------:R-:W-:-:S04]  /*0170*/  USHF.R.S32.HI UR4, URZ, 0x6, UR4 ;  /* 0x000000063f047899 */ /* 0x000fc80008011404 */
[----:B------:R-:W-:-:S04]  /*0180*/  UISETP.LT.AND UP0, UPT, UR12, UR4, UPT ;  /* 0x000000040c00728c */ /* 0x000fc8000bf01270 */
[----:B------:R-:W-:Y:S02]  /*0190*/  USEL UR12, UR12, UR4, UP0 ;  /* 0x000000040c0c7287 */ /* 0x000fe40008000000 */
.L_x_246:
[----:B--2---:R-:W-:Y:S01]  /*01a0*/  UIMAD UR6, UR10, 0x60, UR6 ;  /* 0x000000600a0678a4 */ /* 0x004fe2000f8e0206 */
[----:B------:R-:W-:Y:S01]  /*01b0*/  PLOP3.LUT P1, PT, PT, PT, PT, 0x80, 0x0 ;  /* 0x000000000000781c */ /* 0x000fe20003f2f070 */
[----:B------:R-:W-:Y:S01]  /*01c0*/  ULDC UR5, c[0x0][0x198] ;  /* 0x0000660000057ab9 */ /* 0x000fe20000000800 */
[----:B------:R-:W-:Y:S01]  /*01d0*/  CS2R R122, SRZ ;  /* 0x00000000007a7805 */ /* 0x000fe2000001ff00 */
[----:B------:R-:W-:Y:S01]  /*01e0*/  UIADD3 UR5, UR6, -UR5, URZ ;  /* 0x8000000506057290 */ /* 0x000fe2000fffe03f */
[----:B------:R-:W-:Y:S01]  /*01f0*/  CS2R R120, SRZ ;  /* 0x0000000000787805 */ /* 0x000fe2000001ff00 */
[----:B------:R-:W-:Y:S01]  /*0200*/  ULDC UR4, c[0x0][0x2a4] ;  /* 0x0000a90000047ab9 */ /* 0x000fe20000000800 */
[----:B------:R-:W-:Y:S01]  /*0210*/  CS2R R126, SRZ ;  /* 0x00000000007e7805 */ /* 0x000fe2000001ff00 */
[----:B------:R-:W-:Y:S01]  /*0220*/  UIADD3 UR5, UR5, -UR4, URZ ;  /* 0x8000000405057290 */ /* 0x000fe2000fffe03f */
[----:B------:R-:W-:Y:S01]  /*0230*/  IMAD.MOV.U32 R9, RZ, RZ, RZ ;  /* 0x000000ffff097224 */ /* 0x000fe200078e00ff */
[----:B------:R-:W-:Y:S01]  /*0240*/  ULDC.64 UR14, c[0x0][0x118] ;  /* 0x00004600000e7ab9 */ /* 0x000fe20000000a00 */
[----:B------:R-:W-:Y:S01]  /*0250*/  IMAD.MOV.U32 R124, RZ, RZ, RZ ;  /* 0x000000ffff7c7224 */ /* 0x000fe200078e00ff */
[----:B------:R-:W-:Y:S01]  /*0260*/  USHF.R.S32.HI UR4, URZ, 0x1f, UR5 ;  /* 0x0000001f3f047899 */ /* 0x000fe20008011405 */
[----:B------:R-:W-:Y:S01]  /*0270*/  MOV R11, RZ ;  /* 0x000000ff000b7202 */ /* 0x000fe20000000f00 */
[----:B------:R-:W-:Y:S01]  /*0280*/  IMAD.MOV.U32 R130, RZ, RZ, RZ ;  /* 0x000000ffff827224 */ /* 0x000fe200078e00ff */
[----:B------:R-:W-:Y:S01]  /*0290*/  CS2R R12, SRZ ;  /* 0x00000000000c7805 */ /* 0x000fe2000001ff00 */
[----:B------:R-:W-:Y:S01]  /*02a0*/  ULEA.HI UR4, UR4, UR5, URZ, 0x6 ;  /* 0x0000000504047291 */ /* 0x000fe2000f8f303f */
[----:B------:R-:W-:Y:S01]  /*02b0*/  MOV R128, RZ ;  /* 0x000000ff00807202 */ /* 0x000fe20000000f00 */
[----:B------:R-:W-:Y:S01]  /*02c0*/  IMAD.MOV.U32 R118, RZ, RZ, RZ ;  /* 0x000000ffff767224 */ /* 0x000fe200078e00ff */
[----:B------:R-:W-:Y:S01]  /*02d0*/  CS2R R14, SRZ ;  /* 0x00000000000e7805 */ /* 0x000fe2000001ff00 */
[----:B------:R-:W-:Y:S01]  /*02e0*/  USHF.R.S32.HI UR11, URZ, 0x6, UR4 ;  /* 0x000000063f0b7899 */ /* 0x000fe20008011404 */
[----:B------:R-:W-:Y:S01]  /*02f0*/  MOV R116, RZ ;  /* 0x000000ff00747202 */ /* 0x000fe20000000f00 */
[----:B------:R-:W-:Y:S01]  /*0300*/  IMAD.MOV.U32 R114, RZ, RZ, RZ ;  /* 0x000000ffff727224 */ /* 0x000fe200078e00ff */
[----:B------:R-:W-:Y:S01]  /*0310*/  CS2R R16, SRZ ;  /* 0x0000000000107805 */ /* 0x000fe2000001ff00 */
[----:B------:R-:W-:Y:S01]  /*0320*/  UISETP.LT.AND UP0, UPT, URZ, UR11, UPT ;  /* 0x0000000b3f00728c */ /* 0x000fe2000bf01270 */
[----:B------:R-:W-:Y:S01]  /*0330*/  MOV R112, RZ ;  /* 0x000000ff00707202 */ /* 0x000fe20000000f00 */
[----:B------:R-:W-:Y:S01]  /*0340*/  IMAD.MOV.U32 R110, RZ, RZ, RZ ;  /* 0x000000ffff6e7224 */ /* 0x000fe200078e00ff */
[----:B------:R-:W-:Y:S01]  /*0350*/  CS2R R18, SRZ ;  /* 0x0000000000127805 */ /* 0x000fe2000001ff00 */
[----:B------:R-:W-:Y:S01]  /*0360*/  USEL UR11, URZ, UR11, !UP0 ;  /* 0x0000000b3f0b7287 */ /* 0x000fe2000c000000 */
[----:B------:R-:W-:Y:S01]  /*0370*/  MOV R108, RZ ;  /* 0x000000ff006c7202 */ /* 0x000fe20000000f00 */
[----:B------:R-:W-:Y:S01]  /*0380*/  IMAD.MOV.U32 R98, RZ, RZ, RZ ;  /* 0x000000ffff627224 */ /* 0x000fe200078e00ff */
[----:B------:R-:W-:Y:S01]  /*0390*/  CS2R R20, SRZ ;  /* 0x0000000000147805 */ /* 0x000fe2000001ff00 */
[----:B------:R-:W-:Y:S01]  /*03a0*/  UISETP.GT.AND UP0, UPT, UR12, UR11, UPT ;  /* 0x0000000b0c00728c */ /* 0x000fe2000bf04270 */
[----:B------:R-:W-:Y:S01]  /*03b0*/  MOV R96, RZ ;  /* 0x000000ff00607202 */ /* 0x000fe20000000f00 */
[----:B------:R-:W-:Y:S01]  /*03c0*/  IMAD.MOV.U32 R102, RZ, RZ, RZ ;  /* 0x000000ffff667224 */ /* 0x000fe200078e00ff */
[----:B------:R-:W-:Y:S01]  /*03d0*/  CS2R R22, SRZ ;  /* 0x0000000000167805 */ /* 0x000fe2000001ff00 */
[----:B------:R-:W-:Y:S01]  /*03e0*/  MOV R100, RZ ;  /* 0x000000ff00647202 */ /* 0x000fe20000000f00 */
[----:B------:R-:W-:Y:S01]  /*03f0*/  IMAD.MOV.U32 R106, RZ, RZ, RZ ;  /* 0x000000ffff6a7224 */ /* 0x000fe200078e00ff */
[----:B------:R-:W-:Y:S01]  /*0400*/  PLOP3.LUT P0, PT, PT, PT, UP0, 0x80, 0x0 ;  /* 0x000000000000781c */ /* 0x000fe20003f0f008 */
        /* <DEDUP_REMOVED lines=36> */
[--C-:B------:R-:W-:Y:S01]  /*0650*/  SHF.R.S32.HI R26, RZ, 0x1f, R242.reuse ;  /* 0x0000001fff1a7819 */ /* 0x100fe200000114f2 */
[----:B------:R-:W-:Y:S01]  /*0660*/  IMAD.U32 R0, RZ, RZ, UR16 ;  /* 0x00000010ff007e24 */ /* 0x000fe2000f8e00ff */
[--C-:B------:R-:W-:Y:S01]  /*0670*/  SHF.R.S32.HI R243, RZ, 0x1f, R242.reuse ;  /* 0x0000001ffff37819 */ /* 0x100fe200000114f2 */
[----:B------:R-:W-:Y:S01]  /*0680*/  ULDC.64 UR4, c[0x0][0x248] ;  /* 0x0000920000047ab9 */ /* 0x000fe20000000a00 */
[-C--:B------:R-:W-:Y:S01]  /*0690*/  LEA.HI R24, R26, R242.reuse, RZ, 0x3 ;  /* 0x000000f21a187211 */ /* 0x080fe200078f18ff */
[----:B------:R-:W-:Y:S01]  /*06a0*/  UISETP.NE.AND UP0, UPT, UR4, 0x1, UPT ;  /* 0x000000010400788c */ /* 0x000fe2000bf05270 */
[----:B------:R-:W1:Y:S01]  /*06b0*/  S2R R18, SR_CTAID.X ;  /* 0x0000000000127919 */ /* 0x000e620000002500 */
[----:B------:R-:W-:Y:S01]  /*06c0*/  IMAD.WIDE.U32 R22, R0, c[0x0][0x238], R242 ;  /* 0x00008e0000167a25 */ /* 0x000fe200078e00f2 */
[----:B------:R-:W-:Y:S01]  /*06d0*/  LEA.HI R0, R26, R242, RZ, 0x6 ;  /* 0x000000f21a007211 */ /* 0x000fe200078f30ff */
[----:B------:R-:W-:Y:S01]  /*06e0*/  UIMAD.WIDE.U32 UR18, UR16, UR5, URZ ;  /* 0x00000005101272a5 */ /* 0x000fe2000f8e003f */
[----:B------:R-:W-:Y:S01]  /*06f0*/  SHF.R.S32.HI R240, RZ, 0x3, R24 ;  /* 0x00000003fff07819 */ /* 0x000fe20000011418 */
[----:B------:R-:W-:Y:S01]  /*0700*/  ULDC UR9, c[0x0][0x250] ;  /* 0x0000940000097ab9 */ /* 0x000fe20000000800 */
[----:B------:R-:W-:Y:S01]  /*0710*/  LOP3.LUT R2, R24, 0xfffffff8, RZ, 0xc0, !PT ;  /* 0xfffffff818027812 */ /* 0x000fe200078ec0ff */
[----:B------:R-:W-:Y:S01]  /*0720*/  UMOV UR8, UR16 ;  /* 0x0000001000087c82 */ /* 0x000fe20008000000 */
[----:B------:R-:W-:Y:S01]  /*0730*/  SHF.R.S32.HI R20, RZ, 0x6, R0 ;  /* 0x00000006ff147819 */ /* 0x000fe20000011400 */
[----:B------:R-:W-:Y:S01]  /*0740*/  IMAD.SHL.U32 R0, R240, 0x40, RZ ;  /* 0x00000040f0007824 */ /* 0x000fe200078e00ff */
[----:B------:R-:W-:Y:S01]  /*0750*/  @UP0 UMOV UR13, UR19 ;  /* 0x00000013000d0c82 */ /* 0x000fe20008000000 */
[----:B------:R-:W-:Y:S01]  /*0760*/  IMAD.IADD R21, R242, 0x1, -R2 ;  /* 0x00000001f2157824 */ /* 0x000fe200078e0a02 */
[----:B------:R-:W-:Y:S01]  /*0770*/  @UP0 USHF.R.U32.HI UR8, URZ, UR9, UR13 ;  /* 0x000000093f080299 */ /* 0x000fe2000801160d */
[----:B------:R-:W-:Y:S01]  /*0780*/  IMAD.SHL.U32 R12, R20, 0x200, RZ ;  /* 0x00000200140c7824 */ /* 0x000fe200078e00ff */
[----:B------:R-:W-:Y:S01]  /*0790*/  LOP3.LUT R0, R0, 0x1c0, RZ, 0xc0, !PT ;  /* 0x000001c000007812 */ /* 0x000fe200078ec0ff */
[C---:B------:R-:W-:Y:S01]  /*07a0*/  IMAD.SHL.U32 R14, R21.reuse, 0x8, RZ ;  /* 0x00000008150e7824 */ /* 0x040fe200078e00ff */
[----:B------:R-:W-:Y:S01]  /*07b0*/  SHF.R.S32.HI R241, RZ, 0x1f, R240 ;  /* 0x0000001ffff17819 */ /* 0x000fe200000114f0 */
[----:B------:R-:W-:Y:S01]  /*07c0*/  USHF.R.S32.HI UR9, URZ, 0x1f, UR8 ;  /* 0x0000001f3f097899 */ /* 0x000fe20008011408 */
[----:B------:R-:W-:Y:S01]  /*07d0*/  IMAD.SHL.U32 R3, R21, 0x40, RZ ;  /* 0x0000004015037824 */ /* 0x000fe200078e00ff */
[----:B------:R-:W-:Y:S01]  /*07e0*/  ULDC.64 UR6, c[0x0][0x1e0] ;  /* 0x0000780000067ab9 */ /* 0x000fe20000000a00 */
[----:B------:R-:W-:Y:S01]  /*07f0*/  LOP3.LUT R2, R0, 0x38, R14, 0xf8, !PT ;  /* 0x0000003800027812 */ /* 0x000fe200078ef80e */
[----:B------:R-:W-:Y:S01]  /*0800*/  ULDC.64 UR4, c[0x0][0x1b0] ;  /* 0x00006c0000047ab9 */ /* 0x000fe20000000a00 */
[----:B------:R-:W-:Y:S01]  /*0810*/  SHF.R.U32.HI R0, RZ, 0x3, R0 ;  /* 0x00000003ff007819 */ /* 0x000fe20000011600 */
[----:B------:R-:W-:Y:S01]  /*0820*/  UIMAD UR6, UR9, UR6, URZ ;  /* 0x00000006090672a4 */ /* 0x000fe2000f8e023f */
[----:B------:R-:W-:Y:S01]  /*0830*/  SHF.R.S32.HI R15, RZ, 0x1f, R14 ;  /* 0x0000001fff0f7819 */ /* 0x000fe2000001140e */
[----:B------:R-:W-:Y:S01]  /*0840*/  UIMAD UR4, UR9, UR4, URZ ;  /* 0x00000004090472a4 */ /* 0x000fe2000f8e023f */
[----:B------:R-:W-:Y:S01]  /*0850*/  LOP3.LUT R234, R12, R2, R0, 0xf6, !PT ;  /* 0x000000020cea7212 */ /* 0x000fe200078ef600 */
[C---:B------:R-:W-:Y:S01]  /*0860*/  IMAD R0, R241.reuse, c[0x0][0x208], RZ ;  /* 0x00008200f1007a24 */ /* 0x040fe200078e02ff */
[----:B------:R-:W-:Y:S01]  /*0870*/  UIMAD UR6, UR8, UR7, UR6 ;  /* 0x00000007080672a4 */ /* 0x000fe2000f8e0206 */
[----:B------:R-:W-:Y:S01]  /*0880*/  IMAD R2, R241, c[0x0][0x178], RZ ;  /* 0x00005e00f1027a24 */ /* 0x000fe200078e02ff */
[----:B------:R-:W-:Y:S01]  /*0890*/  UIMAD UR4, UR8, UR5, UR4 ;  /* 0x00000005080472a4 */ /* 0x000fe2000f8e0204 */
[----:B------:R-:W-:Y:S01]  /*08a0*/  IMAD.U32 R10, RZ, RZ, UR8 ;  /* 0x00000008ff0a7e24 */ /* 0x000fe2000f8e00ff */
[----:B------:R-:W-:Y:S01]  /*08b0*/  USHF.R.S32.HI UR13, URZ, 0x1f, UR16 ;  /* 0x0000001f3f0d7899 */ /* 0x000fe20008011410 */
[C---:B------:R-:W-:Y:S01]  /*08c0*/  IMAD R11, R240.reuse, c[0x0][0x20c], R0 ;  /* 0x00008300f00b7a24 */ /* 0x040fe200078e0200 */
[----:B------:R-:W-:Y:S01]  /*08d0*/  LOP3.LUT R0, R3, 0x1c0, RZ, 0xc0, !PT ;  /* 0x000001c003007812 */ /* 0x000fe200078ec0ff */
[----:B------:R-:W-:Y:S01]  /*08e0*/  IMAD.WIDE.U32 R8, R240, c[0x0][0x208], R14 ;  /* 0x00008200f0087a25 */ /* 0x000fe200078e000e */
[----:B------:R-:W-:Y:S01]  /*08f0*/  SHF.R.S32.HI R27, RZ, 0x1f, R31 ;  /* 0x0000001fff1b7819 */ /* 0x000fe2000001141f */
[----:B------:R-:W-:Y:S01]  /*0900*/  UIMAD UR10, UR10, -0x60, URZ ;  /* 0xffffffa00a0a78a4 */ /* 0x000fe2000f8e023f */
[----:B------:R-:W-:Y:S01]  /*0910*/  LOP3.LUT R13, R0, 0x8, R24, 0xf8, !PT ;  /* 0x00000008000d7812 */ /* 0x000fe200078ef818 */
[----:B------:R-:W-:Y:S01]  /*0920*/  IMAD R4, R240, c[0x0][0x17c], R2 ;  /* 0x00005f00f0047a24 */ /* 0x000fe200078e0202 */
[----:B------:R-:W-:Y:S01]  /*0930*/  SHF.R.U32.HI R0, RZ, 0x3, R0 ;  /* 0x00000003ff007819 */ /* 0x000fe20000011600 */
[----:B------:R-:W-:Y:S01]  /*0940*/  IMAD.WIDE.U32 R2, R10, c[0x0][0x1e0], R14 ;  /* 0x000078000a027a25 */ /* 0x000fe200078e000e */
[----:B------:R-:W-:Y:S01]  /*0950*/  IADD3 R25, R14, 0x40, RZ ;  /* 0x000000400e197810 */ /* 0x000fe20007ffe0ff */
[----:B------:R-:W-:Y:S01]  /*0960*/  ULDC.64 UR18, c[0x0][0x1a8] ;  /* 0x00006a0000127ab9 */ /* 0x000fe20000000a00 */
[----:B------:R-:W-:Y:S01]  /*0970*/  LOP3.LUT R0, R12, R13, R0, 0xf6, !PT ;  /* 0x0000000d0c007212 */ /* 0x000fe200078ef600 */
[----:B------:R-:W-:Y:S01]  /*0980*/  IMAD.IADD R9, R9, 0x1, R11 ;  /* 0x0000000109097824 */ /* 0x000fe200078e020b */
[----:B------:R-:W-:Y:S01]  /*0990*/  IADD3 R5, R3, UR6, RZ ;  /* 0x0000000603057c10 */ /* 0x000fe2000fffe0ff */
[--C-:B------:R-:W-:Y:S01]  /*09a0*/  IMAD.WIDE.U32 R10, R10, c[0x0][0x1b0], R14.reuse ;  /* 0x00006c000a0a7a25 */ /* 0x100fe200078e000e */
[----:B------:R-:W-:Y:S01]  /*09b0*/  ULDC.64 UR6, c[0x0][0x180] ;  /* 0x0000600000067ab9 */ /* 0x000fe20000000a00 */
[----:B------:R-:W-:Y:S01]  /*09c0*/  ISETP.GE.AND P6, PT, R14, c[0x0][0x1cc], PT ;  /* 0x000073000e007a0c */ /* 0x000fe20003fc6270 */
[----:B------:R-:W-:Y:S01]  /*09d0*/  UIMAD UR6, UR13, UR6, URZ ;  /* 0x000000060d0672a4 */ /* 0x000fe2000f8e023f */
[----:B------:R-:W-:Y:S01]  /*09e0*/  IMAD.WIDE.U32 R6, R240, c[0x0][0x178], R14 ;  /* 0x00005e00f0067a25 */ /* 0x000fe200078e000e */
[----:B------:R-:W-:Y:S01]  /*09f0*/  IADD3 R3, R11, UR4, RZ ;  /* 0x000000040b037c10 */ /* 0x000fe2000fffe0ff */
[----:B------:R-:W-:Y:S01]  /*0a00*/  ULDC.64 UR4, c[0x0][0x210] ;  /* 0x0000840000047ab9 */ /* 0x000fe20000000a00 */
[----:B------:R-:W-:Y:S01]  /*0a10*/  ISETP.GE.AND P5, PT, R25, c[0x0][0x1cc], PT ;  /* 0x0000730019007a0c */ /* 0x000fe20003fa6270 */
[----:B------:R-:W-:Y:S01]  /*0a20*/  IMAD.IADD R7, R7, 0x1, R4 ;  /* 0x0000000107077824 */ /* 0x000fe200078e0204 */
[----:B------:R-:W-:Y:S01]  /*0a30*/  UIMAD UR4, UR13, UR4, URZ ;  /* 0x000000040d0472a4 */ /* 0x000fe2000f8e023f */
[----:B------:R-:W-:Y:S01]  /*0a40*/  IMAD.U32 R11, RZ, RZ, UR16 ;  /* 0x00000010ff0b7e24 */ /* 0x000fe2000f8e00ff */
[----:B------:R-:W-:Y:S01]  /*0a50*/  UIMAD UR7, UR16, UR7, UR6 ;  /* 0x00000007100772a4 */ /* 0x000fe2000f8e0206 */
[----:B------:R-:W-:Y:S01]  /*0a60*/  IMAD.MOV.U32 R4, RZ, RZ, R2 ;  /* 0x000000ffff047224 */ /* 0x000fe200078e0002 */
[----:B------:R-:W-:Y:S01]  /*0a70*/  UIMAD UR6, UR16, UR5, UR4 ;  /* 0x00000005100672a4 */ /* 0x000fe2000f8e0204 */
[----:B------:R-:W-:Y:S01]  /*0a80*/  IMAD.MOV.U32 R2, RZ, RZ, R10 ;  /* 0x000000ffff027224 */ /* 0x000fe200078e000a */
[----:B------:R-:W-:Y:S01]  /*0a90*/  ULDC.64 UR8, c[0x0][0x208] ;  /* 0x0000820000087ab9 */ /* 0x000fe20000000a00 */
[----:B------:R-:W-:Y:S01]  /*0aa0*/  IMAD R10, R27, c[0x0][0x1e8], RZ ;  /* 0x00007a001b0a7a24 */ /* 0x000fe200078e02ff */
[----:B------:R-:W-:Y:S01]  /*0ab0*/  ULDC.64 UR4, c[0x0][0x1d8] ;  /* 0x0000760000047ab9 */ /* 0x000fe20000000a00 */
[----:B------:R-:W-:Y:S01]  /*0ac0*/  IMAD.WIDE.U32 R6, R11, c[0x0][0x180], R6 ;  /* 0x000060000b067a25 */ /* 0x000fe200078e0006 */
[----:B------:R-:W-:Y:S01]  /*0ad0*/  USHF.L.U32 UR20, UR4, 0x6, URZ ;  /* 0x0000000604147899 */ /* 0x000fe2000800063f */
[----:B------:R-:W-:Y:S01]  /*0ae0*/  CS2R R130, SRZ ;  /* 0x0000000000827805 */ /* 0x000fe2000001ff00 */
[----:B------:R-:W-:Y:S01]  /*0af0*/  CS2R R128, SRZ ;  /* 0x0000000000807805 */ /* 0x000fe2000001ff00 */
[----:B------:R-:W-:Y:S01]  /*0b00*/  IMAD R11, R27, c[0x0][0x1b8], RZ ;  /* 0x00006e001b0b7a24 */ /* 0x000fe200078e02ff */
[----:B------:R-:W-:Y:S01]  /*0b10*/  IADD3 R13, R7, UR7, RZ ;  /* 0x00000007070d7c10 */ /* 0x000fe2000fffe0ff */
[----:B------:R-:W-:Y:S01]  /*0b20*/  IMAD.U32 R12, RZ, RZ, UR16 ;  /* 0x00000010ff0c7e24 */ /* 0x000fe2000f8e00ff */
[----:B------:R-:W-:Y:S01]  /*0b30*/  UMOV UR7, 0x6 ;  /* 0x0000000600077882 */ /* 0x000fe20000000000 */
[----:B-1----:R-:W-:Y:S01]  /*0b40*/  IMAD.WIDE R18, R18, 0x60, R240 ;  /* 0x0000006012127825 */ /* 0x002fe200078e02f0 */
[----:B------:R-:W-:Y:S01]  /*0b50*/  USHF.L.U64.HI UR17, UR18, UR7, UR19 ;  /* 0x0000000712117299 */ /* 0x000fe20008010213 */
[----:B------:R-:W-:Y:S01]  /*0b60*/  CS2R R126, SRZ ;  /* 0x00000000007e7805 */ /* 0x000fe2000001ff00 */
[----:B------:R-:W-:Y:S01]  /*0b70*/  USHF.L.U32 UR19, UR8, 0x6, URZ ;  /* 0x0000000608137899 */ /* 0x000fe2000800063f */
[C---:B------:R-:W-:Y:S01]  /*0b80*/  IMAD R10, R31.reuse, c[0x0][0x1ec], R10 ;  /* 0x00007b001f0a7a24 */ /* 0x040fe200078e020a */
[----:B------:R-:W-:Y:S01]  /*0b90*/  USHF.L.U64.HI UR21, UR8, UR7, UR9 ;  /* 0x0000000708157299 */ /* 0x000fe20008010209 */
[C---:B------:R-:W-:Y:S01]  /*0ba0*/  IMAD.WIDE.U32 R4, R31.reuse, c[0x0][0x1e8], R4 ;  /* 0x00007a001f047a25 */ /* 0x040fe200078e0004 */
[----:B------:R-:W-:Y:S01]  /*0bb0*/  USHF.L.U32 UR18, UR18, 0x6, URZ ;  /* 0x0000000612127899 */ /* 0x000fe2000800063f */
[----:B------:R-:W-:Y:S01]  /*0bc0*/  CS2R R124, SRZ ;  /* 0x00000000007c7805 */ /* 0x000fe2000001ff00 */
[----:B------:R-:W-:Y:S01]  /*0bd0*/  UIMAD UR21, UR21, UR11, URZ ;  /* 0x0000000b151572a4 */ /* 0x000fe2000f8e023f */
[C---:B------:R-:W-:Y:S01]  /*0be0*/  IMAD R11, R31.reuse, c[0x0][0x1bc], R11 ;  /* 0x00006f001f0b7a24 */ /* 0x040fe200078e020b */
[----:B------:R-:W-:Y:S01]  /*0bf0*/  CS2R R122, SRZ ;  /* 0x00000000007a7805 */ /* 0x000fe2000001ff00 */
[----:B------:R-:W-:Y:S01]  /*0c00*/  IMAD.WIDE.U32 R2, R31, c[0x0][0x1b8], R2 ;  /* 0x00006e001f027a25 */ /* 0x000fe200078e0002 */
[----:B------:R-:W-:Y:S01]  /*0c10*/  CS2R R120, SRZ ;  /* 0x0000000000787805 */ /* 0x000fe2000001ff00 */
[----:B------:R-:W-:Y:S01]  /*0c20*/  CS2R R118, SRZ ;  /* 0x0000000000767805 */ /* 0x000fe2000001ff00 */
[----:B------:R-:W-:Y:S01]  /*0c30*/  CS2R R116, SRZ ;  /* 0x0000000000747805 */ /* 0x000fe2000001ff00 */
[----:B------:R-:W-:Y:S01]  /*0c40*/  IMAD.U32 R15, RZ, RZ, UR10 ;  /* 0x0000000aff0f7e24 */ /* 0x000fe2000f8e00ff */
[----:B------:R-:W-:Y:S01]  /*0c50*/  CS2R R114, SRZ ;  /* 0x0000000000727805 */ /* 0x000fe2000001ff00 */
[----:B------:R-:W-:Y:S01]  /*0c60*/  IMAD.WIDE.U32 R8, R12, c[0x0][0x210], R8 ;  /* 0x000084000c087a25 */ /* 0x000fe200078e0008 */
[----:B------:R-:W-:Y:S01]  /*0c70*/  CS2R R112, SRZ ;  /* 0x0000000000707805 */ /* 0x000fe2000001ff00 */
[----:B------:R-:W-:Y:S01]  /*0c80*/  CS2R R110, SRZ ;  /* 0x00000000006e7805 */ /* 0x000fe2000001ff00 */
[----:B------:R-:W-:Y:S01]  /*0c90*/  IADD3 R15, R15, c[0x0][0x198], -R240 ;  /* 0x000066000f0f7a10 */ /* 0x000fe20007ffe8f0 */
[----:B------:R-:W-:Y:S01]  /*0ca0*/  IMAD.MOV.U32 R12, RZ, RZ, R6 ;  /* 0x000000ffff0c7224 */ /* 0x000fe200078e0006 */
[----:B------:R-:W-:Y:S01]  /*0cb0*/  CS2R R108, SRZ ;  /* 0x00000000006c7805 */ /* 0x000fe2000001ff00 */
[----:B------:R-:W-:Y:S01]  /*0cc0*/  IMAD.IADD R5, R5, 0x1, R10 ;  /* 0x0000000105057824 */ /* 0x000fe200078e020a */
[----:B------:R-:W-:Y:S01]  /*0cd0*/  ISETP.LT.OR P3, PT, R15, 0x1, P6 ;  /* 0x000000010f00780c */ /* 0x000fe20003761670 */
[----:B------:R-:W-:Y:S01]  /*0ce0*/  IMAD R6, R19, c[0x0][0x1d8], RZ ;  /* 0x0000760013067a24 */ /* 0x000fe200078e02ff */
[----:B------:R-:W-:Y:S01]  /*0cf0*/  ISETP.LT.OR P2, PT, R15, 0x1, P5 ;  /* 0x000000010f00780c */ /* 0x000fe20002f41670 */
[----:B------:R-:W-:Y:S01]  /*0d00*/  IMAD R7, R19, c[0x0][0x1a8], RZ ;  /* 0x00006a0013077a24 */ /* 0x000fe200078e02ff */
[----:B------:R-:W-:Y:S01]  /*0d10*/  CS2R R106, SRZ ;  /* 0x00000000006a7805 */ /* 0x000fe2000001ff00 */
[----:B------:R-:W-:Y:S01]  /*0d20*/  IMAD.IADD R3, R3, 0x1, R11 ;  /* 0x0000000103037824 */ /* 0x000fe200078e020b */
[----:B------:R-:W-:Y:S01]  /*0d30*/  IADD3 R11, R9, UR6, RZ ;  /* 0x00000006090b7c10 */ /* 0x000fe2000fffe0ff */
[----:B------:R-:W-:Y:S01]  /*0d40*/  IMAD.MOV.U32 R10, RZ, RZ, R8 ;  /* 0x000000ffff0a7224 */ /* 0x000fe200078e0008 */
[----:B------:R-:W-:Y:S01]  /*0d50*/  USHF.L.U64.HI UR6, UR4, UR7, UR5 ;  /* 0x0000000704067299 */ /* 0x000fe20008010205 */
[C---:B------:R-:W-:Y:S01]  /*0d60*/  IMAD R16, R18.reuse, c[0x0][0x1dc], R6 ;  /* 0x0000770012107a24 */ /* 0x040fe200078e0206 */
[----:B------:R-:W-:Y:S01]  /*0d70*/  USHF.R.S32.HI UR7, URZ, 0x1f, UR11 ;  /* 0x0000001f3f077899 */ /* 0x000fe2000801140b */
[C---:B------:R-:W-:Y:S01]  /*0d80*/  IMAD R17, R18.reuse, c[0x0][0x1ac], R7 ;  /* 0x00006b0012117a24 */ /* 0x040fe200078e0207 */
[----:B------:R-:W-:Y:S01]  /*0d90*/  ULDC.64 UR4, c[0x0][0x178] ;  /* 0x00005e0000047ab9 */ /* 0x000fe20000000a00 */
[C---:B------:R-:W-:Y:S01]  /*0da0*/  IMAD.WIDE.U32 R8, R18.reuse, c[0x0][0x1d8], R4 ;  /* 0x0000760012087a25 */ /* 0x040fe200078e0004 */
[----:B------:R-:W-:Y:S01]  /*0db0*/  UIMAD UR21, UR7, UR19, UR21 ;  /* 0x00000013071572a4 */ /* 0x000fe2000f8e0215 */
[----:B------:R-:W-:Y:S01]  /*0dc0*/  CS2R R104, SRZ ;  /* 0x0000000000687805 */ /* 0x000fe2000001ff00 */
[----:B------:R-:W-:Y:S01]  /*0dd0*/  CS2R R102, SRZ ;  /* 0x0000000000667805 */ /* 0x000fe2000001ff00 */
[----:B------:R-:W-:Y:S01]  /*0de0*/  IMAD.WIDE.U32 R6, R18, c[0x0][0x1a8], R2 ;  /* 0x00006a0012067a25 */ /* 0x000fe200078e0002 */
[----:B------:R-:W-:Y:S01]  /*0df0*/  LEA R4, P1, R8, c[0x0][0x1c0], 0x1 ;  /* 0x0000700008047a11 */ /* 0x000fe200078208ff */
        /* <DEDUP_REMOVED lines=11> */
[----:B------:R-:W-:Y:S01]  /*0eb0*/  IADD3 R6, P0, R4, UR20, RZ ;  /* 0x0000001404067c10 */ /* 0x000fe2000ff1e0ff */
[----:B------:R-:W-:Y:S01]  /*0ec0*/  IMAD R7, R27, c[0x0][0x218], RZ ;  /* 0x000086001b077a24 */ /* 0x000fe200078e02ff */
[----:B------:R-:W-:Y:S01]  /*0ed0*/  @!PT LDS RZ, [RZ] ;  /* 0x00000000fffff984 */ /* 0x000fe20000000800 */
[----:B------:R-:W-:Y:S01]  /*0ee0*/  @!PT LDS RZ, [RZ] ;  /* 0x00000000fffff984 */ /* 0x000fe20000000800 */
[----:B------:R-:W-:Y:S01]  /*0ef0*/  @!PT LDS RZ, [RZ] ;  /* 0x00000000fffff984 */ /* 0x000fe20000000800 */
[----:B------:R1:W-:Y:S01]  /*0f00*/  LDGSTS.E.BYPASS.LTC128B.128 [R234+0x6080], [R4.64], !P3 ;  /* 0x0608000004ea7fae */ /* 0x0003e2000d901d4e */
[----:B------:R-:W-:Y:S01]  /*0f10*/  IMAD.U32 R8, RZ, RZ, UR20 ;  /* 0x00000014ff087e24 */ /* 0x000fe2000f8e00ff */
[----:B------:R-:W-:Y:S01]  /*0f20*/  ISETP.LT.OR P3, PT, R15, 0x21, P6 ;  /* 0x000000210f00780c */ /* 0x000fe20003761670 */
[----:B------:R-:W-:Y:S01]  /*0f30*/  IMAD R7, R31, c[0x0][0x21c], R7 ;  /* 0x000087001f077a24 */ /* 0x000fe200078e0207 */
[----:B------:R1:W-:Y:S01]  /*0f40*/  LDGSTS.E.BYPASS.LTC128B.128 [R234+0x9080], [R4.64+0x80], !P2 ;  /* 0x0908008004ea7fae */ /* 0x0003e2000d101d4e */
[C---:B------:R-:W-:Y:S01]  /*0f50*/  ISETP.LT.OR P2, PT, R15.reuse, 0x21, P5 ;  /* 0x000000210f00780c */ /* 0x040fe20002f41670 */
[----:B------:R-:W-:Y:S01]  /*0f60*/  IMAD.U32 R9, RZ, RZ, UR19 ;  /* 0x00000013ff097e24 */ /* 0x000fe2000f8e00ff */
[----:B------:R-:W-:Y:S01]  /*0f70*/  ISETP.LT.OR P6, PT, R15, 0x41, P6 ;  /* 0x000000410f00780c */ /* 0x000fe200037c1670 */
[----:B------:R-:W-:Y:S01]  /*0f80*/  IMAD.IADD R245, R249, 0x1, R7 ;  /* 0x00000001f9f57824 */ /* 0x000fe200078e0207 */
[----:B------:R-:W-:Y:S01]  /*0f90*/  IADD3.X R7, R5, UR6, RZ, P0, !PT ;  /* 0x0000000605077c10 */ /* 0x000fe200087fe4ff */
[----:B------:R-:W-:Y:S01]  /*0fa0*/  IMAD.MOV.U32 R244, RZ, RZ, R248 ;  /* 0x000000fffff47224 */ /* 0x000fe200078e00f8 */
[----:B------:R-:W-:Y:S01]  /*0fb0*/  ISETP.LT.OR P5, PT, R15, 0x41, P5 ;  /* 0x000000410f00780c */ /* 0x000fe20002fa1670 */
[----:B------:R-:W-:Y:S01]  /*0fc0*/  IMAD R10, R27, c[0x0][0x188], RZ ;  /* 0x000062001b0a7a24 */ /* 0x000fe200078e02ff */
[----:B------:R-:W-:Y:S01]  /*0fd0*/  UMOV UR19, 0x5 ;  /* 0x0000000500137882 */ /* 0x000fe20000000000 */
[C---:B------:R-:W-:Y:S01]  /*0fe0*/  IMAD.WIDE.U32 R246, R31.reuse, c[0x0][0x188], R12 ;  /* 0x000062001ff67a25 */ /* 0x040fe200078e000c */
[----:B------:R2:W-:Y:S01]  /*0ff0*/  LDGSTS.E.BYPASS.LTC128B.128 [R234+0x7080], [R6.64], !P3 ;  /* 0x0708000006ea7fae */ /* 0x0005e2000d901d4e */
[----:B------:R-:W-:Y:S01]  /*1000*/  ISETP.GE.AND P3, PT, R14, c[0x0][0x19c], PT ;  /* 0x000067000e007a0c */ /* 0x000fe20003f66270 */
[----:B------:R-:W-:Y:S01]  /*1010*/  USHF.L.U64.HI UR9, UR8, UR19, UR9 ;  /* 0x0000001308097299 */ /* 0x000fe20008010209 */
[----:B------:R-:W-:Y:S01]  /*1020*/  IMAD R10, R31, c[0x0][0x18c], R10 ;  /* 0x000063001f0a7a24 */ /* 0x000fe200078e020a */
[----:B------:R-:W-:Y:S01]  /*1030*/  USHF.L.U32 UR8, UR8, 0x5, URZ ;  /* 0x0000000508087899 */ /* 0x000fe2000800063f */
[----:B------:R-:W-:Y:S01]  /*1040*/  ISETP.LT.OR P4, PT, R15, 0x1, P3 ;  /* 0x000000010f00780c */ /* 0x000fe20001f81670 */
[----:B------:R-:W-:Y:S01]  /*1050*/  IMAD.MOV.U32 R218, RZ, RZ, 0x40 ;  /* 0x00000040ffda7424 */ /* 0x000fe200078e00ff */
[----:B------:R-:W-:Y:S01]  /*1060*/  ULDC UR19, c[0x0][0x2a8] ;  /* 0x0000aa0000137ab9 */ /* 0x000fe20000000800 */
[----:B------:R-:W-:Y:S01]  /*1070*/  IMAD.IADD R250, R247, 0x1, R10 ;  /* 0x00000001f7fa7824 */ /* 0x000fe200078e020a */
[----:B------:R-:W-:Y:S01]  /*1080*/  CS2R R92, SRZ ;  /* 0x00000000005c7805 */ /* 0x000fe2000001ff00 */
[----:B------:R-:W-:Y:S01]  /*1090*/  IMAD.MOV.U32 R221, RZ, RZ, 0x20 ;  /* 0x00000020ffdd7424 */ /* 0x000fe200078e00ff */
[----:B------:R-:W-:Y:S01]  /*10a0*/  CS2R R90, SRZ ;  /* 0x00000000005a7805 */ /* 0x000fe2000001ff00 */
[----:B------:R-:W-:Y:S01]  /*10b0*/  IMAD.SHL.U32 R213, R0, 0x2, RZ ;  /* 0x0000000200d57824 */ /* 0x000fe200078e00ff */
[----:B------:R-:W-:Y:S01]  /*10c0*/  CS2R R88, SRZ ;  /* 0x0000000000587805 */ /* 0x000fe2000001ff00 */
[----:B------:R-:W-:Y:S01]  /*10d0*/  IMAD.SHL.U32 R238, R242, 0x4, RZ ;  /* 0x00000004f2ee7824 */ /* 0x000fe200078e00ff */
[----:B------:R-:W-:Y:S01]  /*10e0*/  CS2R R86, SRZ ;  /* 0x0000000000567805 */ /* 0x000fe2000001ff00 */
[----:B-1----:R-:W-:Y:S01]  /*10f0*/  IADD3 R4, P1, P0, R8, 0x80, R4 ;  /* 0x0000008008047810 */ /* 0x002fe2000783e004 */
[----:B------:R-:W-:Y:S01]  /*1100*/  IMAD.WIDE.U32 R8, R9, UR11, R244 ;  /* 0x0000000b09087c25 */ /* 0x000fe2000f8e00f4 */
[----:B------:R-:W-:Y:S01]  /*1110*/  CS2R R84, SRZ ;  /* 0x0000000000547805 */ /* 0x000fe2000001ff00 */
[----:B------:R-:W-:Y:S01]  /*1120*/  SHF.R.S32.HI R239, RZ, 0x1f, R238 ;  /* 0x0000001fffef7819 */ /* 0x000fe200000114ee */
[----:B------:R-:W-:Y:S01]  /*1130*/  CS2R R78, SRZ ;  /* 0x00000000004e7805 */ /* 0x000fe2000001ff00 */
[----:B------:R-:W-:Y:S01]  /*1140*/  IADD3.X R5, RZ, UR6, R5, P1, P0 ;  /* 0x00000006ff057c10 */ /* 0x000fe20008fe0405 */
[----:B------:R-:W-:Y:S01]  /*1150*/  IMAD.U32 R18, RZ, RZ, UR8 ;  /* 0x00000008ff127e24 */ /* 0x000fe2000f8e00ff */
[----:B------:R-:W-:Y:S01]  /*1160*/  LEA R16, P0, R8, c[0x0][0x1f0], 0x1 ;  /* 0x00007c0008107a11 */ /* 0x000fe200078008ff */
[----:B------:R-:W-:Y:S01]  /*1170*/  IMAD.WIDE.U32 R28, R31, c[0x0][0x278], RZ ;  /* 0x00009e001f1c7a25 */ /* 0x000fe200078e00ff */
[----:B------:R-:W-:Y:S01]  /*1180*/  CS2R R76, SRZ ;  /* 0x00000000004c7805 */ /* 0x000fe2000001ff00 */
[----:B------:R1:W-:Y:S01]  /*1190*/  LDGSTS.E.BYPASS.LTC128B.128 [R234+0xa080], [R4.64], !P2 ;  /* 0x0a08000004ea7fae */ /* 0x0003e2000d101d4e */
[----:B------:R-:W-:Y:S01]  /*11a0*/  ISETP.GE.AND P2, PT, R25, c[0x0][0x19c], PT ;  /* 0x0000670019007a0c */ /* 0x000fe20003f46270 */
[----:B------:R-:W-:Y:S01]  /*11b0*/  IMAD.MOV.U32 R223, RZ, RZ, 0x10 ;  /* 0x00000010ffdf7424 */ /* 0x000fe200078e00ff */
        /* <DEDUP_REMOVED lines=22> */
[----:B------:R-:W-:Y:S01]  /*1320*/  UISETP.GE.AND UP6, UPT, UR10, 0x1, UPT ;  /* 0x000000010a00788c */ /* 0x000fe2000bfc6270 */
[----:B-1----:R-:W-:Y:S01]  /*1330*/  IADD3 R4, P1, R6, UR20, RZ ;  /* 0x0000001406047c10 */ /* 0x002fe2000ff3e0ff */
[----:B------:R-:W-:Y:S01]  /*1340*/  UISETP.GE.AND UP5, UPT, UR10, 0x2, UPT ;  /* 0x000000020a00788c */ /* 0x000fe2000bfa6270 */
[----:B--2---:R-:W-:Y:S01]  /*1350*/  IADD3 R6, R9, UR21, RZ ;  /* 0x0000001509067c10 */ /* 0x004fe2000fffe0ff */
[----:B------:R-:W-:Y:S01]  /*1360*/  UIMAD.WIDE.U32 UR20, UR11, UR4, URZ ;  /* 0x000000040b1472a5 */ /* 0x000fe2000f8e003f */
[----:B------:R-:W-:Y:S01]  /*1370*/  IADD3.X R5, R7, UR6, RZ, P1, !PT ;  /* 0x0000000607057c10 */ /* 0x000fe20008ffe4ff */
[----:B------:R-:W-:Y:S01]  /*1380*/  UIMAD UR6, UR7, UR4, URZ ;  /* 0x00000004070672a4 */ /* 0x000fe2000f8e023f */
[C---:B------:R-:W-:Y:S01]  /*1390*/  ISETP.LT.OR P1, PT, R15.reuse, 0x1, P2 ;  /* 0x000000010f00780c */ /* 0x040fe20001721670 */
[----:B------:R-:W-:Y:S01]  /*13a0*/  UISETP.GE.AND UP4, UPT, UR10, 0x21, UPT ;  /* 0x000000210a00788c */ /* 0x000fe2000bf86270 */
[----:B------:R-:W-:Y:S01]  /*13b0*/  LEA.HI.X R17, R8, c[0x0][0x1f4], R6, 0x1, P0 ;  /* 0x00007d0008117a11 */ /* 0x000fe200000f0c06 */
[----:B------:R1:W-:Y:S01]  /*13c0*/  LDGSTS.E.BYPASS.LTC128B.128 [R234+0x8080], [R4.64], !P6 ;  /* 0x0808000004ea7fae */ /* 0x0003e2000f101d4e */
[----:B------:R-:W-:Y:S01]  /*13d0*/  IMAD.U32 R8, RZ, RZ, UR18 ;  /* 0x00000012ff087e24 */ /* 0x000fe2000f8e00ff */
[----:B------:R-:W-:Y:S01]  /*13e0*/  UIMAD UR6, UR11, UR5, UR6 ;  /* 0x000000050b0672a4 */ /* 0x000fe2000f8e0206 */
[----:B------:R-:W-:Y:S01]  /*13f0*/  IMAD.U32 R6, RZ, RZ, UR20 ;  /* 0x00000014ff067e24 */ /* 0x000fe2000f8e00ff */
[----:B------:R1:W-:Y:S01]  /*1400*/  LDGSTS.E.BYPASS.LTC128B.128 [R234+0xb080], [R4.64+0x80], !P5 ;  /* 0x0b08008004ea7fae */ /* 0x0003e2000e901d4e */
[C---:B------:R-:W-:Y:S01]  /*1410*/  ISETP.LT.OR P6, PT, R15.reuse, 0x21, P3 ;  /* 0x000000210f00780c */ /* 0x040fe20001fc1670 */
[----:B------:R-:W-:Y:S01]  /*1420*/  UIADD3 UR6, UR21, UR6, URZ ;  /* 0x0000000615067290 */ /* 0x000fe2000fffe03f */
[----:B------:R-:W-:Y:S01]  /*1430*/  IMAD.U32 R7, RZ, RZ, UR21 ;  /* 0x00000015ff077e24 */ /* 0x000fe2000f8e00ff */
[----:B------:R-:W0:Y:S01]  /*1440*/  LDGDEPBAR ;  /* 0x00000000000079af */ /* 0x000e220000000000 */
[----:B------:R-:W-:Y:S01]  /*1450*/  ISETP.GE.AND P5, PT, R14, c[0x0][0x16c], PT ;  /* 0x00005b000e007a0c */ /* 0x000fe20003fa6270 */
[----:B------:R-:W-:Y:S01]  /*1460*/  ULDC UR21, c[0x0][0x198] ;  /* 0x0000660000157ab9 */ /* 0x000fe20000000800 */
[----:B------:R-:W-:Y:S01]  /*1470*/  ISETP.LT.OR P3, PT, R15, 0x41, P3 ;  /* 0x000000410f00780c */ /* 0x000fe20001f61670 */
[----:B------:R2:W-:Y:S01]  /*1480*/  LDGSTS.E.BYPASS.LTC128B.128 [R234+0x80], [R2.64], !P4 ;  /* 0x0008000002ea7fae */ /* 0x0005e2000e101d4e */
[----:B------:R-:W-:Y:S01]  /*1490*/  IMAD.U32 R7, RZ, RZ, UR6 ;  /* 0x00000006ff077e24 */ /* 0x000fe2000f8e00ff */
[----:B------:R-:W-:-:S02]  /*14a0*/  ULDC.64 UR6, c[0x0][0x270] ;  /* 0x00009c0000067ab9 */ /* 0x000fc40000000a00 */
[----:B------:R2:W-:Y:S01]  /*14b0*/  LDGSTS.E.BYPASS.LTC128B.128 [R234+0x3080], [R2.64+0x80], !P1 ;  /* 0x0308008002ea7fae */ /* 0x0005e2000c901d4e */
[----:B------:R-:W-:Y:S01]  /*14c0*/  IADD3 R8, P1, P0, R8, 0x80, R2 ;  /* 0x0000008008087810 */ /* 0x000fe2000783e002 */
[----:B------:R-:W-:Y:S02]  /*14d0*/  UIMAD UR6, UR13, UR6, URZ ;  /* 0x000000060d0672a4 */ /* 0x000fe4000f8e023f */
[----:B------:R-:W-:Y:S01]  /*14e0*/  UIADD3 UR21, UR10, UR21, URZ ;  /* 0x000000150a157290 */ /* 0x000fe2000fffe03f */
[----:B------:R-:W-:Y:S01]  /*14f0*/  IADD3.X R9, RZ, UR17, R3, P1, P0 ;  /* 0x00000011ff097c10 */ /* 0x000fe20008fe0403 */
[----:B------:R-:W-:Y:S01]  /*1500*/  ULDC UR20, c[0x0][0x2a0] ;  /* 0x0000a80000147ab9 */ /* 0x000fe20000000800 */
[C---:B------:R-:W-:Y:S01]  /*1510*/  ISETP.LT.OR P1, PT, R15.reuse, 0x21, P2 ;  /* 0x000000210f00780c */ /* 0x040fe20001721670 */
[----:B------:R-:W-:Y:S01]  /*1520*/  ULOP3.LUT UR20, URZ, UR20, URZ, 0x33, !UPT ;  /* 0x000000143f147292 */ /* 0x000fe2000f8e333f */
[----:B------:R-:W-:Y:S01]  /*1530*/  ISETP.LT.OR P2, PT, R15, 0x41, P2 ;  /* 0x000000410f00780c */ /* 0x000fe20001741670 */
[----:B------:R-:W-:-:S02]  /*1540*/  UISETP.GE.AND UP3, UPT, UR10, 0x22, UPT ;  /* 0x000000220a00788c */ /* 0x000fc4000bf66270 */
[----:B------:R-:W-:Y:S02]  /*1550*/  UISETP.GE.AND UP2, UPT, UR10, 0x41, UPT ;  /* 0x000000410a00788c */ /* 0x000fe4000bf46270 */
[----:B------:R-:W-:Y:S01]  /*1560*/  UISETP.GE.AND UP1, UPT, UR10, 0x42, UPT ;  /* 0x000000420a00788c */ /* 0x000fe2000bf26270 */
[----:B-1----:R-:W-:-:S04]  /*1570*/  IADD3 R4, P4, R2, UR18, RZ ;  /* 0x0000001202047c10 */ /* 0x002fc8000ff9e0ff */
[----:B------:R-:W-:Y:S02]  /*1580*/  IADD3.X R5, R3, UR17, RZ, P4, !PT ;  /* 0x0000001103057c10 */ /* 0x000fe4000a7fe4ff */
[----:B------:R-:W-:-:S03]  /*1590*/  ISETP.GE.AND P4, PT, R25, c[0x0][0x16c], PT ;  /* 0x00005b0019007a0c */ /* 0x000fc60003f86270 */
[----:B------:R1:W-:Y:S01]  /*15a0*/  LDGSTS.E.BYPASS.LTC128B.128 [R234+0x1080], [R4.64], !P6 ;  /* 0x0108000004ea7fae */ /* 0x0003e2000f101d4e */
[----:B------:R-:W-:Y:S02]  /*15b0*/  SEL R10, RZ, 0x2, P4 ;  /* 0x00000002ff0a7807 */ /* 0x000fe40002000000 */
[C---:B--2---:R-:W-:Y:S01]  /*15c0*/  LEA R2, P0, R6.reuse, R246, 0x6 ;  /* 0x000000f606027211 */ /* 0x044fe200078030ff */
[----:B------:R2:W-:Y:S01]  /*15d0*/  LDGSTS.E.BYPASS.LTC128B.128 [R234+0x4080], [R8.64], !P1 ;  /* 0x0408000008ea7fae */ /* 0x0005e2000c901d4e */
[----:B------:R-:W-:Y:S02]  /*15e0*/  SEL R3, RZ, 0x1, P5 ;  /* 0x00000001ff037807 */ /* 0x000fe40002800000 */
[----:B------:R-:W-:Y:S02]  /*15f0*/  LEA.HI.X R7, R6, R250, R7, 0x6, P0 ;  /* 0x000000fa06077211 */ /* 0x000fe400000f3407 */
[----:B------:R-:W-:Y:S01]  /*1600*/  LEA R12, P0, R2, c[0x0][0x160], 0x1 ;  /* 0x00005800020c7a11 */ /* 0x000fe200078008ff */
[----:B------:R-:W-:-:S02]  /*1610*/  IMAD.IADD R6, R10, 0x1, R3 ;  /* 0x000000010a067824 */ /* 0x000fc400078e0203 */
[----:B------:R-:W-:Y:S01]  /*1620*/  IMAD.U32 R10, RZ, RZ, UR8 ;  /* 0x00000008ff0a7e24 */ /* 0x000fe2000f8e00ff */
[----:B------:R-:W-:Y:S01]  /*1630*/  LEA.HI.X R13, R2, c[0x0][0x164], R7, 0x1, P0 ;  /* 0x00005900020d7a11 */ /* 0x000fe200000f0c07 */
[----:B------:R-:W-:Y:S01]  /*1640*/  IMAD.U32 R7, RZ, RZ, UR4 ;  /* 0x00000004ff077e24 */ /* 0x000fe2000f8e00ff */
[----:B------:R-:W-:Y:S01]  /*1650*/  IADD3 R2, P1, R4, UR18, RZ ;  /* 0x0000001204027c10 */ /* 0x000fe2000ff3e0ff */
[----:B------:R-:W-:Y:S01]  /*1660*/  UIMAD UR18, UR16, UR7, UR6 ;  /* 0x00000007101272a4 */ /* 0x000fe2000f8e0206 */
[C---:B------:R-:W-:Y:S02]  /*1670*/  LOP3.LUT P6, RZ, R6.reuse, 0x2, RZ, 0xc0, !PT ;  /* 0x0000000206ff7812 */ /* 0x040fe400078cc0ff */
[----:B------:R-:W-:Y:S01]  /*1680*/  IADD3.X R3, R5, UR17, RZ, P1, !PT ;  /* 0x0000001105037c10 */ /* 0x000fe20008ffe4ff */
[----:B------:R-:W-:Y:S01]  /*1690*/  USHF.L.U32 UR17, UR11, 0x6, URZ ;  /* 0x000000060b117899 */ /* 0x000fe2000800063f */
[----:B------:R-:W-:Y:S01]  /*16a0*/  LOP3.LUT P1, RZ, R6, 0x1, RZ, 0xc0, !PT ;  /* 0x0000000106ff7812 */ /* 0x000fe2000782c0ff */
[----:B------:R-:W-:-:S02]  /*16b0*/  ULDC.64 UR6, c[0x0][0x238] ;  /* 0x00008e0000067ab9 */ /* 0x000fc40000000a00 */
[----:B------:R3:W-:Y:S01]  /*16c0*/  LDGSTS.E.BYPASS.LTC128B.128 [R234+0x2080], [R2.64], !P3 ;  /* 0x0208000002ea7fae */ /* 0x0007e2000d901d4e */
[----:B------:R-:W-:Y:S01]  /*16d0*/  UIMAD UR6, UR13, UR6, URZ ;  /* 0x000000060d0672a4 */ /* 0x000fe2000f8e023f */
[----:B------:R-:W-:Y:S01]  /*16e0*/  IMAD.U32 R15, RZ, RZ, UR17 ;  /* 0x00000011ff0f7e24 */ /* 0x000fe2000f8e00ff */
[----:B------:R-:W-:Y:S01]  /*16f0*/  ISETP.GT.AND P3, PT, R242, 0xf, PT ;  /* 0x0000000ff200780c */ /* 0x000fe20003f64270 */
[----:B------:R3:W-:Y:S01]  /*1700*/  LDGSTS.E.BYPASS.LTC128B.128 [R234+0x5080], [R2.64+0x80], !P2 ;  /* 0x0508008002ea7fae */ /* 0x0007e2000d101d4e */
[----:B-1----:R-:W-:Y:S01]  /*1710*/  IMAD.U32 R4, RZ, RZ, UR5 ;  /* 0x00000005ff047e24 */ /* 0x002fe2000f8e00ff */
[----:B------:R-:W-:Y:S01]  /*1720*/  LOP3.LUT P2, RZ, R21, 0x2, RZ, 0xc0, !PT ;  /* 0x0000000215ff7812 */ /* 0x000fe2000784c0ff */
[----:B------:R-:W-:Y:S01]  /*1730*/  UIMAD UR7, UR16, UR7, UR6 ;  /* 0x00000007100772a4 */ /* 0x000fe2000f8e0206 */
[----:B------:R-:W0:Y:S01]  /*1740*/  LDGDEPBAR ;  /* 0x00000000000079af */ /* 0x000e220000000000 */
[----:B--2---:R-:W-:Y:S01]  /*1750*/  LEA R8, P0, R7, R12, 0x6 ;  /* 0x0000000c07087211 */ /* 0x004fe200078030ff */
[----:B------:R-:W-:Y:S01]  /*1760*/  USHF.L.U64.HI UR5, UR4, 0x5, UR5 ;  /* 0x0000000504057899 */ /* 0x000fe20008010205 */
[----:B------:R-:W-:-:S02]  /*1770*/  SEL R0, R221, 0xffffffe0, !P2 ;  /* 0xffffffe0dd007807 */ /* 0x000fc40005000000 */
[----:B------:R-:W-:Y:S01]  /*1780*/  LEA.HI.X R9, R7, R13, R4, 0x6, P0 ;  /* 0x0000000d07097211 */ /* 0x000fe200000f3404 */
[----:B------:R-:W-:Y:S01]  /*1790*/  IMAD.U32 R4, RZ, RZ, UR16 ;  /* 0x00000010ff047e24 */ /* 0x000fe2000f8e00ff */
[----:B------:R-:W-:Y:S01]  /*17a0*/  LOP3.LUT P0, RZ, R21, 0x4, RZ, 0xc0, !PT ;  /* 0x0000000415ff7812 */ /* 0x000fe2000780c0ff */
[----:B------:R-:W-:Y:S01]  /*17b0*/  IMAD.IADD R215, R213, 0x1, R0 ;  /* 0x00000001d5d77824 */ /* 0x000fe200078e0200 */
[----:B------:R-:W-:Y:S01]  /*17c0*/  IADD3 R23, R23, UR7, RZ ;  /* 0x0000000717177c10 */ /* 0x000fe2000fffe0ff */
[----:B------:R-:W-:Y:S01]  /*17d0*/  ULDC.64 UR6, c[0x0][0x288] ;  /* 0x0000a20000067ab9 */ /* 0x000fe20000000a00 */
[----:B------:R-:W-:Y:S01]  /*17e0*/  SEL R218, R218, 0xffffffc0, !P0 ;  /* 0xffffffc0dada7807 */ /* 0x000fe20004000000 */
[----:B------:R-:W-:Y:S01]  /*17f0*/  UIMAD UR13, UR13, UR6, URZ ;  /* 0x000000060d0d72a4 */ /* 0x000fe2000f8e023f */
[----:B------:R-:W-:Y:S01]  /*1800*/  IMAD.WIDE.U32 R4, R4, c[0x0][0x288], R238 ;  /* 0x0000a20004047a25 */ /* 0x000fe200078e00ee */
[----:B------:R-:W-:Y:S02]  /*1810*/  USHF.R.S32.HI UR6, URZ, 0x1f, UR17 ;  /* 0x0000001f3f067899 */ /* 0x000fe40008011411 */
[----:B------:R-:W-:Y:S01]  /*1820*/  UIMAD UR7, UR16, UR7, UR13 ;  /* 0x00000007100772a4 */ /* 0x000fe2000f8e020d */
[----:B------:R-:W-:-:S02]  /*1830*/  IMAD.IADD R214, R213, 0x1, R218 ;  /* 0x00000001d5d67824 */ /* 0x000fc400078e02da */
[----:B------:R-:W-:Y:S01]  /*1840*/  IMAD.SHL.U32 R21, R21, 0x20, RZ ;  /* 0x0000002015157824 */ /* 0x000fe200078e00ff */
[----:B------:R-:W-:Y:S01]  /*1850*/  ULDC UR13, c[0x0][0x2a0] ;  /* 0x0000a800000d7ab9 */ /* 0x000fe20000000800 */
[----:B------:R-:W-:Y:S01]  /*1860*/  IMAD.IADD R0, R0, 0x1, R214 ;  /* 0x0000000100007824 */ /* 0x000fe200078e02d6 */
[----:B------:R-:W-:Y:S01]  /*1870*/  ULOP3.LUT UR13, URZ, UR13, URZ, 0x33, !UPT ;  /* 0x0000000d3f0d7292 */ /* 0x000fe2000f8e333f */
[----:B---3--:R-:W-:Y:S01]  /*1880*/  IMAD.U32 R2, RZ, RZ, UR16 ;  /* 0x00000010ff027e24 */ /* 0x008fe2000f8e00ff */
[----:B------:R-:W-:-:S04]  /*1890*/  DEPBAR.LE SB0, 0x1 ;  /* 0x000080400000791a */ /* 0x000fc80000000000 */
[----:B------:R-:W-:Y:S01]  /*18a0*/  BAR.SYNC.DEFER_BLOCKING 0x0 ;  /* 0x0000000000007b1d */ /* 0x000fe20000010000 */
[----:B------:R-:W-:Y:S01]  /*18b0*/  IMAD.WIDE.U32 R6, R2, c[0x0][0x270], R238 ;  /* 0x00009c0002067a25 */ /* 0x000fe200078e00ee */
[----:B------:R-:W-:-:S03]  /*18c0*/  IADD3 R2, -R240, c[0x0][0x168], -R15 ;  /* 0x00005a00f0027a10 */ /* 0x000fc60007ffe90f */
[----:B------:R-:W-:Y:S01]  /*18d0*/  IMAD.U32 R3, RZ, RZ, UR9 ;  /* 0x00000009ff037e24 */ /* 0x000fe2000f8e00ff */
[----:B------:R-:W-:Y:S01]  /*18e0*/  ISETP.LT.OR P0, PT, R2, 0x1, !P1 ;  /* 0x000000010200780c */ /* 0x000fe20004f01670 */
[----:B------:R-:W-:Y:S01]  /*18f0*/  IMAD.IADD R218, R218, 0x1, R215 ;  /* 0x00000001dada7824 */ /* 0x000fe200078e02d7 */
[C---:B------:R-:W-:Y:S01]  /*1900*/  ISETP.LT.OR P2, PT, R2.reuse, 0x1, !P6 ;  /* 0x000000010200780c */ /* 0x040fe20007741670 */
[----:B------:R-:W-:Y:S01]  /*1910*/  ULDC UR16, c[0x0][0x2a0] ;  /* 0x0000a80000107ab9 */ /* 0x000fe20000000800 */
[C---:B------:R-:W-:Y:S01]  /*1920*/  ISETP.LT.OR P1, PT, R2.reuse, 0x21, !P1 ;  /* 0x000000210200780c */ /* 0x040fe20004f21670 */
[----:B------:R-:W-:Y:S01]  /*1930*/  ULOP3.LUT UR16, URZ, UR16, URZ, 0x33, !UPT ;  /* 0x000000103f107292 */ /* 0x000fe2000f8e333f */
[----:B------:R-:W-:Y:S02]  /*1940*/  ISETP.LT.OR P6, PT, R2, 0x21, !P6 ;  /* 0x000000210200780c */ /* 0x000fe400077c1670 */
[----:B------:R-:W-:Y:S01]  /*1950*/  IADD3 R7, R7, UR18, RZ ;  /* 0x0000001207077c10 */ /* 0x000fe2000fffe0ff */
[----:B------:R-:W-:Y:S01]  /*1960*/  UMOV UR18, 0x1 ;  /* 0x0000000100127882 */ /* 0x000fe20000000000 */
[----:B------:R-:W-:Y:S01]  /*1970*/  LEA.HI R2, R26, R242, RZ, 0x5 ;  /* 0x000000f21a027211 */ /* 0x000fe200078f28ff */
[----:B------:R-:W1:Y:S04]  /*1980*/  LDSM.16.M88.2 R170, [R0+0x6080] ;  /* 0x0060800000aa783b */ /* 0x000e680000000100 */
[----:B------:R-:W2:Y:S04]  /*1990*/  LDSM.16.M88.2 R172, [R0+0x7080] ;  /* 0x0070800000ac783b */ /* 0x000ea80000000100 */
[----:B------:R-:W3:Y:S04]  /*19a0*/  LDSM.16.M88.2 R174, [R0+0x8080] ;  /* 0x0080800000ae783b */ /* 0x000ee80000000100 */
[----:B------:R-:W4:Y:S04]  /*19b0*/  LDSM.16.M88.2 R194, [R0+0x9080] ;  /* 0x0090800000c2783b */ /* 0x000f280000000100 */
[----:B------:R-:W1:Y:S04]  /*19c0*/  LDSM.16.M88.2 R196, [R0+0xa080] ;  /* 0x00a0800000c4783b */ /* 0x000e680000000100 */
[----:B------:R5:W1:Y:S04]  /*19d0*/  LDSM.16.M88.2 R198, [R0+0xb080] ;  /* 0x00b0800000c6783b */ /* 0x000a680000000100 */
[----:B------:R-:W1:Y:S04]  /*19e0*/  LDSM.16.M88.2 R152, [R213+0x6080] ;  /* 0x00608000d598783b */ /* 0x000e680000000100 */
[----:B------:R-:W1:Y:S04]  /*19f0*/  LDSM.16.M88.2 R154, [R213+0x7080] ;  /* 0x00708000d59a783b */ /* 0x000e680000000100 */
[----:B------:R-:W1:Y:S04]  /*1a00*/  LDSM.16.M88.2 R156, [R213+0x8080] ;  /* 0x00808000d59c783b */ /* 0x000e680000000100 */
[----:B------:R-:W1:Y:S04]  /*1a10*/  LDSM.16.M88.2 R158, [R215+0x6080] ;  /* 0x00608000d79e783b */ /* 0x000e680000000100 */
[----:B------:R-:W1:Y:S01]  /*1a20*/  LDSM.16.M88.2 R160, [R215+0x7080] ;  /* 0x00708000d7a0783b */ /* 0x000e620000000100 */
[----:B-----5:R-:W-:-:S03]  /*1a30*/  IMAD R0, R27, c[0x0][0x278], RZ ;  /* 0x00009e001b007a24 */ /* 0x020fc600078e02ff */
[----:B------:R-:W1:Y:S01]  /*1a40*/  LDSM.16.M88.2 R162, [R215+0x8080] ;  /* 0x00808000d7a2783b */ /* 0x000e620000000100 */
[----:B------:R-:W-:-:S03]  /*1a50*/  IMAD R0, R31, c[0x0][0x27c], R0 ;  /* 0x00009f001f007a24 */ /* 0x000fc600078e0200 */
[----:B------:R-:W1:Y:S04]  /*1a60*/  LDSM.16.M88.2 R176, [R213+0x9080] ;  /* 0x00908000d5b0783b */ /* 0x000e680000000100 */
        /* <DEDUP_REMOVED lines=11> */
[----:B------:R-:W-:Y:S06]  /*1b20*/  BAR.SYNC.DEFER_BLOCKING 0x0 ;  /* 0x0000000000007b1d */ /* 0x000fec0000010000 */
[----:B------:R-:W-:Y:S01]  /*1b30*/  @!PT LDS RZ, [RZ] ;  /* 0x00000000fffff984 */ /* 0x000fe20000000800 */
[----:B------:R-:W-:Y:S01]  /*1b40*/  @!PT LDS RZ, [RZ] ;  /* 0x00000000fffff984 */ /* 0x000fe20000000800 */
[----:B------:R-:W-:Y:S01]  /*1b50*/  @!PT LDS RZ, [RZ] ;  /* 0x00000000fffff984 */ /* 0x000fe20000000800 */
[----:B------:R5:W-:Y:S01]  /*1b60*/  LDGSTS.E.BYPASS.LTC128B.128 [R234+0x6080], [R12.64], !P0 ;  /* 0x060800000cea7fae */ /* 0x000be2000c101d4e */
[----:B------:R-:W-:-:S03]  /*1b70*/  LEA R18, P0, R18, R16, 0x1 ;  /* 0x0000001012127211 */ /* 0x000fc600078008ff */
[----:B------:R5:W-:Y:S01]  /*1b80*/  LDGSTS.E.BYPASS.LTC128B.128 [R234+0x8080], [R12.64+0x80], !P2 ;  /* 0x080800800cea7fae */ /* 0x000be2000d101d4e */
[----:B------:R-:W-:Y:S01]  /*1b90*/  LEA.HI.X R19, R10, R17, R3, 0x1, P0 ;  /* 0x000000110a137211 */ /* 0x000fe200000f0c03 */
[----:B------:R-:W-:Y:S01]  /*1ba0*/  IMAD R3, R27, c[0x0][0x290], RZ ;  /* 0x0000a4001b037a24 */ /* 0x000fe200078e02ff */
[----:B------:R-:W-:Y:S01]  /*1bb0*/  @!P3 IADD3 R6, P2, P0, R6, UR17, R28 ;  /* 0x000000110606bc10 */ /* 0x000fe2000f85e01c */
[----:B------:R-:W-:Y:S01]  /*1bc0*/  IMAD.IADD R10, R29, 0x1, R0 ;  /* 0x000000011d0a7824 */ /* 0x000fe200078e0200 */
[----:B------:R1:W-:Y:S01]  /*1bd0*/  LDGSTS.E.BYPASS.LTC128B.128 [R234+0x7080], [R8.64], !P1 ;  /* 0x0708000008ea7fae */ /* 0x0003e2000c901d4e */
[----:B------:R-:W-:-:S03]  /*1be0*/  IMAD R3, R31, c[0x0][0x294], R3 ;  /* 0x0000a5001f037a24 */ /* 0x000fc600078e0203 */
[----:B------:R-:W-:Y:S01]  /*1bf0*/  @!P3 IADD3.X R0, R7, UR6, R10, P2, P0 ;  /* 0x000000060700bc10 */ /* 0x000fe200097e040a */
[----:B------:R1:W-:Y:S01]  /*1c00*/  LDGSTS.E.BYPASS.LTC128B.128 [R234+0x9080], [R8.64+0x80], !P6 ;  /* 0x0908008008ea7fae */ /* 0x0003e2000f101d4e */
[----:B------:R-:W-:Y:S02]  /*1c10*/  @!P3 LEA R10, P0, R6, c[0x0][0x258], 0x2 ;  /* 0x00009600060aba11 */ /* 0x000fe400078010ff */
[----:B------:R-:W-:Y:S02]  /*1c20*/  ISETP.GE.AND P6, PT, R14, c[0x0][0x1fc], PT ;  /* 0x00007f000e007a0c */ /* 0x000fe40003fc6270 */
[----:B------:R-:W-:Y:S02]  /*1c30*/  @!P3 LEA.HI.X R11, R6, c[0x0][0x25c], R0, 0x2, P0 ;  /* 0x00009700060bba11 */ /* 0x000fe400000f1400 */
[----:B------:R-:W-:Y:S02]  /*1c40*/  ISETP.GE.AND P0, PT, R14, c[0x0][0x1fc], PT ;  /* 0x00007f000e007a0c */ /* 0x000fe40003f06270 */
[----:B------:R-:W-:Y:S01]  /*1c50*/  LEA.HI R6, R26, R242, RZ, 0x4 ;  /* 0x000000f21a067211 */ /* 0x000fe200078f20ff */
[----:B-----5:R-:W-:-:S04]  /*1c60*/  IMAD.WIDE.U32 R12, R31, c[0x0][0x290], RZ ;  /* 0x0000a4001f0c7a25 */ /* 0x020fc800078e00ff */
[----:B------:R-:W-:Y:S01]  /*1c70*/  IMAD.IADD R28, R13, 0x1, R3 ;  /* 0x000000010d1c7824 */ /* 0x000fe200078e0203 */
[----:B------:R-:W-:Y:S01]  /*1c80*/  IADD3 R13, R5, UR7, RZ ;  /* 0x00000007050d7c10 */ /* 0x000fe2000fffe0ff */
[----:B------:R-:W-:Y:S01]  /*1c90*/  UMOV UR7, 0x1 ;  /* 0x0000000100077882 */ /* 0x000fe20000000000 */
[----:B------:R-:W-:Y:S01]  /*1ca0*/  SHF.R.S32.HI R5, RZ, 0x5, R2 ;  /* 0x00000005ff057819 */ /* 0x000fe20000011402 */
[----:B------:R-:W-:Y:S01]  /*1cb0*/  UISETP.LE.AND UP0, UPT, UR7, UR19, UPT ;  /* 0x000000130700728c */ /* 0x000fe2000bf03270 */
[----:B------:R-:W-:Y:S01]  /*1cc0*/  IADD3 R7, P2, P1, R4, UR17, R12 ;  /* 0x0000001104077c10 */ /* 0x000fe2000f95e00c */
[----:B------:R-:W-:Y:S01]  /*1cd0*/  STL [R1+0x8], R28 ;  /* 0x0000081c01007387 */ /* 0x000fe20000100800 */
[----:B------:R-:W-:Y:S01]  /*1ce0*/  LEA.HI R0, R2, R5, RZ, 0x1 ;  /* 0x0000000502007211 */ /* 0x000fe200078f08ff */
[----:B------:R-:W-:Y:S01]  /*1cf0*/  USHF.L.U32 UR17, UR4, 0x5, URZ ;  /* 0x0000000504117899 */ /* 0x000fe2000800063f */
[----:B-1----:R-:W-:Y:S01]  /*1d00*/  LEA.HI R8, R26, R242, RZ, 0x2 ;  /* 0x000000f21a087211 */ /* 0x002fe200078f10ff */
[----:B------:R-:W-:Y:S01]  /*1d10*/  UP2UR UR19, UPR, URZ, 0x1 ;  /* 0x000000013f137883 */ /* 0x000fe20008000000 */
[----:B------:R-:W-:Y:S01]  /*1d20*/  LOP3.LUT R0, R0, 0xfffffffe, RZ, 0xc0, !PT ;  /* 0xfffffffe00007812 */ /* 0x000fe200078ec0ff */
[----:B------:R-:W-:Y:S01]  /*1d30*/  UMOV UR4, URZ ;  /* 0x0000003f00047c82 */ /* 0x000fe20008000000 */
[----:B------:R-:W-:-:S02]  /*1d40*/  SHF.R.S32.HI R3, RZ, 0x2, R8 ;  /* 0x00000002ff037819 */ /* 0x000fc40000011408 */
[----:B------:R-:W-:Y:S01]  /*1d50*/  SHF.R.S32.HI R9, RZ, 0x1f, R8 ;  /* 0x0000001fff097819 */ /* 0x000fe20000011408 */
[----:B------:R-:W-:Y:S01]  /*1d60*/  IMAD.IADD R5, R5, 0x1, -R0 ;  /* 0x0000000105057824 */ /* 0x000fe200078e0a00 */
[----:B------:R-:W-:Y:S02]  /*1d70*/  IADD3 R0, -R15, c[0x0][0x168], -R240 ;  /* 0x00005a000f007a10 */ /* 0x000fe40007ffe9f0 */
[----:B------:R-:W-:Y:S01]  /*1d80*/  LEA.HI R9, R9, R3, RZ, 0x3 ;  /* 0x0000000309097211 */ /* 0x000fe200078f18ff */
[----:B------:R-:W-:Y:S01]  /*1d90*/  IMAD.SHL.U32 R217, R5, 0x200, RZ ;  /* 0x0000020005d97824 */ /* 0x000fe200078e00ff */
[----:B------:R-:W-:Y:S01]  /*1da0*/  IADD3.X R14, R13, UR6, R28, P2, P1 ;  /* 0x000000060d0e7c10 */ /* 0x000fe200097e241c */
[----:B------:R-:W-:Y:S01]  /*1db0*/  @!P3 IMAD.SHL.U32 R13, R242, 0x10, RZ ;  /* 0x00000010f20db824 */ /* 0x000fe200078e00ff */
[----:B------:R-:W-:Y:S01]  /*1dc0*/  ISETP.GE.AND P2, PT, R25, c[0x0][0x1fc], PT ;  /* 0x00007f0019007a0c */ /* 0x000fe20003f46270 */
[----:B------:R-:W-:Y:S01]  /*1dd0*/  ULDC UR6, c[0x0][0x168] ;  /* 0x00005a0000067ab9 */ /* 0x000fe20000000800 */
[----:B------:R-:W-:Y:S01]  /*1de0*/  LOP3.LUT R9, R9, 0xfffffff8, RZ, 0xc0, !PT ;  /* 0xfffffff809097812 */ /* 0x000fe200078ec0ff */
[----:B------:R-:W-:Y:S01]  /*1df0*/  UIADD3 UR6, UR21, -UR6, UR7 ;  /* 0x8000000615067290 */ /* 0x000fe2000fffe007 */
[C---:B------:R-:W-:Y:S01]  /*1e00*/  ISETP.LT.OR P1, PT, R0.reuse, 0x1, P6 ;  /* 0x000000010000780c */ /* 0x040fe20003721670 */
[----:B------:R1:W-:Y:S01]  /*1e10*/  @!P3 LDGSTS.E.BYPASS.LTC128B.128 [R13+0x12080], [R10.64] ;  /* 0x120800000a0dbfae */ /* 0x0003e2000b901d4e */
[----:B------:R-:W-:Y:S01]  /*1e20*/  SEL R15, RZ, 0x1, P0 ;  /* 0x00000001ff0f7807 */ /* 0x000fe20000000000 */
[----:B------:R-:W-:Y:S01]  /*1e30*/  IMAD.IADD R3, R3, 0x1, -R9 ;  /* 0x0000000103037824 */ /* 0x000fe200078e0a09 */
[----:B------:R-:W-:Y:S01]  /*1e40*/  SHF.R.S32.HI R4, RZ, 0x4, R6 ;  /* 0x00000004ff047819 */ /* 0x000fe20000011406 */
[----:B------:R-:W0:Y:S01]  /*1e50*/  LDGDEPBAR ;  /* 0x00000000000079af */ /* 0x000e220000000000 */
[----:B------:R-:W-:-:S02]  /*1e60*/  ISETP.LT.OR P0, PT, R0, 0x1, P2 ;  /* 0x000000010000780c */ /* 0x000fc40001701670 */
[----:B------:R-:W-:Y:S02]  /*1e70*/  LEA.HI R12, R6, R4, RZ, 0x1 ;  /* 0x00000004060c7211 */ /* 0x000fe400078f08ff */
[----:B------:R-:W-:Y:S02]  /*1e80*/  SHF.R.S32.HI R9, RZ, 0x1f, R20 ;  /* 0x0000001fff097819 */ /* 0x000fe40000011414 */
[----:B------:R-:W-:Y:S01]  /*1e90*/  LOP3.LUT R12, R12, 0xfffffffe, RZ, 0xc0, !PT ;  /* 0xfffffffe0c0c7812 */ /* 0x000fe200078ec0ff */
[----:B------:R2:W-:Y:S01]  /*1ea0*/  LDGSTS.E.BYPASS.LTC128B.128 [R234+0xe080], [R16.64], !P1 ;  /* 0x0e08000010ea7fae */ /* 0x0005e2000c901d4e */
[----:B------:R-:W-:Y:S02]  /*1eb0*/  LEA.HI R9, R9, R20, RZ, 0x2 ;  /* 0x0000001409097211 */ /* 0x000fe400078f10ff */
[----:B------:R-:W-:Y:S01]  /*1ec0*/  LOP3.LUT R2, R2, 0xffffffe0, RZ, 0xc0, !PT ;  /* 0xffffffe002027812 */ /* 0x000fe200078ec0ff */
[----:B------:R-:W-:Y:S01]  /*1ed0*/  IMAD.IADD R4, R4, 0x1, -R12 ;  /* 0x0000000104047824 */ /* 0x000fe200078e0a0c */
[----:B------:R-:W-:Y:S01]  /*1ee0*/  LOP3.LUT R9, R9, 0x1ffffffc, RZ, 0xc0, !PT ;  /* 0x1ffffffc09097812 */ /* 0x000fe200078ec0ff */
[----:B------:R2:W-:Y:S01]  /*1ef0*/  LDGSTS.E.BYPASS.LTC128B.128 [R234+0x10080], [R16.64+0x80], !P0 ;  /* 0x1008008010ea7fae */ /* 0x0005e2000c101d4e */
[----:B------:R-:W-:Y:S01]  /*1f00*/  LEA R12, P0, R7, c[0x0][0x280], 0x2 ;  /* 0x0000a000070c7a11 */ /* 0x000fe200078010ff */
[----:B------:R-:W-:Y:S01]  /*1f10*/  IMAD.IADD R2, R242, 0x1, -R2 ;  /* 0x00000001f2027824 */ /* 0x000fe200078e0a02 */
[----:B------:R-:W-:Y:S01]  /*1f20*/  ISETP.GE.AND P1, PT, R25, c[0x0][0x1fc], PT ;  /* 0x00007f0019007a0c */ /* 0x000fe20003f26270 */
[----:B------:R-:W-:Y:S01]  /*1f30*/  IMAD.SHL.U32 R216, R4, 0x8, RZ ;  /* 0x0000000804d87824 */ /* 0x000fe200078e00ff */
[----:B------:R-:W-:-:S02]  /*1f40*/  ISETP.LT.OR P6, PT, R0, 0x21, P6 ;  /* 0x000000210000780c */ /* 0x000fc400037c1670 */
[----:B------:R-:W-:Y:S01]  /*1f50*/  SHF.R.S32.HI R233, RZ, 0x1f, R2 ;  /* 0x0000001fffe97819 */ /* 0x000fe20000011402 */
[C---:B-1----:R-:W-:Y:S01]  /*1f60*/  IMAD.SHL.U32 R10, R20.reuse, 0x8, RZ ;  /* 0x00000008140a7824 */ /* 0x042fe200078e00ff */
[----:B------:R-:W-:Y:S01]  /*1f70*/  LEA.HI.X R13, R7, c[0x0][0x284], R14, 0x2, P0 ;  /* 0x0000a100070d7a11 */ /* 0x000fe200000f140e */
[----:B------:R-:W-:Y:S01]  /*1f80*/  IMAD.IADD R20, R20, 0x1, -R9 ;  /* 0x0000000114147824 */ /* 0x000fe200078e0a09 */
[----:B------:R-:W-:Y:S01]  /*1f90*/  ISETP.LT.OR P2, PT, R0, 0x21, P2 ;  /* 0x000000210000780c */ /* 0x000fe20001741670 */
[----:B------:R-:W-:Y:S01]  /*1fa0*/  IMAD.SHL.U32 R9, R4, 0x20, RZ ;  /* 0x0000002004097824 */ /* 0x000fe200078e00ff */
[----:B------:R-:W-:Y:S01]  /*1fb0*/  LOP3.LUT R7, R10, 0x18, RZ, 0xc0, !PT ;  /* 0x000000180a077812 */ /* 0x000fe200078ec0ff */
[----:B------:R-:W-:Y:S01]  /*1fc0*/  IMAD.SHL.U32 R10, R3, 0x20, RZ ;  /* 0x00000020030a7824 */ /* 0x000fe200078e00ff */
[----:B------:R-:W-:Y:S01]  /*1fd0*/  LEA.HI R233, R233, R2, RZ, 0x2 ;  /* 0x00000002e9e97211 */ /* 0x000fe200078f10ff */
[----:B------:R-:W-:Y:S01]  /*1fe0*/  IMAD.SHL.U32 R0, R5, 0x10, RZ ;  /* 0x0000001005007824 */ /* 0x000fe200078e00ff */
[----:B------:R-:W-:Y:S01]  /*1ff0*/  LOP3.LUT R11, R7, 0x20, R9, 0xf8, !PT ;  /* 0x00000020070b7812 */ /* 0x000fe200078ef809 */
[----:B------:R1:W-:Y:S01]  /*2000*/  LDGSTS.E.BYPASS.LTC128B.128 [R234+0xf080], [R18.64], !P6 ;  /* 0x0f08000012ea7fae */ /* 0x0003e2000f101d4e */
[----:B------:R-:W-:-:S02]  /*2010*/  LOP3.LUT R9, R6, 0xfffffff0, RZ, 0xc0, !PT ;  /* 0xfffffff006097812 */ /* 0x000fc400078ec0ff */
[----:B------:R-:W-:Y:S01]  /*2020*/  LOP3.LUT R10, R7, 0xe0, R10, 0xf8, !PT ;  /* 0x000000e0070a7812 */ /* 0x000fe200078ef80a */
[C---:B------:R-:W-:Y:S01]  /*2030*/  IMAD.SHL.U32 R7, R3.reuse, 0x4, RZ ;  /* 0x0000000403077824 */ /* 0x040fe200078e00ff */
[----:B------:R-:W-:Y:S01]  /*2040*/  SEL R237, RZ, 0xffffffff, P1 ;  /* 0xffffffffffed7807 */ /* 0x000fe20000800000 */
[----:B------:R1:W-:Y:S01]  /*2050*/  LDGSTS.E.BYPASS.LTC128B.128 [R234+0x11080], [R18.64+0x80], !P2 ;  /* 0x1108008012ea7fae */ /* 0x0003e2000d101d4e */
[----:B------:R-:W-:Y:S02]  /*2060*/  LOP3.LUT P1, RZ, R3, 0x1, RZ, 0xc0, !PT ;  /* 0x0000000103ff7812 */ /* 0x000fe4000782c0ff */
[----:B------:R-:W-:Y:S01]  /*2070*/  LOP3.LUT R6, R233, 0x7ffffffc, RZ, 0xc0, !PT ;  /* 0x7ffffffce9067812 */ /* 0x000fe200078ec0ff */
[----:B------:R-:W-:Y:S01]  /*2080*/  IMAD.SHL.U32 R237, R237, 0x2, RZ ;  /* 0x00000002eded7824 */ /* 0x000fe200078e00ff */
[----:B------:R-:W-:Y:S02]  /*2090*/  LEA.HI.SX32 R233, R233, R0, 0x1e ;  /* 0x00000000e9e97211 */ /* 0x000fe400078ff2ff */
[----:B------:R-:W-:Y:S01]  /*20a0*/  LOP3.LUT R3, R0, 0x10, RZ, 0xc0, !PT ;  /* 0x0000001000037812 */ /* 0x000fe200078ec0ff */
[----:B------:R-:W-:Y:S01]  /*20b0*/  IMAD.IADD R0, R242, 0x1, -R9 ;  /* 0x00000001f2007824 */ /* 0x000fe200078e0a09 */
[----:B------:R-:W-:Y:S01]  /*20c0*/  LOP3.LUT R8, R8, 0x3ffffffc, RZ, 0xc0, !PT ;  /* 0x3ffffffc08087812 */ /* 0x000fe200078ec0ff */
[----:B------:R-:W-:Y:S01]  /*20d0*/  IMAD.IADD R2, R2, 0x1, -R6 ;  /* 0x0000000102027824 */ /* 0x000fe200078e0a06 */
[----:B------:R-:W-:Y:S01]  /*20e0*/  LOP3.LUT R10, R10, 0x18, R7, 0x78, !PT ;  /* 0x000000180a0a7812 */ /* 0x000fe200078e7807 */
[----:B------:R-:W-:Y:S01]  /*20f0*/  IMAD.SHL.U32 R7, R0, 0x20, RZ ;  /* 0x0000002000077824 */ /* 0x000fe200078e00ff */
[----:B------:R-:W-:Y:S01]  /*2100*/  SHF.R.S32.HI R6, RZ, 0x1f, R0 ;  /* 0x0000001fff067819 */ /* 0x000fe20000011400 */
[----:B------:R-:W-:Y:S01]  /*2110*/  IMAD R20, R20, 0x4, R2 ;  /* 0x0000000414147824 */ /* 0x000fe200078e0202 */
[----:B------:R-:W-:Y:S01]  /*2120*/  LOP3.LUT P0, RZ, R0, 0x4, RZ, 0xc0, !PT ;  /* 0x0000000400ff7812 */ /* 0x000fe2000780c0ff */
[----:B------:R-:W-:Y:S01]  /*2130*/  IMAD.IADD R8, R242, 0x1, -R8 ;  /* 0x00000001f2087824 */ /* 0x000fe200078e0a08 */
[----:B------:R-:W-:Y:S01]  /*2140*/  LEA.HI R6, R6, R0, RZ, 0x3 ;  /* 0x0000000006067211 */ /* 0x000fe200078f18ff */
[----:B------:R-:W-:Y:S01]  /*2150*/  IMAD.SHL.U32 R9, R0, 0x4, RZ ;  /* 0x0000000400097824 */ /* 0x000fe200078e00ff */
[----:B------:R-:W-:Y:S01]  /*2160*/  LOP3.LUT R21, R3, 0xe0, R21, 0xf8, !PT ;  /* 0x000000e003157812 */ /* 0x000fe200078ef815 */
[----:B------:R-:W-:Y:S01]  /*2170*/  IMAD.SHL.U32 R236, R20, 0x2, RZ ;  /* 0x0000000214ec7824 */ /* 0x000fe200078e00ff */
[C---:B------:R-:W-:Y:S01]  /*2180*/  LOP3.LUT R2, R6.reuse, 0xfffffff8, RZ, 0xc0, !PT ;  /* 0xfffffff806027812 */ /* 0x040fe200078ec0ff */
[----:B------:R-:W-:Y:S01]  /*2190*/  IMAD.SHL.U32 R6, R6, 0x40, RZ ;  /* 0x0000004006067824 */ /* 0x000fe200078e00ff */
[----:B------:R-:W-:-:S02]  /*21a0*/  LOP3.LUT R216, R216, 0x8, RZ, 0xc0, !PT ;  /* 0x00000008d8d87812 */ /* 0x000fc400078ec0ff */
[----:B------:R-:W-:Y:S01]  /*21b0*/  ISETP.GE.AND P6, PT, R242, 0x10, PT ;  /* 0x00000010f200780c */ /* 0x000fe20003fc6270 */
[----:B------:R-:W-:Y:S01]  /*21c0*/  IMAD.IADD R220, R0, 0x1, -R2 ;  /* 0x0000000100dc7824 */ /* 0x000fe200078e0a02 */
[----:B------:R-:W-:Y:S01]  /*21d0*/  SEL R219, R223, 0xfffffff0, !P0 ;  /* 0xfffffff0dfdb7807 */ /* 0x000fe20004000000 */
[----:B------:R-:W-:Y:S01]  /*21e0*/  IMAD.SHL.U32 R0, R4, 0x100, RZ ;  /* 0x0000010004007824 */ /* 0x000fe200078e00ff */
[----:B------:R-:W-:Y:S01]  /*21f0*/  LOP3.LUT R4, R216, 0x1e0, R7, 0xf8, !PT ;  /* 0x000001e0d8047812 */ /* 0x000fe200078ef807 */
[----:B------:R-:W-:Y:S01]  /*2200*/  IMAD.SHL.U32 R3, R220, 0x40, RZ ;  /* 0x00000040dc037824 */ /* 0x000fe200078e00ff */
[----:B------:R-:W-:Y:S01]  /*2210*/  IADD3 R230, -R236, UR6, RZ ;  /* 0x00000006ece67c10 */ /* 0x000fe2000fffe1ff */
[----:B------:R-:W-:Y:S01]  /*2220*/  IMAD R2, R8, 0x2, R217 ;  /* 0x0000000208027824 */ /* 0x000fe200078e02d9 */
[----:B------:R-:W-:Y:S02]  /*2230*/  LOP3.LUT R0, R21, 0x100, R0, 0xf8, !PT ;  /* 0x0000010015007812 */ /* 0x000fe400078ef800 */
[----:B------:R-:W-:Y:S01]  /*2240*/  LOP3.LUT R3, R3, 0x1c0, RZ, 0xc0, !PT ;  /* 0x000001c003037812 */ /* 0x000fe200078ec0ff */
[----:B------:R-:W-:Y:S01]  /*2250*/  IMAD.IADD R228, R2, 0x1, R10 ;  /* 0x0000000102e47824 */ /* 0x000fe200078e020a */
[----:B------:R-:W-:-:S02]  /*2260*/  LOP3.LUT R2, R4, 0x38, R9, 0x78, !PT ;  /* 0x0000003804027812 */ /* 0x000fc400078e7809 */
[----:B------:R-:W-:Y:S01]  /*2270*/  LOP3.LUT R4, R0, 0x8, R24, 0xf8, !PT ;  /* 0x0000000800047812 */ /* 0x000fe200078ef818 */
[----:B------:R-:W-:Y:S01]  /*2280*/  IMAD.SHL.U32 R228, R228, 0x2, RZ ;  /* 0x00000002e4e47824 */ /* 0x000fe200078e00ff */
[----:B------:R-:W-:Y:S02]  /*2290*/  LOP3.LUT R212, R0, 0x1c0, RZ, 0xc0, !PT ;  /* 0x000001c000d47812 */ /* 0x000fe400078ec0ff */
[--C-:B------:R-:W-:Y:S02]  /*22a0*/  SHF.R.U32.HI R0, RZ, 0x3, R3.reuse ;  /* 0x00000003ff007819 */ /* 0x100fe40000011603 */
[----:B------:R-:W-:Y:S02]  /*22b0*/  LOP3.LUT R217, R2, R217, RZ, 0xfc, !PT ;  /* 0x000000d902d97212 */ /* 0x000fe400078efcff */
[C---:B------:R-:W-:Y:S02]  /*22c0*/  LOP3.LUT R216, R0.reuse, R3, R216, 0x1e, !PT ;  /* 0x0000000300d87212 */ /* 0x040fe400078e1ed8 */
[----:B------:R-:W-:-:S02]  /*22d0*/  LOP3.LUT R3, R0, R11, R3, 0x1e, !PT ;  /* 0x0000000b00037212 */ /* 0x000fc400078e1e03 */
[----:B------:R-:W-:Y:S02]  /*22e0*/  LOP3.LUT R0, R6, 0xfffffe00, RZ, 0xc0, !PT ;  /* 0xfffffe0006007812 */ /* 0x000fe400078ec0ff */
[----:B------:R-:W-:Y:S02]  /*22f0*/  IADD3 R229, R228, 0x126c0, RZ ;  /* 0x000126c0e4e57810 */ /* 0x000fe40007ffe0ff */
[----:B------:R-:W-:Y:S01]  /*2300*/  LOP3.LUT R222, R3, R0, RZ, 0xfc, !PT ;  /* 0x0000000003de7212 */ /* 0x000fe200078efcff */
[----:B------:R-:W-:Y:S01]  /*2310*/  IMAD R2, R5, 0x400, R0 ;  /* 0x0000040005027824 */ /* 0x000fe200078e0200 */
[----:B------:R-:W-:Y:S01]  /*2320*/  SHF.R.U32.HI R212, RZ, 0x3, R212 ;  /* 0x00000003ffd47819 */ /* 0x000fe200000116d4 */
[----:B------:R-:W-:Y:S01]  /*2330*/  @!P6 IMAD.SHL.U32 R0, R242, 0x10, RZ ;  /* 0x00000010f200e824 */ /* 0x000fe200078e00ff */
[----:B------:R-:W-:Y:S01]  /*2340*/  LEA R217, R217, 0x15480, 0x1 ;  /* 0x00015480d9d97811 */ /* 0x000fe200078e08ff */
[----:B------:R-:W-:Y:S01]  /*2350*/  IMAD.IADD R216, R2, 0x1, R216 ;  /* 0x0000000102d87824 */ /* 0x000fe200078e02d8 */
[----:B------:R-:W-:-:S02]  /*2360*/  IADD3 R2, R228, 0x12480, RZ ;  /* 0x00012480e4027810 */ /* 0x000fc40007ffe0ff */
[----:B------:R5:W-:Y:S01]  /*2370*/  @!P6 LDGSTS.E.BYPASS.LTC128B.128 [R0+0x12280], [R12.64] ;  /* 0x122800000c00efae */ /* 0x000be2000b901d4e */
[----:B------:R-:W-:Y:S01]  /*2380*/  LOP3.LUT R212, R212, R4, RZ, 0x3c, !PT ;  /* 0x00000004d4d47212 */ /* 0x000fe200078e3cff */
[----:B------:R-:W-:Y:S01]  /*2390*/  IMAD R219, R219, 0x2, R217 ;  /* 0x00000002dbdb7824 */ /* 0x000fe200078e02d9 */
[----:B------:R-:W-:Y:S01]  /*23a0*/  @P1 IADD3 R229, R2, 0x1c0, RZ ;  /* 0x000001c002e51810 */ /* 0x000fe20007ffe0ff */
[----:B------:R-:W-:Y:S01]  /*23b0*/  IMAD.WIDE.U32 R2, R31, c[0x0][0x240], R22 ;  /* 0x000090001f027a25 */ /* 0x000fe200078e0016 */
[----:B------:R-:W0:Y:S01]  /*23c0*/  LDGDEPBAR ;  /* 0x00000000000079af */ /* 0x000e220000000000 */
[----:B------:R-:W-:Y:S02]  /*23d0*/  R2P PR, R220, 0x6 ;  /* 0x00000006dc007804 */ /* 0x000fe40000000000 */
[----:B------:R-:W-:Y:S01]  /*23e0*/  LOP3.LUT R237, R237, 0x2, R15, 0xe2, !PT ;  /* 0x00000002eded7812 */ /* 0x000fe200078ee20f */
[----:B------:R1:W-:Y:S01]  /*23f0*/  STL.64 [R1], R2 ;  /* 0x0000000201007387 */ /* 0x0003e20000100a00 */
[----:B------:R-:W-:Y:S01]  /*2400*/  IADD3 R251, R230, UR20, RZ ;  /* 0x00000014e6fb7c10 */ /* 0x000fe2000fffe0ff */
[----:B------:R-:W-:Y:S01]  /*2410*/  IMAD.SHL.U32 R212, R212, 0x2, RZ ;  /* 0x00000002d4d47824 */ /* 0x000fe200078e00ff */
[----:B------:R-:W-:Y:S01]  /*2420*/  SEL R221, R221, 0xffffffe0, !P2 ;  /* 0xffffffe0dddd7807 */ /* 0x000fe20005000000 */
[----:B------:R-:W0:Y:S01]  /*2430*/  LDGDEPBAR ;  /* 0x00000000000079af */ /* 0x000e220000000000 */
[----:B------:R-:W-:-:S02]  /*2440*/  SEL R223, R223, 0xfffffff0, !P1 ;  /* 0xfffffff0dfdf7807 */ /* 0x000fc40004800000 */
[----:B------:R-:W-:Y:S01]  /*2450*/  IADD3 R252, R230, c[0x0][0x2a4], RZ ;  /* 0x0000a900e6fc7a10 */ /* 0x000fe20007ffe0ff */
[--C-:B------:R-:W-:Y:S01]  /*2460*/  IMAD.IADD R224, R216, 0x1, R221.reuse ;  /* 0x00000001d8e07824 */ /* 0x100fe200078e02dd */
[C---:B------:R-:W-:Y:S01]  /*2470*/  IADD3 R235, -R236.reuse, UR21, RZ ;  /* 0x00000015eceb7c10 */ /* 0x040fe2000fffe1ff */
[C---:B------:R-:W-:Y:S01]  /*2480*/  IMAD.IADD R227, R223.reuse, 0x1, R221 ;  /* 0x00000001dfe37824 */ /* 0x040fe200078e02dd */
[----:B------:R-:W-:Y:S01]  /*2490*/  IADD3 R236, -R236, UR10, RZ ;  /* 0x0000000aecec7c10 */ /* 0x000fe2000fffe1ff */
[----:B------:R-:W-:Y:S01]  /*24a0*/  IMAD.IADD R226, R216, 0x1, R223 ;  /* 0x00000001d8e27824 */ /* 0x000fe200078e02df */
[----:B------:R-:W-:Y:S01]  /*24b0*/  ULDC UR10, c[0x0][0x168] ;  /* 0x00005a00000a7ab9 */ /* 0x000fe20000000800 */
[----:B------:R-:W-:Y:S02]  /*24c0*/  IMAD.IADD R225, R223, 0x1, R224 ;  /* 0x00000001dfe17824 */ /* 0x000fe400078e02e0 */
[----:B-----5:R-:W-:-:S04]  /*24d0*/  IMAD R0, R27, c[0x0][0x240], RZ ;  /* 0x000090001b007a24 */ /* 0x020fc800078e02ff */
[----:B------:R-:W-:-:S04]  /*24e0*/  IMAD R0, R31, c[0x0][0x244], R0 ;  /* 0x000091001f007a24 */ /* 0x000fc800078e0200 */
[----:B-1----:R-:W-:Y:S01]  /*24f0*/  IMAD.IADD R2, R3, 0x1, R0 ;  /* 0x0000000103027824 */ /* 0x002fe200078e0200 */
[----:B------:R-:W-:-:S04]  /*2500*/  IADD3 R0, R234, 0x6080, RZ ;  /* 0x00006080ea007810 */ /* 0x000fc80007ffe0ff */
[----:B------:R1:W-:Y:S04]  /*2510*/  STL [R1+0xc], R2 ;  /* 0x00000c0201007387 */ /* 0x0003e80000100800 */
[----:B--234-:R1:W-:Y:S02]  /*2520*/  STL [R1+0x10], R0 ;  /* 0x0000100001007387 */ /* 0x01c3e40000100800 */
.L_x_266:
[----:B------:R-:W-:Y:S04]  /*2530*/  DEPBAR.LE SB0, 0x1 ;  /* 0x000080400000791a */ /* 0x000fe80000000000 */
[----:B------:R-:W-:Y:S01]  /*2540*/  BAR.SYNC.DEFER_BLOCKING 0x0 ;  /* 0x0000000000007b1d */ /* 0x000fe20000010000 */
[----:B-1----:R-:W-:Y:S01]  /*2550*/  IMAD.U32 R0, RZ, RZ, UR4 ;  /* 0x00000004ff007e24 */ /* 0x002fe2000f8e00ff */
[----:B------:R-:W-:Y:S01]  /*2560*/  UISETP.NE.AND UP0, UPT, UR19, URZ, UPT ;  /* 0x0000003f1300728c */ /* 0x000fe2000bf05270 */
[----:B------:R-:W-:Y:S02]  /*2570*/  IMAD.U32 R146, RZ, RZ, UR4 ;  /* 0x00000004ff927e24 */ /* 0x000fe4000f8e00ff */
[----:B------:R-:W-:Y:S03]  /*2580*/  IMAD R0, R0, 0x2000, R216 ;  /* 0x0000200000007824 */ /* 0x000fe600078e02d8 */
[----:B------:R-:W-:Y:S02]  /*2590*/  LEA R146, R146, R223, 0xd ;  /* 0x000000df92927211 */ /* 0x000fe400078e68ff */
[----:B------:R-:W-:Y:S02]  /*25a0*/  SHF.L.U32 R0, R0, 0x1, RZ ;  /* 0x0000000100007819 */ /* 0x000fe400000006ff */
[----:B------:R-:W-:Y:S01]  /*25b0*/  PLOP3.LUT P0, PT, PT, PT, UP0, 0x40, 0x0 ;  /* 0x000000000000781c */ /* 0x000fe20003f0e808 */
[C---:B------:R-:W-:Y:S01]  /*25c0*/  IMAD.IADD R147, R216.reuse, 0x1, R146 ;  /* 0x00000001d8937824 */ /* 0x040fe200078e0292 */
[----:B------:R-:W-:Y:S04]  /*25d0*/  IADD3 R146, R216, R146, R221 ;  /* 0x00000092d8927210 */ /* 0x000fe80007ffe0dd */
[----:B------:R-:W-:Y:S01]  /*25e0*/  SHF.L.U32 R147, R147, 0x1, RZ ;  /* 0x0000000193937819 */ /* 0x000fe200000006ff */
[----:B------:R-:W-:Y:S01]  /*25f0*/  IMAD.SHL.U32 R146, R146, 0x2, RZ ;  /* 0x0000000292927824 */ /* 0x000fe200078e00ff */
        /* <DEDUP_REMOVED lines=8> */
[----:B------:R-:W4:Y:S04]  /*2680*/  LDSM.16.M88.2 R136, [R215+0x1080] ;  /* 0x00108000d788783b */ /* 0x000f280000000100 */
[----:B------:R-:W-:Y:S04]  /*2690*/  LDSM.16.M88.2 R138, [R214+0x80] ;  /* 0x00008000d68a783b */ /* 0x000fe80000000100 */
[----:B------:R-:W-:Y:S01]  /*26a0*/  LDSM.16.M88.2 R144, [R214+0x1080] ;  /* 0x00108000d690783b */ /* 0x000fe20000000100 */
[-C--:B-1----:R-:W-:Y:S03]  /*26b0*/  HMMA.16816.F32 R4, R20, R2.reuse, RZ ;  /* 0x000000021404723c */ /* 0x082fe600000018ff */
[----:B------:R-:W-:Y:S05]  /*26c0*/  LDSM.16.M88.4 R148, [R146+0x6080] ;  /* 0x006080009294783b */ /* 0x000fea0000000200 */
[C---:B--2---:R-:W-:Y:S01]  /*26d0*/  HMMA.16816.F32 R8, R24.reuse, R2, RZ ;  /* 0x000000021808723c */ /* 0x044fe200000018ff */
[----:B------:R-:W1:Y:S07]  /*26e0*/  LDSM.16.M88.2 R2, [R215+0x2080] ;  /* 0x00208000d702783b */ /* 0x000e6e0000000100 */
[-C--:B---3--:R-:W-:Y:S08]  /*26f0*/  HMMA.16816.F32 R12, R24, R16.reuse, RZ ;  /* 0x00000010180c723c */ /* 0x088ff000000018ff */
[C---:B------:R-:W-:Y:S08]  /*2700*/  HMMA.16816.F32 R16, R20.reuse, R16, RZ ;  /* 0x000000101410723c */ /* 0x040ff000000018ff */
[-C--:B----4-:R-:W-:Y:S08]  /*2710*/  HMMA.16816.F32 R20, R20, R28.reuse, RZ ;  /* 0x0000001c1414723c */ /* 0x090ff000000018ff */
[----:B------:R-:W-:Y:S07]  /*2720*/  HMMA.16816.F32 R24, R24, R28, RZ ;  /* 0x0000001c1818723c */ /* 0x000fee00000018ff */
[----:B------:R-:W-:Y:S01]  /*2730*/  IMAD.U32 R28, RZ, RZ, UR4 ;  /* 0x00000004ff1c7e24 */ /* 0x000fe2000f8e00ff */
[-C--:B-----5:R-:W-:Y:S05]  /*2740*/  HMMA.16816.F32 R4, R80, R30.reuse, R4 ;  /* 0x0000001e5004723c */ /* 0x0a0fea0000001804 */
[----:B------:R-:W-:Y:S03]  /*2750*/  LEA R28, R28, R221, 0xd ;  /* 0x000000dd1c1c7211 */ /* 0x000fe600078e68ff */
[C---:B------:R-:W-:Y:S04]  /*2760*/  HMMA.16816.F32 R8, R132.reuse, R30, R8 ;  /* 0x0000001e8408723c */ /* 0x040fe80000001808 */
[----:B------:R-:W-:Y:S04]  /*2770*/  IMAD.IADD R28, R216, 0x1, R28 ;  /* 0x00000001d81c7824 */ /* 0x000fe800078e021c */
[-C--:B------:R-:W-:Y:S04]  /*2780*/  HMMA.16816.F32 R12, R132, R136.reuse, R12 ;  /* 0x00000088840c723c */ /* 0x080fe8000000180c */
[----:B------:R-:W-:Y:S04]  /*2790*/  SHF.L.U32 R200, R28, 0x1, RZ ;  /* 0x000000011cc87819 */ /* 0x000fe800000006ff */
[C---:B------:R-:W-:Y:S01]  /*27a0*/  HMMA.16816.F32 R16, R80.reuse, R136, R16 ;  /* 0x000000885010723c */ /* 0x040fe20000001810 */
[----:B------:R-:W2:Y:S04]  /*27b0*/  LDSM.16.M88.4 R28, [R200+0x6080] ;  /* 0x00608000c81c783b */ /* 0x000ea80000000200 */
[----:B------:R-:W3:Y:S02]  /*27c0*/  LDSM.16.M88.4 R140, [R200+0x7080] ;  /* 0x00708000c88c783b */ /* 0x000ee40000000200 */
[----:B------:R-:W-:Y:S01]  /*27d0*/  IMAD.U32 R136, RZ, RZ, UR4 ;  /* 0x00000004ff887e24 */ /* 0x000fe2000f8e00ff */
[-C--:B-1----:R-:W-:Y:S01]  /*27e0*/  HMMA.16816.F32 R20, R80, R2.reuse, R20 ;  /* 0x000000025014723c */ /* 0x082fe20000001814 */
[----:B------:R-:W1:Y:S03]  /*27f0*/  LDSM.16.M88.2 R80, [R214+0x2080] ;  /* 0x00208000d650783b */ /* 0x000e660000000100 */
[----:B------:R-:W-:Y:S01]  /*2800*/  LEA R136, R136, R227, 0xd ;  /* 0x000000e388887211 */ /* 0x000fe200078e68ff */
[----:B------:R-:W4:Y:S03]  /*2810*/  LDSM.16.M88.2 R82, [R218+0x80] ;  /* 0x00008000da52783b */ /* 0x000f260000000100 */
[----:B------:R-:W-:Y:S01]  /*2820*/  HMMA.16816.F32 R24, R132, R2, R24 ;  /* 0x000000028418723c */ /* 0x000fe20000001818 */
[----:B------:R-:W-:Y:S03]  /*2830*/  LDSM.16.M88.2 R2, [R218+0x1080] ;  /* 0x00108000da02783b */ /* 0x000fe60000000100 */
[----:B------:R-:W-:Y:S05]  /*2840*/  IADD3 R136, R216, R136, RZ ;  /* 0x00000088d8887210 */ /* 0x000fea0007ffe0ff */
[----:B------:R-:W-:Y:S02]  /*2850*/  IMAD.SHL.U32 R201, R136, 0x2, RZ ;  /* 0x0000000288c97824 */ /* 0x000fe400078e00ff */
[----:B------:R-:W-:Y:S04]  /*2860*/  LDSM.16.M88.2 R136, [R218+0x2080] ;  /* 0x00208000da88783b */ /* 0x000fe80000000100 */
[----:B------:R-:W5:Y:S01]  /*2870*/  LDSM.16.M88.4 R132, [R201+0x7080] ;  /* 0x00708000c984783b */ /* 0x000f620000000200 */
[-C--:B--2---:R-:W-:Y:S08]  /*2880*/  HMMA.16816.F32 R4, R28, R138.reuse, R4 ;  /* 0x0000008a1c04723c */ /* 0x084ff00000001804 */
[C---:B---3--:R-:W-:Y:S01]  /*2890*/  HMMA.16816.F32 R8, R140.reuse, R138, R8 ;  /* 0x0000008a8c08723c */ /* 0x048fe20000001808 */
[----:B------:R-:W-:Y:S07]  /*28a0*/  LDSM.16.M88.2 R138, [R215+0x4080] ;  /* 0x00408000d78a783b */ /* 0x000fee0000000100 */
[-C--:B------:R-:W-:Y:S08]  /*28b0*/  HMMA.16816.F32 R12, R140, R144.reuse, R12 ;  /* 0x000000908c0c723c */ /* 0x080ff0000000180c */
[C---:B------:R-:W-:Y:S01]  /*28c0*/  HMMA.16816.F32 R16, R28.reuse, R144, R16 ;  /* 0x000000901c10723c */ /* 0x040fe20000001810 */
[----:B------:R-:W-:Y:S07]  /*28d0*/  LDSM.16.M88.4 R144, [R147+0x9080] ;  /* 0x009080009390783b */ /* 0x000fee0000000200 */
[-C--:B-1----:R-:W-:Y:S01]  /*28e0*/  HMMA.16816.F32 R20, R28, R80.reuse, R20 ;  /* 0x000000501c14723c */ /* 0x082fe20000001814 */
[----:B------:R-:W-:Y:S07]  /*28f0*/  LDSM.16.M88.4 R28, [R0+0x8080] ;  /* 0x00808000001c783b */ /* 0x000fee0000000200 */
[----:B------:R-:W-:Y:S01]  /*2900*/  HMMA.16816.F32 R24, R140, R80, R24 ;  /* 0x000000508c18723c */ /* 0x000fe20000001818 */
[----:B------:R-:W1:Y:S04]  /*2910*/  LDSM.16.M88.2 R80, [R213+0x3080] ;  /* 0x00308000d550783b */ /* 0x000e680000000100 */
[----:B------:R2:W3:Y:S03]  /*2920*/  LDSM.16.M88.4 R140, [R0+0x9080] ;  /* 0x00908000008c783b */ /* 0x0004e60000000200 */
[-C--:B----4-:R-:W-:Y:S08]  /*2930*/  HMMA.16816.F32 R4, R148, R82.reuse, R4 ;  /* 0x000000529404723c */ /* 0x090ff00000001804 */
[C---:B-----5:R-:W-:Y:S01]  /*2940*/  HMMA.16816.F32 R8, R132.reuse, R82, R8 ;  /* 0x000000528408723c */ /* 0x060fe20000001808 */
[----:B------:R-:W4:Y:S07]  /*2950*/  LDSM.16.M88.2 R82, [R213+0x4080] ;  /* 0x00408000d552783b */ /* 0x000f2e0000000100 */
[-C--:B------:R-:W-:Y:S01]  /*2960*/  HMMA.16816.F32 R12, R132, R2.reuse, R12 ;  /* 0x00000002840c723c */ /* 0x080fe2000000180c */
[----:B--2---:R-:W-:Y:S07]  /*2970*/  MOV R0, UR4 ;  /* 0x0000000400007c02 */ /* 0x004fee0008000f00 */
[C---:B------:R-:W-:Y:S01]  /*2980*/  HMMA.16816.F32 R16, R148.reuse, R2, R16 ;  /* 0x000000029410723c */ /* 0x040fe20000001810 */
[----:B------:R-:W2:Y:S03]  /*2990*/  LDSM.16.M88.2 R2, [R213+0x5080] ;  /* 0x00508000d502783b */ /* 0x000ea60000000100 */
[----:B------:R-:W-:Y:S04]  /*29a0*/  IMAD R0, R0, 0x2000, R226 ;  /* 0x0000200000007824 */ /* 0x000fe800078e02e2 */
[-C--:B------:R-:W-:Y:S01]  /*29b0*/  HMMA.16816.F32 R20, R148, R136.reuse, R20 ;  /* 0x000000889414723c */ /* 0x080fe20000001814 */
[----:B------:R-:W-:Y:S03]  /*29c0*/  LDSM.16.M88.2 R148, [R214+0x5080] ;  /* 0x00508000d694783b */ /* 0x000fe60000000100 */
[----:B------:R-:W-:Y:S04]  /*29d0*/  SHF.L.U32 R0, R0, 0x1, RZ ;  /* 0x0000000100007819 */ /* 0x000fe800000006ff */
[----:B------:R-:W-:Y:S01]  /*29e0*/  HMMA.16816.F32 R24, R132, R136, R24 ;  /* 0x000000888418723c */ /* 0x000fe20000001818 */
[----:B------:R-:W-:Y:S04]  /*29f0*/  LDSM.16.M88.2 R136, [R215+0x3080] ;  /* 0x00308000d788783b */ /* 0x000fe80000000100 */
[----:B------:R5:W2:Y:S03]  /*2a00*/  LDSM.16.M88.4 R132, [R0+0x8080] ;  /* 0x008080000084783b */ /* 0x000aa60000000200 */
[-C--:B-1----:R-:W-:Y:S08]  /*2a10*/  HMMA.16816.F32 R4, R28, R80.reuse, R4 ;  /* 0x000000501c04723c */ /* 0x082ff00000001804 */
[C---:B---3--:R-:W-:Y:S01]  /*2a20*/  HMMA.16816.F32 R8, R140.reuse, R80, R8 ;  /* 0x000000508c08723c */ /* 0x048fe20000001808 */
[----:B------:R-:W1:Y:S07]  /*2a30*/  LDSM.16.M88.2 R80, [R215+0x5080] ;  /* 0x00508000d750783b */ /* 0x000e6e0000000100 */
[-C--:B----4-:R-:W-:Y:S01]  /*2a40*/  HMMA.16816.F32 R12, R140, R82.reuse, R12 ;  /* 0x000000528c0c723c */ /* 0x090fe2000000180c */
[----:B-----5:R-:W-:Y:S07]  /*2a50*/  IMAD.U32 R0, RZ, RZ, UR4 ;  /* 0x00000004ff007e24 */ /* 0x020fee000f8e00ff */
[C---:B------:R-:W-:Y:S01]  /*2a60*/  HMMA.16816.F32 R16, R28.reuse, R82, R16 ;  /* 0x000000521c10723c */ /* 0x040fe20000001810 */
[----:B------:R-:W-:Y:S03]  /*2a70*/  LDSM.16.M88.2 R82, [R214+0x4080] ;  /* 0x00408000d652783b */ /* 0x000fe60000000100 */
[----:B------:R-:W-:Y:S04]  /*2a80*/  LEA R0, R0, R224, 0xd ;  /* 0x000000e000007211 */ /* 0x000fe800078e68ff */
[-C--:B--2---:R-:W-:Y:S04]  /*2a90*/  HMMA.16816.F32 R20, R28, R2.reuse, R20 ;  /* 0x000000021c14723c */ /* 0x084fe80000001814 */
[----:B------:R-:W-:Y:S04]  /*2aa0*/  IMAD.SHL.U32 R0, R0, 0x2, RZ ;  /* 0x0000000200007824 */ /* 0x000fe800078e00ff */
[----:B------:R-:W-:Y:S01]  /*2ab0*/  HMMA.16816.F32 R24, R140, R2, R24 ;  /* 0x000000028c18723c */ /* 0x000fe20000001818 */
[----:B------:R-:W-:Y:S04]  /*2ac0*/  LDSM.16.M88.2 R2, [R214+0x3080] ;  /* 0x00308000d602783b */ /* 0x000fe80000000100 */
[----:B------:R2:W3:Y:S03]  /*2ad0*/  LDSM.16.M88.4 R28, [R0+0x8080] ;  /* 0x00808000001c783b */ /* 0x0004e60000000200 */
[-C--:B------:R-:W-:Y:S01]  /*2ae0*/  HMMA.16816.F32 R4, R132, R136.reuse, R4 ;  /* 0x000000888404723c */ /* 0x080fe20000001804 */
[----:B------:R-:W4:Y:S07]  /*2af0*/  LDSM.16.M88.4 R140, [R200+0x9080] ;  /* 0x00908000c88c783b */ /* 0x000f2e0000000200 */
[C---:B------:R-:W-:Y:S08]  /*2b00*/  HMMA.16816.F32 R8, R144.reuse, R136, R8 ;  /* 0x000000889008723c */ /* 0x040ff00000001808 */
[-C--:B------:R-:W-:Y:S01]  /*2b10*/  HMMA.16816.F32 R12, R144, R138.reuse, R12 ;  /* 0x0000008a900c723c */ /* 0x080fe2000000180c */
[----:B--2---:R-:W-:Y:S07]  /*2b20*/  MOV R0, UR4 ;  /* 0x0000000400007c02 */ /* 0x004fee0008000f00 */
[C---:B------:R-:W-:Y:S01]  /*2b30*/  HMMA.16816.F32 R16, R132.reuse, R138, R16 ;  /* 0x0000008a8410723c */ /* 0x040fe20000001810 */
[----:B------:R-:W-:Y:S03]  /*2b40*/  LDSM.16.M88.4 R136, [R201+0x9080] ;  /* 0x00908000c988783b */ /* 0x000fe60000000200 */
[----:B------:R-:W-:Y:S04]  /*2b50*/  IMAD R0, R0, 0x2000, R225 ;  /* 0x0000200000007824 */ /* 0x000fe800078e02e1 */
[-C--:B-1----:R-:W-:Y:S04]  /*2b60*/  HMMA.16816.F32 R20, R132, R80.reuse, R20 ;  /* 0x000000508414723c */ /* 0x082fe80000001814 */
[----:B------:R-:W-:Y:S04]  /*2b70*/  SHF.L.U32 R0, R0, 0x1, RZ ;  /* 0x0000000100007819 */ /* 0x000fe800000006ff */
[----:B------:R-:W-:Y:S01]  /*2b80*/  HMMA.16816.F32 R24, R144, R80, R24 ;  /* 0x000000509018723c */ /* 0x000fe20000001818 */
[----:B------:R-:W-:Y:S04]  /*2b90*/  LDSM.16.M88.2 R80, [R218+0x3080] ;  /* 0x00308000da50783b */ /* 0x000fe80000000100 */
[----:B------:R1:W2:Y:S03]  /*2ba0*/  LDSM.16.M88.4 R132, [R0+0x8080] ;  /* 0x008080000084783b */ /* 0x0002a60000000200 */
[-C--:B---3--:R-:W-:Y:S01]  /*2bb0*/  HMMA.16816.F32 R4, R28, R2.reuse, R4 ;  /* 0x000000021c04723c */ /* 0x088fe20000001804 */
[----:B------:R-:W3:Y:S04]  /*2bc0*/  LDSM.16.M88.2 R144, [R218+0x4080] ;  /* 0x00408000da90783b */ /* 0x000ee80000000100 */
[----:B------:R-:W5:Y:S03]  /*2bd0*/  LDSM.16.M88.2 R146, [R218+0x5080] ;  /* 0x00508000da92783b */ /* 0x000f660000000100 */
[C---:B----4-:R-:W-:Y:S08]  /*2be0*/  HMMA.16816.F32 R8, R140.reuse, R2, R8 ;  /* 0x000000028c08723c */ /* 0x050ff00000001808 */
[-C--:B------:R-:W-:Y:S01]  /*2bf0*/  HMMA.16816.F32 R12, R140, R82.reuse, R12 ;  /* 0x000000528c0c723c */ /* 0x080fe2000000180c */
[----:B-1----:R-:W-:Y:S07]  /*2c00*/  IMAD.U32 R0, RZ, RZ, UR4 ;  /* 0x00000004ff007e24 */ /* 0x002fee000f8e00ff */
[C---:B------:R-:W-:Y:S04]  /*2c10*/  HMMA.16816.F32 R16, R28.reuse, R82, R16 ;  /* 0x000000521c10723c */ /* 0x040fe80000001810 */
[-C--:B------:R-:W-:Y:S04]  /*2c20*/  LEA R0, R0, R233.reuse, 0x6 ;  /* 0x000000e900007211 */ /* 0x080fe800078e30ff */
[-C--:B------:R-:W-:Y:S01]  /*2c30*/  HMMA.16816.F32 R20, R28, R148.reuse, R20 ;  /* 0x000000941c14723c */ /* 0x080fe20000001814 */
[----:B------:R-:W1:Y:S04]  /*2c40*/  LDS R150, [R0.X4+0x12100] ;  /* 0x0121000000967984 */ /* 0x000e680000004800 */
[----:B------:R-:W4:Y:S03]  /*2c50*/  LDS R200, [R0.X4+0x12120] ;  /* 0x0121200000c87984 */ /* 0x000f260000004800 */
[----:B------:R-:W-:Y:S01]  /*2c60*/  HMMA.16816.F32 R24, R140, R148, R24 ;  /* 0x000000948c18723c */ /* 0x000fe20000001818 */
[----:B------:R-:W1:Y:S04]  /*2c70*/  LDS R149, [R0.X4+0x12080] ;  /* 0x0120800000957984 */ /* 0x000e680000004800 */
[----:B------:R5:W1:Y:S03]  /*2c80*/  LDS R148, [R0.X4+0x120a0] ;  /* 0x0120a00000947984 */ /* 0x000a660000004800 */
[-C--:B--2---:R-:W-:Y:S08]  /*2c90*/  HMMA.16816.F32 R4, R132, R80.reuse, R4 ;  /* 0x000000508404723c */ /* 0x084ff00000001804 */
[C---:B------:R-:W-:Y:S08]  /*2ca0*/  HMMA.16816.F32 R8, R136.reuse, R80, R8 ;  /* 0x000000508808723c */ /* 0x040ff00000001808 */
[-C--:B---3--:R-:W-:Y:S01]  /*2cb0*/  HMMA.16816.F32 R12, R136, R144.reuse, R12 ;  /* 0x00000090880c723c */ /* 0x088fe2000000180c */
[----:B-----5:R-:W-:Y:S07]  /*2cc0*/  IMAD.U32 R0, RZ, RZ, UR11 ;  /* 0x0000000bff007e24 */ /* 0x020fee000f8e00ff */
[C---:B------:R-:W-:Y:S04]  /*2cd0*/  HMMA.16816.F32 R16, R132.reuse, R144, R16 ;  /* 0x000000908410723c */ /* 0x040fe80000001810 */
[----:B------:R-:W-:Y:S04]  /*2ce0*/  LEA R0, R0, R233, 0x6 ;  /* 0x000000e900007211 */ /* 0x000fe800078e30ff */
[-C--:B------:R-:W-:Y:S04]  /*2cf0*/  HMMA.16816.F32 R20, R132, R146.reuse, R20 ;  /* 0x000000928414723c */ /* 0x080fe80000001814 */
[C---:B------:R-:W-:Y:S04]  /*2d00*/  IADD3 R145, R0.reuse, R251, RZ ;  /* 0x000000fb00917210 */ /* 0x040fe80007ffe0ff */
[----:B------:R-:W-:Y:S07]  /*2d10*/  HMMA.16816.F32 R24, R136, R146, R24 ;  /* 0x000000928818723c */ /* 0x000fee0000001818 */
[----:B------:R-:W-:Y:S05]  /*2d20*/  IMAD.IADD R146, R0, 0x1, R252 ;  /* 0x0000000100927824 */ /* 0x000fea00078e02fc */
[----:B------:R-:W-:Y:S01]  /*2d30*/  IMNMX R146, R235, R146, PT ;  /* 0x00000092eb927217 */ /* 0x000fe20003800200 */
[----:B------:R-:W-:-:S05]  /*2d40*/  @P0 BRA `(.L_x_248) ;  /* 0x000001b000000947 */ /* 0x000fca0003800000 */
[----:B-1--4-:R-:W-:Y:S01]  /*2d50*/  IMAD.MOV.U32 R2, RZ, RZ, c[0x0][0x168] ;  /* 0x00005a00ff027624 */ /* 0x012fe200078e00ff */
[----:B------:R-:W-:Y:S04]  /*2d60*/  BSSY B0, `(.L_x_249) ;  /* 0x0000012000007945 */ /* 0x000fe80003800000 */
[----:B------:R-:W-:Y:S04]  /*2d70*/  IADD3 R2, R0, c[0x0][0x198], -R2 ;  /* 0x0000660000027a10 */ /* 0x000fe80007ffe802 */
[----:B------:R-:W-:Y:S11]  /*2d80*/  ISETP.GT.AND P0, PT, R2, -0x1, PT ;  /* 0xffffffff0200780c */ /* 0x000ff60003f04270 */
[----:B------:R-:W-:Y:S02]  /*2d90*/  @!UPT UIADD3 URZ, URZ, URZ, URZ ;  /* 0x0000003f3f3ff290 */ /* 0x000fe4000fffe03f */
[----:B------:R-:W-:-:S05]  /*2da0*/  @P0 BRA `(.L_x_250) ;  /* 0x0000008000000947 */ /* 0x000fca0003800000 */
[----:B------:R-:W-:Y:S01]  /*2db0*/  LOP3.LUT R2, RZ, R2, RZ, 0x33, !PT ;  /* 0x00000002ff027212 */ /* 0x000fe200078e33ff */
[----:B------:R-:W-:Y:S05]  /*2dc0*/  IMAD.MOV.U32 R3, RZ, RZ, 0x1 ;  /* 0x00000001ff037424 */ /* 0x000fea00078e00ff */
[----:B------:R-:W-:Y:S11]  /*2dd0*/  ISETP.NE.AND P0, PT, R3, c[0x0][0x2a8], PT ;  /* 0x0000aa0003007a0c */ /* 0x000ff60003f05270 */
[----:B------:R-:W-:Y:S02]  /*2de0*/  @!UPT UIADD3 URZ, URZ, URZ, URZ ;  /* 0x0000003f3f3ff290 */ /* 0x000fe4000fffe03f */
[----:B------:R-:W-:Y:S05]  /*2df0*/  @P0 IMAD.HI.U32 R3, R2, c[0x0][0x2ac], RZ ;  /* 0x0000ab0002030a27 */ /* 0x000fea00078e00ff */
[----:B------:R-:W-:Y:S04]  /*2e00*/  @P0 SHF.R.U32.HI R2, RZ, c[0x0][0x2b0], R3 ;  /* 0x0000ac00ff020a19 */ /* 0x000fe80000011603 */
[----:B------:R-:W-:Y:S01]  /*2e10*/  LOP3.LUT R2, RZ, R2, RZ, 0x33, !PT ;  /* 0x00000002ff027212 */ /* 0x000fe200078e33ff */
[----:B------:R-:W-:-:S05]  /*2e20*/  BRA `(.L_x_251) ;  /* 0x0000005000007947 */ /* 0x000fca0003800000 */
.L_x_250:
[----:B------:R-:W-:Y:S04]  /*2e30*/  MOV R3, 0x1 ;  /* 0x0000000100037802 */ /* 0x000fe80000000f00 */
[----:B------:R-:W-:Y:S11]  /*2e40*/  ISETP.NE.AND P0, PT, R3, c[0x0][0x2a8], PT ;  /* 0x0000aa0003007a0c */ /* 0x000ff60003f05270 */
[----:B------:R-:W-:Y:S02]  /*2e50*/  @!UPT UIADD3 URZ, URZ, URZ, URZ ;  /* 0x0000003f3f3ff290 */ /* 0x000fe4000fffe03f */
[----:B------:R-:W-:Y:S05]  /*2e60*/  @P0 IMAD.HI.U32 R3, R2, c[0x0][0x2ac], RZ ;  /* 0x0000ab0002030a27 */ /* 0x000fea00078e00ff */
[----:B------:R-:W-:Y:S02]  /*2e70*/  @P0 SHF.R.U32.HI R2, RZ, c[0x0][0x2b0], R3 ;  /* 0x0000ac00ff020a19 */ /* 0x000fe40000011603 */
.L_x_251:
[----:B------:R-:W-:Y:S05]  /*2e80*/  BSYNC B0 ;  /* 0x0000000000007941 */ /* 0x000fea0003800000 */
.L_x_249:
[----:B------:R-:W-:Y:S01]  /*2e90*/  IADD3 R3, R0, c[0x0][0x2a4], R230 ;  /* 0x0000a90000037a10 */ /* 0x000fe20007ffe0e6 */
[----:B------:R-:W-:Y:S01]  /*2ea0*/  IMAD R2, R2, c[0x0][0x2a8], R236 ;  /* 0x0000aa0002027a24 */ /* 0x000fe200078e02ec */
[----:B------:R-:W-:Y:S02]  /*2eb0*/  IADD3 R145, R0, UR16, R230 ;  /* 0x0000001000917c10 */ /* 0x000fe4000fffe0e6 */
[----:B------:R-:W-:Y:S02]  /*2ec0*/  IMNMX R3, R235, R3, PT ;  /* 0x00000003eb037217 */ /* 0x000fe40003800200 */
[----:B------:R-:W-:Y:S02]  /*2ed0*/  IADD3 R146, R2, c[0x0][0x2a8], RZ ;  /* 0x0000aa0002927a10 */ /* 0x000fe40007ffe0ff */
[----:B------:R-:W-:Y:S02]  /*2ee0*/  IMNMX R145, R145, R2, !PT ;  /* 0x0000000291917217 */ /* 0x000fe40007800200 */
[----:B------:R-:W-:Y:S02]  /*2ef0*/  IMNMX R146, R3, R146, PT ;  /* 0x0000009203927217 */ /* 0x000fe40003800200 */
.L_x_248:
[----:B-1--4-:R-:W-:Y:S01]  /*2f00*/  IADD3 R2, R0, 0x8, RZ ;  /* 0x0000000800027810 */ /* 0x012fe20007ffe0ff */
[----:B------:R-:W-:Y:S03]  /*2f10*/  UISETP.NE.AND UP0, UPT, UR19, URZ, UPT ;  /* 0x0000003f1300728c */ /* 0x000fe6000bf05270 */
[C-C-:B------:R-:W-:Y:S02]  /*2f20*/  IADD3 R140, R2.reuse, c[0x0][0x2a4], R230.reuse ;  /* 0x0000a900028c7a10 */ /* 0x140fe40007ffe0e6 */
[----:B------:R-:W-:Y:S02]  /*2f30*/  IADD3 R3, R2, UR13, R230 ;  /* 0x0000000d02037c10 */ /* 0x000fe4000fffe0e6 */
[----:B------:R-:W-:Y:S02]  /*2f40*/  PLOP3.LUT P0, PT, PT, PT, UP0, 0x40, 0x0 ;  /* 0x000000000000781c */ /* 0x000fe40003f0e808 */
[----:B------:R-:W-:Y:S11]  /*2f50*/  IMNMX R140, R235, R140, PT ;  /* 0x0000008ceb8c7217 */ /* 0x000ff60003800200 */
[----:B------:R-:W-:-:S05]  /*2f60*/  @P0 BRA `(.L_x_252) ;  /* 0x0000018000000947 */ /* 0x000fca0003800000 */
[----:B------:R-:W-:Y:S01]  /*2f70*/  IMAD.MOV.U32 R28, RZ, RZ, c[0x0][0x168] ;  /* 0x00005a00ff1c7624 */ /* 0x000fe200078e00ff */
        /* <DEDUP_REMOVED lines=13> */
.L_x_254:
[----:B------:R-:W-:Y:S04]  /*3050*/  MOV R28, 0x1 ;  /* 0x00000001001c7802 */ /* 0x000fe80000000f00 */
[----:B------:R-:W-:Y:S11]  /*3060*/  ISETP.NE.AND P0, PT, R28, c[0x0][0x2a8], PT ;  /* 0x0000aa001c007a0c */ /* 0x000ff60003f05270 */
[----:B------:R-:W-:Y:S02]  /*3070*/  @!UPT UIADD3 URZ, URZ, URZ, URZ ;  /* 0x0000003f3f3ff290 */ /* 0x000fe4000fffe03f */
[----:B------:R-:W-:Y:S05]  /*3080*/  @P0 IMAD.HI.U32 R28, R2, c[0x0][0x2ac], RZ ;  /* 0x0000ab00021c0a27 */ /* 0x000fea00078e00ff */
[----:B------:R-:W-:Y:S02]  /*3090*/  @P0 SHF.R.U32.HI R2, RZ, c[0x0][0x2b0], R28 ;  /* 0x0000ac00ff020a19 */ /* 0x000fe4000001161c */
.L_x_255:
[----:B------:R-:W-:Y:S05]  /*30a0*/  BSYNC B0 ;  /* 0x0000000000007941 */ /* 0x000fea0003800000 */
.L_x_253:
[----:B------:R-:W-:Y:S05]  /*30b0*/  IMAD R2, R2, c[0x0][0x2a8], R236 ;  /* 0x0000aa0002027a24 */ /* 0x000fea00078e02ec */
[----:B------:R-:W-:Y:S02]  /*30c0*/  IADD3 R28, R2, c[0x0][0x2a8], RZ ;  /* 0x0000aa00021c7a10 */ /* 0x000fe40007ffe0ff */
[----:B------:R-:W-:Y:S02]  /*30d0*/  IMNMX R3, R3, R2, !PT ;  /* 0x0000000203037217 */ /* 0x000fe40007800200 */
[----:B------:R-:W-:Y:S02]  /*30e0*/  IMNMX R140, R140, R28, PT ;  /* 0x0000001c8c8c7217 */ /* 0x000fe40003800200 */
.L_x_252:
[----:B------:R-:W-:Y:S01]  /*30f0*/  IADD3 R2, R0, 0x20, RZ ;  /* 0x0000002000027810 */ /* 0x000fe20007ffe0ff */
        /* <DEDUP_REMOVED lines=20> */
.L_x_258:
[----:B------:R-:W-:Y:S04]  /*3240*/  MOV R28, 0x1 ;  /* 0x00000001001c7802 */ /* 0x000fe80000000f00 */
[----:B------:R-:W-:Y:S11]  /*3250*/  ISETP.NE.AND P0, PT, R28, c[0x0][0x2a8], PT ;  /* 0x0000aa001c007a0c */ /* 0x000ff60003f05270 */
[----:B------:R-:W-:Y:S02]  /*3260*/  @!UPT UIADD3 URZ, URZ, URZ, URZ ;  /* 0x0000003f3f3ff290 */ /* 0x000fe4000fffe03f */
[----:B------:R-:W-:Y:S05]  /*3270*/  @P0 IMAD.HI.U32 R28, R2, c[0x0][0x2ac], RZ ;  /* 0x0000ab00021c0a27 */ /* 0x000fea00078e00ff */
[----:B------:R-:W-:Y:S02]  /*3280*/  @P0 SHF.R.U32.HI R2, RZ, c[0x0][0x2b0], R28 ;  /* 0x0000ac00ff020a19 */ /* 0x000fe4000001161c */
.L_x_259:
[----:B------:R-:W-:Y:S05]  /*3290*/  BSYNC B0 ;  /* 0x0000000000007941 */ /* 0x000fea0003800000 */
.L_x_257:
[----:B------:R-:W-:Y:S05]  /*32a0*/  IMAD R2, R2, c[0x0][0x2a8], R236 ;  /* 0x0000aa0002027a24 */ /* 0x000fea00078e02ec */
[----:B------:R-:W-:Y:S02]  /*32b0*/  IADD3 R28, R2, c[0x0][0x2a8], RZ ;  /* 0x0000aa00021c7a10 */ /* 0x000fe40007ffe0ff */
[----:B------:R-:W-:Y:S02]  /*32c0*/  IMNMX R143, R143, R2, !PT ;  /* 0x000000028f8f7217 */ /* 0x000fe40007800200 */
[----:B------:R-:W-:Y:S02]  /*32d0*/  IMNMX R144, R144, R28, PT ;  /* 0x0000001c90907217 */ /* 0x000fe40003800200 */
.L_x_256:
        /* <DEDUP_REMOVED lines=21> */
.L_x_262:
[----:B------:R-:W-:Y:S04]  /*3430*/  MOV R2, 0x1 ;  /* 0x0000000100027802 */ /* 0x000fe80000000f00 */
[----:B------:R-:W-:Y:S11]  /*3440*/  ISETP.NE.AND P0, PT, R2, c[0x0][0x2a8], PT ;  /* 0x0000aa0002007a0c */ /* 0x000ff60003f05270 */
[----:B------:R-:W-:Y:S02]  /*3450*/  @!UPT UIADD3 URZ, URZ, URZ, URZ ;  /* 0x0000003f3f3ff290 */ /* 0x000fe4000fffe03f */
[----:B------:R-:W-:Y:S05]  /*3460*/  @P0 IMAD.HI.U32 R2, R0, c[0x0][0x2ac], RZ ;  /* 0x0000ab0000020a27 */ /* 0x000fea00078e00ff */
[----:B------:R-:W-:Y:S02]  /*3470*/  @P0 SHF.R.U32.HI R0, RZ, c[0x0][0x2b0], R2 ;  /* 0x0000ac00ff000a19 */ /* 0x000fe40000011602 */
.L_x_263:
[----:B------:R-:W-:Y:S05]  /*3480*/  BSYNC B0 ;  /* 0x0000000000007941 */ /* 0x000fea0003800000 */
.L_x_261:
[----:B------:R-:W-:Y:S05]  /*3490*/  IMAD R0, R0, c[0x0][0x2a8], R236 ;  /* 0x0000aa0000007a24 */ /* 0x000fea00078e02ec */
[----:B------:R-:W-:Y:S02]  /*34a0*/  IADD3 R2, R0, c[0x0][0x2a8], RZ ;  /* 0x0000aa0000027a10 */ /* 0x000fe40007ffe0ff */
[----:B------:R-:W-:Y:S02]  /*34b0*/  IMNMX R141, R141, R0, !PT ;  /* 0x000000008d8d7217 */ /* 0x000fe40007800200 */
[----:B------:R-:W-:Y:S02]  /*34c0*/  IMNMX R142, R142, R2, PT ;  /* 0x000000028e8e7217 */ /* 0x000fe40003800200 */
.L_x_260:
[----:B------:R-:W-:Y:S04]  /*34d0*/  DEPBAR.LE SB0, 0x0 ;  /* 0x000080000000791a */ /* 0x000fe80000000000 */
[----:B------:R-:W-:Y:S01]  /*34e0*/  BAR.SYNC.DEFER_BLOCKING 0x0 ;  /* 0x0000000000007b1d */ /* 0x000fe20000010000 */
[----:B------:R-:W-:Y:S01]  /*34f0*/  IMAD.MOV.U32 R2, RZ, RZ, 0x20 ;  /* 0x00000020ff027424 */ /* 0x000fe200078e00ff */
[----:B------:R-:W-:Y:S01]  /*3500*/  LOP3.LUT P0, RZ, R220, 0x2, RZ, 0xc0, !PT ;  /* 0x00000002dcff7812 */ /* 0x000fe2000780c0ff */
[----:B------:R-:W-:Y:S01]  /*3510*/  IMAD.SHL.U32 R0, R216, 0x2, RZ ;  /* 0x00000002d8007824 */ /* 0x000fe200078e00ff */
[----:B------:R-:W-:Y:S02]  /*3520*/  UIADD3 UR20, UR11, 0x1, URZ ;  /* 0x000000010b147890 */ /* 0x000fe4000fffe03f */
[----:B------:R-:W-:Y:S02]  /*3530*/  SEL R2, R2, 0xffffffe0, !P0 ;  /* 0xffffffe002027807 */ /* 0x000fe40004000000 */
[----:B------:R-:W-:Y:S03]  /*3540*/  UISETP.GE.AND UP0, UPT, UR20, UR12, UPT ;  /* 0x0000000c1400728c */ /* 0x000fe6000bf06270 */
[----:B------:R-:W-:Y:S03]  /*3550*/  IMAD.IADD R2, R0, 0x1, R2 ;  /* 0x0000000100027824 */ /* 0x000fe600078e0202 */
[----:B------:R-:W-:Y:S01]  /*3560*/  PLOP3.LUT P0, PT, PT, PT, UP0, 0x80, 0x0 ;  /* 0x000000000000781c */ /* 0x000fe20003f0f008 */
[----:B------:R1:W2:Y:S04]  /*3570*/  LDSM.16.M88.4 R28, [R0+0xe080] ;  /* 0x00e08000001c783b */ /* 0x0002a80000000200 */
[----:B------:R1:W3:Y:S04]  /*3580*/  LDSM.16.M88.4 R80, [R0+0xf080] ;  /* 0x00f080000050783b */ /* 0x0002e80000000200 */
[----:B------:R1:W4:Y:S04]  /*3590*/  LDSM.16.M88.4 R132, [R2+0xe080] ;  /* 0x00e080000284783b */ /* 0x0003280000000200 */
[----:B------:R1:W1:Y:S01]  /*35a0*/  LDSM.16.M88.4 R136, [R2+0xf080] ;  /* 0x00f080000288783b */ /* 0x0002620000000200 */
[----:B------:R-:W-:-:S05]  /*35b0*/  @P0 BRA `(.L_x_264) ;  /* 0x000003b000000947 */ /* 0x000fca0003800000 */
[----:B------:R-:W5:Y:S01]  /*35c0*/  LDL R204, [R1+0x10] ;  /* 0x0000100001cc7983 */ /* 0x000f620000100800 */
[----:B------:R-:W-:Y:S01]  /*35d0*/  USHF.R.S32.HI UR21, URZ, 0x1f, UR20 ;  /* 0x0000001f3f157899 */ /* 0x000fe20008011414 */
[----:B------:R-:W-:Y:S01]  /*35e0*/  @!P3 IMAD.MOV.U32 R202, RZ, RZ, R238 ;  /* 0x000000ffffcab224 */ /* 0x000fe200078e00ee */
[----:B------:R-:W-:Y:S01]  /*35f0*/  ULDC.64 UR6, c[0x0][0x178] ;  /* 0x00005e0000067ab9 */ /* 0x000fe20000000a00 */
[----:B------:R-:W-:Y:S01]  /*3600*/  @!P3 IMAD.MOV.U32 R203, RZ, RZ, R239 ;  /* 0x000000ffffcbb224 */ /* 0x000fe200078e00ef */
[----:B------:R-:W4:Y:S01]  /*3610*/  @!P3 S2R R147, SR_CTAID.Y ;  /* 0x000000000093b919 */ /* 0x000f220000002600 */
[----:B------:R-:W-:Y:S02]  /*3620*/  UIMAD UR21, UR21, UR6, URZ ;  /* 0x00000006151572a4 */ /* 0x000fe4000f8e023f */
[----:B------:R-:W-:Y:S02]  /*3630*/  UIMAD.WIDE.U32 UR22, UR20, UR6, URZ ;  /* 0x00000006141672a5 */ /* 0x000fe4000f8e003f */
[----:B------:R-:W3:Y:S01]  /*3640*/  S2R R207, SR_CTAID.Z ;  /* 0x0000000000cf7919 */ /* 0x000ee20000002700 */
[----:B------:R-:W-:Y:S02]  /*3650*/  UIMAD UR21, UR20, UR7, UR21 ;  /* 0x00000007141572a4 */ /* 0x000fe4000f8e0215 */
[----:B------:R-:W-:Y:S02]  /*3660*/  UIMAD UR7, UR20, -0x40, UR10 ;  /* 0xffffffc0140778a4 */ /* 0x000fe4000f8e020a */
[----:B------:R-:W-:Y:S02]  /*3670*/  USHF.L.U32 UR6, UR22, 0x6, URZ ;  /* 0x0000000616067899 */ /* 0x000fe4000800063f */
[----:B------:R-:W-:Y:S04]  /*3680*/  UIADD3 UR21, UR23, UR21, URZ ;  /* 0x0000001517157290 */ /* 0x000fe8000fffe03f */
[----:B------:R-:W-:Y:S01]  /*3690*/  USHF.L.U64.HI UR21, UR22, 0x6, UR21 ;  /* 0x0000000616157899 */ /* 0x000fe20008010215 */
[----:B----4-:R-:W-:Y:S01]  /*36a0*/  @!P3 SHF.R.S32.HI R151, RZ, 0x1f, R147 ;  /* 0x0000001fff97b819 */ /* 0x010fe20000011493 */
[----:B------:R-:W-:Y:S01]  /*36b0*/  @!P3 IMAD.WIDE.U32 R202, R147, c[0x0][0x270], R202 ;  /* 0x00009c0093caba25 */ /* 0x000fe200078e00ca */
[----:B---3--:R-:W-:Y:S03]  /*36c0*/  SHF.R.S32.HI R206, RZ, 0x1f, R207 ;  /* 0x0000001fffce7819 */ /* 0x008fe600000114cf */
[----:B------:R-:W-:Y:S02]  /*36d0*/  @!P3 IMAD R151, R151, c[0x0][0x270], RZ ;  /* 0x00009c009797ba24 */ /* 0x000fe400078e02ff */
[----:B------:R-:W-:Y:S04]  /*36e0*/  IMAD.WIDE.U32 R208, R207, c[0x0][0x278], RZ ;  /* 0x00009e00cfd07a25 */ /* 0x000fe800078e00ff */
[----:B------:R-:W-:Y:S02]  /*36f0*/  @!P3 IMAD R151, R147, c[0x0][0x274], R151 ;  /* 0x00009d009397ba24 */ /* 0x000fe400078e0297 */
[----:B------:R-:W-:Y:S02]  /*3700*/  IMAD.U32 R147, RZ, RZ, UR11 ;  /* 0x0000000bff937e24 */ /* 0x000fe4000f8e00ff */
[----:B------:R-:W-:Y:S03]  /*3710*/  IMAD R206, R206, c[0x0][0x278], RZ ;  /* 0x00009e00cece7a24 */ /* 0x000fe600078e02ff */
[----:B------:R-:W-:Y:S01]  /*3720*/  @!P3 LEA R147, R147, 0x40, 0x6 ;  /* 0x000000409393b811 */ /* 0x000fe200078e30ff */
[----:B------:R-:W-:Y:S03]  /*3730*/  IMAD R206, R207, c[0x0][0x27c], R206 ;  /* 0x00009f00cfce7a24 */ /* 0x000fe600078e02ce */
[----:B------:R-:W-:Y:S01]  /*3740*/  @!P3 IADD3 R205, P1, P0, R147, R202, R208 ;  /* 0x000000ca93cdb210 */ /* 0x000fe2000783e0d0 */
[----:B------:R-:W-:Y:S01]  /*3750*/  @!P3 IMAD.IADD R202, R203, 0x1, R151 ;  /* 0x00000001cbcab824 */ /* 0x000fe200078e0297 */
[----:B------:R-:W-:Y:S01]  /*3760*/  @!P3 SHF.R.S32.HI R201, RZ, 0x1f, R147 ;  /* 0x0000001fffc9b819 */ /* 0x000fe20000011493 */
[----:B------:R-:W-:Y:S01]  /*3770*/  IMAD.IADD R206, R209, 0x1, R206 ;  /* 0x00000001d1ce7824 */ /* 0x000fe200078e02ce */
[----:B------:R-:W-:Y:S02]  /*3780*/  IADD3 R147, P2, R246, UR6, RZ ;  /* 0x00000006f6937c10 */ /* 0x000fe4000ff5e0ff */
[----:B------:R-:W-:Y:S02]  /*3790*/  IADD3 R151, -R240, UR7, RZ ;  /* 0x00000007f0977c10 */ /* 0x000fe4000fffe1ff */
[----:B------:R-:W-:Y:S02]  /*37a0*/  @!P3 IADD3.X R206, R201, R202, R206, P1, P0 ;  /* 0x000000cac9ceb210 */ /* 0x000fe40000fe04ce */
[----:B------:R-:W-:Y:S02]  /*37b0*/  LEA R202, P0, R147, c[0x0][0x160], 0x1 ;  /* 0x0000580093ca7a11 */ /* 0x000fe400078008ff */
[----:B------:R-:W-:Y:S02]  /*37c0*/  IADD3.X R201, R250, UR21, RZ, P2, !PT ;  /* 0x00000015fac97c10 */ /* 0x000fe400097fe4ff */
[----:B------:R-:W-:Y:S02]  /*37d0*/  ISETP.LT.OR P2, PT, R151, 0x1, P5 ;  /* 0x000000019700780c */ /* 0x000fe40002f41670 */
[----:B------:R-:W-:Y:S01]  /*37e0*/  LEA.HI.X R203, R147, c[0x0][0x164], R201, 0x1, P0 ;  /* 0x0000590093cb7a11 */ /* 0x000fe200000f0cc9 */
[----:B------:R-:W-:Y:S01]  /*37f0*/  IMAD.U32 R147, RZ, RZ, UR18 ;  /* 0x00000012ff937e24 */ /* 0x000fe2000f8e00ff */
[C---:B------:R-:W-:Y:S01]  /*3800*/  ISETP.LT.OR P1, PT, R151.reuse, 0x1, P4 ;  /* 0x000000019700780c */ /* 0x040fe20002721670 */
[----:B------:R-:W-:Y:S01]  /*3810*/  IMAD.U32 R201, RZ, RZ, UR17 ;  /* 0x00000011ffc97e24 */ /* 0x000fe2000f8e00ff */
[----:B------:R-:W-:Y:S01]  /*3820*/  ISETP.LT.OR P6, PT, R151, 0x21, P5 ;  /* 0x000000219700780c */ /* 0x000fe20002fc1670 */
[----:B-----5:R-:W-:Y:S06]  /*3830*/  IMAD R147, R147, 0x4000, R204 ;  /* 0x0000400093937824 */ /* 0x020fec00078e02cc */
[----:B------:R-:W-:Y:S01]  /*3840*/  @!PT LDS RZ, [RZ] ;  /* 0x00000000fffff984 */ /* 0x000fe20000000800 */
[----:B------:R-:W-:Y:S01]  /*3850*/  @!PT LDS RZ, [RZ] ;  /* 0x00000000fffff984 */ /* 0x000fe20000000800 */
[----:B------:R-:W-:Y:S01]  /*3860*/  @!PT LDS RZ, [RZ] ;  /* 0x00000000fffff984 */ /* 0x000fe20000000800 */
[----:B------:R3:W-:Y:S01]  /*3870*/  LDGSTS.E.BYPASS.LTC128B.128 [R147], [R202.64], !P2 ;  /* 0x00000000ca937fae */ /* 0x0007e2000d101d4e */
[----:B------:R-:W-:Y:S04]  /*3880*/  ISETP.LT.OR P2, PT, R151, 0x21, P4 ;  /* 0x000000219700780c */ /* 0x000fe80002741670 */
[----:B------:R3:W-:Y:S01]  /*3890*/  LDGSTS.E.BYPASS.LTC128B.128 [R147+0x2000], [R202.64+0x80], !P1 ;  /* 0x02000080ca937fae */ /* 0x0007e2000c901d4e */
[----:B------:R-:W-:Y:S01]  /*38a0*/  IADD3 R201, P1, P0, R246, UR6, R201 ;  /* 0x00000006f6c97c10 */ /* 0x000fe2000f83e0c9 */
[----:B---3--:R-:W-:Y:S05]  /*38b0*/  IMAD.U32 R202, RZ, RZ, UR5 ;  /* 0x00000005ffca7e24 */ /* 0x008fea000f8e00ff */
[----:B------:R-:W-:Y:S02]  /*38c0*/  IADD3.X R151, R250, UR21, R202, P1, P0 ;  /* 0x00000015fa977c10 */ /* 0x000fe40008fe04ca */
[C---:B------:R-:W-:Y:S04]  /*38d0*/  LEA R202, P0, R201.reuse, c[0x0][0x160], 0x1 ;  /* 0x00005800c9ca7a11 */ /* 0x040fe800078008ff */
[----:B------:R-:W-:Y:S01]  /*38e0*/  LEA.HI.X R203, R201, c[0x0][0x164], R151, 0x1, P0 ;  /* 0x00005900c9cb7a11 */ /* 0x000fe200000f0c97 */
[----:B------:R-:W-:Y:S01]  /*38f0*/  IMAD.U32 R151, RZ, RZ, UR18 ;  /* 0x00000012ff977e24 */ /* 0x000fe2000f8e00ff */
[----:B------:R-:W-:Y:S03]  /*3900*/  @!P3 LEA R204, P0, R205, c[0x0][0x258], 0x2 ;  /* 0x00009600cdccba11 */ /* 0x000fe600078010ff */
[----:B------:R3:W-:Y:S01]  /*3910*/  LDGSTS.E.BYPASS.LTC128B.128 [R147+0x1000], [R202.64], !P6 ;  /* 0x01000000ca937fae */ /* 0x0007e2000f101d4e */
[----:B------:R-:W-:Y:S01]  /*3920*/  @!P3 IMAD R151, R151, 0x40, R238 ;  /* 0x000000409797b824 */ /* 0x000fe200078e02ee */
[----:B------:R-:W-:Y:S03]  /*3930*/  @!P3 LEA.HI.X R205, R205, c[0x0][0x25c], R206, 0x2, P0 ;  /* 0x00009700cdcdba11 */ /* 0x000fe600000f14ce */
[----:B------:R3:W-:Y:S01]  /*3940*/  LDGSTS.E.BYPASS.LTC128B.128 [R147+0x3000], [R202.64+0x80], !P2 ;  /* 0x03000080ca937fae */ /* 0x0007e2000d101d4e */
[----:B------:R-:W-:Y:S05]  /*3950*/  @!P3 IMAD.SHL.U32 R151, R151, 0x4, RZ ;  /* 0x000000049797b824 */ /* 0x000fea00078e00ff */
[----:B------:R3:W-:Y:S02]  /*3960*/  @!P3 LDGSTS.E.BYPASS.LTC128B.128 [R151+0x12080], [R204.64] ;  /* 0x12080000cc97bfae */ /* 0x0007e4000b901d4e */
.L_x_264:
[----:B------:R-:W-:Y:S01]  /*3970*/  PLOP3.LUT P2, PT, PT, PT, UP6, 0x40, 0x0 ;  /* 0x000000000000781c */ /* 0x000fe20003f4e868 */
[----:B------:R-:W0:Y:S01]  /*3980*/  LDGDEPBAR ;  /* 0x00000000000079af */ /* 0x000e220000000000 */
[----:B------:R-:W-:Y:S02]  /*3990*/  PLOP3.LUT P0, PT, PT, PT, UP5, 0x40, 0x0 ;  /* 0x000000000000781c */ /* 0x000fe40003f0e858 */
[C---:B------:R-:W-:Y:S02]  /*39a0*/  ISETP.GT.AND P2, PT, R145.reuse, RZ, P2 ;  /* 0x000000ff9100720c */ /* 0x040fe40001744270 */
[----:B------:R-:W-:Y:S02]  /*39b0*/  ISETP.GT.AND P0, PT, R145, 0x1, P0 ;  /* 0x000000019100780c */ /* 0x000fe40000704270 */
[----:B------:R-:W-:Y:S02]  /*39c0*/  PLOP3.LUT P6, PT, PT, PT, UP6, 0x40, 0x0 ;  /* 0x000000000000781c */ /* 0x000fe40003fce868 */
[C---:B------:R-:W-:Y:S02]  /*39d0*/  ISETP.LT.OR P2, PT, R146.reuse, 0x1, P2 ;  /* 0x000000019200780c */ /* 0x040fe40001741670 */
[----:B------:R-:W-:Y:S02]  /*39e0*/  ISETP.GT.AND P6, PT, R3, RZ, P6 ;  /* 0x000000ff0300720c */ /* 0x000fe400037c4270 */
[----:B------:R-:W-:Y:S02]  /*39f0*/  ISETP.LT.OR P0, PT, R146, 0x2, P0 ;  /* 0x000000029200780c */ /* 0x000fe40000701670 */
[----:B---3--:R-:W-:Y:S02]  /*3a00*/  FSEL R202, R4, -INF , !P2 ;  /* 0xff80000004ca7808 */ /* 0x008fe40005000000 */
[----:B------:R-:W-:Y:S02]  /*3a10*/  FSEL R201, R5, -INF , !P0 ;  /* 0xff80000005c97808 */ /* 0x000fe40004000000 */
[----:B------:R-:W-:Y:S01]  /*3a20*/  ISETP.LT.OR P6, PT, R140, 0x1, P6 ;  /* 0x000000018c00780c */ /* 0x000fe200037c1670 */
[--C-:B------:R-:W-:Y:S01]  /*3a30*/  FFMA.FTZ R208, R202, c[0x0][0x29c], -R149.reuse ;  /* 0x0000a700cad07a23 */ /* 0x100fe20000010895 */
[----:B------:R-:W-:Y:S01]  /*3a40*/  PLOP3.LUT P2, PT, PT, PT, UP5, 0x40, 0x0 ;  /* 0x000000000000781c */ /* 0x000fe20003f4e858 */
[--C-:B------:R-:W-:Y:S01]  /*3a50*/  FFMA.FTZ R207, R201, c[0x0][0x29c], -R149.reuse ;  /* 0x0000a700c9cf7a23 */ /* 0x100fe20000010895 */
[----:B------:R-:W-:Y:S02]  /*3a60*/  PLOP3.LUT P0, PT, PT, PT, UP4, 0x40, 0x0 ;  /* 0x000000000000781c */ /* 0x000fe40003f0e848 */
[----:B------:R-:W-:Y:S02]  /*3a70*/  ISETP.GT.AND P2, PT, R3, 0x1, P2 ;  /* 0x000000010300780c */ /* 0x000fe40001744270 */
[----:B------:R-:W-:Y:S02]  /*3a80*/  FSEL R151, R6, -INF , !P6 ;  /* 0xff80000006977808 */ /* 0x000fe40007000000 */
[C---:B------:R-:W-:Y:S02]  /*3a90*/  ISETP.GT.AND P0, PT, R145.reuse, 0x20, P0 ;  /* 0x000000209100780c */ /* 0x040fe40000704270 */
[----:B------:R-:W-:Y:S02]  /*3aa0*/  PLOP3.LUT P6, PT, PT, PT, UP3, 0x40, 0x0 ;  /* 0x000000000000781c */ /* 0x000fe40003fce838 */
[----:B------:R-:W-:Y:S02]  /*3ab0*/  ISETP.LT.OR P2, PT, R140, 0x2, P2 ;  /* 0x000000028c00780c */ /* 0x000fe40001741670 */
[----:B------:R-:W-:Y:S02]  /*3ac0*/  ISETP.GT.AND P6, PT, R145, 0x21, P6 ;  /* 0x000000219100780c */ /* 0x000fe400037c4270 */
[----:B------:R-:W-:Y:S02]  /*3ad0*/  ISETP.LT.OR P0, PT, R146, 0x21, P0 ;  /* 0x000000219200780c */ /* 0x000fe40000701670 */
[----:B------:R-:W-:Y:S02]  /*3ae0*/  FSEL R147, R7, -INF , !P2 ;  /* 0xff80000007937808 */ /* 0x000fe40005000000 */
[-C--:B--2---:R-:W-:Y:S01]  /*3af0*/  HMMA.16816.F32 R4, R28, R152.reuse, RZ ;  /* 0x000000981c04723c */ /* 0x084fe200000018ff */
[----:B------:R-:W-:Y:S02]  /*3b00*/  PLOP3.LUT P2, PT, PT, PT, UP4, 0x40, 0x0 ;  /* 0x000000000000781c */ /* 0x000fe40003f4e848 */
[----:B------:R-:W-:Y:S02]  /*3b10*/  FSEL R16, R16, -INF , !P0 ;  /* 0xff80000010107808 */ /* 0x000fe40004000000 */
[----:B------:R-:W-:Y:S02]  /*3b20*/  ISETP.LT.OR P6, PT, R146, 0x22, P6 ;  /* 0x000000229200780c */ /* 0x000fe400037c1670 */
[----:B------:R-:W-:Y:S01]  /*3b30*/  PLOP3.LUT P0, PT, PT, PT, UP3, 0x40, 0x0 ;  /* 0x000000000000781c */ /* 0x000fe20003f0e838 */
[--C-:B------:R-:W-:Y:S01]  /*3b40*/  FFMA.FTZ R202, R16, c[0x0][0x29c], -R149.reuse ;  /* 0x0000a70010ca7a23 */ /* 0x100fe20000010895 */
[C---:B------:R-:W-:Y:S02]  /*3b50*/  ISETP.GT.AND P2, PT, R3.reuse, 0x20, P2 ;  /* 0x000000200300780c */ /* 0x040fe40001744270 */
[----:B------:R-:W-:Y:S02]  /*3b60*/  ISETP.GT.AND P0, PT, R3, 0x21, P0 ;  /* 0x000000210300780c */ /* 0x000fe40000704270 */
[----:B------:R-:W-:Y:S02]  /*3b70*/  FSEL R17, R17, -INF , !P6 ;  /* 0xff80000011117808 */ /* 0x000fe40007000000 */
[----:B------:R-:W-:Y:S02]  /*3b80*/  PLOP3.LUT P6, PT, PT, PT, UP2, 0x40, 0x0 ;  /* 0x000000000000781c */ /* 0x000fe40003fce828 */
[C---:B------:R-:W-:Y:S02]  /*3b90*/  ISETP.LT.OR P2, PT, R140.reuse, 0x21, P2 ;  /* 0x000000218c00780c */ /* 0x040fe40001741670 */
[----:B------:R-:W-:Y:S02]  /*3ba0*/  ISETP.GT.AND P6, PT, R145, 0x40, P6 ;  /* 0x000000409100780c */ /* 0x000fe400037c4270 */
[----:B------:R-:W-:Y:S02]  /*3bb0*/  ISETP.LT.OR P0, PT, R140, 0x22, P0 ;  /* 0x000000228c00780c */ /* 0x000fe40000701670 */
[----:B------:R-:W-:Y:S02]  /*3bc0*/  FSEL R18, R18, -INF , !P2 ;  /* 0xff80000012127808 */ /* 0x000fe40005000000 */
[----:B------:R-:W-:Y:S02]  /*3bd0*/  ISETP.LT.OR P6, PT, R146, 0x41, P6 ;  /* 0x000000419200780c */ /* 0x000fe400037c1670 */
[----:B------:R-:W-:Y:S01]  /*3be0*/  FSEL R19, R19, -INF , !P0 ;  /* 0xff80000013137808 */ /* 0x000fe20004000000 */
[--C-:B------:R-:W-:Y:S01]  /*3bf0*/  FFMA.FTZ R232, R18, c[0x0][0x29c], -R148.reuse ;  /* 0x0000a70012e87a23 */ /* 0x100fe20000010894 */
[----:B------:R-:W-:Y:S02]  /*3c00*/  PLOP3.LUT P2, PT, PT, PT, UP1, 0x40, 0x0 ;  /* 0x000000000000781c */ /* 0x000fe40003f4e818 */
[----:B------:R-:W-:Y:S01]  /*3c10*/  PLOP3.LUT P0, PT, PT, PT, UP2, 0x40, 0x0 ;  /* 0x000000000000781c */ /* 0x000fe20003f0e828 */
[--C-:B------:R-:W-:Y:S01]  /*3c20*/  FFMA.FTZ R231, R19, c[0x0][0x29c], -R148.reuse ;  /* 0x0000a70013e77a23 */ /* 0x100fe20000010894 */
        /* <DEDUP_REMOVED lines=8> */
[----:B------:R-:W-:Y:S02]  /*3cb0*/  FSEL R22, R22, -INF , !P0 ;  /* 0xff80000016167808 */ /* 0x000fe40004000000 */
[----:B------:R-:W-:Y:S02]  /*3cc0*/  ISETP.LT.OR P6, PT, R140, 0x42, P6 ;  /* 0x000000428c00780c */ /* 0x000fe400037c1670 */
[----:B------:R-:W-:Y:S01]  /*3cd0*/  PLOP3.LUT P2, PT, PT, PT, UP6, 0x40, 0x0 ;  /* 0x000000000000781c */ /* 0x000fe20003f4e868 */
[----:B------:R-:W-:Y:S01]  /*3ce0*/  FFMA.FTZ R211, R22, c[0x0][0x29c], -R148 ;  /* 0x0000a70016d37a23 */ /* 0x000fe20000010894 */
[----:B------:R-:W-:Y:S02]  /*3cf0*/  PLOP3.LUT P0, PT, PT, PT, UP5, 0x40, 0x0 ;  /* 0x000000000000781c */ /* 0x000fe40003f0e858 */
[----:B------:R-:W-:Y:S02]  /*3d00*/  ISETP.GT.AND P2, PT, R143, RZ, P2 ;  /* 0x000000ff8f00720c */ /* 0x000fe40001744270 */
[----:B------:R-:W-:Y:S02]  /*3d10*/  FSEL R23, R23, -INF , !P6 ;  /* 0xff80000017177808 */ /* 0x000fe40007000000 */
[----:B------:R-:W-:Y:S02]  /*3d20*/  ISETP.GT.AND P0, PT, R143, 0x1, P0 ;  /* 0x000000018f00780c */ /* 0x000fe40000704270 */
[----:B------:R-:W-:Y:S02]  /*3d30*/  PLOP3.LUT P6, PT, PT, PT, UP6, 0x40, 0x0 ;  /* 0x000000000000781c */ /* 0x000fe40003fce868 */
[C---:B------:R-:W-:Y:S02]  /*3d40*/  ISETP.LT.OR P2, PT, R144.reuse, 0x1, P2 ;  /* 0x000000019000780c */ /* 0x040fe40001741670 */
[----:B------:R-:W-:Y:S02]  /*3d50*/  ISETP.GT.AND P6, PT, R141, RZ, P6 ;  /* 0x000000ff8d00720c */ /* 0x000fe400037c4270 */
[----:B------:R-:W-:Y:S02]  /*3d60*/  ISETP.LT.OR P0, PT, R144, 0x2, P0 ;  /* 0x000000029000780c */ /* 0x000fe40000701670 */
[----:B------:R-:W-:Y:S02]  /*3d70*/  FSEL R146, R8, -INF , !P2 ;  /* 0xff80000008927808 */ /* 0x000fe40005000000 */
[----:B------:R-:W-:Y:S02]  /*3d80*/  FSEL R145, R9, -INF , !P0 ;  /* 0xff80000009917808 */ /* 0x000fe40004000000 */
[----:B------:R-:W-:Y:S02]  /*3d90*/  ISETP.LT.OR P6, PT, R142, 0x1, P6 ;  /* 0x000000018e00780c */ /* 0x000fe400037c1670 */
[----:B------:R-:W-:Y:S02]  /*3da0*/  PLOP3.LUT P2, PT, PT, PT, UP5, 0x40, 0x0 ;  /* 0x000000000000781c */ /* 0x000fe40003f4e858 */
[----:B------:R-:W-:Y:S02]  /*3db0*/  PLOP3.LUT P0, PT, PT, PT, UP4, 0x40, 0x0 ;  /* 0x000000000000781c */ /* 0x000fe40003f0e848 */
[----:B------:R-:W-:Y:S02]  /*3dc0*/  FSEL R206, R10, -INF , !P6 ;  /* 0xff8000000ace7808 */ /* 0x000fe40007000000 */
[----:B------:R-:W-:Y:S02]  /*3dd0*/  ISETP.GT.AND P2, PT, R141, 0x1, P2 ;  /* 0x000000018d00780c */ /* 0x000fe40001744270 */
[C---:B------:R-:W-:Y:S01]  /*3de0*/  ISETP.GT.AND P0, PT, R143.reuse, 0x20, P0 ;  /* 0x000000208f00780c */ /* 0x040fe20000704270 */
[--C-:B------:R-:W-:Y:S01]  /*3df0*/  FFMA.FTZ R201, R206, c[0x0][0x29c], -R200.reuse ;  /* 0x0000a700cec97a23 */ /* 0x100fe200000108c8 */
[----:B------:R-:W-:Y:S02]  /*3e00*/  PLOP3.LUT P6, PT, PT, PT, UP3, 0x40, 0x0 ;  /* 0x000000000000781c */ /* 0x000fe40003fce838 */
[----:B------:R-:W-:Y:S02]  /*3e10*/  ISETP.LT.OR P2, PT, R142, 0x2, P2 ;  /* 0x000000028e00780c */ /* 0x000fe40001741670 */
[----:B------:R-:W-:Y:S01]  /*3e20*/  ISETP.GT.AND P6, PT, R143, 0x21, P6 ;  /* 0x000000218f00780c */ /* 0x000fe200037c4270 */
[----:B------:R-:W-:Y:S01]  /*3e30*/  MUFU.EX2 R201, R201 ;  /* 0x000000c900c97308 */ /* 0x000fe20000000800 */
[----:B------:R-:W-:Y:S02]  /*3e40*/  ISETP.LT.OR P0, PT, R144, 0x21, P0 ;  /* 0x000000219000780c */ /* 0x000fe40000701670 */
[----:B------:R-:W-:Y:S02]  /*3e50*/  FSEL R205, R11, -INF , !P2 ;  /* 0xff8000000bcd7808 */ /* 0x000fe40005000000 */
[C---:B------:R-:W-:Y:S01]  /*3e60*/  HMMA.16816.F32 R8, R80.reuse, R152, RZ ;  /* 0x000000985008723c */ /* 0x040fe200000018ff */
[----:B------:R-:W-:Y:S02]  /*3e70*/  PLOP3.LUT P1, PT, PT, PT, UP0, 0x80, 0x0 ;  /* 0x000000000000781c */ /* 0x000fe40003f2f008 */
[----:B------:R-:W-:Y:S01]  /*3e80*/  FSEL R140, R12, -INF , !P0 ;  /* 0xff8000000c8c7808 */ /* 0x000fe20004000000 */
[----:B------:R-:W-:Y:S01]  /*3e90*/  FFMA.FTZ R205, R205, c[0x0][0x29c], -R200 ;  /* 0x0000a700cdcd7a23 */ /* 0x000fe200000108c8 */
[----:B------:R-:W-:Y:S02]  /*3ea0*/  ISETP.LT.OR P2, PT, R144, 0x22, P6 ;  /* 0x000000229000780c */ /* 0x000fe40003741670 */
[----:B------:R-:W-:Y:S01]  /*3eb0*/  PLOP3.LUT P6, PT, PT, PT, UP4, 0x40, 0x0 ;  /* 0x000000000000781c */ /* 0x000fe20003fce848 */
[--C-:B------:R-:W-:Y:S01]  /*3ec0*/  FFMA.FTZ R210, R140, c[0x0][0x29c], -R150.reuse ;  /* 0x0000a7008cd27a23 */ /* 0x100fe20000010896 */
[----:B------:R-:W-:Y:S02]  /*3ed0*/  PLOP3.LUT P0, PT, PT, PT, UP3, 0x40, 0x0 ;  /* 0x000000000000781c */ /* 0x000fe40003f0e838 */
[C---:B------:R-:W-:Y:S01]  /*3ee0*/  ISETP.GT.AND P6, PT, R141.reuse, 0x20, P6 ;  /* 0x000000208d00780c */ /* 0x040fe200037c4270 */
[----:B------:R-:W-:Y:S01]  /*3ef0*/  IMAD.MOV.U32 R140, RZ, RZ, 0x40 ;  /* 0x00000040ff8c7424 */ /* 0x000fe200078e00ff */
[----:B------:R-:W-:Y:S02]  /*3f00*/  ISETP.GT.AND P0, PT, R141, 0x21, P0 ;  /* 0x000000218d00780c */ /* 0x000fe40000704270 */
[----:B------:R-:W-:Y:S02]  /*3f10*/  FSEL R3, R13, -INF , !P2 ;  /* 0xff8000000d037808 */ /* 0x000fe40005000000 */
[C---:B------:R-:W-:Y:S02]  /*3f20*/  ISETP.LT.OR P6, PT, R142.reuse, 0x21, P6 ;  /* 0x000000218e00780c */ /* 0x040fe400037c1670 */
[----:B------:R-:W-:Y:S01]  /*3f30*/  ISETP.LT.OR P0, PT, R142, 0x22, P0 ;  /* 0x000000228e00780c */ /* 0x000fe20000701670 */
[----:B------:R-:W-:Y:S01]  /*3f40*/  FFMA.FTZ R209, R3, c[0x0][0x29c], -R150 ;  /* 0x0000a70003d17a23 */ /* 0x000fe20000010896 */
[----:B------:R-:W-:Y:S02]  /*3f50*/  PLOP3.LUT P2, PT, PT, PT, UP2, 0x40, 0x0 ;  /* 0x000000000000781c */ /* 0x000fe40003f4e828 */
[----:B------:R-:W-:Y:S02]  /*3f60*/  FSEL R204, R14, -INF , !P6 ;  /* 0xff8000000ecc7808 */ /* 0x000fe40007000000 */
[----:B------:R-:W-:Y:S02]  /*3f70*/  FSEL R203, R15, -INF , !P0 ;  /* 0xff8000000fcb7808 */ /* 0x000fe40004000000 */
[-C--:B------:R-:W-:Y:S01]  /*3f80*/  HMMA.16816.F32 R12, R80, R154.reuse, RZ ;  /* 0x0000009a500c723c */ /* 0x080fe200000018ff */
[----:B------:R-:W-:Y:S01]  /*3f90*/  ISETP.GT.AND P2, PT, R143, 0x40, P2 ;  /* 0x000000408f00780c */ /* 0x000fe20001744270 */
[--C-:B------:R-:W-:Y:S01]  /*3fa0*/  FFMA.FTZ R204, R204, c[0x0][0x29c], -R200.reuse ;  /* 0x0000a700cccc7a23 */ /* 0x100fe200000108c8 */
[----:B------:R-:W-:Y:S01]  /*3fb0*/  PLOP3.LUT P0, PT, PT, PT, UP1, 0x40, 0x0 ;  /* 0x000000000000781c */ /* 0x000fe20003f0e818 */
[----:B------:R-:W-:Y:S01]  /*3fc0*/  FFMA.FTZ R203, R203, c[0x0][0x29c], -R200 ;  /* 0x0000a700cbcb7a23 */ /* 0x000fe200000108c8 */
[----:B------:R-:W-:Y:S02]  /*3fd0*/  ISETP.LT.OR P2, PT, R144, 0x41, P2 ;  /* 0x000000419000780c */ /* 0x000fe40001741670 */
[----:B------:R-:W-:Y:S01]  /*3fe0*/  ISETP.GT.AND P0, PT, R143, 0x41, P0 ;  /* 0x000000418f00780c */ /* 0x000fe20000704270 */
[--C-:B------:R-:W-:Y:S01]  /*3ff0*/  FFMA.FTZ R143, R17, c[0x0][0x29c], -R149.reuse ;  /* 0x0000a700118f7a23 */ /* 0x100fe20000010895 */
[----:B------:R-:W-:Y:S01]  /*4000*/  FSEL R24, R24, -INF , !P2 ;  /* 0xff80000018187808 */ /* 0x000fe20005000000 */
[C---:B------:R-:W-:Y:S01]  /*4010*/  HMMA.16816.F32 R16, R28.reuse, R154, RZ ;  /* 0x0000009a1c10723c */ /* 0x040fe200000018ff */
[----:B------:R-:W-:Y:S02]  /*4020*/  PLOP3.LUT P6, PT, PT, PT, UP2, 0x40, 0x0 ;  /* 0x000000000000781c */ /* 0x000fe40003fce828 */
[----:B------:R-:W-:Y:S02]  /*4030*/  PLOP3.LUT P2, PT, PT, PT, UP1, 0x40, 0x0 ;  /* 0x000000000000781c */ /* 0x000fe40003f4e818 */
[C---:B------:R-:W-:Y:S02]  /*4040*/  ISETP.GT.AND P6, PT, R141.reuse, 0x40, P6 ;  /* 0x000000408d00780c */ /* 0x040fe400037c4270 */
[----:B------:R-:W-:Y:S01]  /*4050*/  ISETP.GT.AND P2, PT, R141, 0x41, P2 ;  /* 0x000000418d00780c */ /* 0x000fe20001744270 */
[--C-:B------:R-:W-:Y:S01]  /*4060*/  FFMA.FTZ R141, R20, c[0x0][0x29c], -R149.reuse ;  /* 0x0000a700148d7a23 */ /* 0x100fe20000010895 */
[C---:B------:R-:W-:Y:S02]  /*4070*/  ISETP.LT.OR P6, PT, R142.reuse, 0x41, P6 ;  /* 0x000000418e00780c */ /* 0x040fe400037c1670 */
[----:B------:R-:W-:Y:S01]  /*4080*/  ISETP.LT.OR P2, PT, R142, 0x42, P2 ;  /* 0x000000428e00780c */ /* 0x000fe20001741670 */
[----:B------:R-:W-:Y:S01]  /*4090*/  FFMA.FTZ R149, R21, c[0x0][0x29c], -R149 ;  /* 0x0000a70015957a23 */ /* 0x000fe20000010895 */
[----:B------:R-:W-:Y:S01]  /*40a0*/  ISETP.LT.OR P0, PT, R144, 0x42, P0 ;  /* 0x000000429000780c */ /* 0x000fe20000701670 */
[--C-:B------:R-:W-:Y:S01]  /*40b0*/  FFMA.FTZ R142, R151, c[0x0][0x29c], -R148.reuse ;  /* 0x0000a700978e7a23 */ /* 0x100fe20000010894 */
[----:B------:R-:W-:Y:S01]  /*40c0*/  FSEL R26, R26, -INF , !P6 ;  /* 0xff8000001a1a7808 */ /* 0x000fe20007000000 */
[--C-:B------:R-:W-:Y:S01]  /*40d0*/  FFMA.FTZ R151, R147, c[0x0][0x29c], -R148.reuse ;  /* 0x0000a70093977a23 */ /* 0x100fe20000010894 */
[----:B------:R-:W-:Y:S01]  /*40e0*/  FSEL R25, R25, -INF , !P0 ;  /* 0xff80000019197808 */ /* 0x000fe20004000000 */
[----:B------:R-:W-:Y:S01]  /*40f0*/  FFMA.FTZ R148, R23, c[0x0][0x29c], -R148 ;  /* 0x0000a70017947a23 */ /* 0x000fe20000010894 */
[----:B------:R-:W-:Y:S01]  /*4100*/  FSEL R27, R27, -INF , !P2 ;  /* 0xff8000001b1b7808 */ /* 0x000fe20005000000 */
[-C--:B------:R-:W-:Y:S01]  /*4110*/  HMMA.16816.F32 R20, R28, R156.reuse, RZ ;  /* 0x0000009c1c14723c */ /* 0x080fe200000018ff */
[----:B------:R-:W-:Y:S01]  /*4120*/  FFMA.FTZ R206, R26, c[0x0][0x29c], -R200 ;  /* 0x0000a7001ace7a23 */ /* 0x000fe200000108c8 */
[----:B------:R-:W-:Y:S01]  /*4130*/  MUFU.EX2 R149, R149 ;  /* 0x0000009500957308 */ /* 0x000fe20000000800 */
[----:B------:R-:W-:Y:S01]  /*4140*/  FFMA.FTZ R147, R146, c[0x0][0x29c], -R150 ;  /* 0x0000a70092937a23 */ /* 0x000fe20000010896 */
[----:B------:R-:W-:Y:S01]  /*4150*/  LOP3.LUT P0, RZ, R220, 0x4, RZ, 0xc0, !PT ;  /* 0x00000004dcff7812 */ /* 0x000fe2000780c0ff */
[----:B------:R-:W-:Y:S02]  /*4160*/  FFMA.FTZ R200, R27, c[0x0][0x29c], -R200 ;  /* 0x0000a7001bc87a23 */ /* 0x000fe400000108c8 */
[--C-:B------:R-:W-:Y:S01]  /*4170*/  FFMA.FTZ R144, R145, c[0x0][0x29c], -R150.reuse ;  /* 0x0000a70091907a23 */ /* 0x100fe20000010896 */
[----:B------:R-:W-:Y:S04]  /*4180*/  HMMA.16816.F32 R28, R80, R156, RZ ;  /* 0x0000009c501c723c */ /* 0x000fe800000018ff */
[----:B------:R-:W-:Y:S01]  /*4190*/  SEL R140, R140, 0xffffffc0, !P0 ;  /* 0xffffffc08c8c7807 */ /* 0x000fe20004000000 */
[--C-:B------:R-:W-:Y:S01]  /*41a0*/  FFMA.FTZ R145, R24, c[0x0][0x29c], -R150.reuse ;  /* 0x0000a70018917a23 */ /* 0x100fe20000010896 */
[----:B------:R-:W-:Y:S01]  /*41b0*/  MUFU.EX2 R142, R142 ;  /* 0x0000008e008e7308 */ /* 0x000fe20000000800 */
[----:B------:R-:W-:Y:S01]  /*41c0*/  FFMA.FTZ R150, R25, c[0x0][0x29c], -R150 ;  /* 0x0000a70019967a23 */ /* 0x000fe20000010896 */
[-C--:B----4-:R-:W-:Y:S05]  /*41d0*/  HMMA.16816.F32 R4, R132, R158.reuse, R4 ;  /* 0x0000009e8404723c */ /* 0x090fea0000001804 */
[----:B------:R-:W-:Y:S03]  /*41e0*/  IMAD.IADD R3, R0, 0x1, R140 ;  /* 0x0000000100037824 */ /* 0x000fe600078e028c */
[C---:B-1----:R-:W-:Y:S01]  /*41f0*/  HMMA.16816.F32 R8, R136.reuse, R158, R8 ;  /* 0x0000009e8808723c */ /* 0x042fe20000001808 */
[----:B------:R-:W-:Y:S01]  /*4200*/  MUFU.EX2 R147, R147 ;  /* 0x0000009300937308 */ /* 0x000fe20000000800 */
[----:B------:R-:W1:Y:S06]  /*4210*/  LDSM.16.M88.4 R24, [R3+0xe080] ;  /* 0x00e080000318783b */ /* 0x000e6c0000000200 */
[-C--:B------:R-:W-:Y:S02]  /*4220*/  HMMA.16816.F32 R12, R136, R160.reuse, R12 ;  /* 0x000000a0880c723c */ /* 0x080fe4000000180c */
[----:B------:R-:W2:Y:S01]  /*4230*/  LDSM.16.M88.4 R80, [R3+0xf080] ;  /* 0x00f080000350783b */ /* 0x000ea20000000200 */
[----:B------:R-:W-:Y:S05]  /*4240*/  MUFU.EX2 R144, R144 ;  /* 0x0000009000907308 */ /* 0x000fea0000000800 */
[C---:B------:R-:W-:Y:S05]  /*4250*/  HMMA.16816.F32 R16, R132.reuse, R160, R16 ;  /* 0x000000a08410723c */ /* 0x040fea0000001810 */
[----:B------:R-:W-:Y:S03]  /*4260*/  MUFU.EX2 R146, R231 ;  /* 0x000000e700927308 */ /* 0x000fe60000000800 */
[-C--:B------:R-:W-:Y:S07]  /*4270*/  HMMA.16816.F32 R20, R132, R162.reuse, R20 ;  /* 0x000000a28414723c */ /* 0x080fee0000001814 */
[----:B------:R-:W-:Y:S01]  /*4280*/  IMAD.IADD R132, R140, 0x1, R2 ;  /* 0x000000018c847824 */ /* 0x000fe200078e0202 */
[----:B------:R-:W-:Y:S01]  /*4290*/  HMMA.16816.F32 R28, R136, R162, R28 ;  /* 0x000000a2881c723c */ /* 0x000fe2000000181c */
[----:B------:R-:W-:Y:S07]  /*42a0*/  MUFU.EX2 R136, R208 ;  /* 0x000000d000887308 */ /* 0x000fee0000000800 */
[-C--:B-1----:R-:W-:Y:S03]  /*42b0*/  HMMA.16816.F32 R4, R24, R164.reuse, R4 ;  /* 0x000000a41804723c */ /* 0x082fe60000001804 */
[----:B------:R-:W1:Y:S05]  /*42c0*/  MUFU.EX2 R137, R207 ;  /* 0x000000cf00897308 */ /* 0x000e6a0000000800 */
[C---:B--2---:R-:W-:Y:S05]  /*42d0*/  HMMA.16816.F32 R8, R80.reuse, R164, R8 ;  /* 0x000000a45008723c */ /* 0x044fea0000001808 */
[----:B------:R-:W-:Y:S03]  /*42e0*/  MUFU.EX2 R140, R141 ;  /* 0x0000008d008c7308 */ /* 0x000fe60000000800 */
[-C--:B------:R-:W-:Y:S07]  /*42f0*/  HMMA.16816.F32 R12, R80, R166.reuse, R12 ;  /* 0x000000a6500c723c */ /* 0x080fee000000180c */
[----:B------:R-:W-:Y:S01]  /*4300*/  MUFU.EX2 R139, R143 ;  /* 0x0000008f008b7308 */ /* 0x000fe20000000800 */
[C---:B------:R-:W-:Y:S09]  /*4310*/  HMMA.16816.F32 R16, R24.reuse, R166, R16 ;  /* 0x000000a61810723c */ /* 0x040ff20000001810 */
[----:B------:R-:W-:Y:S01]  /*4320*/  MUFU.EX2 R141, R210 ;  /* 0x000000d2008d7308 */ /* 0x000fe20000000800 */
[-C--:B------:R-:W-:Y:S01]  /*4330*/  HMMA.16816.F32 R20, R24, R168.reuse, R20 ;  /* 0x000000a81814723c */ /* 0x080fe20000001814 */
[----:B------:R-:W2:Y:S07]  /*4340*/  LDSM.16.M88.4 R24, [R132+0xe080] ;  /* 0x00e080008418783b */ /* 0x000eae0000000200 */
[----:B------:R-:W-:Y:S01]  /*4350*/  HMMA.16816.F32 R28, R80, R168, R28 ;  /* 0x000000a8501c723c */ /* 0x000fe2000000181c */
[----:B------:R-:W3:Y:S01]  /*4360*/  LDSM.16.M88.4 R80, [R132+0xf080] ;  /* 0x00f080008450783b */ /* 0x000ee20000000200 */
[----:B------:R-:W-:Y:S10]  /*4370*/  MUFU.EX2 R143, R209 ;  /* 0x000000d1008f7308 */ /* 0x000ff40000000800 */
[----:B------:R-:W4:Y:S10]  /*4380*/  MUFU.EX2 R138, R202 ;  /* 0x000000ca008a7308 */ /* 0x000f340000000800 */
[----:B------:R-:W-:Y:S10]  /*4390*/  MUFU.EX2 R148, R148 ;  /* 0x0000009400947308 */ /* 0x000ff40000000800 */
[----:B------:R-:W-:Y:S01]  /*43a0*/  MUFU.EX2 R145, R145 ;  /* 0x0000009100917308 */ /* 0x000fe20000000800 */
[-C--:B--2---:R-:W-:Y:S08]  /*43b0*/  HMMA.16816.F32 R4, R24, R170.reuse, R4 ;  /* 0x000000aa1804723c */ /* 0x084ff00000001804 */
[C---:B---3--:R-:W-:Y:S01]  /*43c0*/  HMMA.16816.F32 R8, R80.reuse, R170, R8 ;  /* 0x000000aa5008723c */ /* 0x048fe20000001808 */
[----:B------:R-:W-:Y:S07]  /*43d0*/  MUFU.EX2 R150, R150 ;  /* 0x0000009600967308 */ /* 0x000fee0000000800 */
[-C--:B------:R-:W-:Y:S03]  /*43e0*/  HMMA.16816.F32 R12, R80, R172.reuse, R12 ;  /* 0x000000ac500c723c */ /* 0x080fe6000000180c */
[----:B------:R-:W-:Y:S05]  /*43f0*/  MUFU.EX2 R200, R200 ;  /* 0x000000c800c87308 */ /* 0x000fea0000000800 */
[C---:B------:R-:W-:Y:S08]  /*4400*/  HMMA.16816.F32 R16, R24.reuse, R172, R16 ;  /* 0x000000ac1810723c */ /* 0x040ff00000001810 */
[-C--:B------:R-:W-:Y:S01]  /*4410*/  HMMA.16816.F32 R20, R24, R174.reuse, R20 ;  /* 0x000000ae1814723c */ /* 0x080fe20000001814 */
[----:B------:R-:W2:Y:S07]  /*4420*/  LDSM.16.M88.4 R24, [R0+0x10080] ;  /* 0x010080000018783b */ /* 0x000eae0000000200 */
[----:B------:R-:W-:Y:S01]  /*4430*/  HMMA.16816.F32 R28, R80, R174, R28 ;  /* 0x000000ae501c723c */ /* 0x000fe2000000181c */
[----:B------:R-:W3:Y:S08]  /*4440*/  LDSM.16.M88.4 R80, [R0+0x11080] ;  /* 0x011080000050783b */ /* 0x000ef00000000200 */
[----:B------:R-:W-:Y:S01]  /*4450*/  LDS R0, [R233.X4+0x122a0] ;  /* 0x0122a000e9007984 */ /* 0x000fe20000004800 */
[-C--:B--2---:R-:W-:Y:S08]  /*4460*/  HMMA.16816.F32 R4, R24, R176.reuse, R4 ;  /* 0x000000b01804723c */ /* 0x084ff00000001804 */
[C---:B---3--:R-:W-:Y:S08]  /*4470*/  HMMA.16816.F32 R8, R80.reuse, R176, R8 ;  /* 0x000000b05008723c */ /* 0x048ff00000001808 */
[-C--:B------:R-:W-:Y:S08]  /*4480*/  HMMA.16816.F32 R12, R80, R178.reuse, R12 ;  /* 0x000000b2500c723c */ /* 0x080ff0000000180c */
        /* <DEDUP_REMOVED lines=22> */
[----:B------:R-:W3:Y:S01]  /*45f0*/  LDSM.16.M88.4 R132, [R132+0x11080] ;  /* 0x011080008484783b */ /* 0x000ee20000000200 */
[----:B------:R-:W5:Y:S05]  /*4600*/  MUFU.EX2 R82, R151 ;  /* 0x0000009700527308 */ /* 0x000f6a0000000800 */
[----:B-1----:R-:W-:Y:S02]  /*4610*/  F2FP.PACK_AB R81, R137, R136 ;  /* 0x000000888951723e */ /* 0x002fe400000000ff */
[----:B----4-:R-:W-:Y:S03]  /*4620*/  F2FP.PACK_AB R80, R139, R138 ;  /* 0x0000008a8b50723e */ /* 0x010fe600000000ff */
[----:B------:R-:W-:Y:S10]  /*4630*/  MUFU.EX2 R151, R211 ;  /* 0x000000d300977308 */ /* 0x000ff40000000800 */
[----:B------:R-:W1:Y:S01]  /*4640*/  MUFU.EX2 R83, R232 ;  /* 0x000000e800537308 */ /* 0x000e620000000800 */
[-C--:B--2---:R-:W-:Y:S08]  /*4650*/  HMMA.16816.F32 R4, R24, R194.reuse, R4 ;  /* 0x000000c21804723c */ /* 0x084ff00000001804 */
[C---:B---3--:R-:W-:Y:S08]  /*4660*/  HMMA.16816.F32 R8, R132.reuse, R194, R8 ;  /* 0x000000c28408723c */ /* 0x048ff00000001808 */
[-C--:B------:R-:W-:Y:S08]  /*4670*/  HMMA.16816.F32 R12, R132, R196.reuse, R12 ;  /* 0x000000c4840c723c */ /* 0x080ff0000000180c */
[C---:B------:R-:W-:Y:S04]  /*4680*/  HMMA.16816.F32 R16, R24.reuse, R196, R16 ;  /* 0x000000c41810723c */ /* 0x040fe80000001810 */
[--C-:B------:R-:W-:Y:S02]  /*4690*/  FADD.FTZ R6, R6, -R0.reuse ;  /* 0x8000000006067221 */ /* 0x100fe40000010000 */
[--C-:B------:R-:W-:Y:S02]  /*46a0*/  FADD.FTZ R7, R7, -R0.reuse ;  /* 0x8000000007077221 */ /* 0x100fe40000010000 */
[-C--:B------:R-:W-:Y:S04]  /*46b0*/  HMMA.16816.F32 R20, R24, R198.reuse, R20 ;  /* 0x000000c61814723c */ /* 0x080fe80000001814 */
[--C-:B------:R-:W-:Y:S02]  /*46c0*/  FADD.FTZ R5, R5, -R3.reuse ;  /* 0x8000000305057221 */ /* 0x100fe40000010000 */
[--C-:B------:R-:W-:Y:S01]  /*46d0*/  FADD.FTZ R4, R4, -R3.reuse ;  /* 0x8000000304047221 */ /* 0x100fe20000010000 */
[----:B-----5:R-:W-:Y:S01]  /*46e0*/  F2FP.PACK_AB R26, R82, R142 ;  /* 0x0000008e521a723e */ /* 0x020fe200000000ff */
[----:B------:R-:W-:Y:S01]  /*46f0*/  HMMA.16816.F32 R28, R132, R198, R28 ;  /* 0x000000c6841c723c */ /* 0x000fe2000000181c */
[----:B------:R-:W-:Y:S03]  /*4700*/  MUFU.EX2 R132, R203 ;  /* 0x000000cb00847308 */ /* 0x000fe60000000800 */
[----:B------:R-:W-:Y:S01]  /*4710*/  FMUL.FTZ R5, R137, R5 ;  /* 0x0000000589057220 */ /* 0x000fe20000410000 */
[----:B------:R-:W-:Y:S01]  /*4720*/  F2FP.PACK_AB R27, R149, R140 ;  /* 0x0000008c951b723e */ /* 0x000fe200000000ff */
[----:B------:R-:W-:Y:S02]  /*4730*/  FMUL.FTZ R4, R136, R4 ;  /* 0x0000000488047220 */ /* 0x000fe40000410000 */
[--C-:B------:R-:W-:Y:S03]  /*4740*/  FADD.FTZ R18, R18, -R0.reuse ;  /* 0x8000000012127221 */ /* 0x100fe60000010000 */
[----:B------:R-:W2:Y:S01]  /*4750*/  MUFU.EX2 R137, R205 ;  /* 0x000000cd00897308 */ /* 0x000ea20000000800 */
[--C-:B------:R-:W-:Y:S02]  /*4760*/  FADD.FTZ R19, R19, -R0.reuse ;  /* 0x8000000013137221 */ /* 0x100fe40000010000 */
[----:B------:R-:W-:Y:S02]  /*4770*/  FMUL.FTZ R6, R142, R6 ;  /* 0x000000068e067220 */ /* 0x000fe40000410000 */
[--C-:B------:R-:W-:Y:S02]  /*4780*/  FADD.FTZ R22, R22, -R0.reuse ;  /* 0x8000000016167221 */ /* 0x100fe40000010000 */
[----:B------:R-:W-:Y:S02]  /*4790*/  FADD.FTZ R23, R23, -R0 ;  /* 0x8000000017177221 */ /* 0x000fe40000010000 */
[--C-:B------:R-:W-:Y:S01]  /*47a0*/  FADD.FTZ R20, R20, -R3.reuse ;  /* 0x8000000314147221 */ /* 0x100fe20000010000 */
[----:B------:R-:W3:Y:S01]  /*47b0*/  LDS R0, [R233.X4+0x12320] ;  /* 0x01232000e9007984 */ /* 0x000ee20000004800 */
[--C-:B------:R-:W-:Y:S01]  /*47c0*/  FADD.FTZ R21, R21, -R3.reuse ;  /* 0x8000000315157221 */ /* 0x100fe20000010000 */
[----:B------:R-:W4:Y:S01]  /*47d0*/  MUFU.EX2 R136, R204 ;  /* 0x000000cc00887308 */ /* 0x000f220000000800 */
[----:B------:R-:W-:Y:S01]  /*47e0*/  FMUL.FTZ R24, R140, R20 ;  /* 0x000000148c187220 */ /* 0x000fe20000410000 */
[----:B------:R-:W-:Y:S01]  /*47f0*/  STS [R228+0x12480], R81 ;  /* 0x01248051e4007388 */ /* 0x000fe20000000800 */
[----:B------:R-:W-:Y:S01]  /*4800*/  FMUL.FTZ R21, R149, R21 ;  /* 0x0000001595157220 */ /* 0x000fe20000410000 */
[----:B------:R-:W-:Y:S01]  /*4810*/  F2FP.PACK_AB R20, R5, R4 ;  /* 0x000000040514723e */ /* 0x000fe200000000ff */
[----:B------:R-:W-:Y:S01]  /*4820*/  FMUL.FTZ R7, R82, R7 ;  /* 0x0000000752077220 */ /* 0x000fe20000410000 */
[----:B------:R-:W-:Y:S01]  /*4830*/  STS [R229], R26 ;  /* 0x0000001ae5007388 */ /* 0x000fe20000000800 */
[--C-:B------:R-:W-:Y:S01]  /*4840*/  FADD.FTZ R8, R8, -R2.reuse ;  /* 0x8000000208087221 */ /* 0x100fe20000010000 */
[----:B------:R-:W-:Y:S01]  /*4850*/  F2FP.PACK_AB R24, R21, R24 ;  /* 0x000000181518723e */ /* 0x000fe200000000ff */
[--C-:B------:R-:W-:Y:S01]  /*4860*/  FADD.FTZ R12, R12, -R2.reuse ;  /* 0x800000020c0c7221 */ /* 0x100fe20000010000 */
[----:B------:R-:W-:Y:S01]  /*4870*/  F2FP.PACK_AB R21, R7, R6 ;  /* 0x000000060715723e */ /* 0x000fe200000000ff */
[--C-:B------:R-:W-:Y:S01]  /*4880*/  FADD.FTZ R13, R13, -R2.reuse ;  /* 0x800000020d0d7221 */ /* 0x100fe20000010000 */
[----:B------:R-:W-:Y:S01]  /*4890*/  F2FP.PACK_AB R7, R144, R147 ;  /* 0x000000939007723e */ /* 0x000fe200000000ff */
[----:B-1----:R-:W-:Y:S01]  /*48a0*/  FMUL.FTZ R82, R83, R18 ;  /* 0x0000001253527220 */ /* 0x002fe20000410000 */
[----:B------:R-:W-:Y:S01]  /*48b0*/  F2FP.PACK_AB R6, R143, R141 ;  /* 0x0000008d8f06723e */ /* 0x000fe200000000ff */
[----:B------:R-:W-:Y:S01]  /*48c0*/  FMUL.FTZ R18, R147, R8 ;  /* 0x0000000893127220 */ /* 0x000fe20000410000 */
[----:B------:R-:W-:Y:S01]  /*48d0*/  F2FP.PACK_AB R4, R150, R145 ;  /* 0x000000919604723e */ /* 0x000fe200000000ff */
[----:B------:R-:W-:Y:S01]  /*48e0*/  FMUL.FTZ R8, R143, R13 ;  /* 0x0000000d8f087220 */ /* 0x000fe20000410000 */
[----:B------:R-:W-:Y:S01]  /*48f0*/  STS [R228+0x12c80], R7 ;  /* 0x012c8007e4007388 */ /* 0x000fe20000000800 */
[--C-:B------:R-:W-:Y:S02]  /*4900*/  FADD.FTZ R16, R16, -R3.reuse ;  /* 0x8000000310107221 */ /* 0x100fe40000010000 */
[----:B------:R-:W-:Y:S02]  /*4910*/  FADD.FTZ R17, R17, -R3 ;  /* 0x8000000311117221 */ /* 0x000fe40000010000 */
[----:B------:R-:W-:Y:S02]  /*4920*/  FMUL.FTZ R3, R141, R12 ;  /* 0x0000000c8d037220 */ /* 0x000fe40000410000 */
[----:B------:R-:W-:Y:S02]  /*4930*/  FMUL.FTZ R16, R138, R16 ;  /* 0x000000108a107220 */ /* 0x000fe40000410000 */
[----:B------:R-:W-:Y:S01]  /*4940*/  FMUL.FTZ R17, R139, R17 ;  /* 0x000000118b117220 */ /* 0x000fe20000410000 */
[----:B------:R-:W-:Y:S01]  /*4950*/  F2FP.PACK_AB R8, R8, R3 ;  /* 0x000000030808723e */ /* 0x000fe200000000ff */
[--C-:B------:R-:W-:Y:S01]  /*4960*/  FADD.FTZ R29, R29, -R2.reuse ;  /* 0x800000021d1d7221 */ /* 0x100fe20000010000 */
[----:B--2---:R-:W-:Y:S01]  /*4970*/  F2FP.PACK_AB R3, R137, R201 ;  /* 0x000000c98903723e */ /* 0x004fe200000000ff */
[--C-:B------:R-:W-:Y:S01]  /*4980*/  FADD.FTZ R9, R9, -R2.reuse ;  /* 0x8000000209097221 */ /* 0x100fe20000010000 */
[----:B------:R-:W-:Y:S01]  /*4990*/  F2FP.PACK_AB R25, R17, R16 ;  /* 0x000000101119723e */ /* 0x000fe200000000ff */
[----:B------:R-:W-:Y:S01]  /*49a0*/  FADD.FTZ R28, R28, -R2 ;  /* 0x800000021c1c7221 */ /* 0x000fe20000010000 */
[----:B------:R-:W-:Y:S01]  /*49b0*/  F2FP.PACK_AB R17, R146, R83 ;  /* 0x000000539211723e */ /* 0x000fe200000000ff */
[----:B------:R-:W-:Y:S01]  /*49c0*/  STS [R229+0x800], R3 ;  /* 0x00080003e5007388 */ /* 0x000fe20000000800 */
[----:B----4-:R-:W-:Y:S01]  /*49d0*/  F2FP.PACK_AB R2, R132, R136 ;  /* 0x000000888402723e */ /* 0x010fe200000000ff */
[----:B------:R-:W1:Y:S01]  /*49e0*/  MUFU.EX2 R83, R206 ;  /* 0x000000ce00537308 */ /* 0x000e620000000800 */
[----:B------:R-:W-:Y:S01]  /*49f0*/  F2FP.PACK_AB R16, R148, R151 ;  /* 0x000000979410723e */ /* 0x000fe200000000ff */
[----:B------:R-:W-:Y:S01]  /*4a00*/  STS [R228+0x13480], R80 ;  /* 0x01348050e4007388 */ /* 0x000fe20000000800 */
[----:B------:R-:W-:Y:S02]  /*4a10*/  FMUL.FTZ R5, R144, R9 ;  /* 0x0000000990057220 */ /* 0x000fe40000410000 */
[--C-:B---3--:R-:W-:Y:S01]  /*4a20*/  FADD.FTZ R10, R10, -R0.reuse ;  /* 0x800000000a0a7221 */ /* 0x108fe20000010000 */
[----:B------:R-:W-:Y:S01]  /*4a30*/  STS [R229+0x1000], R17 ;  /* 0x00100011e5007388 */ /* 0x000fe20000000800 */
[--C-:B------:R-:W-:Y:S01]  /*4a40*/  FADD.FTZ R11, R11, -R0.reuse ;  /* 0x800000000b0b7221 */ /* 0x100fe20000010000 */
[----:B------:R-:W-:Y:S01]  /*4a50*/  F2FP.PACK_AB R5, R5, R18 ;  /* 0x000000120505723e */ /* 0x000fe200000000ff */
[----:B------:R-:W-:Y:S01]  /*4a60*/  FMUL.FTZ R10, R201, R10 ;  /* 0x0000000ac90a7220 */ /* 0x000fe20000410000 */
[----:B------:R-:W-:Y:S01]  /*4a70*/  STS [R228+0x13c80], R6 ;  /* 0x013c8006e4007388 */ /* 0x000fe20000000800 */
[----:B------:R-:W-:Y:S02]  /*4a80*/  FMUL.FTZ R11, R137, R11 ;  /* 0x0000000b890b7220 */ /* 0x000fe40000410000 */
[----:B------:R-:W-:Y:S01]  /*4a90*/  FMUL.FTZ R19, R146, R19 ;  /* 0x0000001392137220 */ /* 0x000fe20000410000 */
[----:B------:R2:W-:Y:S01]  /*4aa0*/  STS [R229+0x1800], R2 ;  /* 0x00180002e5007388 */ /* 0x0005e20000000800 */
[--C-:B------:R-:W-:Y:S02]  /*4ab0*/  FADD.FTZ R14, R14, -R0.reuse ;  /* 0x800000000e0e7221 */ /* 0x100fe40000010000 */
[--C-:B------:R-:W-:Y:S01]  /*4ac0*/  FADD.FTZ R15, R15, -R0.reuse ;  /* 0x800000000f0f7221 */ /* 0x100fe20000010000 */
[----:B------:R-:W-:Y:S01]  /*4ad0*/  STS [R228+0x14480], R27 ;  /* 0x0144801be4007388 */ /* 0x000fe20000000800 */
[----:B------:R-:W-:Y:S01]  /*4ae0*/  F2FP.PACK_AB R9, R19, R82 ;  /* 0x000000521309723e */ /* 0x000fe200000000ff */
[----:B------:R-:W-:Y:S02]  /*4af0*/  FMUL.FTZ R14, R136, R14 ;  /* 0x0000000e880e7220 */ /* 0x000fe40000410000 */
[----:B------:R-:W-:Y:S01]  /*4b00*/  STS [R229+0x2000], R16 ;  /* 0x00200010e5007388 */ /* 0x000fe20000000800 */
[----:B------:R-:W-:Y:S02]  /*4b10*/  FMUL.FTZ R15, R132, R15 ;  /* 0x0000000f840f7220 */ /* 0x000fe40000410000 */
[--C-:B------:R-:W-:Y:S01]  /*4b20*/  FADD.FTZ R30, R30, -R0.reuse ;  /* 0x800000001e1e7221 */ /* 0x100fe20000010000 */
[----:B------:R-:W-:Y:S01]  /*4b30*/  STS [R228+0x14c80], R4 ;  /* 0x014c8004e4007388 */ /* 0x000fe20000000800 */
[----:B------:R-:W-:Y:S01]  /*4b40*/  FADD.FTZ R31, R31, -R0 ;  /* 0x800000001f1f7221 */ /* 0x000fe20000010000 */
[----:B------:R-:W-:Y:S01]  /*4b50*/  F2FP.PACK_AB R0, R15, R14 ;  /* 0x0000000e0f00723e */ /* 0x000fe200000000ff */
[----:B------:R-:W-:Y:S02]  /*4b60*/  FMUL.FTZ R22, R151, R22 ;  /* 0x0000001697167220 */ /* 0x000fe40000410000 */
[----:B------:R-:W-:Y:S02]  /*4b70*/  FMUL.FTZ R23, R148, R23 ;  /* 0x0000001794177220 */ /* 0x000fe40000410000 */
[----:B------:R-:W-:Y:S02]  /*4b80*/  FMUL.FTZ R28, R145, R28 ;  /* 0x0000001c911c7220 */ /* 0x000fe40000410000 */
[----:B------:R-:W-:Y:S01]  /*4b90*/  FMUL.FTZ R12, R150, R29 ;  /* 0x0000001d960c7220 */ /* 0x000fe20000410000 */
[----:B------:R-:W-:Y:S01]  /*4ba0*/  F2FP.PACK_AB R13, R23, R22 ;  /* 0x00000016170d723e */ /* 0x000fe200000000ff */
[----:B-1----:R-:W-:Y:S01]  /*4bb0*/  FMUL.FTZ R30, R83, R30 ;  /* 0x0000001e531e7220 */ /* 0x002fe20000410000 */
[C---:B--2---:R-:W-:Y:S01]  /*4bc0*/  F2FP.PACK_AB R2, R200.reuse, R83 ;  /* 0x00000053c802723e */ /* 0x044fe200000000ff */
[----:B------:R-:W-:Y:S01]  /*4bd0*/  FMUL.FTZ R31, R200, R31 ;  /* 0x0000001fc81f7220 */ /* 0x000fe20000410000 */
[----:B------:R-:W-:Y:S03]  /*4be0*/  F2FP.PACK_AB R12, R12, R28 ;  /* 0x0000001c0c0c723e */ /* 0x000fe600000000ff */
        /* <DEDUP_REMOVED lines=15> */
[----:B------:R-:W-:Y:S04]  /*4ce0*/  STS [R229+0x5800], R2 ;  /* 0x00580002e5007388 */ /* 0x000fe80000000800 */
[----:B------:R-:W-:Y:S01]  /*4cf0*/  LDSM.16.MT88.4 R4, [R212+0x12480] ;  /* 0x01248000d404783b */ /* 0x000fe20000004200 */
[----:B--2---:R-:W-:Y:S07]  /*4d00*/  IMAD.SHL.U32 R0, R222, 0x2, RZ ;  /* 0x00000002de007824 */ /* 0x004fee00078e00ff */
[----:B------:R-:W-:Y:S08]  /*4d10*/  LDSM.16.MT88.4 R12, [R212+0x13480] ;  /* 0x01348000d40c783b */ /* 0x000ff00000004200 */
[----:B------:R-:W1:Y:S08]  /*4d20*/  LDSM.16.MT88.4 R8, [R0+0xe080] ;  /* 0x00e080000008783b */ /* 0x000e700000004200 */
[----:B------:R-:W2:Y:S08]  /*4d30*/  LDSM.16.MT88.4 R16, [R212+0x14480] ;  /* 0x01448000d410783b */ /* 0x000eb00000004200 */
[----:B------:R-:W3:Y:S08]  /*4d40*/  LDSM.16.MT88.4 R20, [R0+0x10080] ;  /* 0x010080000014783b */ /* 0x000ef00000004200 */
[----:B------:R-:W-:Y:S08]  /*4d50*/  LDSM.16.MT88.4 R24, [R212+0x12880] ;  /* 0x01288000d418783b */ /* 0x000ff00000004200 */
[----:B------:R-:W4:Y:S01]  /*4d60*/  LDSM.16.MT88.4 R28, [R0+0xe880] ;  /* 0x00e88000001c783b */ /* 0x000f220000004200 */
[-C--:B-1----:R-:W-:Y:S07]  /*4d70*/  HMMA.16816.F32 R32, R4, R8.reuse, R32 ;  /* 0x000000080420723c */ /* 0x082fee0000001820 */
[----:B------:R-:W1:Y:S01]  /*4d80*/  LDSM.16.MT88.4 R80, [R212+0x13880] ;  /* 0x01388000d450783b */ /* 0x000e620000004200 */
[-C--:B------:R-:W-:Y:S07]  /*4d90*/  HMMA.16816.F32 R36, R12, R8.reuse, R36 ;  /* 0x000000080c24723c */ /* 0x080fee0000001824 */
[----:B------:R-:W5:Y:S01]  /*4da0*/  LDSM.16.MT88.4 R132, [R212+0x14880] ;  /* 0x01488000d484783b */ /* 0x000f620000004200 */
[C---:B--2---:R-:W-:Y:S07]  /*4db0*/  HMMA.16816.F32 R40, R16.reuse, R8, R40 ;  /* 0x000000081028723c */ /* 0x044fee0000001828 */
[----:B------:R-:W-:Y:S01]  /*4dc0*/  LDSM.16.MT88.4 R136, [R0+0xf080] ;  /* 0x00f080000088783b */ /* 0x000fe20000004200 */
[-C--:B------:R-:W-:Y:S07]  /*4dd0*/  HMMA.16816.F32 R44, R16, R10.reuse, R44 ;  /* 0x0000000a102c723c */ /* 0x080fee000000182c */
[----:B------:R-:W-:Y:S01]  /*4de0*/  LDSM.16.MT88.4 R140, [R212+0x13c80] ;  /* 0x013c8000d48c783b */ /* 0x000fe20000004200 */
[-C--:B------:R-:W-:Y:S07]  /*4df0*/  HMMA.16816.F32 R48, R12, R10.reuse, R48 ;  /* 0x0000000a0c30723c */ /* 0x080fee0000001830 */
[----:B------:R-:W-:Y:S01]  /*4e00*/  LDSM.16.MT88.4 R144, [R212+0x14080] ;  /* 0x01408000d490783b */ /* 0x000fe20000004200 */
[C---:B------:R-:W-:Y:S07]  /*4e10*/  HMMA.16816.F32 R52, R4.reuse, R10, R52 ;  /* 0x0000000a0434723c */ /* 0x040fee0000001834 */
[----:B------:R-:W2:Y:S01]  /*4e20*/  LDSM.16.MT88.4 R8, [R0+0x10880] ;  /* 0x010880000008783b */ /* 0x000ea20000004200 */
[-C--:B---3--:R-:W-:Y:S07]  /*4e30*/  HMMA.16816.F32 R56, R4, R20.reuse, R56 ;  /* 0x000000140438723c */ /* 0x088fee0000001838 */
[----:B------:R-:W-:Y:S01]  /*4e40*/  LDSM.16.MT88.4 R148, [R212+0x15080] ;  /* 0x01508000d494783b */ /* 0x000fe20000004200 */
[-C--:B------:R-:W-:Y:S08]  /*4e50*/  HMMA.16816.F32 R60, R12, R20.reuse, R60 ;  /* 0x000000140c3c723c */ /* 0x080ff0000000183c */
[C---:B------:R-:W-:Y:S08]  /*4e60*/  HMMA.16816.F32 R64, R16.reuse, R20, R64 ;  /* 0x000000141040723c */ /* 0x040ff00000001840 */
[-C--:B------:R-:W-:Y:S01]  /*4e70*/  HMMA.16816.F32 R68, R16, R22.reuse, R68 ;  /* 0x000000161044723c */ /* 0x080fe20000001844 */
[----:B------:R-:W3:Y:S07]  /*4e80*/  LDSM.16.MT88.4 R16, [R212+0x12c80] ;  /* 0x012c8000d410783b */ /* 0x000eee0000004200 */
[-C--:B------:R-:W-:Y:S01]  /*4e90*/  HMMA.16816.F32 R72, R12, R22.reuse, R72 ;  /* 0x000000160c48723c */ /* 0x080fe20000001848 */
[----:B------:R-:W2:Y:S07]  /*4ea0*/  LDSM.16.MT88.4 R12, [R212+0x14c80] ;  /* 0x014c8000d40c783b */ /* 0x000eae0000004200 */
[----:B------:R-:W-:Y:S01]  /*4eb0*/  HMMA.16816.F32 R76, R4, R22, R76 ;  /* 0x00000016044c723c */ /* 0x000fe2000000184c */
[----:B------:R-:W2:Y:S07]  /*4ec0*/  LDSM.16.MT88.4 R4, [R0+0x11080] ;  /* 0x011080000004783b */ /* 0x000eae0000004200 */
[-C--:B----4-:R-:W-:Y:S01]  /*4ed0*/  HMMA.16816.F32 R32, R24, R28.reuse, R32 ;  /* 0x0000001c1820723c */ /* 0x090fe20000001820 */
[----:B------:R-:W-:Y:S07]  /*4ee0*/  LDSM.16.MT88.4 R20, [R212+0x13080] ;  /* 0x01308000d414783b */ /* 0x000fee0000004200 */
[-C--:B-1----:R-:W-:Y:S08]  /*4ef0*/  HMMA.16816.F32 R36, R80, R28.reuse, R36 ;  /* 0x0000001c5024723c */ /* 0x082ff00000001824 */
[C---:B-----5:R-:W-:Y:S08]  /*4f00*/  HMMA.16816.F32 R40, R132.reuse, R28, R40 ;  /* 0x0000001c8428723c */ /* 0x060ff00000001828 */
[-C--:B------:R-:W-:Y:S08]  /*4f10*/  HMMA.16816.F32 R44, R132, R30.reuse, R44 ;  /* 0x0000001e842c723c */ /* 0x080ff0000000182c */
[-C--:B------:R-:W-:Y:S08]  /*4f20*/  HMMA.16816.F32 R48, R80, R30.reuse, R48 ;  /* 0x0000001e5030723c */ /* 0x080ff00000001830 */
[C---:B------:R-:W-:Y:S01]  /*4f30*/  HMMA.16816.F32 R52, R24.reuse, R30, R52 ;  /* 0x0000001e1834723c */ /* 0x040fe20000001834 */
[----:B------:R-:W1:Y:S07]  /*4f40*/  LDSM.16.MT88.4 R28, [R0+0xf880] ;  /* 0x00f88000001c783b */ /* 0x000e6e0000004200 */
[-C--:B--2---:R-:W-:Y:S08]  /*4f50*/  HMMA.16816.F32 R56, R24, R8.reuse, R56 ;  /* 0x000000081838723c */ /* 0x084ff00000001838 */
[-C--:B------:R-:W-:Y:S08]  /*4f60*/  HMMA.16816.F32 R60, R80, R8.reuse, R60 ;  /* 0x00000008503c723c */ /* 0x080ff0000000183c */
[C---:B------:R-:W-:Y:S08]  /*4f70*/  HMMA.16816.F32 R64, R132.reuse, R8, R64 ;  /* 0x000000088440723c */ /* 0x040ff00000001840 */
[-C--:B------:R-:W-:Y:S08]  /*4f80*/  HMMA.16816.F32 R68, R132, R10.reuse, R68 ;  /* 0x0000000a8444723c */ /* 0x080ff00000001844 */
[-C--:B------:R-:W-:Y:S08]  /*4f90*/  HMMA.16816.F32 R72, R80, R10.reuse, R72 ;  /* 0x0000000a5048723c */ /* 0x080ff00000001848 */
[----:B------:R-:W-:Y:S01]  /*4fa0*/  HMMA.16816.F32 R76, R24, R10, R76 ;  /* 0x0000000a184c723c */ /* 0x000fe2000000184c */
[----:B------:R-:W2:Y:S07]  /*4fb0*/  LDSM.16.MT88.4 R8, [R0+0x11880] ;  /* 0x011880000008783b */ /* 0x000eae0000004200 */
[-C--:B---3--:R-:W-:Y:S01]  /*4fc0*/  HMMA.16816.F32 R32, R16, R136.reuse, R32 ;  /* 0x000000881020723c */ /* 0x088fe20000001820 */
[----:B------:R-:W-:Y:S07]  /*4fd0*/  BAR.SYNC.DEFER_BLOCKING 0x0 ;  /* 0x0000000000007b1d */ /* 0x000fee0000010000 */
[-C--:B------:R-:W-:Y:S08]  /*4fe0*/  HMMA.16816.F32 R36, R140, R136.reuse, R36 ;  /* 0x000000888c24723c */ /* 0x080ff00000001824 */
[C---:B------:R-:W-:Y:S08]  /*4ff0*/  HMMA.16816.F32 R40, R12.reuse, R136, R40 ;  /* 0x000000880c28723c */ /* 0x040ff00000001828 */
[-C--:B------:R-:W-:Y:S08]  /*5000*/  HMMA.16816.F32 R44, R12, R138.reuse, R44 ;  /* 0x0000008a0c2c723c */ /* 0x080ff0000000182c */
[-C--:B------:R-:W-:Y:S08]  /*5010*/  HMMA.16816.F32 R48, R140, R138.reuse, R48 ;  /* 0x0000008a8c30723c */ /* 0x080ff00000001830 */
[C---:B------:R-:W-:Y:S08]  /*5020*/  HMMA.16816.F32 R52, R16.reuse, R138, R52 ;  /* 0x0000008a1034723c */ /* 0x040ff00000001834 */
[-C--:B------:R-:W-:Y:S08]  /*5030*/  HMMA.16816.F32 R56, R16, R4.reuse, R56 ;  /* 0x000000041038723c */ /* 0x080ff00000001838 */
[-C--:B------:R-:W-:Y:S01]  /*5040*/  HMMA.16816.F32 R60, R140, R4.reuse, R60 ;  /* 0x000000048c3c723c */ /* 0x080fe2000000183c */
[----:B------:R3:W4:Y:S07]  /*5050*/  LDSM.16.M88.4 R80, [R217] ;  /* 0x00000000d950783b */ /* 0x00072e0000000200 */
[C---:B------:R-:W-:Y:S01]  /*5060*/  HMMA.16816.F32 R64, R12.reuse, R4, R64 ;  /* 0x000000040c40723c */ /* 0x040fe20000001840 */
[----:B------:R3:W2:Y:S07]  /*5070*/  LDSM.16.M88.4 R132, [R217+0x800] ;  /* 0x00080000d984783b */ /* 0x0006ae0000000200 */
[-C--:B------:R-:W-:Y:S01]  /*5080*/  HMMA.16816.F32 R68, R12, R6.reuse, R68 ;  /* 0x000000060c44723c */ /* 0x080fe20000001844 */
[----:B------:R3:W2:Y:S07]  /*5090*/  LDSM.16.MT88.4 R136, [R0+0x3080] ;  /* 0x003080000088783b */ /* 0x0006ae0000004200 */
[-C--:B------:R-:W-:Y:S01]  /*50a0*/  HMMA.16816.F32 R72, R140, R6.reuse, R72 ;  /* 0x000000068c48723c */ /* 0x080fe20000001848 */
[----:B------:R3:W2:Y:S07]  /*50b0*/  LDSM.16.M88.4 R140, [R219] ;  /* 0x00000000db8c783b */ /* 0x0006ae0000000200 */
[----:B------:R-:W-:Y:S01]  /*50c0*/  HMMA.16816.F32 R76, R16, R6, R76 ;  /* 0x00000006104c723c */ /* 0x000fe2000000184c */
[----:B------:R3:W2:Y:S07]  /*50d0*/  LDSM.16.MT88.4 R16, [R0+0x80] ;  /* 0x000080000010783b */ /* 0x0006ae0000004200 */
[-C--:B-1----:R-:W-:Y:S01]  /*50e0*/  HMMA.16816.F32 R32, R20, R28.reuse, R32 ;  /* 0x0000001c1420723c */ /* 0x082fe20000001820 */
        /* <DEDUP_REMOVED lines=14> */
[----:B------:R-:W-:-:S07]  /*51d0*/  @P1 BRA `(.L_x_265) ;  /* 0x0000034000001947 */ /* 0x000fce0003800000 */
[----:B-1-34-:R-:W2:Y:S01]  /*51e0*/  LDL R232, [R1+0x8] ;  /* 0x0000080001e87983 */ /* 0x01aea20000100800 */
[----:B------:R-:W-:Y:S01]  /*51f0*/  USHF.R.S32.HI UR21, URZ, 0x1f, UR20 ;  /* 0x0000001f3f157899 */ /* 0x000fe20008011414 */
[----:B------:R-:W-:Y:S01]  /*5200*/  IMAD.MOV.U32 R2, RZ, RZ, R238 ;  /* 0x000000ffff027224 */ /* 0x000fe200078e00ee */
[----:B------:R-:W-:Y:S01]  /*5210*/  ULDC.64 UR6, c[0x0][0x208] ;  /* 0x0000820000067ab9 */ /* 0x000fe20000000a00 */
[----:B------:R-:W1:Y:S01]  /*5220*/  S2R R5, SR_CTAID.Y ;  /* 0x0000000000057919 */ /* 0x000e620000002600 */
[----:B------:R-:W-:Y:S01]  /*5230*/  UIMAD UR21, UR21, UR6, URZ ;  /* 0x00000006151572a4 */ /* 0x000fe2000f8e023f */
[----:B------:R-:W-:Y:S01]  /*5240*/  IMAD.U32 R9, RZ, RZ, UR8 ;  /* 0x00000008ff097e24 */ /* 0x000fe2000f8e00ff */
[----:B------:R-:W-:Y:S01]  /*5250*/  UIMAD.WIDE.U32 UR22, UR20, UR6, URZ ;  /* 0x00000006141672a5 */ /* 0x000fe2000f8e003f */
[----:B------:R-:W3:Y:S01]  /*5260*/  S2R R231, SR_CTAID.Z ;  /* 0x0000000000e77919 */ /* 0x000ee20000002700 */
[----:B------:R-:W-:Y:S01]  /*5270*/  UIMAD UR21, UR20, UR7, UR21 ;  /* 0x00000007141572a4 */ /* 0x000fe2000f8e0215 */
[----:B------:R-:W-:Y:S01]  /*5280*/  IMAD.U32 R10, RZ, RZ, UR9 ;  /* 0x00000009ff0a7e24 */ /* 0x000fe2000f8e00ff */
[----:B------:R-:W-:Y:S01]  /*5290*/  USHF.L.U32 UR6, UR22, 0x6, URZ ;  /* 0x0000000616067899 */ /* 0x000fe2000800063f */
[----:B------:R-:W-:Y:S01]  /*52a0*/  IMAD.MOV.U32 R3, RZ, RZ, R239 ;  /* 0x000000ffff037224 */ /* 0x000fe200078e00ef */
[----:B------:R-:W-:Y:S02]  /*52b0*/  UIADD3 UR21, UR23, UR21, URZ ;  /* 0x0000001517157290 */ /* 0x000fe4000fffe03f */
[----:B------:R-:W-:Y:S02]  /*52c0*/  USHF.L.U32 UR7, UR20, 0x6, URZ ;  /* 0x0000000614077899 */ /* 0x000fe4000800063f */
[----:B------:R-:W-:Y:S01]  /*52d0*/  IADD3 R4, P1, R248, UR6, RZ ;  /* 0x00000006f8047c10 */ /* 0x000fe2000ff3e0ff */
[----:B------:R-:W-:Y:S03]  /*52e0*/  USHF.L.U64.HI UR21, UR22, 0x6, UR21 ;  /* 0x0000000616157899 */ /* 0x000fe60008010215 */
[----:B------:R-:W-:Y:S02]  /*52f0*/  LEA R6, P0, R4, c[0x0][0x1f0], 0x1 ;  /* 0x00007c0004067a11 */ /* 0x000fe400078008ff */
[----:B-1----:R-:W-:Y:S01]  /*5300*/  SHF.R.S32.HI R8, RZ, 0x1f, R5 ;  /* 0x0000001fff087819 */ /* 0x002fe20000011405 */
[----:B------:R-:W-:Y:S04]  /*5310*/  IMAD.WIDE.U32 R2, R5, c[0x0][0x288], R2 ;  /* 0x0000a20005027a25 */ /* 0x000fe800078e0002 */
[----:B------:R-:W-:Y:S02]  /*5320*/  IMAD R8, R8, c[0x0][0x288], RZ ;  /* 0x0000a20008087a24 */ /* 0x000fe400078e02ff */
[----:B---3--:R-:W-:Y:S02]  /*5330*/  IMAD R11, R231, c[0x0][0x290], RZ ;  /* 0x0000a400e70b7a24 */ /* 0x008fe400078e02ff */
[----:B------:R-:W-:Y:S01]  /*5340*/  IMAD R8, R5, c[0x0][0x28c], R8 ;  /* 0x0000a30005087a24 */ /* 0x000fe200078e0208 */
[----:B------:R-:W-:Y:S04]  /*5350*/  IADD3.X R5, R245, UR21, RZ, P1, !PT ;  /* 0x00000015f5057c10 */ /* 0x000fe80008ffe4ff */
[----:B------:R-:W-:Y:S02]  /*5360*/  LEA.HI.X R7, R4, c[0x0][0x1f4], R5, 0x1, P0 ;  /* 0x00007d0004077a11 */ /* 0x000fe400000f0c05 */
[----:B------:R-:W-:Y:S01]  /*5370*/  IADD3 R5, P6, P2, R248, UR6, R9 ;  /* 0x00000006f8057c10 */ /* 0x000fe2000fade009 */
[----:B------:R-:W-:Y:S01]  /*5380*/  USHF.R.S32.HI UR6, URZ, 0x1f, UR7 ;  /* 0x0000001f3f067899 */ /* 0x000fe20008011407 */
[----:B------:R-:W-:Y:S01]  /*5390*/  IADD3 R9, P1, P0, R2, UR7, R11 ;  /* 0x0000000702097c10 */ /* 0x000fe2000f83e00b */
[----:B------:R-:W-:Y:S01]  /*53a0*/  IMAD.IADD R2, R3, 0x1, R8 ;  /* 0x0000000103027824 */ /* 0x000fe200078e0208 */
[----:B------:R-:W-:Y:S01]  /*53b0*/  IADD3.X R10, R245, UR21, R10, P6, P2 ;  /* 0x00000015f50a7c10 */ /* 0x000fe2000b7e440a */
[----:B------:R-:W-:Y:S01]  /*53c0*/  IMAD.U32 R11, RZ, RZ, UR7 ;  /* 0x00000007ff0b7e24 */ /* 0x000fe2000f8e00ff */
[----:B------:R-:W-:Y:S02]  /*53d0*/  LOP3.LUT P6, RZ, R237, 0x1, RZ, 0xc0, !PT ;  /* 0x00000001edff7812 */ /* 0x000fe400078cc0ff */
[C---:B------:R-:W-:Y:S04]  /*53e0*/  LEA R4, P2, R5.reuse, c[0x0][0x1f0], 0x1 ;  /* 0x00007c0005047a11 */ /* 0x040fe800078408ff */
[----:B------:R-:W-:Y:S02]  /*53f0*/  LEA.HI.X R5, R5, c[0x0][0x1f4], R10, 0x1, P2 ;  /* 0x00007d0005057a11 */ /* 0x000fe400010f0c0a */
[----:B--2---:R-:W-:Y:S02]  /*5400*/  IADD3.X R3, R2, UR6, R232, P1, P0 ;  /* 0x0000000602037c10 */ /* 0x004fe40008fe04e8 */
[----:B------:R-:W-:Y:S02]  /*5410*/  IADD3 R2, -R240, c[0x0][0x168], -R11 ;  /* 0x00005a00f0027a10 */ /* 0x000fe40007ffe90b */
[----:B------:R-:W-:Y:S02]  /*5420*/  LEA R8, P0, R9, c[0x0][0x280], 0x2 ;  /* 0x0000a00009087a11 */ /* 0x000fe400078010ff */
[C---:B------:R-:W-:Y:S02]  /*5430*/  ISETP.LT.OR P2, PT, R2.reuse, 0x1, !P6 ;  /* 0x000000010200780c */ /* 0x040fe40007741670 */
[----:B------:R-:W-:Y:S02]  /*5440*/  LOP3.LUT P1, RZ, R237, 0x2, RZ, 0xc0, !PT ;  /* 0x00000002edff7812 */ /* 0x000fe4000782c0ff */
[----:B------:R-:W-:Y:S02]  /*5450*/  LEA.HI.X R9, R9, c[0x0][0x284], R3, 0x2, P0 ;  /* 0x0000a10009097a11 */ /* 0x000fe400000f1403 */
[C---:B------:R-:W-:Y:S02]  /*5460*/  ISETP.LT.OR P0, PT, R2.reuse, 0x1, !P1 ;  /* 0x000000010200780c */ /* 0x040fe40004f01670 */
[C---:B------:R-:W-:Y:S02]  /*5470*/  ISETP.LT.OR P6, PT, R2.reuse, 0x21, !P6 ;  /* 0x000000210200780c */ /* 0x040fe400077c1670 */
[----:B------:R-:W-:Y:S01]  /*5480*/  ISETP.LT.OR P1, PT, R2, 0x21, !P1 ;  /* 0x000000210200780c */ /* 0x000fe20004f21670 */
[----:B------:R-:W-:Y:S02]  /*5490*/  @!P3 IMAD.SHL.U32 R2, R242, 0x10, RZ ;  /* 0x00000010f202b824 */ /* 0x000fe400078e00ff */
[----:B------:R-:W-:Y:S01]  /*54a0*/  @!PT LDS RZ, [RZ] ;  /* 0x00000000fffff984 */ /* 0x000fe20000000800 */
[----:B------:R-:W-:Y:S01]  /*54b0*/  @!PT LDS RZ, [RZ] ;  /* 0x00000000fffff984 */ /* 0x000fe20000000800 */
[----:B------:R-:W-:Y:S01]  /*54c0*/  @!PT LDS RZ, [RZ] ;  /* 0x00000000fffff984 */ /* 0x000fe20000000800 */
[----:B------:R1:W-:Y:S06]  /*54d0*/  LDGSTS.E.BYPASS.LTC128B.128 [R234+0xe080], [R6.64], !P2 ;  /* 0x0e08000006ea7fae */ /* 0x0003ec000d101d4e */
[----:B------:R1:W-:Y:S04]  /*54e0*/  LDGSTS.E.BYPASS.LTC128B.128 [R234+0x10080], [R6.64+0x80], !P0 ;  /* 0x1008008006ea7fae */ /* 0x0003e8000c101d4e */
[----:B------:R1:W-:Y:S04]  /*54f0*/  LDGSTS.E.BYPASS.LTC128B.128 [R234+0xf080], [R4.64], !P6 ;  /* 0x0f08000004ea7fae */ /* 0x0003e8000f101d4e */
[----:B------:R1:W-:Y:S04]  /*5500*/  LDGSTS.E.BYPASS.LTC128B.128 [R234+0x11080], [R4.64+0x80], !P1 ;  /* 0x1108008004ea7fae */ /* 0x0003e8000c901d4e */
[----:B------:R1:W-:Y:S02]  /*5510*/  @!P3 LDGSTS.E.BYPASS.LTC128B.128 [R2+0x12280], [R8.64] ;  /* 0x122800000802bfae */ /* 0x0003e4000b901d4e */
.L_x_265:
[-C--:B-1-34-:R-:W-:Y:S01]  /*5520*/  HMMA.16816.F32 R4, R80, R16.reuse, RZ ;  /* 0x000000105004723c */ /* 0x09afe200000018ff */
[----:B------:R-:W2:Y:S01]  /*5530*/  LDL R231, [R1+0xc] ;  /* 0x00000c0001e77983 */ /* 0x000ea20000100800 */
[----:B------:R-:W-:Y:S02]  /*5540*/  USHF.L.U32 UR11, UR11, 0xd, URZ ;  /* 0x0000000d0b0b7899 */ /* 0x000fe4000800063f */
[----:B------:R-:W-:Y:S01]  /*5550*/  IMAD.U32 R2, RZ, RZ, UR4 ;  /* 0x00000004ff027e24 */ /* 0x000fe2000f8e00ff */
[----:B------:R-:W-:Y:S01]  /*5560*/  LDSM.16.M88.4 R144, [R217+0x1800] ;  /* 0x00180000d990783b */ /* 0x000fe20000000200 */
[----:B------:R-:W-:Y:S02]  /*5570*/  UIADD3 UR6, UR4, 0x1, URZ ;  /* 0x0000000104067890 */ /* 0x000fe4000fffe03f */
[C---:B------:R-:W-:Y:S01]  /*5580*/  HMMA.16816.F32 R8, R132.reuse, R16, RZ ;  /* 0x000000108408723c */ /* 0x040fe200000018ff */
[----:B------:R-:W-:Y:S01]  /*5590*/  LDSM.16.MT88.4 R148, [R0+0x4080] ;  /* 0x004080000094783b */ /* 0x000fe20000004200 */
[----:B------:R-:W-:Y:S02]  /*55a0*/  UISETP.GE.AND UP0, UPT, UR4, 0x1, UPT ;  /* 0x000000010400788c */ /* 0x000fe4000bf06270 */
[----:B------:R-:W-:Y:S01]  /*55b0*/  IMAD.U32 R3, RZ, RZ, UR11 ;  /* 0x0000000bff037e24 */ /* 0x000fe2000f8e00ff */
[----:B------:R-:W0:Y:S01]  /*55c0*/  LDGDEPBAR ;  /* 0x00000000000079af */ /* 0x000e220000000000 */
[----:B------:R-:W-:Y:S02]  /*55d0*/  USEL UR4, UR6, URZ, !UP0 ;  /* 0x0000003f06047287 */ /* 0x000fe4000c000000 */
[-C--:B------:R-:W-:Y:S01]  /*55e0*/  HMMA.16816.F32 R12, R132, R18.reuse, RZ ;  /* 0x00000012840c723c */ /* 0x080fe200000018ff */
[----:B------:R-:W-:Y:S02]  /*55f0*/  UISETP.GE.AND UP0, UPT, UR20, UR12, UPT ;  /* 0x0000000c1400728c */ /* 0x000fe4000bf06270 */
[----:B------:R-:W-:Y:S04]  /*5600*/  UIADD3 UR6, UR18, 0x1, URZ ;  /* 0x0000000112067890 */ /* 0x000fe8000fffe03f */
[----:B------:R-:W-:Y:S01]  /*5610*/  PLOP3.LUT P0, PT, PT, PT, UP0, 0x80, 0x0 ;  /* 0x000000000000781c */ /* 0x000fe20003f0f008 */
[C---:B------:R-:W-:Y:S01]  /*5620*/  HMMA.16816.F32 R16, R80.reuse, R18, RZ ;  /* 0x000000125010723c */ /* 0x040fe200000018ff */
[----:B------:R-:W-:Y:S04]  /*5630*/  UISETP.GE.AND UP0, UPT, UR18, 0x1, UPT ;  /* 0x000000011200788c */ /* 0x000fe8000bf06270 */
[----:B------:R-:W-:Y:S03]  /*5640*/  USEL UR18, UR6, URZ, !UP0 ;  /* 0x0000003f06127287 */ /* 0x000fe6000c000000 */
        /* <DEDUP_REMOVED lines=12> */
[C---:B------:R-:W-:Y:S01]  /*5710*/  HMMA.16816.F32 R24, R204.reuse, R208, R24 ;  /* 0x000000d0cc18723c */ /* 0x040fe20000001818 */
[----:B------:R-:W3:Y:S07]  /*5720*/  LDL.64 R208, [R1] ;  /* 0x0000000001d07983 */ /* 0x000eee0000100a00 */
[-C--:B------:R-:W-:Y:S01]  /*5730*/  HMMA.16816.F32 R28, R204, R210.reuse, R28 ;  /* 0x000000d2cc1c723c */ /* 0x080fe2000000181c */
[----:B------:R-:W-:Y:S07]  /*5740*/  LDSM.16.MT88.4 R204, [R0+0x4880] ;  /* 0x0048800000cc783b */ /* 0x000fee0000004200 */
[----:B------:R-:W-:Y:S01]  /*5750*/  HMMA.16816.F32 R80, R140, R210, R80 ;  /* 0x000000d28c50723c */ /* 0x000fe20000001850 */
[----:B------:R-:W-:Y:S07]  /*5760*/  LDSM.16.MT88.4 R140, [R0+0x1880] ;  /* 0x00188000008c783b */ /* 0x000fee0000004200 */
[-C--:B-1----:R-:W-:Y:S08]  /*5770*/  HMMA.16816.F32 R4, R132, R136.reuse, R4 ;  /* 0x000000888404723c */ /* 0x082ff00000001804 */
[C---:B------:R-:W-:Y:S08]  /*5780*/  HMMA.16816.F32 R8, R144.reuse, R136, R8 ;  /* 0x000000889008723c */ /* 0x040ff00000001808 */
[-C--:B------:R-:W-:Y:S08]  /*5790*/  HMMA.16816.F32 R12, R144, R138.reuse, R12 ;  /* 0x0000008a900c723c */ /* 0x080ff0000000180c */
[C---:B------:R-:W-:Y:S01]  /*57a0*/  HMMA.16816.F32 R16, R132.reuse, R138, R16 ;  /* 0x0000008a8410723c */ /* 0x040fe20000001810 */
[----:B------:R-:W1:Y:S07]  /*57b0*/  LDSM.16.M88.4 R136, [R219+0x1000] ;  /* 0x00100000db88783b */ /* 0x000e6e0000000200 */
[-C--:B------:R-:W-:Y:S08]  /*57c0*/  HMMA.16816.F32 R20, R132, R148.reuse, R20 ;  /* 0x000000948414723c */ /* 0x080ff00000001814 */
[C---:B------:R-:W-:Y:S08]  /*57d0*/  HMMA.16816.F32 R24, R144.reuse, R148, R24 ;  /* 0x000000949018723c */ /* 0x040ff00000001818 */
[-C--:B------:R-:W-:Y:S01]  /*57e0*/  HMMA.16816.F32 R28, R144, R150.reuse, R28 ;  /* 0x00000096901c723c */ /* 0x080fe2000000181c */
[----:B------:R-:W-:Y:S07]  /*57f0*/  LDSM.16.M88.4 R144, [R217+0x2800] ;  /* 0x00280000d990783b */ /* 0x000fee0000000200 */
[----:B------:R-:W-:Y:S01]  /*5800*/  HMMA.16816.F32 R80, R132, R150, R80 ;  /* 0x000000968450723c */ /* 0x000fe20000001850 */
[----:B------:R-:W-:Y:S04]  /*5810*/  LDSM.16.M88.4 R132, [R217+0x2000] ;  /* 0x00200000d984783b */ /* 0x000fe80000000200 */
[----:B------:R-:W-:Y:S03]  /*5820*/  LDSM.16.MT88.4 R148, [R0+0x5080] ;  /* 0x005080000094783b */ /* 0x000fe60000004200 */
        /* <DEDUP_REMOVED lines=19> */
[-C--:B------:R-:W-:Y:S08]  /*5960*/  HMMA.16816.F32 R28, R144, R150.reuse, R28 ;  /* 0x00000096901c723c */ /* 0x080ff0000000181c */
[----:B------:R-:W-:Y:S08]  /*5970*/  HMMA.16816.F32 R80, R132, R150, R80 ;  /* 0x000000968450723c */ /* 0x000ff00000001850 */
[-C--:B-1----:R-:W-:Y:S08]  /*5980*/  HMMA.16816.F32 R4, R136, R140.reuse, R4 ;  /* 0x0000008c8804723c */ /* 0x082ff00000001804 */
[C---:B------:R-:W-:Y:S08]  /*5990*/  HMMA.16816.F32 R8, R200.reuse, R140, R8 ;  /* 0x0000008cc808723c */ /* 0x040ff00000001808 */
[-C--:B------:R-:W-:Y:S08]  /*59a0*/  HMMA.16816.F32 R12, R200, R142.reuse, R12 ;  /* 0x0000008ec80c723c */ /* 0x080ff0000000180c */
[C---:B------:R-:W-:Y:S01]  /*59b0*/  HMMA.16816.F32 R16, R136.reuse, R142, R16 ;  /* 0x0000008e8810723c */ /* 0x040fe20000001810 */
[----:B------:R-:W-:Y:S07]  /*59c0*/  LDSM.16.MT88.4 R140, [R212+0x18080] ;  /* 0x01808000d48c783b */ /* 0x000fee0000004200 */
[-C--:B------:R-:W-:Y:S08]  /*59d0*/  HMMA.16816.F32 R20, R136, R204.reuse, R20 ;  /* 0x000000cc8814723c */ /* 0x080ff00000001814 */
[C---:B------:R-:W-:Y:S08]  /*59e0*/  HMMA.16816.F32 R24, R200.reuse, R204, R24 ;  /* 0x000000ccc818723c */ /* 0x040ff00000001818 */
[-C--:B------:R-:W-:Y:S08]  /*59f0*/  HMMA.16816.F32 R28, R200, R206.reuse, R28 ;  /* 0x000000cec81c723c */ /* 0x080ff0000000181c */
[----:B------:R-:W-:Y:S04]  /*5a00*/  HMMA.16816.F32 R80, R136, R206, R80 ;  /* 0x000000ce8850723c */ /* 0x000fe80000001850 */
[----:B---3--:R-:W-:Y:S01]  /*5a10*/  IADD3 R0, P1, R208, UR11, RZ ;  /* 0x0000000bd0007c10 */ /* 0x008fe2000ff3e0ff */
[----:B------:R-:W-:Y:S03]  /*5a20*/  UMOV UR11, UR20 ;  /* 0x00000014000b7c82 */ /* 0x000fe60008000000 */
[----:B--2---:R-:W-:Y:S04]  /*5a30*/  LEA.HI.X.SX32 R3, R3, R231, 0x1, P1 ;  /* 0x000000e703037211 */ /* 0x004fe800008f0eff */
[C---:B------:R-:W-:Y:S04]  /*5a40*/  LEA R132, P1, R0.reuse, c[0x0][0x220], 0x2 ;  /* 0x0000880000847a11 */ /* 0x040fe800078210ff */
[----:B------:R-:W-:Y:S01]  /*5a50*/  LEA.HI.X R133, R0, c[0x0][0x224], R3, 0x2, P1 ;  /* 0x0000890000857a11 */ /* 0x000fe200008f1403 */
[----:B------:R-:W-:Y:S04]  /*5a60*/  IMAD R0, R2, 0x2000, R222 ;  /* 0x0000200002007824 */ /* 0x000fe800078e02de */
[----:B------:R-:W-:Y:S01]  /*5a70*/  RED.E.ADD.F32.FTZ.RN.STRONG.GPU [R132.64], R4 ;  /* 0x000000048400798e */ /* 0x000fe2000c10e78e */
        /* <DEDUP_REMOVED lines=149> */
.L_x_247:
[----:B------:R-:W-:Y:S05]  /*63d0*/  @P1 BRA `(.L_x_267) ;  /* 0x000016e000001947 */ /* 0x000fea0003800000 */
[----:B------:R-:W-:Y:S01]  /*63e0*/  SHF.R.S32.HI R8, RZ, 0x1f, R242 ;  /* 0x0000001fff087819 */ /* 0x000fe200000114f2 */
[----:B------:R-:W-:Y:S01]  /*63f0*/  BAR.SYNC.DEFER_BLOCKING 0x1, 0x100 ;  /* 0x0044000000007b1d */ /* 0x000fe20000010000 */
[----:B------:R-:W-:Y:S02]  /*6400*/  F2FP.PACK_AB R32, R33, R32 ;  /* 0x000000202120723e */ /* 0x000fe400000000ff */
[----:B------:R-:W-:-:S02]  /*6410*/  LEA.HI R3, R8, R242, RZ, 0x2 ;  /* 0x000000f208037211 */ /* 0x000fc400078f10ff */
[----:B------:R-:W-:Y:S01]  /*6420*/  LEA.HI R0, R8, R242, RZ, 0x5 ;  /* 0x000000f208007211 */ /* 0x000fe200078f28ff */
[----:B------:R-:W-:Y:S01]  /*6430*/  BSSY B0, `(.L_x_268) ;  /* 0x00000b6000007945 */ /* 0x000fe20003800000 */
[--C-:B------:R-:W-:Y:S02]  /*6440*/  SHF.R.S32.HI R5, RZ, 0x2, R3.reuse ;  /* 0x00000002ff057819 */ /* 0x100fe40000011403 */
[----:B------:R-:W-:Y:S02]  /*6450*/  SHF.R.S32.HI R2, RZ, 0x1f, R3 ;  /* 0x0000001fff027819 */ /* 0x000fe40000011403 */
[----:B------:R-:W-:Y:S02]  /*6460*/  SHF.R.S32.HI R4, RZ, 0x5, R0 ;  /* 0x00000005ff047819 */ /* 0x000fe40000011400 */
[----:B------:R-:W-:Y:S02]  /*6470*/  LEA.HI R2, R2, R5, RZ, 0x3 ;  /* 0x0000000502027211 */ /* 0x000fe400078f18ff */
[----:B------:R-:W-:-:S02]  /*6480*/  LEA.HI R0, R0, R4, RZ, 0x1 ;  /* 0x0000000400007211 */ /* 0x000fc400078f08ff */
[----:B------:R-:W-:Y:S02]  /*6490*/  LOP3.LUT R2, R2, 0xfffffff8, RZ, 0xc0, !PT ;  /* 0xfffffff802027812 */ /* 0x000fe400078ec0ff */
[----:B------:R-:W-:Y:S02]  /*64a0*/  LOP3.LUT R0, R0, 0x1ffffe, RZ, 0xc0, !PT ;  /* 0x001ffffe00007812 */ /* 0x000fe400078ec0ff */
[-C--:B------:R-:W-:Y:S01]  /*64b0*/  LEA.HI R10, R8, R242.reuse, RZ, 0x4 ;  /* 0x000000f2080a7211 */ /* 0x080fe200078f20ff */
[----:B------:R-:W-:Y:S01]  /*64c0*/  IMAD.IADD R6, R5, 0x1, -R2 ;  /* 0x0000000105067824 */ /* 0x000fe200078e0a02 */
[----:B------:R-:W-:Y:S01]  /*64d0*/  LOP3.LUT R2, R3, 0x3ffffffc, RZ, 0xc0, !PT ;  /* 0x3ffffffc03027812 */ /* 0x000fe200078ec0ff */
[----:B------:R-:W-:Y:S01]  /*64e0*/  IMAD.IADD R7, R4, 0x1, -R0 ;  /* 0x0000000104077824 */ /* 0x000fe200078e0a00 */
[-C--:B------:R-:W-:Y:S01]  /*64f0*/  LEA.HI R0, R8, R242.reuse, RZ, 0x6 ;  /* 0x000000f208007211 */ /* 0x080fe200078f30ff */
[----:B------:R-:W-:Y:S01]  /*6500*/  IMAD.SHL.U32 R4, R6, 0x40, RZ ;  /* 0x0000004006047824 */ /* 0x000fe200078e00ff */
[----:B------:R-:W-:Y:S01]  /*6510*/  LEA.HI R8, R8, R242, RZ, 0x7 ;  /* 0x000000f208087211 */ /* 0x000fe200078f38ff */
[----:B------:R-:W-:Y:S01]  /*6520*/  IMAD.IADD R3, R242, 0x1, -R2 ;  /* 0x00000001f2037824 */ /* 0x000fe200078e0a02 */
[----:B------:R-:W-:-:S02]  /*6530*/  SHF.R.U32.HI R5, RZ, 0x3, R0 ;  /* 0x00000003ff057819 */ /* 0x000fc40000011600 */
[----:B------:R-:W-:Y:S01]  /*6540*/  LOP3.LUT R0, R10, 0xfffffff0, RZ, 0xc0, !PT ;  /* 0xfffffff00a007812 */ /* 0x000fe200078ec0ff */
[----:B------:R-:W-:Y:S01]  /*6550*/  IMAD R7, R7, 0x200, R3 ;  /* 0x0000020007077824 */ /* 0x000fe200078e0203 */
[----:B------:R-:W-:Y:S01]  /*6560*/  LOP3.LUT R2, R4, 0x1c0, RZ, 0xc0, !PT ;  /* 0x000001c004027812 */ /* 0x000fe200078ec0ff */
[----:B------:R-:W-:Y:S01]  /*6570*/  IMAD.SHL.U32 R8, R8, 0x4, RZ ;  /* 0x0000000408087824 */ /* 0x000fe200078e00ff */
[----:B------:R-:W-:Y:S01]  /*6580*/  LOP3.LUT P0, RZ, R6, 0x4, RZ, 0xc0, !PT ;  /* 0x0000000406ff7812 */ /* 0x000fe2000780c0ff */
[----:B------:R-:W-:Y:S01]  /*6590*/  IMAD.IADD R0, R242, 0x1, -R0 ;  /* 0x00000001f2007824 */ /* 0x000fe200078e0a00 */
[----:B------:R-:W-:Y:S02]  /*65a0*/  LOP3.LUT R4, R2, 0x18, R5, 0xf8, !PT ;  /* 0x0000001802047812 */ /* 0x000fe400078ef805 */
[----:B------:R-:W-:Y:S01]  /*65b0*/  SHF.R.U32.HI R3, RZ, 0x3, R2 ;  /* 0x00000003ff037819 */ /* 0x000fe20000011602 */
[----:B------:R-:W-:Y:S01]  /*65c0*/  IMAD.SHL.U32 R6, R0, 0x8, RZ ;  /* 0x0000000800067824 */ /* 0x000fe200078e00ff */
[----:B------:R-:W-:-:S02]  /*65d0*/  SHF.R.S32.HI R2, RZ, 0x1f, R0 ;  /* 0x0000001fff027819 */ /* 0x000fc40000011400 */
[----:B------:R-:W-:Y:S02]  /*65e0*/  LOP3.LUT R4, R4, R3, RZ, 0x3c, !PT ;  /* 0x0000000304047212 */ /* 0x000fe400078e3cff */
[----:B------:R-:W-:Y:S02]  /*65f0*/  LEA.HI R2, R2, R0, RZ, 0x3 ;  /* 0x0000000002027211 */ /* 0x000fe400078f18ff */
[----:B------:R-:W-:Y:S01]  /*6600*/  F2FP.PACK_AB R34, R35, R34 ;  /* 0x000000222322723e */ /* 0x000fe200000000ff */
[----:B------:R-:W-:Y:S01]  /*6610*/  IMAD.U32 R0, R7, 0x2, R4 ;  /* 0x0000000207007824 */ /* 0x000fe200078e0004 */
[----:B------:R-:W-:Y:S02]  /*6620*/  LOP3.LUT R7, R8, 0xfffffe00, RZ, 0xc0, !PT ;  /* 0xfffffe0008077812 */ /* 0x000fe400078ec0ff */
[----:B------:R-:W-:Y:S01]  /*6630*/  SHF.R.S32.HI R2, RZ, 0x3, R2 ;  /* 0x00000003ff027819 */ /* 0x000fe20000011402 */
[----:B------:R-:W-:Y:S01]  /*6640*/  IMAD.SHL.U32 R0, R0, 0x2, RZ ;  /* 0x0000000200007824 */ /* 0x000fe200078e00ff */
[----:B------:R-:W-:-:S02]  /*6650*/  F2FP.PACK_AB R52, R53, R52 ;  /* 0x000000343534723e */ /* 0x000fc400000000ff */
[----:B------:R-:W-:Y:S01]  /*6660*/  F2FP.PACK_AB R54, R55, R54 ;  /* 0x000000363736723e */ /* 0x000fe200000000ff */
[----:B------:R-:W-:Y:S01]  /*6670*/  IMAD R7, R2, 0x1800, R7 ;  /* 0x0000180002077824 */ /* 0x000fe200078e0207 */
[C---:B------:R-:W-:Y:S01]  /*6680*/  IADD3 R2, R0.reuse, 0x40, RZ ;  /* 0x0000004000027810 */ /* 0x040fe20007ffe0ff */
[----:B------:R-:W-:Y:S01]  /*6690*/  STS [R0+0x6080], R32 ;  /* 0x0060802000007388 */ /* 0x000fe20000000800 */
[----:B------:R-:W-:Y:S02]  /*66a0*/  @P0 IADD3 R2, R0, -0x40, RZ ;  /* 0xffffffc000020810 */ /* 0x000fe40007ffe0ff */
        /* <DEDUP_REMOVED lines=9> */
[----:B------:R-:W-:Y:S01]  /*6740*/  SHF.R.S32.HI R10, RZ, 0x4, R10 ;  /* 0x00000004ff0a7819 */ /* 0x000fe2000001140a */
[----:B------:R-:W-:Y:S01]  /*6750*/  STS [R0+0x7080], R36 ;  /* 0x0070802400007388 */ /* 0x000fe20000000800 */
[----:B------:R-:W-:Y:S02]  /*6760*/  F2FP.PACK_AB R44, R45, R44 ;  /* 0x0000002c2d2c723e */ /* 0x000fe400000000ff */
[----:B------:R-:W-:Y:S01]  /*6770*/  F2FP.PACK_AB R46, R47, R46 ;  /* 0x0000002e2f2e723e */ /* 0x000fe200000000ff */
[----:B------:R-:W-:Y:S01]  /*6780*/  STS [R0+0x7480], R38 ;  /* 0x0074802600007388 */ /* 0x000fe20000000800 */
[----:B------:R-:W-:Y:S01]  /*6790*/  F2FP.PACK_AB R56, R57, R56 ;  /* 0x000000383938723e */ /* 0x000fe200000000ff */
[----:B------:R-:W-:Y:S01]  /*67a0*/  IMAD.SHL.U32 R3, R10, 0x40, RZ ;  /* 0x000000400a037824 */ /* 0x000fe200078e00ff */
        /* <DEDUP_REMOVED lines=26> */
[----:B------:R-:W-:Y:S02]  /*6950*/  LOP3.LUT R5, R3, 0x1c0, RZ, 0xc0, !PT ;  /* 0x000001c003057812 */ /* 0x000fe400078ec0ff */
        /* <DEDUP_REMOVED lines=12> */
[----:B------:R-:W-:Y:S01]  /*6a20*/  LOP3.LUT R3, R5, 0x38, R6, 0xf8, !PT ;  /* 0x0000003805037812 */ /* 0x000fe200078ef806 */
[----:B------:R-:W-:Y:S01]  /*6a30*/  STS [R2+0xa480], R74 ;  /* 0x00a4804a02007388 */ /* 0x000fe20000000800 */
[----:B------:R-:W-:Y:S02]  /*6a40*/  SHF.R.U32.HI R8, RZ, 0x3, R5 ;  /* 0x00000003ff087819 */ /* 0x000fe40000011605 */
        /* <DEDUP_REMOVED lines=12> */
[----:B------:R-:W-:Y:S01]  /*6b10*/  LOP3.LUT R8, R3, R8, RZ, 0x3c, !PT ;  /* 0x0000000803087212 */ /* 0x000fe200078e3cff */
[----:B------:R-:W-:Y:S01]  /*6b20*/  STS [R0+0x80], R30 ;  /* 0x0000801e00007388 */ /* 0x000fe20000000800 */
[----:B------:R-:W-:-:S02]  /*6b30*/  F2FP.PACK_AB R3, R121, R120 ;  /* 0x000000787903723e */ /* 0x000fc400000000ff */
[----:B------:R-:W-:Y:S01]  /*6b40*/  F2FP.PACK_AB R5, R123, R122 ;  /* 0x0000007a7b05723e */ /* 0x000fe200000000ff */
[----:B------:R-:W-:Y:S01]  /*6b50*/  STS [R0+0x480], R29 ;  /* 0x0004801d00007388 */ /* 0x000fe20000000800 */
[----:B------:R-:W-:-:S03]  /*6b60*/  IMAD.IADD R7, R7, 0x1, R8 ;  /* 0x0000000107077824 */ /* 0x000fc600078e0208 */
        /* <DEDUP_REMOVED lines=16> */
[----:B------:R-:W-:Y:S04]  /*6c70*/  STS [R2+0x4080], R9 ;  /* 0x0040800902007388 */ /* 0x000fe80000000800 */
[----:B------:R-:W-:Y:S04]  /*6c80*/  STS [R2+0x4480], R4 ;  /* 0x0044800402007388 */ /* 0x000fe80000000800 */
[----:B------:R-:W-:Y:S04]  /*6c90*/  STS [R0+0x5080], R14 ;  /* 0x0050800e00007388 */ /* 0x000fe80000000800 */
[----:B------:R2:W-:Y:S01]  /*6ca0*/  STS [R0+0x5480], R13 ;  /* 0x0054800d00007388 */ /* 0x0005e20000000800 */
[----:B-1----:R-:W-:-:S03]  /*6cb0*/  SHF.R.S32.HI R11, RZ, 0x1f, R10 ;  /* 0x0000001fff0b7819 */ /* 0x002fc6000001140a */
[----:B------:R-:W-:Y:S04]  /*6cc0*/  STS [R2+0x5080], R3 ;  /* 0x0050800302007388 */ /* 0x000fe80000000800 */
[----:B------:R1:W-:Y:S04]  /*6cd0*/  STS [R2+0x5480], R5 ;  /* 0x0054800502007388 */ /* 0x0003e80000000800 */
[----:B------:R-:W3:Y:S04]  /*6ce0*/  S2R R12, SR_CTAID.X ;  /* 0x00000000000c7919 */ /* 0x000ee80000002500 */
[----:B------:R-:W4:Y:S04]  /*6cf0*/  S2R R22, SR_CTAID.Y ;  /* 0x0000000000167919 */ /* 0x000f280000002600 */
[----:B------:R-:W5:Y:S01]  /*6d00*/  S2R R21, SR_CTAID.Z ;  /* 0x0000000000157919 */ /* 0x000f620000002700 */
[----:B--2---:R-:W-:-:S03]  /*6d10*/  IMAD.SHL.U32 R0, R7, 0x2, RZ ;  /* 0x0000000207007824 */ /* 0x004fc600078e00ff */
[----:B------:R-:W-:Y:S01]  /*6d20*/  BAR.SYNC.DEFER_BLOCKING 0x1, 0x100 ;  /* 0x0044000000007b1d */ /* 0x000fe20000010000 */
[----:B------:R-:W-:Y:S01]  /*6d30*/  SHF.R.S32.HI R7, RZ, 0x1f, R6 ;  /* 0x0000001fff077819 */ /* 0x000fe20000011406 */
[----:B-1----:R-:W-:-:S04]  /*6d40*/  IMAD.MOV.U32 R5, RZ, RZ, -0x60 ;  /* 0xffffffa0ff057424 */ /* 0x002fc800078e00ff */
[----:B---3--:R-:W-:Y:S01]  /*6d50*/  IMAD R5, R12, R5, c[0x0][0x2f0] ;  /* 0x0000bc000c057624 */ /* 0x008fe200078e0205 */
[----:B----4-:R-:W-:Y:S01]  /*6d60*/  SHF.R.S32.HI R23, RZ, 0x1f, R22 ;  /* 0x0000001fff177819 */ /* 0x010fe20000011416 */
[----:B------:R-:W-:-:S03]  /*6d70*/  IMAD.WIDE.U32 R2, R22, c[0x0][0x338], R6 ;  /* 0x0000ce0016027a25 */ /* 0x000fc600078e0006 */
[----:B------:R-:W-:Y:S02]  /*6d80*/  IMNMX R20, R5, 0x60, PT ;  /* 0x0000006005147817 */ /* 0x000fe40003800200 */
[----:B-----5:R-:W-:Y:S01]  /*6d90*/  SHF.R.S32.HI R68, RZ, 0x1f, R21 ;  /* 0x0000001fff447819 */ /* 0x020fe20000011415 */
[----:B------:R-:W-:Y:S01]  /*6da0*/  IMAD R4, R23, c[0x0][0x338], RZ ;  /* 0x0000ce0017047a24 */ /* 0x000fe200078e02ff */
[----:B------:R-:W-:-:S03]  /*6db0*/  ISETP.GE.AND P6, PT, R10, R20, PT ;  /* 0x000000140a00720c */ /* 0x000fc60003fc6270 */
[----:B------:R-:W-:Y:S01]  /*6dc0*/  IMAD R4, R22, c[0x0][0x33c], R4 ;  /* 0x0000cf0016047a24 */ /* 0x000fe200078e0204 */
[----:B------:R1:W2:Y:S01]  /*6dd0*/  LDS.128 R24, [R0+0x6880] ;  /* 0x0068800000187984 */ /* 0x0002a20000000c00 */
[----:B------:R-:W-:Y:S02]  /*6de0*/  ISETP.GE.OR P0, PT, R6, c[0x0][0x324], P6 ;  /* 0x0000c90006007a0c */ /* 0x000fe40003706670 */
[----:B------:R-:W-:Y:S01]  /*6df0*/  IMAD.IADD R3, R3, 0x1, R4 ;  /* 0x0000000103037824 */ /* 0x000fe200078e0204 */
[----:B------:R1:W3:Y:S01]  /*6e00*/  LDS.128 R28, [R0+0x7080] ;  /* 0x00708000001c7984 */ /* 0x0002e20000000c00 */
[----:B------:R-:W-:Y:S02]  /*6e10*/  IMAD R4, R68, c[0x0][0x340], RZ ;  /* 0x0000d00044047a24 */ /* 0x000fe400078e02ff */
[C---:B------:R-:W-:Y:S01]  /*6e20*/  IMAD.WIDE.U32 R8, R21.reuse, c[0x0][0x340], R2 ;  /* 0x0000d00015087a25 */ /* 0x040fe200078e0002 */
[----:B------:R1:W4:Y:S03]  /*6e30*/  LDS.128 R32, [R0+0x7880] ;  /* 0x0078800000207984 */ /* 0x0003260000000c00 */
[----:B------:R-:W-:Y:S01]  /*6e40*/  IMAD R4, R21, c[0x0][0x344], R4 ;  /* 0x0000d10015047a24 */ /* 0x000fe200078e0204 */
[----:B------:R1:W1:Y:S01]  /*6e50*/  LDS.128 R36, [R0+0x8080] ;  /* 0x0080800000247984 */ /* 0x0002620000000c00 */
[----:B------:R-:W-:-:S03]  /*6e60*/  IMAD.WIDE R2, R12, 0x60, R10 ;  /* 0x000000600c027825 */ /* 0x000fc600078e020a */
[----:B------:R1:W1:Y:S01]  /*6e70*/  LDS.128 R40, [R0+0x8880] ;  /* 0x0088800000287984 */ /* 0x0002620000000c00 */
[----:B------:R-:W-:-:S03]  /*6e80*/  IMAD.IADD R5, R9, 0x1, R4 ;  /* 0x0000000109057824 */ /* 0x000fc600078e0204 */
        /* <DEDUP_REMOVED lines=16> */
.L_x_269:
[----:B--2---:R-:W-:Y:S05]  /*6f90*/  BSYNC B0 ;  /* 0x0000000000007941 */ /* 0x004fea0003800000 */
.L_x_268:
        /* <DEDUP_REMOVED lines=16> */
.L_x_271:
[----:B------:R-:W-:Y:S05]  /*70a0*/  BSYNC B0 ;  /* 0x0000000000007941 */ /* 0x000fea0003800000 */
.L_x_270:
        /* <DEDUP_REMOVED lines=16> */
.L_x_273:
[----:B------:R-:W-:Y:S05]  /*71b0*/  BSYNC B0 ;  /* 0x0000000000007941 */ /* 0x000fea0003800000 */
.L_x_272:
        /* <DEDUP_REMOVED lines=16> */
.L_x_275:
[----:B------:R-:W-:Y:S05]  /*72c0*/  BSYNC B0 ;  /* 0x0000000000007941 */ /* 0x000fea0003800000 */
.L_x_274:
        /* <DEDUP_REMOVED lines=16> */
.L_x_277:
[----:B------:R-:W-:Y:S05]  /*73d0*/  BSYNC B0 ;  /* 0x0000000000007941 */ /* 0x000fea0003800000 */
.L_x_276:
        /* <DEDUP_REMOVED lines=14> */
[----:B------:R2:W-:Y:S02]  /*74c0*/  STG.E.128 [R4.64], R40 ;  /* 0x0000002804007986 */ /* 0x0005e4000c101d0e */
.L_x_279:
[----:B------:R-:W-:Y:S05]  /*74d0*/  BSYNC B0 ;  /* 0x0000000000007941 */ /* 0x000fea0003800000 */
.L_x_278:
[----:B------:R-:W-:Y:S01]  /*74e0*/  IMAD R0, R23, c[0x0][0x308], RZ ;  /* 0x0000c20017007a24 */ /* 0x000fe200078e02ff */
[----:B------:R-:W-:Y:S01]  /*74f0*/  ISETP.GE.OR P6, PT, R6, c[0x0][0x2f4], P6 ;  /* 0x0000bd0006007a0c */ /* 0x000fe200037c6670 */
[C---:B--2---:R-:W-:Y:S01]  /*7500*/  IMAD.WIDE.U32 R4, R22.reuse, c[0x0][0x308], R6 ;  /* 0x0000c20016047a25 */ /* 0x044fe200078e0006 */
        /* <DEDUP_REMOVED lines=16> */
.L_x_281:
[----:B------:R-:W-:Y:S05]  /*7610*/  BSYNC B0 ;  /* 0x0000000000007941 */ /* 0x000fea0003800000 */
.L_x_280:
[----:B------:R-:W-:Y:S01]  /*7620*/  ISETP.GE.OR P5, PT, R6, c[0x0][0x2f4], P5 ;  /* 0x0000bd0006007a0c */ /* 0x000fe20002fa6670 */
[----:B------:R-:W-:-:S12]  /*7630*/  BSSY B0, `(.L_x_282) ;  /* 0x000000d000007945 */ /* 0x000fd80003800000 */
[----:B------:R-:W-:Y:S05]  /*7640*/  @P5 BRA `(.L_x_283) ;  /* 0x000000b000005947 */ /* 0x000fea0003800000 */
[----:B------:R-:W-:Y:S02]  /*7650*/  IADD3 R0, P0, R2, 0x10, RZ ;  /* 0x0000001002007810 */ /* 0x000fe40007f1e0ff */
[----:B------:R-:W-:-:S03]  /*7660*/  MOV R11, R5 ;  /* 0x00000005000b7202 */ /* 0x000fc60000000f00 */
[----:B------:R-:W-:-:S04]  /*7670*/  IMAD.X R10, RZ, RZ, R3, P0 ;  /* 0x000000ffff0a7224 */ /* 0x000fc800000e0603 */
[----:B--2---:R-:W-:Y:S02]  /*7680*/  IMAD R12, R10, c[0x0][0x300], RZ ;  /* 0x0000c0000a0c7a24 */ /* 0x004fe400078e02ff */
[----:B------:R-:W-:-:S04]  /*7690*/  IMAD.MOV.U32 R10, RZ, RZ, R8 ;  /* 0x000000ffff0a7224 */ /* 0x000fc800078e0008 */
[----:B------:R-:W-:-:S04]  /*76a0*/  IMAD.WIDE.U32 R10, R0, c[0x0][0x300], R10 ;  /* 0x0000c000000a7a25 */ /* 0x000fc800078e000a */
[----:B------:R-:W-:Y:S01]  /*76b0*/  IMAD R0, R0, c[0x0][0x304], R12 ;  /* 0x0000c10000007a24 */ /* 0x000fe200078e020c */
[----:B------:R-:W-:-:S04]  /*76c0*/  LEA R12, P0, R10, c[0x0][0x2e8], 0x1 ;  /* 0x0000ba000a0c7a11 */ /* 0x000fc800078008ff */
[----:B------:R-:W-:-:S04]  /*76d0*/  IADD3 R0, R11, R0, RZ ;  /* 0x000000000b007210 */ /* 0x000fc80007ffe0ff */
[----:B------:R-:W-:-:S05]  /*76e0*/  LEA.HI.X R13, R10, c[0x0][0x2ec], R0, 0x1, P0 ;  /* 0x0000bb000a0d7a11 */ /* 0x000fca00000f0c00 */
[----:B------:R2:W-:Y:S02]  /*76f0*/  STG.E.128 [R12.64], R48 ;  /* 0x000000300c007986 */ /* 0x0005e4000c101d0e */
.L_x_283:
[----:B------:R-:W-:Y:S05]  /*7700*/  BSYNC B0 ;  /* 0x0000000000007941 */ /* 0x000fea0003800000 */
.L_x_282:
        /* <DEDUP_REMOVED lines=14> */
.L_x_285:
[----:B------:R-:W-:Y:S05]  /*77f0*/  BSYNC B0 ;  /* 0x0000000000007941 */ /* 0x000fea0003800000 */
.L_x_284:
        /* <DEDUP_REMOVED lines=14> */
.L_x_287:
[----:B------:R-:W-:Y:S05]  /*78e0*/  BSYNC B0 ;  /* 0x0000000000007941 */ /* 0x000fea0003800000 */
.L_x_286:
        /* <DEDUP_REMOVED lines=14> */
.L_x_289:
[----:B------:R-:W-:Y:S05]  /*79d0*/  BSYNC B0 ;  /* 0x0000000000007941 */ /* 0x000fea0003800000 */
.L_x_288:
        /* <DEDUP_REMOVED lines=14> */
.L_x_267:
[----:B------:R-:W1:Y:S01]  /*7ac0*/  S2R R3, SR_CTAID.X ;  /* 0x0000000000037919 */ /* 0x000e620000002500 */
[----:B------:R-:W-:Y:S01]  /*7ad0*/  SHF.R.S32.HI R0, RZ, 0x1f, R242 ;  /* 0x0000001fff007819 */ /* 0x000fe200000114f2 */
[----:B------:R-:W-:Y:S01]  /*7ae0*/  IMAD.MOV.U32 R16, RZ, RZ, -0x60 ;  /* 0xffffffa0ff107424 */ /* 0x000fe200078e00ff */
[----:B------:R-:W-:Y:S01]  /*7af0*/  BSSY B0, `(.L_x_290) ;  /* 0x0000021000007945 */ /* 0x000fe20003800000 */
[----:B------:R-:W2:Y:S01]  /*7b00*/  S2R R17, SR_CTAID.Y ;  /* 0x0000000000117919 */ /* 0x000ea20000002600 */
[----:B------:R-:W-:-:S03]  /*7b10*/  LEA.HI R0, R0, R242, RZ, 0x4 ;  /* 0x000000f200007211 */ /* 0x000fc600078f20ff */
[----:B------:R-:W3:Y:S01]  /*7b20*/  S2R R18, SR_CTAID.Z ;  /* 0x0000000000127919 */ /* 0x000ee20000002700 */
[----:B------:R-:W-:Y:S02]  /*7b30*/  LOP3.LUT R4, R0, 0x1ffffff0, RZ, 0xc0, !PT ;  /* 0x1ffffff000047812 */ /* 0x000fe400078ec0ff */
[----:B------:R-:W-:-:S03]  /*7b40*/  SHF.R.S32.HI R6, RZ, 0x4, R0 ;  /* 0x00000004ff067819 */ /* 0x000fc60000011400 */
[----:B------:R-:W-:Y:S01]  /*7b50*/  IMAD.IADD R4, R242, 0x1, -R4 ;  /* 0x00000001f2047824 */ /* 0x000fe200078e0a04 */
[----:B------:R-:W-:-:S04]  /*7b60*/  SHF.R.S32.HI R7, RZ, 0x1f, R6 ;  /* 0x0000001fff077819 */ /* 0x000fc80000011406 */
[----:B------:R-:W-:-:S04]  /*7b70*/  SHF.L.U32 R4, R4, 0x3, RZ ;  /* 0x0000000304047819 */ /* 0x000fc800000006ff */
[----:B------:R-:W-:Y:S01]  /*7b80*/  SHF.R.S32.HI R5, RZ, 0x1f, R4 ;  /* 0x0000001fff057819 */ /* 0x000fe20000011404 */
[----:B-1----:R-:W-:Y:S01]  /*7b90*/  IMAD R16, R3, R16, c[0x0][0x2f0] ;  /* 0x0000bc0003107624 */ /* 0x002fe200078e0210 */
[----:B--2---:R-:W-:-:S03]  /*7ba0*/  SHF.R.S32.HI R19, RZ, 0x1f, R17 ;  /* 0x0000001fff137819 */ /* 0x004fc60000011411 */
[----:B------:R-:W-:Y:S01]  /*7bb0*/  IMAD.WIDE.U32 R10, R17, c[0x0][0x308], R4 ;  /* 0x0000c200110a7a25 */ /* 0x000fe200078e0004 */
[----:B------:R-:W-:Y:S02]  /*7bc0*/  ISETP.GE.AND P6, PT, R6, R16, PT ;  /* 0x000000100600720c */ /* 0x000fe40003fc6270 */
[----:B---3--:R-:W-:Y:S01]  /*7bd0*/  SHF.R.S32.HI R20, RZ, 0x1f, R18 ;  /* 0x0000001fff147819 */ /* 0x008fe20000011412 */
[----:B------:R-:W-:Y:S01]  /*7be0*/  IMAD R2, R19, c[0x0][0x308], RZ ;  /* 0x0000c20013027a24 */ /* 0x000fe200078e02ff */
[----:B------:R-:W-:-:S03]  /*7bf0*/  ISETP.GE.OR P0, PT, R4, c[0x0][0x2f4], P6 ;  /* 0x0000bd0004007a0c */ /* 0x000fc60003706670 */
[----:B------:R-:W-:Y:S02]  /*7c00*/  IMAD R2, R17, c[0x0][0x30c], R2 ;  /* 0x0000c30011027a24 */ /* 0x000fe400078e0202 */
[----:B------:R-:W-:-:S03]  /*7c10*/  IMAD R8, R20, c[0x0][0x310], RZ ;  /* 0x0000c40014087a24 */ /* 0x000fc600078e02ff */
[----:B------:R-:W-:Y:S01]  /*7c20*/  IADD3 R11, R2, R11, RZ ;  /* 0x0000000b020b7210 */ /* 0x000fe20007ffe0ff */
[----:B------:R-:W-:Y:S02]  /*7c30*/  IMAD R8, R18, c[0x0][0x314], R8 ;  /* 0x0000c50012087a24 */ /* 0x000fe400078e0208 */
[----:B------:R-:W-:-:S04]  /*7c40*/  IMAD.WIDE R2, R3, 0x60, R6 ;  /* 0x0000006003027825 */ /* 0x000fc800078e0206 */
[----:B------:R-:W-:-:S04]  /*7c50*/  IMAD.WIDE.U32 R10, R18, c[0x0][0x310], R10 ;  /* 0x0000c400120a7a25 */ /* 0x000fc800078e000a */
        /* <DEDUP_REMOVED lines=10> */
.L_x_291:
[----:B------:R-:W-:Y:S05]  /*7d00*/  BSYNC B0 ;  /* 0x0000000000007941 */ /* 0x000fea0003800000 */
.L_x_290:
        /* <DEDUP_REMOVED lines=16> */
.L_x_293:
[----:B------:R-:W-:Y:S05]  /*7e10*/  BSYNC B0 ;  /* 0x0000000000007941 */ /* 0x000fea0003800000 */
.L_x_292:
        /* <DEDUP_REMOVED lines=16> */
.L_x_295:
[----:B------:R-:W-:Y:S05]  /*7f20*/  BSYNC B0 ;  /* 0x0000000000007941 */ /* 0x000fea0003800000 */
.L_x_294:
        /* <DEDUP_REMOVED lines=16> */
.L_x_297:
[----:B------:R-:W-:Y:S05]  /*8030*/  BSYNC B0 ;  /* 0x0000000000007941 */ /* 0x000fea0003800000 */
.L_x_296:
        /* <DEDUP_REMOVED lines=16> */
.L_x_299:
[----:B------:R-:W-:Y:S05]  /*8140*/  BSYNC B0 ;  /* 0x0000000000007941 */ /* 0x000fea0003800000 */
.L_x_298:
        /* <DEDUP_REMOVED lines=14> */
[----:B------:R2:W-:Y:S02]  /*8230*/  STG.E.128 [R6.64], RZ ;  /* 0x000000ff06007986 */ /* 0x0005e4000c101d0e */
.L_x_301:
[----:B------:R-:W-:Y:S05]  /*8240*/  BSYNC B0 ;  /* 0x0000000000007941 */ /* 0x000fea0003800000 */
.L_x_300:
        /* <DEDUP_REMOVED lines=19> */
.L_x_303:
[----:B------:R-:W-:Y:S05]  /*8380*/  BSYNC B0 ;  /* 0x0000000000007941 */ /* 0x000fea0003800000 */
.L_x_302:
        /* <DEDUP_REMOVED lines=13> */
[----:B------:R2:W-:Y:S02]  /*8460*/  STG.E.128 [R12.64], RZ ;  /* 0x000000ff0c007986 */ /* 0x0005e4000c101d0e */
.L_x_305:
[----:B------:R-:W-:Y:S05]  /*8470*/  BSYNC B0 ;  /* 0x0000000000007941 */ /* 0x000fea0003800000 */
.L_x_304:
        /* <DEDUP_REMOVED lines=14> */
.L_x_307:
[----:B------:R-:W-:Y:S05]  /*8560*/  BSYNC B0 ;  /* 0x0000000000007941 */ /* 0x000fea0003800000 */
.L_x_306:
        /* <DEDUP_REMOVED lines=14> */
.L_x_309:
[----:B------:R-:W-:Y:S05]  /*8650*/  BSYNC B0 ;  /* 0x0000000000007941 */ /* 0x000fea0003800000 */
.L_x_308:
        /* <DEDUP_REMOVED lines=14> */
.L_x_311:
[----:B------:R-:W-:Y:S05]  /*8740*/  BSYNC B0 ;  /* 0x0000000000007941 */ /* 0x000fea0003800000 */
.L_x_310:
        /* <DEDUP_REMOVED lines=13> */
.L_x_312:
        /* <DEDUP_REMOVED lines=14> */
.L_x_2295:


//--------------------- .text._ZN7cutlass13device_kernelIN5flash19enable_sm80_to_sm89INS1_16FlashAttnBwdSm80INS1_25CollectiveMainloopBwdSm80ILi2ELi1EN4cute5tupleIJNS5_1CILi64EEENS7_ILi96EEENS7_ILi128EEEEEENS_6half_tEfNS_4arch4Sm80ELb0ELb1ELb0ELb0ELb1ELb0ELb0ELb0ELi2ELi2ELi2ELi2ELb1EEENS1_21CollectiveEpilogueBwdISB_SC_SE_Li256ELb0ELb0ELi4EEENS1_19SingleTileSchedulerILb0ELb0ELb0ELi96EEEEEEEEEvNT_6ParamsE --------------------------
	.section	.text._ZN7cutlass13device_kernelIN5flash19enable_sm80_to_sm89INS1_16FlashAttnBwdSm80INS1_25CollectiveMainloopBwdSm80ILi2ELi1EN4cute5tupleIJNS5_1CILi64EEENS7_ILi96EEENS7_ILi128EEEEEENS_6half_tEfNS_4arch4Sm80ELb0ELb1ELb0ELb0ELb1ELb0ELb0ELb0ELi2ELi2ELi2ELi2ELb1EEENS1_21CollectiveEpilogueBwdISB_SC_SE_Li256ELb0ELb0ELi4EEENS1_19SingleTileSchedulerILb0ELb0ELb0ELi96EEEEEEEEEvNT_6ParamsE,"ax",@progbits
	.sectioninfo	@"SHI_REGISTERS=255"
	.align	128
.text._ZN7cutlass13device_kernelIN5flash19enable_sm80_to_sm89INS1_16FlashAttnBwdSm80INS1_25CollectiveMainloopBwdSm80ILi2ELi1EN4cute5tupleIJNS5_1CILi64EEENS7_ILi96EEENS7_ILi128EEEEEENS_6half_tEfNS_4arch4Sm80ELb0ELb1ELb0ELb0ELb1ELb0ELb0ELb0ELi2ELi2ELi2ELi2ELb1EEENS1_21CollectiveEpilogueBwdISB_SC_SE_Li256ELb0ELb0ELi4EEENS1_19SingleTileSchedulerILb0ELb0ELb0ELi96EEEEEEEEEvNT_6ParamsE:
        .type           _ZN7cutlass13device_kernelIN5flash19enable_sm80_to_sm89INS1_16FlashAttnBwdSm80INS1_25CollectiveMainloopBwdSm80ILi2ELi1EN4cute5tupleIJNS5_1CILi64EEENS7_ILi96EEENS7_ILi128EEEEEENS_6half_tEfNS_4arch4Sm80ELb0ELb1ELb0ELb0ELb1ELb0ELb0ELb0ELi2ELi2ELi2ELi2ELb1EEENS1_21CollectiveEpilogueBwdISB_SC_SE_Li256ELb0ELb0ELi4EEENS1_19SingleTileSchedulerILb0ELb0ELb0ELi96EEEEEEEEEvNT_6ParamsE,@function
        .size           _ZN7cutlass13device_kernelIN5flash19enable_sm80_to_sm89INS1_16FlashAttnBwdSm80INS1_25CollectiveMainloopBwdSm80ILi2ELi1EN4cute5tupleIJNS5_1CILi64EEENS7_ILi96EEENS7_ILi128EEEEEENS_6half_tEfNS_4arch4Sm80ELb0ELb1ELb0ELb0ELb1ELb0ELb0ELb0ELi2ELi2ELi2ELi2ELb1EEENS1_21CollectiveEpilogueBwdISB_SC_SE_Li256ELb0ELb0ELi4EEENS1_19SingleTileSchedulerILb0ELb0ELb0ELi96EEEEEEEEEvNT_6ParamsE,(.L_x_2296 - _ZN7cutlass13device_kernelIN5flash19enable_sm80_to_sm89INS1_16FlashAttnBwdSm80INS1_25CollectiveMainloopBwdSm80ILi2ELi1EN4cute5tupleIJNS5_1CILi64EEENS7_ILi96EEENS7_ILi128EEEEEENS_6half_tEfNS_4arch4Sm80ELb0ELb1ELb0ELb0ELb1ELb0ELb0ELb0ELi2ELi2ELi2ELi2ELb1EEENS1_21CollectiveEpilogueBwdISB_SC_SE_Li256ELb0ELb0ELi4EEENS1_19SingleTileSchedulerILb0ELb0ELb0ELi96EEEEEEEEEvNT_6ParamsE)
        .other          _ZN7cutlass13device_kernelIN5flash19enable_sm80_to_sm89INS1_16FlashAttnBwdSm80INS1_25CollectiveMainloopBwdSm80ILi2ELi1EN4cute5tupleIJNS5_1CILi64EEENS7_ILi96EEENS7_ILi128EEEEEENS_6half_tEfNS_4arch4Sm80ELb0ELb1ELb0ELb0ELb1ELb0ELb0ELb0ELi2ELi2ELi2ELi2ELb1EEENS1_21CollectiveEpilogueBwdISB_SC_SE_Li256ELb0ELb0ELi4EEENS1_19SingleTileSchedulerILb0ELb0ELb0ELi96EEEEEEEEEvNT_6ParamsE,@"STO_CUDA_ENTRY STV_DEFAULT"
_ZN7cutlass13device_kernelIN5flash19enable_sm80_to_sm89INS1_16FlashAttnBwdSm80INS1_25CollectiveMainloopBwdSm80ILi2ELi1EN4cute5tupleIJNS5_1CILi64EEENS7_ILi96EEENS7_ILi128EEEEEENS_6half_tEfNS_4arch4Sm80ELb0ELb1ELb0ELb0ELb1ELb0ELb0ELb0ELi2ELi2ELi2ELi2ELb1EEENS1_21CollectiveEpilogueBwdISB_SC_SE_Li256ELb0ELb0ELi4EEENS1_19SingleTileSchedulerILb0ELb0ELb0ELi96EEEEEEEEEvNT_6ParamsE:
        /* <DEDUP_REMOVED lines=26> */
.L_x_313:
        /* <DEDUP_REMOVED lines=569> */
.L_x_333:
        /* <DEDUP_REMOVED lines=144> */
.L_x_317:
[----:B------:R-:W-:Y:S04]  /*2e30*/  MOV R3, 0x1 ;  /* 0x0000000100037802 */ /* 0x000fe80000000f00 */
[----:B------:R-:W-:Y:S11]  /*2e40*/  ISETP.NE.AND P0, PT, R3, c[0x0][0x2a8], PT ;  /* 0x0000aa0003007a0c */ /* 0x000ff60003f05270 */
[----:B------:R-:W-:Y:S02]  /*2e50*/  @!UPT UIADD3 URZ, URZ, URZ, URZ ;  /* 0x0000003f3f3ff290 */ /* 0x000fe4000fffe03f */
[----:B------:R-:W-:Y:S05]  /*2e60*/  @P0 IMAD.HI.U32 R3, R2, c[0x0][0x2ac], RZ ;  /* 0x0000ab0002030a27 */ /* 0x000fea00078e00ff */
[----:B------:R-:W-:Y:S02]  /*2e70*/  @P0 SHF.R.U32.HI R2, RZ, c[0x0][0x2b0], R3 ;  /* 0x0000ac00ff020a19 */ /* 0x000fe40000011603 */
.L_x_318:
[----:B------:R-:W-:Y:S05]  /*2e80*/  BSYNC B0 ;  /* 0x0000000000007941 */ /* 0x000fea0003800000 */
.L_x_316:
[----:B------:R-:W-:Y:S01]  /*2e90*/  IADD3 R3, R0, c[0x0][0x2a4], R230 ;  /* 0x0000a90000037a10 */ /* 0x000fe20007ffe0e6 */
[----:B------:R-:W-:Y:S01]  /*2ea0*/  IMAD R2, R2, c[0x0][0x2a8], R236 ;  /* 0x0000aa0002027a24 */ /* 0x000fe200078e02ec */
[----:B------:R-:W-:Y:S02]  /*2eb0*/  IADD3 R145, R0, UR16, R230 ;  /* 0x0000001000917c10 */ /* 0x000fe4000fffe0e6 */
[----:B------:R-:W-:Y:S02]  /*2ec0*/  IMNMX R3, R235, R3, PT ;  /* 0x00000003eb037217 */ /* 0x000fe40003800200 */
[----:B------:R-:W-:Y:S02]  /*2ed0*/  IADD3 R146, R2, c[0x0][0x2a8], RZ ;  /* 0x0000aa0002927a10 */ /* 0x000fe40007ffe0ff */
[----:B------:R-:W-:Y:S02]  /*2ee0*/  IMNMX R145, R145, R2, !PT ;  /* 0x0000000291917217 */ /* 0x000fe40007800200 */
[----:B------:R-:W-:Y:S02]  /*2ef0*/  IMNMX R146, R3, R146, PT ;  /* 0x0000009203927217 */ /* 0x000fe40003800200 */
.L_x_315:
        /* <DEDUP_REMOVED lines=21> */
.L_x_321:
[----:B------:R-:W-:Y:S04]  /*3050*/  MOV R28, 0x1 ;  /* 0x00000001001c7802 */ /* 0x000fe80000000f00 */
[----:B------:R-:W-:Y:S11]  /*3060*/  ISETP.NE.AND P0, PT, R28, c[0x0][0x2a8], PT ;  /* 0x0000aa001c007a0c */ /* 0x000ff60003f05270 */
[----:B------:R-:W-:Y:S02]  /*3070*/  @!UPT UIADD3 URZ, URZ, URZ, URZ ;  /* 0x0000003f3f3ff290 */ /* 0x000fe4000fffe03f */
[----:B------:R-:W-:Y:S05]  /*3080*/  @P0 IMAD.HI.U32 R28, R2, c[0x0][0x2ac], RZ ;  /* 0x0000ab00021c0a27 */ /* 0x000fea00078e00ff */
[----:B------:R-:W-:Y:S02]  /*3090*/  @P0 SHF.R.U32.HI R2, RZ, c[0x0][0x2b0], R28 ;  /* 0x0000ac00ff020a19 */ /* 0x000fe4000001161c */
.L_x_322:
[----:B------:R-:W-:Y:S05]  /*30a0*/  BSYNC B0 ;  /* 0x0000000000007941 */ /* 0x000fea0003800000 */
.L_x_320:
[----:B------:R-:W-:Y:S05]  /*30b0*/  IMAD R2, R2, c[0x0][0x2a8], R236 ;  /* 0x0000aa0002027a24 */ /* 0x000fea00078e02ec */
[----:B------:R-:W-:Y:S02]  /*30c0*/  IADD3 R28, R2, c[0x0][0x2a8], RZ ;  /* 0x0000aa00021c7a10 */ /* 0x000fe40007ffe0ff */
[----:B------:R-:W-:Y:S02]  /*30d0*/  IMNMX R3, R3, R2, !PT ;  /* 0x0000000203037217 */ /* 0x000fe40007800200 */
[----:B------:R-:W-:Y:S02]  /*30e0*/  IMNMX R140, R140, R28, PT ;  /* 0x0000001c8c8c7217 */ /* 0x000fe40003800200 */
.L_x_319:
        /* <DEDUP_REMOVED lines=21> */
.L_x_325:
[----:B------:R-:W-:Y:S04]  /*3240*/  MOV R28, 0x1 ;  /* 0x00000001001c7802 */ /* 0x000fe80000000f00 */
[----:B------:R-:W-:Y:S11]  /*3250*/  ISETP.NE.AND P0, PT, R28, c[0x0][0x2a8], PT ;  /* 0x0000aa001c007a0c */ /* 0x000ff60003f05270 */
[----:B------:R-:W-:Y:S02]  /*3260*/  @!UPT UIADD3 URZ, URZ, URZ, URZ ;  /* 0x0000003f3f3ff290 */ /* 0x000fe4000fffe03f */
[----:B------:R-:W-:Y:S05]  /*3270*/  @P0 IMAD.HI.U32 R28, R2, c[0x0][0x2ac], RZ ;  /* 0x0000ab00021c0a27 */ /* 0x000fea00078e00ff */
[----:B------:R-:W-:Y:S02]  /*3280*/  @P0 SHF.R.U32.HI R2, RZ, c[0x0][0x2b0], R28 ;  /* 0x0000ac00ff020a19 */ /* 0x000fe4000001161c */
.L_x_326:
[----:B------:R-:W-:Y:S05]  /*3290*/  BSYNC B0 ;  /* 0x0000000000007941 */ /* 0x000fea0003800000 */
.L_x_324:
[----:B------:R-:W-:Y:S05]  /*32a0*/  IMAD R2, R2, c[0x0][0x2a8], R236 ;  /* 0x0000aa0002027a24 */ /* 0x000fea00078e02ec */
[----:B------:R-:W-:Y:S02]  /*32b0*/  IADD3 R28, R2, c[0x0][0x2a8], RZ ;  /* 0x0000aa00021c7a10 */ /* 0x000fe40007ffe0ff */
[----:B------:R-:W-:Y:S02]  /*32c0*/  IMNMX R143, R143, R2, !PT ;  /* 0x000000028f8f7217 */ /* 0x000fe40007800200 */
[----:B------:R-:W-:Y:S02]  /*32d0*/  IMNMX R144, R144, R28, PT ;  /* 0x0000001c90907217 */ /* 0x000fe40003800200 */
.L_x_323:
        /* <DEDUP_REMOVED lines=21> */
.L_x_329:
[----:B------:R-:W-:Y:S04]  /*3430*/  MOV R2, 0x1 ;  /* 0x0000000100027802 */ /* 0x000fe80000000f00 */
[----:B------:R-:W-:Y:S11]  /*3440*/  ISETP.NE.AND P0, PT, R2, c[0x0][0x2a8], PT ;  /* 0x0000aa0002007a0c */ /* 0x000ff60003f05270 */
[----:B------:R-:W-:Y:S02]  /*3450*/  @!UPT UIADD3 URZ, URZ, URZ, URZ ;  /* 0x0000003f3f3ff290 */ /* 0x000fe4000fffe03f */
[----:B------:R-:W-:Y:S05]  /*3460*/  @P0 IMAD.HI.U32 R2, R0, c[0x0][0x2ac], RZ ;  /* 0x0000ab0000020a27 */ /* 0x000fea00078e00ff */
[----:B------:R-:W-:Y:S02]  /*3470*/  @P0 SHF.R.U32.HI R0, RZ, c[0x0][0x2b0], R2 ;  /* 0x0000ac00ff000a19 */ /* 0x000fe40000011602 */
.L_x_330:
[----:B------:R-:W-:Y:S05]  /*3480*/  BSYNC B0 ;  /* 0x0000000000007941 */ /* 0x000fea0003800000 */
.L_x_328:
[----:B------:R-:W-:Y:S05]  /*3490*/  IMAD R0, R0, c[0x0][0x2a8], R236 ;  /* 0x0000aa0000007a24 */ /* 0x000fea00078e02ec */
[----:B------:R-:W-:Y:S02]  /*34a0*/  IADD3 R2, R0, c[0x0][0x2a8], RZ ;  /* 0x0000aa0000027a10 */ /* 0x000fe40007ffe0ff */
[----:B------:R-:W-:Y:S02]  /*34b0*/  IMNMX R141, R141, R0, !PT ;  /* 0x000000008d8d7217 */ /* 0x000fe40007800200 */
[----:B------:R-:W-:Y:S02]  /*34c0*/  IMNMX R142, R142, R2, PT ;  /* 0x000000028e8e7217 */ /* 0x000fe40003800200 */
.L_x_327:
        /* <DEDUP_REMOVED lines=74> */
.L_x_331:
        /* <DEDUP_REMOVED lines=443> */
.L_x_332:
        /* <DEDUP_REMOVED lines=235> */
.L_x_314:
        /* <DEDUP_REMOVED lines=188> */
.L_x_336:
[----:B--2---:R-:W-:Y:S05]  /*6f90*/  BSYNC B0 ;  /* 0x0000000000007941 */ /* 0x004fea0003800000 */
.L_x_335:
        /* <DEDUP_REMOVED lines=16> */
.L_x_338:
[----:B------:R-:W-:Y:S05]  /*70a0*/  BSYNC B0 ;  /* 0x0000000000007941 */ /* 0x000fea0003800000 */
.L_x_337:
        /* <DEDUP_REMOVED lines=16> */
.L_x_340:
[----:B------:R-:W-:Y:S05]  /*71b0*/  BSYNC B0 ;  /* 0x0000000000007941 */ /* 0x000fea0003800000 */
.L_x_339:
        /* <DEDUP_REMOVED lines=16> */
.L_x_342:
[----:B------:R-:W-:Y:S05]  /*72c0*/  BSYNC B0 ;  /* 0x0000000000007941 */ /* 0x000fea0003800000 */
.L_x_341:
        /* <DEDUP_REMOVED lines=16> */
.L_x_344:
[----:B------:R-:W-:Y:S05]  /*73d0*/  BSYNC B0 ;  /* 0x0000000000007941 */ /* 0x000fea0003800000 */
.L_x_343:
        /* <DEDUP_REMOVED lines=15> */
.L_x_346:
[----:B------:R-:W-:Y:S05]  /*74d0*/  BSYNC B0 ;  /* 0x0000000000007941 */ /* 0x000fea0003800000 */
.L_x_345:
        /* <DEDUP_REMOVED lines=19> */
.L_x_348:
[----:B------:R-:W-:Y:S05]  /*7610*/  BSYNC B0 ;  /* 0x0000000000007941 */ /* 0x000fea0003800000 */
.L_x_347:
        /* <DEDUP_REMOVED lines=14> */
.L_x_350:
[----:B------:R-:W-:Y:S05]  /*7700*/  BSYNC B0 ;  /* 0x0000000000007941 */ /* 0x000fea0003800000 */
.L_x_349:
        /* <DEDUP_REMOVED lines=14> */
.L_x_352:
[----:B------:R-:W-:Y:S05]  /*77f0*/  BSYNC B0 ;  /* 0x0000000000007941 */ /* 0x000fea0003800000 */
.L_x_351:
        /* <DEDUP_REMOVED lines=14> */
.L_x_354:
[----:B------:R-:W-:Y:S05]  /*78e0*/  BSYNC B0 ;  /* 0x0000000000007941 */ /* 0x000fea0003800000 */
.L_x_353:
        /* <DEDUP_REMOVED lines=14> */
.L_x_356:
[----:B------:R-:W-:Y:S05]  /*79d0*/  BSYNC B0 ;  /* 0x0000000000007941 */ /* 0x000fea0003800000 */
.L_x_355:
        /* <DEDUP_REMOVED lines=14> */
.L_x_334:
        /* <DEDUP_REMOVED lines=36> */
.L_x_358:
[----:B------:R-:W-:Y:S05]  /*7d00*/  BSYNC B0 ;  /* 0x0000000000007941 */ /* 0x000fea0003800000 */
.L_x_357:
        /* <DEDUP_REMOVED lines=16> */
.L_x_360:
[----:B------:R-:W-:Y:S05]  /*7e10*/  BSYNC B0 ;  /* 0x0000000000007941 */ /* 0x000fea0003800000 */
.L_x_359:
        /* <DEDUP_REMOVED lines=16> */
.L_x_362:
[----:B------:R-:W-:Y:S05]  /*7f20*/  BSYNC B0 ;  /* 0x0000000000007941 */ /* 0x000fea0003800000 */
.L_x_361:
        /* <DEDUP_REMOVED lines=16> */
.L_x_364:
[----:B------:R-:W-:Y:S05]  /*8030*/  BSYNC B0 ;  /* 0x0000000000007941 */ /* 0x000fea0003800000 */
.L_x_363:
        /* <DEDUP_REMOVED lines=16> */
.L_x_366:
[----:B------:R-:W-:Y:S05]  /*8140*/  BSYNC B0 ;  /* 0x0000000000007941 */ /* 0x000fea0003800000 */
.L_x_365:
        /* <DEDUP_REMOVED lines=15> */
.L_x_368:
[----:B------:R-:W-:Y:S05]  /*8240*/  BSYNC B0 ;  /* 0x0000000000007941 */ /* 0x000fea0003800000 */
.L_x_367:
        /* <DEDUP_REMOVED lines=19> */
.L_x_370:
[----:B------:R-:W-:Y:S05]  /*8380*/  BSYNC B0 ;  /* 0x0000000000007941 */ /* 0x000fea0003800000 */
.L_x_369:
        /* <DEDUP_REMOVED lines=14> */
.L_x_372:
[----:B------:R-:W-:Y:S05]  /*8470*/  BSYNC B0 ;  /* 0x0000000000007941 */ /* 0x000fea0003800000 */
.L_x_371:
        /* <DEDUP_REMOVED lines=14> */
.L_x_374:
[----:B------:R-:W-:Y:S05]  /*8560*/  BSYNC B0 ;  /* 0x0000000000007941 */ /* 0x000fea0003800000 */
.L_x_373:
        /* <DEDUP_REMOVED lines=14> */
.L_x_376:
[----:B------:R-:W-:Y:S05]  /*8650*/  BSYNC B0 ;  /* 0x0000000000007941 */ /* 0x000fea0003800000 */
.L_x_375:
        /* <DEDUP_REMOVED lines=14> */
.L_x_378:
[----:B------:R-:W-:Y:S05]  /*8740*/  BSYNC B0 ;  /* 0x0000000000007941 */ /* 0x000fea0003800000 */
.L_x_377:
        /* <DEDUP_REMOVED lines=13> */
.L_x_379:
        /* <DEDUP_REMOVED lines=14> */
.L_x_2296:


//--------------------- .text._ZN7cutlass13device_kernelIN5flash19enable_sm80_to_sm89INS1_16FlashAttnBwdSm80INS1_25CollectiveMainloopBwdSm80ILi2ELi1EN4cute5tupleIJNS5_1CILi64EEENS7_ILi96EEENS7_ILi128EEEEEENS_6half_tEfNS_4arch4Sm80ELb0ELb1ELb0ELb0ELb0ELb0ELb0ELb0ELi2ELi2ELi2ELi2ELb1EEENS1_24CollectiveEpilogueBwdGQAISB_fSE_Li256ELb0ELb0EEENS1_19SingleTileSchedulerILb0ELb0ELb0ELi96EEEEEEEEEvNT_6ParamsE --------------------------
	.section	.text._ZN7cutlass13device_kernelIN5flash19enable_sm80_to_sm89INS1_16FlashAttnBwdSm80INS1_25CollectiveMainloopBwdSm80ILi2ELi1EN4cute5tupleIJNS5_1CILi64EEENS7_ILi96EEENS7_ILi128EEEEEENS_6half_tEfNS_4arch4Sm80ELb0ELb1ELb0ELb0ELb0ELb0ELb0ELb0ELi2ELi2ELi2ELi2ELb1EEENS1_24CollectiveEpilogueBwdGQAISB_fSE_Li256ELb0ELb0EEENS1_19SingleTileSchedulerILb0ELb0ELb0ELi96EEEEEEEEEvNT_6ParamsE,"ax",@progbits
	.sectioninfo	@"SHI_REGISTERS=255"
	.align	128
.text._ZN7cutlass13device_kernelIN5flash19enable_sm80_to_sm89INS1_16FlashAttnBwdSm80INS1_25CollectiveMainloopBwdSm80ILi2ELi1EN4cute5tupleIJNS5_1CILi64EEENS7_ILi96EEENS7_ILi128EEEEEENS_6half_tEfNS_4arch4Sm80ELb0ELb1ELb0ELb0ELb0ELb0ELb0ELb0ELi2ELi2ELi2ELi2ELb1EEENS1_24CollectiveEpilogueBwdGQAISB_fSE_Li256ELb0ELb0EEENS1_19SingleTileSchedulerILb0ELb0ELb0ELi96EEEEEEEEEvNT_6ParamsE:
        .type           _ZN7cutlass13device_kernelIN5flash19enable_sm80_to_sm89INS1_16FlashAttnBwdSm80INS1_25CollectiveMainloopBwdSm80ILi2ELi1EN4cute5tupleIJNS5_1CILi64EEENS7_ILi96EEENS7_ILi128EEEEEENS_6half_tEfNS_4arch4Sm80ELb0ELb1ELb0ELb0ELb0ELb0ELb0ELb0ELi2ELi2ELi2ELi2ELb1EEENS1_24CollectiveEpilogueBwdGQAISB_fSE_Li256ELb0ELb0EEENS1_19SingleTileSchedulerILb0ELb0ELb0ELi96EEEEEEEEEvNT_6ParamsE,@function
        .size           _ZN7cutlass13device_kernelIN5flash19enable_sm80_to_sm89INS1_16FlashAttnBwdSm80INS1_25CollectiveMainloopBwdSm80ILi2ELi1EN4cute5tupleIJNS5_1CILi64EEENS7_ILi96EEENS7_ILi128EEEEEENS_6half_tEfNS_4arch4Sm80ELb0ELb1ELb0ELb0ELb0ELb0ELb0ELb0ELi2ELi2ELi2ELi2ELb1EEENS1_24CollectiveEpilogueBwdGQAISB_fSE_Li256ELb0ELb0EEENS1_19SingleTileSchedulerILb0ELb0ELb0ELi96EEEEEEEEEvNT_6ParamsE,(.L_x_2297 - _ZN7cutlass13device_kernelIN5flash19enable_sm80_to_sm89INS1_16FlashAttnBwdSm80INS1_25CollectiveMainloopBwdSm80ILi2ELi1EN4cute5tupleIJNS5_1CILi64EEENS7_ILi96EEENS7_ILi128EEEEEENS_6half_tEfNS_4arch4Sm80ELb0ELb1ELb0ELb0ELb0ELb0ELb0ELb0ELi2ELi2ELi2ELi2ELb1EEENS1_24CollectiveEpilogueBwdGQAISB_fSE_Li256ELb0ELb0EEENS1_19SingleTileSchedulerILb0ELb0ELb0ELi96EEEEEEEEEvNT_6ParamsE)
        .other          _ZN7cutlass13device_kernelIN5flash19enable_sm80_to_sm89INS1_16FlashAttnBwdSm80INS1_25CollectiveMainloopBwdSm80ILi2ELi1EN4cute5tupleIJNS5_1CILi64EEENS7_ILi96EEENS7_ILi128EEEEEENS_6half_tEfNS_4arch4Sm80ELb0ELb1ELb0ELb0ELb0ELb0ELb0ELb0ELi2ELi2ELi2ELi2ELb1EEENS1_24CollectiveEpilogueBwdGQAISB_fSE_Li256ELb0ELb0EEENS1_19SingleTileSchedulerILb0ELb0ELb0ELi96EEEEEEEEEvNT_6ParamsE,@"STO_CUDA_ENTRY STV_DEFAULT"
_ZN7cutlass13device_kernelIN5flash19enable_sm80_to_sm89INS1_16FlashAttnBwdSm80INS1_25CollectiveMainloopBwdSm80ILi2ELi1EN4cute5tupleIJNS5_1CILi64EEENS7_ILi96EEENS7_ILi128EEEEEENS_6half_tEfNS_4arch4Sm80ELb0ELb1ELb0ELb0ELb0ELb0ELb0ELb0ELi2ELi2ELi2ELi2ELb1EEENS1_24CollectiveEpilogueBwdGQAISB_fSE_Li256ELb0ELb0EEENS1_19SingleTileSchedulerILb0ELb0ELb0ELi96EEEEEEEEEvNT_6ParamsE:
[----:B------:R-:W-:-:S03]  /*0000*/  MOV R1, c[0x0][0x28] ;  /* 0x00000a0000017a02 */ /* 0x000fc60000000f00 */
[----:B------:R-:W1:Y:S01]  /*0010*/  S2UR UR20, SR_CTAID.Z ;  /* 0x00000000001479c3 */ /* 0x000e620000002700 */
[----:B------:R-:W-:Y:S02]  /*0020*/  IADD3 R1, R1, -0x28, RZ ;  /* 0xffffffd801017810 */ /* 0x000fe40007ffe0ff */
[----:B-1----:R-:W-:-:S13]  /*0030*/  ISETP.LE.AND P0, PT, RZ, UR20, PT ;  /* 0x00000014ff007c0c */ /* 0x002fda000bf03270 */
        /* <DEDUP_REMOVED lines=22> */
.L_x_380:
        /* <DEDUP_REMOVED lines=9> */
[----:B------:R-:W-:Y:S01]  /*0230*/  CS2R R140, SRZ ;  /* 0x00000000008c7805 */ /* 0x000fe2000001ff00 */
[----:B------:R-:W-:Y:S01]  /*0240*/  ULDC.64 UR24, c[0x0][0x118] ;  /* 0x0000460000187ab9 */ /* 0x000fe20000000a00 */
[----:B------:R-:W-:Y:S01]  /*0250*/  CS2R R146, SRZ ;  /* 0x0000000000927805 */ /* 0x000fe2000001ff00 */
[----:B------:R-:W-:Y:S01]  /*0260*/  USHF.R.S32.HI UR4, URZ, 0x1f, UR5 ;  /* 0x0000001f3f047899 */ /* 0x000fe20008011405 */
[----:B------:R-:W-:Y:S01]  /*0270*/  CS2R R144, SRZ ;  /* 0x0000000000907805 */ /* 0x000fe2000001ff00 */
[----:B------:R-:W-:Y:S01]  /*0280*/  CS2R R134, SRZ ;  /* 0x0000000000867805 */ /* 0x000fe2000001ff00 */
[----:B------:R-:W-:Y:S01]  /*0290*/  CS2R R132, SRZ ;  /* 0x0000000000847805 */ /* 0x000fe2000001ff00 */
[----:B------:R-:W-:Y:S01]  /*02a0*/  ULEA.HI UR4, UR4, UR5, URZ, 0x6 ;  /* 0x0000000504047291 */ /* 0x000fe2000f8f303f */
[----:B------:R-:W-:Y:S01]  /*02b0*/  CS2R R130, SRZ ;  /* 0x0000000000827805 */ /* 0x000fe2000001ff00 */
[----:B------:R-:W-:Y:S01]  /*02c0*/  CS2R R128, SRZ ;  /* 0x0000000000807805 */ /* 0x000fe2000001ff00 */
[----:B------:R-:W-:Y:S01]  /*02d0*/  CS2R R126, SRZ ;  /* 0x00000000007e7805 */ /* 0x000fe2000001ff00 */
[----:B------:R-:W-:Y:S01]  /*02e0*/  USHF.R.S32.HI UR12, URZ, 0x6, UR4 ;  /* 0x000000063f0c7899 */ /* 0x000fe20008011404 */
[----:B------:R-:W-:Y:S01]  /*02f0*/  CS2R R124, SRZ ;  /* 0x00000000007c7805 */ /* 0x000fe2000001ff00 */
[----:B------:R-:W-:Y:S01]  /*0300*/  CS2R R114, SRZ ;  /* 0x0000000000727805 */ /* 0x000fe2000001ff00 */
[----:B------:R-:W-:Y:S01]  /*0310*/  CS2R R112, SRZ ;  /* 0x0000000000707805 */ /* 0x000fe2000001ff00 */
[----:B------:R-:W-:Y:S01]  /*0320*/  UISETP.LT.AND UP0, UPT, URZ, UR12, UPT ;  /* 0x0000000c3f00728c */ /* 0x000fe2000bf01270 */
[----:B------:R-:W-:Y:S01]  /*0330*/  CS2R R118, SRZ ;  /* 0x0000000000767805 */ /* 0x000fe2000001ff00 */
[----:B------:R-:W-:Y:S01]  /*0340*/  CS2R R116, SRZ ;  /* 0x0000000000747805 */ /* 0x000fe2000001ff00 */
[----:B------:R-:W-:Y:S01]  /*0350*/  CS2R R122, SRZ ;  /* 0x00000000007a7805 */ /* 0x000fe2000001ff00 */
[----:B------:R-:W-:Y:S01]  /*0360*/  USEL UR12, URZ, UR12, !UP0 ;  /* 0x0000000c3f0c7287 */ /* 0x000fe2000c000000 */
[----:B------:R-:W-:Y:S01]  /*0370*/  CS2R R120, SRZ ;  /* 0x0000000000787805 */ /* 0x000fe2000001ff00 */
[----:B------:R-:W-:Y:S01]  /*0380*/  CS2R R110, SRZ ;  /* 0x00000000006e7805 */ /* 0x000fe2000001ff00 */
[----:B------:R-:W-:Y:S01]  /*0390*/  CS2R R108, SRZ ;  /* 0x00000000006c7805 */ /* 0x000fe2000001ff00 */
[----:B------:R-:W-:Y:S01]  /*03a0*/  UISETP.GT.AND UP0, UPT, UR13, UR12, UPT ;  /* 0x0000000c0d00728c */ /* 0x000fe2000bf04270 */
[----:B------:R-:W-:Y:S01]  /*03b0*/  CS2R R106, SRZ ;  /* 0x00000000006a7805 */ /* 0x000fe2000001ff00 */
[----:B------:R-:W-:Y:S01]  /*03c0*/  CS2R R104, SRZ ;  /* 0x0000000000687805 */ /* 0x000fe2000001ff00 */
[----:B------:R-:W-:Y:S01]  /*03d0*/  CS2R R102, SRZ ;  /* 0x0000000000667805 */ /* 0x000fe2000001ff00 */
[----:B------:R-:W-:Y:S01]  /*03e0*/  CS2R R100, SRZ ;  /* 0x0000000000647805 */ /* 0x000fe2000001ff00 */
[----:B------:R-:W-:Y:S01]  /*03f0*/  CS2R R90, SRZ ;  /* 0x00000000005a7805 */ /* 0x000fe2000001ff00 */
[----:B------:R-:W-:Y:S01]  /*0400*/  PLOP3.LUT P0, PT, PT, PT, UP0, 0x80, 0x0 ;  /* 0x000000000000781c */ /* 0x000fe20003f0f008 */
        /* <DEDUP_REMOVED lines=24> */
[----:B------:R-:W-:Y:S01]  /*0590*/  USHF.R.S32.HI UR15, URZ, 0x1f, UR19 ;  /* 0x0000001f3f0f7899 */ /* 0x000fe20008011413 */
[C---:B------:R-:W-:Y:S01]  /*05a0*/  IMAD.SHL.U32 R250, R246.reuse, 0x4, RZ ;  /* 0x00000004f6fa7824 */ /* 0x040fe200078e00ff */
[----:B------:R-:W-:Y:S01]  /*05b0*/  ULDC.64 UR4, c[0x0][0x288] ;  /* 0x0000a20000047ab9 */ /* 0x000fe20000000a00 */
[----:B------:R-:W-:Y:S01]  /*05c0*/  ISETP.GT.AND P2, PT, R246, 0xf, PT ;  /* 0x0000000ff600780c */ /* 0x000fe20003f44270 */
[----:B------:R-:W-:Y:S01]  /*05d0*/  ULDC.64 UR6, c[0x0][0x270] ;  /* 0x00009c0000067ab9 */ /* 0x000fe20000000a00 */
[----:B------:R-:W-:Y:S01]  /*05e0*/  IMAD.U32 R2, RZ, RZ, UR19 ;  /* 0x00000013ff027e24 */ /* 0x000fe2000f8e00ff */
[----:B------:R-:W-:Y:S01]  /*05f0*/  UIMAD UR4, UR15, UR4, URZ ;  /* 0x000000040f0472a4 */ /* 0x000fe2000f8e023f */
[----:B------:R-:W-:Y:S01]  /*0600*/  SHF.R.S32.HI R251, RZ, 0x1f, R250 ;  /* 0x0000001ffffb7819 */ /* 0x000fe200000114fa */
[----:B------:R-:W-:Y:S01]  /*0610*/  UIMAD UR6, UR15, UR6, URZ ;  /* 0x000000060f0672a4 */ /* 0x000fe2000f8e023f */
[----:B------:R-:W-:Y:S01]  /*0620*/  SHF.R.S32.HI R247, RZ, 0x1f, R246 ;  /* 0x0000001ffff77819 */ /* 0x000fe200000114f6 */
[----:B------:R-:W-:Y:S01]  /*0630*/  USHF.R.S32.HI UR18, URZ, 0x1f, UR20 ;  /* 0x0000001f3f127899 */ /* 0x000fe20008011414 */
[----:B------:R-:W-:Y:S01]  /*0640*/  IMAD.U32 R4, RZ, RZ, UR19 ;  /* 0x00000013ff047e24 */ /* 0x000fe2000f8e00ff */
[----:B------:R-:W-:Y:S01]  /*0650*/  UIMAD UR6, UR19, UR7, UR6 ;  /* 0x00000007130672a4 */ /* 0x000fe2000f8e0206 */
[----:B------:R-:W-:Y:S01]  /*0660*/  IMAD.U32 R0, RZ, RZ, UR19 ;  /* 0x00000013ff007e24 */ /* 0x000fe2000f8e00ff */
[----:B------:R-:W-:Y:S01]  /*0670*/  UIMAD UR7, UR19, UR5, UR4 ;  /* 0x00000005130772a4 */ /* 0x000fe2000f8e0204 */
[----:B------:R-:W-:Y:S01]  /*0680*/  IMAD.WIDE.U32 R2, R2, c[0x0][0x288], R250 ;  /* 0x0000a20002027a25 */ /* 0x000fe200078e00fa */
[----:B------:R-:W-:Y:S01]  /*0690*/  ULDC.64 UR8, c[0x0][0x248] ;  /* 0x0000920000087ab9 */ /* 0x000fe20000000a00 */
[----:B------:R-:W-:Y:S01]  /*06a0*/  SHF.R.S32.HI R29, RZ, 0x1f, R246 ;  /* 0x0000001fff1d7819 */ /* 0x000fe200000114f6 */
[----:B------:R-:W-:Y:S01]  /*06b0*/  ULDC.64 UR4, c[0x0][0x278] ;  /* 0x00009e0000047ab9 */ /* 0x000fe20000000a00 */
[----:B------:R-:W-:Y:S01]  /*06c0*/  IMAD.WIDE.U32 R4, R4, c[0x0][0x270], R250 ;  /* 0x00009c0004047a25 */ /* 0x000fe200078e00fa */
[----:B------:R-:W-:Y:S01]  /*06d0*/  UIMAD UR10, UR18, UR4, URZ ;  /* 0x00000004120a72a4 */ /* 0x000fe2000f8e023f */
[-C--:B------:R-:W-:Y:S01]  /*06e0*/  LEA.HI R27, R29, R246.reuse, RZ, 0x3 ;  /* 0x000000f61d1b7211 */ /* 0x080fe200078f18ff */
[----:B------:R-:W-:Y:S01]  /*06f0*/  UISETP.NE.AND UP0, UPT, UR8, 0x1, UPT ;  /* 0x000000010800788c */ /* 0x000fe2000bf05270 */
[----:B------:R-:W-:Y:S01]  /*0700*/  IMAD.WIDE.U32 R24, R0, c[0x0][0x238], R246 ;  /* 0x00008e0000187a25 */ /* 0x000fe200078e00f6 */
[----:B------:R-:W-:Y:S01]  /*0710*/  USHF.L.U32 UR14, UR12, 0x6, URZ ;  /* 0x000000060c0e7899 */ /* 0x000fe2000800063f */
[----:B------:R-:W-:Y:S01]  /*0720*/  IADD3 R8, R3, UR7, RZ ;  /* 0x0000000703087c10 */ /* 0x000fe2000fffe0ff */
[----:B------:R-:W-:Y:S01]  /*0730*/  UIMAD.WIDE.U32 UR22, UR20, UR4, URZ ;  /* 0x00000004141672a5 */ /* 0x000fe2000f8e003f */
[----:B------:R-:W-:Y:S01]  /*0740*/  IADD3 R9, R5, UR6, RZ ;  /* 0x0000000605097c10 */ /* 0x000fe2000fffe0ff */
[----:B------:R-:W-:Y:S01]  /*0750*/  UIMAD UR10, UR20, UR5, UR10 ;  /* 0x00000005140a72a4 */ /* 0x000fe2000f8e020a */
[--C-:B------:R-:W-:Y:S01]  /*0760*/  SHF.R.S32.HI R248, RZ, 0x3, R27.reuse ;  /* 0x00000003fff87819 */ /* 0x100fe2000001141b */
[----:B------:R-:W-:Y:S01]  /*0770*/  IMAD.U32 R0, RZ, RZ, UR14 ;  /* 0x0000000eff007e24 */ /* 0x000fe2000f8e00ff */
[----:B------:R-:W-:Y:S01]  /*0780*/  ULDC.64 UR4, c[0x0][0x290] ;  /* 0x0000a40000047ab9 */ /* 0x000fe20000000a00 */
[----:B------:R-:W1:Y:S01]  /*0790*/  S2R R20, SR_CTAID.X ;  /* 0x0000000000147919 */ /* 0x000e620000002500 */
[----:B------:R-:W-:Y:S01]  /*07a0*/  UIMAD.WIDE.U32 UR16, UR20, UR4, URZ ;  /* 0x00000004141072a5 */ /* 0x000fe2000f8e003f */
[----:B------:R-:W-:Y:S01]  /*07b0*/  SHF.R.S32.HI R249, RZ, 0x1f, R248 ;  /* 0x0000001ffff97819 */ /* 0x000fe200000114f8 */
[----:B------:R-:W-:Y:S01]  /*07c0*/  UIMAD.WIDE.U32 UR8, UR19, UR9, URZ ;  /* 0x00000009130872a5 */ /* 0x000fe2000f8e003f */
[C---:B------:R-:W-:Y:S01]  /*07d0*/  @!P2 IADD3 R26, P4, P3, R0.reuse, UR22, R4 ;  /* 0x00000016001aac10 */ /* 0x040fe2000fb9e004 */
[----:B------:R-:W-:Y:S01]  /*07e0*/  ULDC UR7, c[0x0][0x250] ;  /* 0x0000940000077ab9 */ /* 0x000fe20000000800 */
[----:B------:R-:W-:Y:S01]  /*07f0*/  IMAD.MOV.U32 R222, RZ, RZ, 0x40 ;  /* 0x00000040ffde7424 */ /* 0x000fe200078e00ff */
[----:B------:R-:W-:Y:S01]  /*0800*/  UMOV UR6, UR19 ;  /* 0x0000001300067c82 */ /* 0x000fe20008000000 */
[----:B------:R-:W-:Y:S01]  /*0810*/  IADD3 R28, P1, P0, R0, UR16, R2 ;  /* 0x00000010001c7c10 */ /* 0x000fe2000f83e002 */
[----:B------:R-:W-:Y:S01]  /*0820*/  @UP0 USHF.R.U32.HI UR6, URZ, UR7, UR9 ;  /* 0x000000073f060299 */ /* 0x000fe20008011609 */
[----:B------:R-:W-:Y:S01]  /*0830*/  LEA.HI R0, R29, R246, RZ, 0x6 ;  /* 0x000000f61d007211 */ /* 0x000fe200078f30ff */
[----:B------:R-:W-:Y:S01]  /*0840*/  UIMAD UR11, UR18, UR4, URZ ;  /* 0x00000004120b72a4 */ /* 0x000fe2000f8e023f */
[----:B------:R-:W-:Y:S01]  /*0850*/  LOP3.LUT R2, R27, 0xfffffff8, RZ, 0xc0, !PT ;  /* 0xfffffff81b027812 */ /* 0x000fe200078ec0ff */
[----:B------:R-:W-:Y:S01]  /*0860*/  USHF.R.S32.HI UR7, URZ, 0x1f, UR6 ;  /* 0x0000001f3f077899 */ /* 0x000fe20008011406 */
[----:B------:R-:W-:Y:S01]  /*0870*/  SHF.R.S32.HI R22, RZ, 0x6, R0 ;  /* 0x00000006ff167819 */ /* 0x000fe20000011400 */
[----:B------:R-:W-:Y:S01]  /*0880*/  UIMAD UR11, UR20, UR5, UR11 ;  /* 0x00000005140b72a4 */ /* 0x000fe2000f8e020b */
[----:B------:R-:W-:Y:S01]  /*0890*/  IMAD.SHL.U32 R0, R248, 0x40, RZ ;  /* 0x00000040f8007824 */ /* 0x000fe200078e00ff */
[----:B------:R-:W-:Y:S01]  /*08a0*/  USHF.R.S32.HI UR8, URZ, 0x1f, UR14 ;  /* 0x0000001f3f087899 */ /* 0x000fe2000801140e */
[----:B------:R-:W-:Y:S01]  /*08b0*/  IMAD.IADD R23, R246, 0x1, -R2 ;  /* 0x00000001f6177824 */ /* 0x000fe200078e0a02 */
[----:B------:R-:W-:Y:S01]  /*08c0*/  ULDC.64 UR4, c[0x0][0x1e0] ;  /* 0x0000780000047ab9 */ /* 0x000fe20000000a00 */
[----:B------:R-:W-:Y:S01]  /*08d0*/  IMAD.SHL.U32 R5, R22, 0x200, RZ ;  /* 0x0000020016057824 */ /* 0x000fe200078e00ff */
[----:B------:R-:W-:Y:S01]  /*08e0*/  UIMAD UR4, UR7, UR4, URZ ;  /* 0x00000004070472a4 */ /* 0x000fe2000f8e023f */
[----:B------:R-:W-:Y:S01]  /*08f0*/  LOP3.LUT R2, R0, 0x1c0, RZ, 0xc0, !PT ;  /* 0x000001c000027812 */ /* 0x000fe200078ec0ff */
[C---:B------:R-:W-:Y:S01]  /*0900*/  IMAD.SHL.U32 R0, R23.reuse, 0x40, RZ ;  /* 0x0000004017007824 */ /* 0x040fe200078e00ff */
[----:B------:R-:W-:Y:S01]  /*0910*/  UIADD3 UR10, UR23, UR10, URZ ;  /* 0x0000000a170a7290 */ /* 0x000fe2000fffe03f */
[----:B------:R-:W-:Y:S01]  /*0920*/  IMAD.U32 R6, RZ, RZ, UR8 ;  /* 0x00000008ff067e24 */ /* 0x000fe2000f8e00ff */
[----:B------:R-:W-:Y:S01]  /*0930*/  UIMAD UR8, UR6, UR5, UR4 ;  /* 0x00000005060872a4 */ /* 0x000fe2000f8e0204 */
[----:B------:R-:W-:Y:S01]  /*0940*/  IMAD.SHL.U32 R18, R23, 0x8, RZ ;  /* 0x0000000817127824 */ /* 0x000fe200078e00ff */
[----:B------:R-:W-:Y:S01]  /*0950*/  LOP3.LUT R0, R0, 0x1c0, RZ, 0xc0, !PT ;  /* 0x000001c000007812 */ /* 0x000fe200078ec0ff */
[----:B------:R-:W-:Y:S01]  /*0960*/  ULDC.64 UR4, c[0x0][0x1b0] ;  /* 0x00006c0000047ab9 */ /* 0x000fe20000000a00 */
[----:B------:R-:W-:Y:S01]  /*0970*/  SHF.R.U32.HI R4, RZ, 0x3, R2 ;  /* 0x00000003ff047819 */ /* 0x000fe20000011602 */
[----:B------:R-:W-:Y:S01]  /*0980*/  UIMAD UR4, UR7, UR4, URZ ;  /* 0x00000004070472a4 */ /* 0x000fe2000f8e023f */
[----:B------:R-:W-:Y:S01]  /*0990*/  LOP3.LUT R7, R2, 0x38, R18, 0xf8, !PT ;  /* 0x0000003802077812 */ /* 0x000fe200078ef812 */
[----:B------:R-:W-:Y:S01]  /*09a0*/  IMAD.U32 R10, RZ, RZ, UR6 ;  /* 0x00000006ff0a7e24 */ /* 0x000fe2000f8e00ff */
[----:B------:R-:W-:Y:S01]  /*09b0*/  LOP3.LUT R3, R0, 0x8, R27, 0xf8, !PT ;  /* 0x0000000800037812 */ /* 0x000fe200078ef81b */
[----:B------:R-:W-:Y:S01]  /*09c0*/  UIMAD UR6, UR6, UR5, UR4 ;  /* 0x00000005060672a4 */ /* 0x000fe2000f8e0204 */
[----:B------:R-:W-:Y:S01]  /*09d0*/  SHF.R.U32.HI R2, RZ, 0x3, R0 ;  /* 0x00000003ff027819 */ /* 0x000fe20000011600 */
[----:B------:R-:W-:Y:S01]  /*09e0*/  UIADD3 UR11, UR17, UR11, URZ ;  /* 0x0000000b110b7290 */ /* 0x000fe2000fffe03f */
[----:B------:R-:W-:Y:S01]  /*09f0*/  SHF.R.S32.HI R19, RZ, 0x1f, R18 ;  /* 0x0000001fff137819 */ /* 0x000fe20000011412 */
[----:B------:R-:W-:Y:S01]  /*0a00*/  ULDC.64 UR4, c[0x0][0x1e8] ;  /* 0x00007a0000047ab9 */ /* 0x000fe20000000a00 */
[C---:B------:R-:W-:Y:S01]  /*0a10*/  LOP3.LUT R240, R5.reuse, R7, R4, 0xf6, !PT ;  /* 0x0000000705f07212 */ /* 0x040fe200078ef604 */
[----:B------:R-:W-:Y:S01]  /*0a20*/  UIMAD UR4, UR18, UR4, URZ ;  /* 0x00000004120472a4 */ /* 0x000fe2000f8e023f */
[----:B------:R-:W-:Y:S01]  /*0a30*/  LOP3.LUT R2, R5, R3, R2, 0xf6, !PT ;  /* 0x0000000305027212 */ /* 0x000fe200078ef602 */
[----:B------:R-:W-:Y:S01]  /*0a40*/  IMAD.WIDE.U32 R4, R10, c[0x0][0x1e0], R18 ;  /* 0x000078000a047a25 */ /* 0x000fe200078e0012 */
[C---:B------:R-:W-:Y:S01]  /*0a50*/  @!P2 IADD3.X R30, R6.reuse, UR10, R9, P4, P3 ;  /* 0x0000000a061eac10 */ /* 0x040fe2000a7e6409 */
[----:B------:R-:W-:Y:S01]  /*0a60*/  UIMAD UR21, UR21, -0x60, URZ ;  /* 0xffffffa0151578a4 */ /* 0x000fe2000f8e023f */
[----:B------:R-:W-:Y:S01]  /*0a70*/  IADD3.X R31, R6, UR11, R8, P1, P0 ;  /* 0x0000000b061f7c10 */ /* 0x000fe20008fe0408 */
[----:B------:R-:W-:Y:S01]  /*0a80*/  IMAD R0, R249, c[0x0][0x208], RZ ;  /* 0x00008200f9007a24 */ /* 0x000fe200078e02ff */
[----:B------:R-:W-:Y:S01]  /*0a90*/  IADD3 R7, R5, UR8, RZ ;  /* 0x0000000805077c10 */ /* 0x000fe2000fffe0ff */
[----:B------:R-:W-:Y:S01]  /*0aa0*/  IMAD.WIDE.U32 R10, R10, c[0x0][0x1b0], R18 ;  /* 0x00006c000a0a7a25 */ /* 0x000fe200078e0012 */
[----:B------:R-:W-:Y:S01]  /*0ab0*/  UIMAD UR8, UR20, UR5, UR4 ;  /* 0x00000005140872a4 */ /* 0x000fe2000f8e0204 */
[----:B------:R-:W-:Y:S01]  /*0ac0*/  ISETP.GE.AND P6, PT, R18, c[0x0][0x1cc], PT ;  /* 0x0000730012007a0c */ /* 0x000fe20003fc6270 */
[----:B------:R-:W-:Y:S01]  /*0ad0*/  UMOV UR26, 0x6 ;  /* 0x00000006001a7882 */ /* 0x000fe20000000000 */
[C---:B------:R-:W-:Y:S01]  /*0ae0*/  IMAD R0, R248.reuse, c[0x0][0x20c], R0 ;  /* 0x00008300f8007a24 */ /* 0x040fe200078e0200 */
[----:B------:R-:W-:Y:S01]  /*0af0*/  ULDC.64 UR4, c[0x0][0x1b8] ;  /* 0x00006e0000047ab9 */ /* 0x000fe20000000a00 */
[----:B------:R-:W-:Y:S01]  /*0b00*/  IMAD.WIDE.U32 R12, R248, c[0x0][0x208], R18 ;  /* 0x00008200f80c7a25 */ /* 0x000fe200078e0012 */
[----:B------:R-:W-:Y:S01]  /*0b10*/  UIMAD UR4, UR18, UR4, URZ ;  /* 0x00000004120472a4 */ /* 0x000fe2000f8e023f */
[----:B------:R-:W-:Y:S01]  /*0b20*/  IADD3 R5, R11, UR6, RZ ;  /* 0x000000060b057c10 */ /* 0x000fe2000fffe0ff */
[----:B------:R-:W-:Y:S01]  /*0b30*/  ULDC.64 UR6, c[0x0][0x180] ;  /* 0x0000600000067ab9 */ /* 0x000fe20000000a00 */
[----:B------:R-:W-:Y:S01]  /*0b40*/  IMAD.MOV.U32 R6, RZ, RZ, R4 ;  /* 0x000000ffff067224 */ /* 0x000fe200078e0004 */
[----:B------:R-:W-:Y:S01]  /*0b50*/  UIMAD UR9, UR15, UR6, URZ ;  /* 0x000000060f0972a4 */ /* 0x000fe2000f8e023f */
[----:B------:R-:W-:Y:S01]  /*0b60*/  IMAD.MOV.U32 R4, RZ, RZ, R10 ;  /* 0x000000ffff047224 */ /* 0x000fe200078e000a */
[----:B------:R-:W-:Y:S01]  /*0b70*/  UIMAD UR6, UR20, UR5, UR4 ;  /* 0x00000005140672a4 */ /* 0x000fe2000f8e0204 */
[----:B------:R-:W-:Y:S01]  /*0b80*/  IMAD.IADD R15, R13, 0x1, R0 ;  /* 0x000000010d0f7824 */ /* 0x000fe200078e0200 */
[----:B------:R-:W-:Y:S01]  /*0b90*/  UIMAD UR7, UR19, UR7, UR9 ;  /* 0x00000007130772a4 */ /* 0x000fe2000f8e0209 */
[----:B------:R-:W-:Y:S01]  /*0ba0*/  IMAD.U32 R10, RZ, RZ, UR20 ;  /* 0x00000014ff0a7e24 */ /* 0x000fe2000f8e00ff */
[----:B------:R-:W-:Y:S01]  /*0bb0*/  ULDC.64 UR4, c[0x0][0x210] ;  /* 0x0000840000047ab9 */ /* 0x000fe20000000a00 */
[----:B------:R-:W-:Y:S01]  /*0bc0*/  IMAD R3, R249, c[0x0][0x178], RZ ;  /* 0x00005e00f9037a24 */ /* 0x000fe200078e02ff */
[----:B------:R-:W-:Y:S01]  /*0bd0*/  UIMAD UR4, UR15, UR4, URZ ;  /* 0x000000040f0472a4 */ /* 0x000fe2000f8e023f */
[----:B------:R-:W-:Y:S01]  /*0be0*/  IMAD.U32 R0, RZ, RZ, UR20 ;  /* 0x00000014ff007e24 */ /* 0x000fe2000f8e00ff */
[----:B------:R-:W-:Y:S01]  /*0bf0*/  CS2R R146, SRZ ;  /* 0x0000000000927805 */ /* 0x000fe2000001ff00 */
[----:B------:R-:W-:Y:S01]  /*0c00*/  IMAD.WIDE.U32 R10, R10, c[0x0][0x1e8], R6 ;  /* 0x00007a000a0a7a25 */ /* 0x000fe200078e0006 */
[----:B------:R-:W-:Y:S01]  /*0c10*/  UIMAD UR4, UR19, UR5, UR4 ;  /* 0x00000005130472a4 */ /* 0x000fe2000f8e0204 */
[----:B------:R-:W-:Y:S01]  /*0c20*/  CS2R R144, SRZ ;  /* 0x0000000000907805 */ /* 0x000fe2000001ff00 */
[----:B------:R-:W-:Y:S01]  /*0c30*/  CS2R R142, SRZ ;  /* 0x00000000008e7805 */ /* 0x000fe2000001ff00 */
[C---:B------:R-:W-:Y:S01]  /*0c40*/  IMAD R3, R248.reuse, c[0x0][0x17c], R3 ;  /* 0x00005f00f8037a24 */ /* 0x040fe200078e0203 */
[----:B------:R-:W-:Y:S01]  /*0c50*/  CS2R R140, SRZ ;  /* 0x00000000008c7805 */ /* 0x000fe2000001ff00 */
[----:B------:R-:W-:Y:S01]  /*0c60*/  IMAD.WIDE.U32 R8, R248, c[0x0][0x178], R18 ;  /* 0x00005e00f8087a25 */ /* 0x000fe200078e0012 */
[----:B------:R-:W-:Y:S01]  /*0c70*/  IADD3 R19, R18, 0x40, RZ ;  /* 0x0000004012137810 */ /* 0x000fe20007ffe0ff */
[----:B------:R-:W-:Y:S01]  /*0c80*/  CS2R R138, SRZ ;  /* 0x00000000008a7805 */ /* 0x000fe2000001ff00 */
[----:B------:R-:W-:Y:S01]  /*0c90*/  CS2R R136, SRZ ;  /* 0x0000000000887805 */ /* 0x000fe2000001ff00 */
[----:B------:R-:W-:Y:S01]  /*0ca0*/  IMAD.WIDE.U32 R6, R0, c[0x0][0x1b8], R4 ;  /* 0x00006e0000067a25 */ /* 0x000fe200078e0004 */
[----:B------:R-:W-:Y:S01]  /*0cb0*/  IADD3 R5, R11, UR8, RZ ;  /* 0x000000080b057c10 */ /* 0x000fe2000fffe0ff */
[----:B------:R-:W-:Y:S01]  /*0cc0*/  ULDC.64 UR8, c[0x0][0x208] ;  /* 0x0000820000087ab9 */ /* 0x000fe20000000a00 */
[----:B------:R-:W-:Y:S01]  /*0cd0*/  ISETP.GE.AND P5, PT, R19, c[0x0][0x1cc], PT ;  /* 0x0000730013007a0c */ /* 0x000fe20003fa6270 */
[----:B------:R-:W-:Y:S01]  /*0ce0*/  IMAD.MOV.U32 R14, RZ, RZ, R12 ;  /* 0x000000ffff0e7224 */ /* 0x000fe200078e000c */
[----:B------:R-:W-:Y:S01]  /*0cf0*/  CS2R R134, SRZ ;  /* 0x0000000000867805 */ /* 0x000fe2000001ff00 */
[----:B------:R-:W-:Y:S01]  /*0d00*/  IMAD.U32 R0, RZ, RZ, UR19 ;  /* 0x00000013ff007e24 */ /* 0x000fe2000f8e00ff */
[----:B------:R-:W-:Y:S01]  /*0d10*/  CS2R R132, SRZ ;  /* 0x0000000000847805 */ /* 0x000fe2000001ff00 */
[----:B-1----:R-:W-:Y:S01]  /*0d20*/  IMAD.WIDE R20, R20, 0x60, R248 ;  /* 0x0000006014147825 */ /* 0x002fe200078e02f8 */
[----:B------:R-:W-:Y:S01]  /*0d30*/  CS2R R130, SRZ ;  /* 0x0000000000827805 */ /* 0x000fe2000001ff00 */
[----:B------:R-:W-:Y:S01]  /*0d40*/  CS2R R128, SRZ ;  /* 0x0000000000807805 */ /* 0x000fe2000001ff00 */
[----:B------:R-:W-:Y:S01]  /*0d50*/  CS2R R126, SRZ ;  /* 0x00000000007e7805 */ /* 0x000fe2000001ff00 */
[----:B------:R-:W-:Y:S01]  /*0d60*/  IMAD.IADD R9, R9, 0x1, R3 ;  /* 0x0000000109097824 */ /* 0x000fe200078e0203 */
[----:B------:R-:W-:Y:S01]  /*0d70*/  CS2R R124, SRZ ;  /* 0x00000000007c7805 */ /* 0x000fe2000001ff00 */
[----:B------:R-:W-:Y:S01]  /*0d80*/  IMAD.U32 R12, RZ, RZ, UR19 ;  /* 0x00000013ff0c7e24 */ /* 0x000fe2000f8e00ff */
[----:B------:R-:W-:Y:S01]  /*0d90*/  CS2R R122, SRZ ;  /* 0x00000000007a7805 */ /* 0x000fe2000001ff00 */
[----:B------:R-:W-:Y:S01]  /*0da0*/  IMAD.WIDE.U32 R14, R0, c[0x0][0x210], R14 ;  /* 0x00008400000e7a25 */ /* 0x000fe200078e000e */
[----:B------:R-:W-:Y:S01]  /*0db0*/  CS2R R120, SRZ ;  /* 0x0000000000787805 */ /* 0x000fe2000001ff00 */
[----:B------:R-:W-:Y:S01]  /*0dc0*/  CS2R R118, SRZ ;  /* 0x0000000000767805 */ /* 0x000fe2000001ff00 */
[----:B------:R-:W-:Y:S01]  /*0dd0*/  CS2R R116, SRZ ;  /* 0x0000000000747805 */ /* 0x000fe2000001ff00 */
[----:B------:R-:W-:Y:S01]  /*0de0*/  IMAD.MOV.U32 R4, RZ, RZ, R10 ;  /* 0x000000ffff047224 */ /* 0x000fe200078e000a */
[----:B------:R-:W-:Y:S01]  /*0df0*/  IADD3 R11, R15, UR4, RZ ;  /* 0x000000040f0b7c10 */ /* 0x000fe2000fffe0ff */
[----:B------:R-:W-:Y:S01]  /*0e00*/  IMAD R0, R21, c[0x0][0x1d8], RZ ;  /* 0x0000760015007a24 */ /* 0x000fe200078e02ff */
[----:B------:R-:W-:Y:S01]  /*0e10*/  ULDC.64 UR4, c[0x0][0x1d8] ;  /* 0x0000760000047ab9 */ /* 0x000fe20000000a00 */
[----:B------:R-:W-:Y:S01]  /*0e20*/  IMAD.WIDE.U32 R12, R12, c[0x0][0x180], R8 ;  /* 0x000060000c0c7a25 */ /* 0x000fe200078e0008 */
[----:B------:R-:W-:Y:S01]  /*0e30*/  IADD3 R9, R7, UR6, RZ ;  /* 0x0000000607097c10 */ /* 0x000fe2000fffe0ff */
[----:B------:R-:W-:Y:S01]  /*0e40*/  USHF.L.U32 UR27, UR4, 0x6, URZ ;  /* 0x00000006041b7899 */ /* 0x000fe2000800063f */
[----:B------:R-:W-:Y:S01]  /*0e50*/  CS2R R114, SRZ ;  /* 0x0000000000727805 */ /* 0x000fe2000001ff00 */
[----:B------:R-:W-:Y:S01]  /*0e60*/  IMAD.MOV.U32 R8, RZ, RZ, R6 ;  /* 0x000000ffff087224 */ /* 0x000fe200078e0006 */
[----:B------:R-:W-:Y:S01]  /*0e70*/  IADD3 R17, R13, UR7, RZ ;  /* 0x000000070d117c10 */ /* 0x000fe2000fffe0ff */
[C---:B------:R-:W-:Y:S01]  /*0e80*/  IMAD R0, R20.reuse, c[0x0][0x1dc], R0 ;  /* 0x0000770014007a24 */ /* 0x040fe200078e0200 */
[----:B------:R-:W-:Y:S01]  /*0e90*/  USHF.L.U64.HI UR28, UR4, UR26, UR5 ;  /* 0x0000001a041c7299 */ /* 0x000fe20008010205 */
[----:B------:R-:W-:Y:S01]  /*0ea0*/  IMAD.WIDE.U32 R6, R20, c[0x0][0x1d8], R4 ;  /* 0x0000760014067a25 */ /* 0x000fe200078e0004 */
[----:B------:R-:W-:Y:S01]  /*0eb0*/  ULDC.64 UR6, c[0x0][0x1a8] ;  /* 0x00006a0000067ab9 */ /* 0x000fe20000000a00 */
[----:B------:R-:W-:Y:S01]  /*0ec0*/  CS2R R112, SRZ ;  /* 0x0000000000707805 */ /* 0x000fe2000001ff00 */
[----:B------:R-:W-:Y:S01]  /*0ed0*/  USHF.L.U32 UR30, UR6, 0x6, URZ ;  /* 0x00000006061e7899 */ /* 0x000fe2000800063f */
[----:B------:R-:W-:Y:S01]  /*0ee0*/  IMAD.MOV.U32 R10, RZ, RZ, R14 ;  /* 0x000000ffff0a7224 */ /* 0x000fe200078e000e */
[----:B------:R-:W-:Y:S01]  /*0ef0*/  LEA R4, P0, R6, c[0x0][0x1c0], 0x1 ;  /* 0x0000700006047a11 */ /* 0x000fe200078008ff */
[----:B------:R-:W-:Y:S01]  /*0f00*/  IMAD.U32 R14, RZ, RZ, UR21 ;  /* 0x00000015ff0e7e24 */ /* 0x000fe2000f8e00ff */
[----:B------:R-:W-:Y:S01]  /*0f10*/  USHF.L.U64.HI UR29, UR6, UR26, UR7 ;  /* 0x0000001a061d7299 */ /* 0x000fe20008010207 */
[----:B------:R-:W-:Y:S01]  /*0f20*/  IMAD.IADD R0, R7, 0x1, R0 ;  /* 0x0000000107007824 */ /* 0x000fe200078e0200 */
[----:B------:R-:W-:Y:S01]  /*0f30*/  ULDC.64 UR4, c[0x0][0x218] ;  /* 0x0000860000047ab9 */ /* 0x000fe20000000a00 */
[----:B------:R-:W-:Y:S01]  /*0f40*/  IMAD.MOV.U32 R16, RZ, RZ, R12 ;  /* 0x000000ffff107224 */ /* 0x000fe200078e000c */
[----:B------:R-:W-:Y:S01]  /*0f50*/  IADD3 R14, R14, c[0x0][0x198], -R248 ;  /* 0x000066000e0e7a10 */ /* 0x000fe20007ffe8f8 */
[----:B------:R-:W-:Y:S01]  /*0f60*/  IMAD.WIDE.U32 R12, R20, c[0x0][0x1a8], R8 ;  /* 0x00006a00140c7a25 */ /* 0x000fe200078e0008 */
[----:B------:R-:W-:Y:S01]  /*0f70*/  LEA.HI.X R5, R6, c[0x0][0x1c4], R0, 0x1, P0 ;  /* 0x0000710006057a11 */ /* 0x000fe200000f0c00 */
[----:B------:R-:W-:Y:S01]  /*0f80*/  UIMAD UR4, UR18, UR4, URZ ;  /* 0x00000004120472a4 */ /* 0x000fe2000f8e023f */
[C---:B------:R-:W-:Y:S01]  /*0f90*/  ISETP.LT.OR P0, PT, R14.reuse, 0x1, P6 ;  /* 0x000000010e00780c */ /* 0x040fe20003701670 */
[----:B------:R-:W-:Y:S01]  /*0fa0*/  IMAD.U32 R8, RZ, RZ, UR27 ;  /* 0x0000001bff087e24 */ /* 0x000fe2000f8e00ff */
[----:B------:R-:W-:Y:S01]  /*0fb0*/  ISETP.LT.OR P4, PT, R14, 0x1, P5 ;  /* 0x000000010e00780c */ /* 0x000fe20002f81670 */
[----:B------:R-:W-:Y:S01]  /*0fc0*/  IMAD.SHL.U32 R240, R240, 0x2, RZ ;  /* 0x00000002f0f07824 */ /* 0x000fe200078e00ff */
[----:B------:R-:W-:Y:S01]  /*0fd0*/  UIMAD UR31, UR20, UR5, UR4 ;  /* 0x00000005141f72a4 */ /* 0x000fe2000f8e0204 */
[----:B------:R-:W-:Y:S01]  /*0fe0*/  IMAD.U32 R7, RZ, RZ, UR20 ;  /* 0x00000014ff077e24 */ /* 0x000fe2000f8e00ff */
[----:B------:R-:W-:Y:S01]  /*0ff0*/  IADD3 R8, P3, P1, R8, 0x80, R4 ;  /* 0x0000008008087810 */ /* 0x000fe2000797e004 */
[----:B------:R-:W-:Y:S01]  /*1000*/  IMAD R3, R21, c[0x0][0x1a8], RZ ;  /* 0x00006a0015037a24 */ /* 0x000fe200078e02ff */
[----:B------:R-:W-:Y:S01]  /*1010*/  USHF.L.U64.HI UR26, UR8, UR26, UR9 ;  /* 0x0000001a081a7299 */ /* 0x000fe20008010209 */
[----:B------:R-:W-:Y:S01]  /*1020*/  IMAD.WIDE.U32 R32, R7, c[0x0][0x188], R16 ;  /* 0x0000620007207a25 */ /* 0x000fe200078e0010 */
[----:B------:R-:W-:Y:S01]  /*1030*/  IADD3.X R9, RZ, UR28, R5, P3, P1 ;  /* 0x0000001cff097c10 */ /* 0x000fe20009fe2405 */
[----:B------:R-:W-:Y:S01]  /*1040*/  USHF.R.S32.HI UR9, URZ, 0x1f, UR12 ;  /* 0x0000001f3f097899 */ /* 0x000fe2000801140c */
[----:B------:R-:W-:Y:S01]  /*1050*/  ISETP.LT.OR P3, PT, R14, 0x21, P6 ;  /* 0x000000210e00780c */ /* 0x000fe20003761670 */
[----:B------:R-:W-:Y:S01]  /*1060*/  @!PT LDS RZ, [RZ] ;  /* 0x00000000fffff984 */ /* 0x000fe20000000800 */
[----:B------:R-:W-:Y:S01]  /*1070*/  @!PT LDS RZ, [RZ] ;  /* 0x00000000fffff984 */ /* 0x000fe20000000800 */
[----:B------:R-:W-:Y:S01]  /*1080*/  @!PT LDS RZ, [RZ] ;  /* 0x00000000fffff984 */ /* 0x000fe20000000800 */
[----:B------:R1:W-:Y:S01]  /*1090*/  LDGSTS.E.BYPASS.LTC128B.128 [R240+0x6080], [R4.64], !P0 ;  /* 0x0608000004f07fae */ /* 0x0003e2000c101d58 */
[----:B------:R-:W-:Y:S01]  /*10a0*/  IADD3 R6, P1, R4, UR27, RZ ;  /* 0x0000001b04067c10 */ /* 0x000fe2000ff3e0ff */
[----:B------:R-:W-:Y:S01]  /*10b0*/  IMAD.U32 R0, RZ, RZ, UR20 ;  /* 0x00000014ff007e24 */ /* 0x000fe2000f8e00ff */
[----:B------:R-:W-:Y:S01]  /*10c0*/  ISETP.LT.OR P0, PT, R14, 0x21, P5 ;  /* 0x000000210e00780c */ /* 0x000fe20002f01670 */
[----:B------:R1:W-:Y:S01]  /*10d0*/  LDGSTS.E.BYPASS.LTC128B.128 [R240+0x9080], [R4.64+0x80], !P4 ;  /* 0x0908008004f07fae */ /* 0x0003e2000e101d58 */
[----:B------:R-:W-:Y:S01]  /*10e0*/  IADD3.X R7, R5, UR28, RZ, P1, !PT ;  /* 0x0000001c05077c10 */ /* 0x000fe20008ffe4ff */
[----:B------:R-:W-:Y:S01]  /*10f0*/  IMAD R3, R20, c[0x0][0x1ac], R3 ;  /* 0x00006b0014037a24 */ /* 0x000fe200078e0203 */
[----:B------:R-:W-:Y:S01]  /*1100*/  ISETP.LT.OR P1, PT, R14, 0x41, P6 ;  /* 0x000000410e00780c */ /* 0x000fe20003721670 */
[----:B------:R-:W-:Y:S01]  /*1110*/  IMAD.WIDE.U32 R36, R0, c[0x0][0x218], R10 ;  /* 0x0000860000247a25 */ /* 0x000fe200078e000a */
[----:B------:R-:W-:Y:S01]  /*1120*/  ISETP.LT.OR P5, PT, R14, 0x41, P5 ;  /* 0x000000410e00780c */ /* 0x000fe20002fa1670 */
[----:B------:R-:W-:Y:S01]  /*1130*/  UIMAD UR26, UR26, UR12, URZ ;  /* 0x0000000c1a1a72a4 */ /* 0x000fe2000f8e023f */
[----:B------:R-:W-:Y:S01]  /*1140*/  ISETP.GE.AND P6, PT, R19, c[0x0][0x19c], PT ;  /* 0x0000670013007a0c */ /* 0x000fe20003fc6270 */
[----:B------:R2:W-:Y:S01]  /*1150*/  LDGSTS.E.BYPASS.LTC128B.128 [R240+0x7080], [R6.64], !P3 ;  /* 0x0708000006f07fae */ /* 0x0005e2000d901d58 */
[----:B------:R-:W-:Y:S01]  /*1160*/  IMAD.IADD R0, R13, 0x1, R3 ;  /* 0x000000010d007824 */ /* 0x000fe200078e0203 */
[----:B------:R-:W-:Y:S01]  /*1170*/  IADD3 R35, R37, UR31, RZ ;  /* 0x0000001f25237c10 */ /* 0x000fe2000fffe0ff */
[----:B------:R-:W-:Y:S01]  /*1180*/  IMAD.U32 R10, RZ, RZ, UR30 ;  /* 0x0000001eff0a7e24 */ /* 0x000fe2000f8e00ff */
[----:B------:R3:W-:Y:S01]  /*1190*/  LDGSTS.E.BYPASS.LTC128B.128 [R240+0xa080], [R8.64], !P0 ;  /* 0x0a08000008f07fae */ /* 0x0007e2000c101d58 */
[----:B------:R-:W-:Y:S01]  /*11a0*/  ISETP.GE.AND P0, PT, R18, c[0x0][0x19c], PT ;  /* 0x0000670012007a0c */ /* 0x000fe20003f06270 */
[----:B------:R-:W-:Y:S01]  /*11b0*/  IMAD.MOV.U32 R34, RZ, RZ, R36 ;  /* 0x000000ffff227224 */ /* 0x000fe200078e0024 */
[----:B------:R-:W-:Y:S01]  /*11c0*/  ULDC.64 UR4, c[0x0][0x178] ;  /* 0x00005e0000047ab9 */ /* 0x000fe20000000a00 */
[----:B------:R-:W-:Y:S01]  /*11d0*/  IMAD.MOV.U32 R226, RZ, RZ, 0x20 ;  /* 0x00000020ffe27424 */ /* 0x000fe200078e00ff */
[----:B------:R-:W-:Y:S01]  /*11e0*/  ISETP.LT.OR P4, PT, R14, 0x1, P0 ;  /* 0x000000010e00780c */ /* 0x000fe20000781670 */
[----:B------:R-:W-:Y:S01]  /*11f0*/  ULDC.64 UR6, c[0x0][0x188] ;  /* 0x0000620000067ab9 */ /* 0x000fe20000000a00 */
[----:B------:R-:W-:Y:S01]  /*1200*/  IMAD.SHL.U32 R218, R2, 0x2, RZ ;  /* 0x0000000202da7824 */ /* 0x000fe200078e00ff */
[----:B------:R-:W-:Y:S01]  /*1210*/  UIMAD.WIDE.U32 UR32, UR12, UR4, URZ ;  /* 0x000000040c2072a5 */ /* 0x000fe2000f8e003f */
[----:B------:R4:W-:Y:S01]  /*1220*/  STL.64 [R1+0x10], R32 ;  /* 0x0000102001007387 */ /* 0x0009e20000100a00 */
[----:B------:R-:W-:Y:S01]  /*1230*/  UIMAD UR6, UR18, UR6, URZ ;  /* 0x00000006120672a4 */ /* 0x000fe2000f8e023f */
[----:B------:R-:W-:Y:S01]  /*1240*/  IMAD.MOV.U32 R228, RZ, RZ, 0x10 ;  /* 0x00000010ffe47424 */ /* 0x000fe200078e00ff */
[----:B------:R-:W-:Y:S01]  /*1250*/  CS2R R110, SRZ ;  /* 0x00000000006e7805 */ /* 0x000fe2000001ff00 */
[----:B------:R-:W-:Y:S01]  /*1260*/  STL.64 [R1+0x8], R36 ;  /* 0x0000082401007387 */ /* 0x000fe20000100a00 */
[----:B------:R-:W-:Y:S01]  /*1270*/  UIMAD UR6, UR20, UR7, UR6 ;  /* 0x00000007140672a4 */ /* 0x000fe2000f8e0206 */
[----:B------:R-:W-:Y:S01]  /*1280*/  CS2R R108, SRZ ;  /* 0x00000000006c7805 */ /* 0x000fe2000001ff00 */
[----:B------:R-:W-:Y:S01]  /*1290*/  CS2R R106, SRZ ;  /* 0x00000000006a7805 */ /* 0x000fe2000001ff00 */
[----:B------:R-:W-:Y:S01]  /*12a0*/  STL.64 [R1], R34 ;  /* 0x0000002201007387 */ /* 0x000fe20000100a00 */
[----:B------:R-:W-:Y:S01]  /*12b0*/  CS2R R104, SRZ ;  /* 0x0000000000687805 */ /* 0x000fe2000001ff00 */
[----:B------:R-:W-:Y:S01]  /*12c0*/  CS2R R102, SRZ ;  /* 0x0000000000667805 */ /* 0x000fe2000001ff00 */
[----:B------:R-:W-:Y:S01]  /*12d0*/  IADD3 R252, R33, UR6, RZ ;  /* 0x0000000621fc7c10 */ /* 0x000fe2000fffe0ff */
[----:B------:R-:W-:Y:S01]  /*12e0*/  ULDC.64 UR6, c[0x0][0x238] ;  /* 0x00008e0000067ab9 */ /* 0x000fe20000000a00 */
[----:B------:R-:W-:Y:S01]  /*12f0*/  CS2R R100, SRZ ;  /* 0x0000000000647805 */ /* 0x000fe2000001ff00 */
[----:B--2---:R-:W-:Y:S01]  /*1300*/  IADD3 R6, P3, R6, UR27, RZ ;  /* 0x0000001b06067c10 */ /* 0x004fe2000ff7e0ff */
[----:B------:R-:W-:Y:S01]  /*1310*/  USHF.L.U32 UR27, UR8, 0x6, URZ ;  /* 0x00000006081b7899 */ /* 0x000fe2000800063f */
[----:B------:R-:W-:Y:S01]  /*1320*/  CS2R R98, SRZ ;  /* 0x0000000000627805 */ /* 0x000fe2000001ff00 */
[----:B------:R-:W-:Y:S01]  /*1330*/  UIMAD UR6, UR15, UR6, URZ ;  /* 0x000000060f0672a4 */ /* 0x000fe2000f8e023f */
[----:B------:R-:W-:Y:S01]  /*1340*/  IADD3.X R7, R7, UR28, RZ, P3, !PT ;  /* 0x0000001c07077c10 */ /* 0x000fe20009ffe4ff */
[----:B------:R-:W-:Y:S01]  /*1350*/  UIMAD UR26, UR9, UR27, UR26 ;  /* 0x0000001b091a72a4 */ /* 0x000fe2000f8e021a */
[----:B------:R-:W-:Y:S01]  /*1360*/  ISETP.LT.OR P3, PT, R14, 0x1, P6 ;  /* 0x000000010e00780c */ /* 0x000fe20003761670 */
[----:B---3--:R-:W-:Y:S01]  /*1370*/  IMAD.U32 R8, RZ, RZ, UR27 ;  /* 0x0000001bff087e24 */ /* 0x008fe2000f8e00ff */
[----:B------:R-:W-:Y:S01]  /*1380*/  UIMAD UR28, UR9, UR4, URZ ;  /* 0x00000004091c72a4 */ /* 0x000fe2000f8e023f */
[----:B------:R2:W-:Y:S01]  /*1390*/  LDGSTS.E.BYPASS.LTC128B.128 [R240+0x8080], [R6.64], !P1 ;  /* 0x0808000006f07fae */ /* 0x0005e2000c901d58 */
[----:B-1----:R-:W-:Y:S01]  /*13a0*/  LEA R4, P1, R12, c[0x0][0x190], 0x1 ;  /* 0x000064000c047a11 */ /* 0x002fe200078208ff */
[----:B------:R-:W-:Y:S01]  /*13b0*/  IMAD.WIDE.U32 R8, R8, UR12, R34 ;  /* 0x0000000c08087c25 */ /* 0x000fe2000f8e0022 */
[----:B------:R-:W-:Y:S01]  /*13c0*/  UIMAD UR28, UR12, UR5, UR28 ;  /* 0x000000050c1c72a4 */ /* 0x000fe2000f8e021c */
[----:B------:R2:W-:Y:S01]  /*13d0*/  LDGSTS.E.BYPASS.LTC128B.128 [R240+0xb080], [R6.64+0x80], !P5 ;  /* 0x0b08008006f07fae */ /* 0x0005e2000e901d58 */
[----:B------:R-:W-:Y:S01]  /*13e0*/  ISETP.LT.OR P5, PT, R14, 0x21, P0 ;  /* 0x000000210e00780c */ /* 0x000fe200007a1670 */
[----:B------:R-:W-:Y:S01]  /*13f0*/  ULDC UR9, c[0x0][0x20c] ;  /* 0x0000830000097ab9 */ /* 0x000fe20000000800 */
[----:B------:R-:W-:Y:S01]  /*1400*/  LEA.HI.X R5, R12, c[0x0][0x194], R0, 0x1, P1 ;  /* 0x000065000c057a11 */ /* 0x000fe200008f0c00 */
[----:B------:R-:W0:Y:S01]  /*1410*/  LDGDEPBAR ;  /* 0x00000000000079af */ /* 0x000e220000000000 */
[----:B------:R-:W-:Y:S01]  /*1420*/  ISETP.LT.OR P0, PT, R14, 0x41, P0 ;  /* 0x000000410e00780c */ /* 0x000fe20000701670 */
[----:B------:R-:W-:Y:S01]  /*1430*/  UIADD3 UR28, UR33, UR28, URZ ;  /* 0x0000001c211c7290 */ /* 0x000fe2000fffe03f */
[----:B------:R-:W-:Y:S01]  /*1440*/  IADD3 R0, R9, UR26, RZ ;  /* 0x0000001a09007c10 */ /* 0x000fe2000fffe0ff */
[----:B------:R1:W-:Y:S01]  /*1450*/  LDGSTS.E.BYPASS.LTC128B.128 [R240+0x80], [R4.64], !P4 ;  /* 0x0008000004f07fae */ /* 0x0003e2000e101d58 */
[C---:B------:R-:W-:Y:S01]  /*1460*/  LEA R16, P4, R8.reuse, c[0x0][0x1f0], 0x1 ;  /* 0x00007c0008107a11 */ /* 0x040fe200078808ff */
[----:B------:R-:W-:Y:S01]  /*1470*/  IMAD.U32 R9, RZ, RZ, UR33 ;  /* 0x00000021ff097e24 */ /* 0x000fe2000f8e00ff */
[----:B------:R-:W-:Y:S01]  /*1480*/  UMOV UR26, 0x5 ;  /* 0x00000005001a7882 */ /* 0x000fe20000000000 */
[----:B------:R1:W-:Y:S01]  /*1490*/  LDGSTS.E.BYPASS.LTC128B.128 [R240+0x3080], [R4.64+0x80], !P3 ;  /* 0x0308008004f07fae */ /* 0x0003e2000d901d58 */
[----:B------:R-:W-:Y:S01]  /*14a0*/  LEA.HI.X R17, R8, c[0x0][0x1f4], R0, 0x1, P4 ;  /* 0x00007d0008117a11 */ /* 0x000fe200020f0c00 */
[----:B------:R-:W-:Y:S01]  /*14b0*/  IMAD.U32 R8, RZ, RZ, UR32 ;  /* 0x00000020ff087e24 */ /* 0x000fe2000f8e00ff */
[----:B------:R-:W-:Y:S01]  /*14c0*/  ISETP.GE.AND P4, PT, R18, c[0x0][0x16c], PT ;  /* 0x00005b0012007a0c */ /* 0x000fe20003f86270 */
[----:B------:R-:W-:Y:S01]  /*14d0*/  IMAD.U32 R9, RZ, RZ, UR28 ;  /* 0x0000001cff097e24 */ /* 0x000fe2000f8e00ff */
[----:B------:R-:W-:Y:S01]  /*14e0*/  USHF.L.U64.HI UR9, UR8, UR26, UR9 ;  /* 0x0000001a08097299 */ /* 0x000fe20008010209 */
[----:B------:R-:W-:Y:S01]  /*14f0*/  CS2R R96, SRZ ;  /* 0x0000000000607805 */ /* 0x000fe2000001ff00 */
[----:B------:R-:W-:Y:S01]  /*1500*/  SEL R0, RZ, 0x1, P4 ;  /* 0x00000001ff007807 */ /* 0x000fe20002000000 */
[----:B------:R-:W-:Y:S01]  /*1510*/  USHF.L.U32 UR8, UR8, 0x5, URZ ;  /* 0x0000000508087899 */ /* 0x000fe2000800063f */
[----:B------:R-:W-:Y:S01]  /*1520*/  CS2R R94, SRZ ;  /* 0x00000000005e7805 */ /* 0x000fe2000001ff00 */
[----:B------:R-:W-:Y:S01]  /*1530*/  UIMAD UR6, UR19, UR7, UR6 ;  /* 0x00000007130672a4 */ /* 0x000fe2000f8e0206 */
[----:B------:R-:W-:Y:S01]  /*1540*/  CS2R R92, SRZ ;  /* 0x00000000005c7805 */ /* 0x000fe2000001ff00 */
[----:B------:R-:W-:Y:S01]  /*1550*/  ULDC UR26, c[0x0][0x198] ;  /* 0x00006600001a7ab9 */ /* 0x000fe20000000800 */
[----:B------:R-:W-:Y:S01]  /*1560*/  CS2R R90, SRZ ;  /* 0x00000000005a7805 */ /* 0x000fe2000001ff00 */
[----:B------:R-:W-:Y:S01]  /*1570*/  UIADD3 UR26, UR21, UR26, URZ ;  /* 0x0000001a151a7290 */ /* 0x000fe2000fffe03f */
[----:B--2---:R-:W-:Y:S01]  /*1580*/  IADD3 R6, P1, R4, UR30, RZ ;  /* 0x0000001e04067c10 */ /* 0x004fe2000ff3e0ff */
[----:B------:R-:W-:Y:S01]  /*1590*/  ULDC UR19, c[0x0][0x2a0] ;  /* 0x0000a80000137ab9 */ /* 0x000fe20000000800 */
[----:B------:R-:W-:Y:S01]  /*15a0*/  CS2R R88, SRZ ;  /* 0x0000000000587805 */ /* 0x000fe2000001ff00 */
[----:B------:R-:W-:Y:S01]  /*15b0*/  ULOP3.LUT UR19, URZ, UR19, URZ, 0x33, !UPT ;  /* 0x000000133f137292 */ /* 0x000fe2000f8e333f */
[----:B------:R-:W-:Y:S01]  /*15c0*/  IADD3.X R7, R5, UR29, RZ, P1, !PT ;  /* 0x0000001d05077c10 */ /* 0x000fe20008ffe4ff */
[----:B------:R-:W-:Y:S01]  /*15d0*/  CS2R R86, SRZ ;  /* 0x0000000000567805 */ /* 0x000fe2000001ff00 */
[----:B------:R-:W-:Y:S01]  /*15e0*/  IADD3 R10, P3, P1, R10, 0x80, R4 ;  /* 0x000000800a0a7810 */ /* 0x000fe2000797e004 */
[----:B------:R-:W-:Y:S01]  /*15f0*/  CS2R R84, SRZ ;  /* 0x0000000000547805 */ /* 0x000fe2000001ff00 */
[----:B------:R-:W-:Y:S01]  /*1600*/  CS2R R82, SRZ ;  /* 0x0000000000527805 */ /* 0x000fe2000001ff00 */
[----:B------:R2:W-:Y:S01]  /*1610*/  LDGSTS.E.BYPASS.LTC128B.128 [R240+0x1080], [R6.64], !P5 ;  /* 0x0108000006f07fae */ /* 0x0005e2000e901d58 */
[C---:B------:R-:W-:Y:S01]  /*1620*/  ISETP.LT.OR P5, PT, R14.reuse, 0x21, P6 ;  /* 0x000000210e00780c */ /* 0x040fe200037a1670 */
[----:B------:R-:W-:Y:S01]  /*1630*/  CS2R R80, SRZ ;  /* 0x0000000000507805 */ /* 0x000fe2000001ff00 */
[----:B------:R-:W-:Y:S01]  /*1640*/  ISETP.LT.OR P6, PT, R14, 0x41, P6 ;  /* 0x000000410e00780c */ /* 0x000fe200037c1670 */
[----:B------:R-:W-:Y:S01]  /*1650*/  IMAD.U32 R14, RZ, RZ, UR14 ;  /* 0x0000000eff0e7e24 */ /* 0x000fe2000f8e00ff */
[----:B------:R-:W-:Y:S01]  /*1660*/  IADD3.X R11, RZ, UR29, R5, P3, P1 ;  /* 0x0000001dff0b7c10 */ /* 0x000fe20009fe2405 */
[----:B------:R-:W-:Y:S01]  /*1670*/  CS2R R78, SRZ ;  /* 0x00000000004e7805 */ /* 0x000fe2000001ff00 */
[----:B-1----:R-:W-:Y:S01]  /*1680*/  IADD3 R4, P1, R6, UR30, RZ ;  /* 0x0000001e06047c10 */ /* 0x002fe2000ff3e0ff */
[----:B------:R-:W-:Y:S01]  /*1690*/  CS2R R76, SRZ ;  /* 0x00000000004c7805 */ /* 0x000fe2000001ff00 */
[----:B------:R-:W-:Y:S01]  /*16a0*/  ISETP.GE.AND P3, PT, R19, c[0x0][0x16c], PT ;  /* 0x00005b0013007a0c */ /* 0x000fe20003f66270 */
[----:B------:R-:W-:Y:S01]  /*16b0*/  CS2R R74, SRZ ;  /* 0x00000000004a7805 */ /* 0x000fe2000001ff00 */
[----:B------:R-:W-:Y:S01]  /*16c0*/  IADD3.X R5, R7, UR29, RZ, P1, !PT ;  /* 0x0000001d07057c10 */ /* 0x000fe20008ffe4ff */
[----:B------:R-:W-:Y:S01]  /*16d0*/  CS2R R72, SRZ ;  /* 0x0000000000487805 */ /* 0x000fe2000001ff00 */
[----:B------:R-:W-:Y:S01]  /*16e0*/  LEA R3, P1, R8, R32, 0x6 ;  /* 0x0000002008037211 */ /* 0x000fe200078230ff */
[----:B------:R1:W-:Y:S01]  /*16f0*/  LDGSTS.E.BYPASS.LTC128B.128 [R240+0x4080], [R10.64], !P5 ;  /* 0x040800000af07fae */ /* 0x0003e2000e901d58 */
[----:B------:R-:W-:Y:S01]  /*1700*/  IADD3 R2, -R248, c[0x0][0x168], -R14 ;  /* 0x00005a00f8027a10 */ /* 0x000fe20007ffe90e */
[----:B------:R-:W-:Y:S01]  /*1710*/  CS2R R70, SRZ ;  /* 0x0000000000467805 */ /* 0x000fe2000001ff00 */
[----:B------:R-:W-:Y:S01]  /*1720*/  LEA.HI.X R8, R8, R252, R9, 0x6, P1 ;  /* 0x000000fc08087211 */ /* 0x000fe200008f3409 */
[----:B------:R3:W-:Y:S01]  /*1730*/  LDGSTS.E.BYPASS.LTC128B.128 [R240+0x2080], [R4.64], !P0 ;  /* 0x0208000004f07fae */ /* 0x0007e2000c101d58 */
[C---:B------:R-:W-:Y:S01]  /*1740*/  LEA R12, P1, R3.reuse, c[0x0][0x160], 0x1 ;  /* 0x00005800030c7a11 */ /* 0x040fe200078208ff */
[----:B------:R-:W-:Y:S01]  /*1750*/  CS2R R68, SRZ ;  /* 0x0000000000447805 */ /* 0x000fe2000001ff00 */
[----:B------:R-:W-:Y:S01]  /*1760*/  CS2R R66, SRZ ;  /* 0x0000000000427805 */ /* 0x000fe2000001ff00 */
[----:B------:R3:W-:Y:S01]  /*1770*/  LDGSTS.E.BYPASS.LTC128B.128 [R240+0x5080], [R4.64+0x80], !P6 ;  /* 0x0508008004f07fae */ /* 0x0007e2000f101d58 */
[----:B------:R-:W-:Y:S01]  /*1780*/  LEA.HI.X R13, R3, c[0x0][0x164], R8, 0x1, P1 ;  /* 0x00005900030d7a11 */ /* 0x000fe200008f0c08 */
[----:B------:R-:W-:Y:S01]  /*1790*/  IMAD.U32 R3, RZ, RZ, UR5 ;  /* 0x00000005ff037e24 */ /* 0x000fe2000f8e00ff */
[C---:B------:R-:W-:Y:S01]  /*17a0*/  LOP3.LUT P6, RZ, R23.reuse, 0x2, RZ, 0xc0, !PT ;  /* 0x0000000217ff7812 */ /* 0x040fe200078cc0ff */
[----:B------:R-:W0:Y:S01]  /*17b0*/  LDGDEPBAR ;  /* 0x00000000000079af */ /* 0x000e220000000000 */
[----:B--2---:R-:W-:Y:S01]  /*17c0*/  SEL R6, RZ, 0x2, P3 ;  /* 0x00000002ff067807 */ /* 0x004fe20001800000 */
[----:B------:R-:W-:Y:S01]  /*17d0*/  IMAD.U32 R7, RZ, RZ, UR20 ;  /* 0x00000014ff077e24 */ /* 0x000fe2000f8e00ff */
[----:B------:R-:W-:Y:S01]  /*17e0*/  CS2R R64, SRZ ;  /* 0x0000000000407805 */ /* 0x000fe2000001ff00 */
[----:B------:R-:W-:Y:S01]  /*17f0*/  CS2R R62, SRZ ;  /* 0x00000000003e7805 */ /* 0x000fe2000001ff00 */
[----:B------:R-:W-:Y:S01]  /*1800*/  CS2R R60, SRZ ;  /* 0x00000000003c7805 */ /* 0x000fe2000001ff00 */
[----:B------:R-:W-:Y:S01]  /*1810*/  IMAD.IADD R0, R6, 0x1, R0 ;  /* 0x0000000106007824 */ /* 0x000fe200078e0200 */
[----:B------:R-:W-:Y:S01]  /*1820*/  CS2R R58, SRZ ;  /* 0x00000000003a7805 */ /* 0x000fe2000001ff00 */
[----:B------:R-:W-:Y:S01]  /*1830*/  IMAD.U32 R6, RZ, RZ, UR4 ;  /* 0x00000004ff067e24 */ /* 0x000fe2000f8e00ff */
[----:B------:R-:W-:Y:S01]  /*1840*/  CS2R R56, SRZ ;  /* 0x0000000000387805 */ /* 0x000fe2000001ff00 */
[----:B------:R-:W-:Y:S01]  /*1850*/  CS2R R54, SRZ ;  /* 0x0000000000367805 */ /* 0x000fe2000001ff00 */
[----:B------:R-:W-:Y:S01]  /*1860*/  LOP3.LUT P0, RZ, R0, 0x1, RZ, 0xc0, !PT ;  /* 0x0000000100ff7812 */ /* 0x000fe2000780c0ff */
[----:B------:R-:W-:Y:S01]  /*1870*/  CS2R R52, SRZ ;  /* 0x0000000000347805 */ /* 0x000fe2000001ff00 */
[----:B------:R-:W-:Y:S01]  /*1880*/  LEA R8, P1, R6, R12, 0x6 ;  /* 0x0000000c06087211 */ /* 0x000fe200078230ff */
[----:B------:R-:W-:Y:S01]  /*1890*/  USHF.L.U64.HI UR5, UR4, 0x5, UR5 ;  /* 0x0000000504057899 */ /* 0x000fe20008010205 */
[----:B------:R-:W-:Y:S01]  /*18a0*/  LOP3.LUT P5, RZ, R0, 0x2, RZ, 0xc0, !PT ;  /* 0x0000000200ff7812 */ /* 0x000fe200078ac0ff */
[----:B------:R-:W-:Y:S01]  /*18b0*/  USHF.L.U32 UR14, UR4, 0x5, URZ ;  /* 0x00000005040e7899 */ /* 0x000fe2000800063f */
[----:B------:R-:W-:Y:S01]  /*18c0*/  LEA.HI.X R9, R6, R13, R3, 0x6, P1 ;  /* 0x0000000d06097211 */ /* 0x000fe200008f3403 */
[----:B------:R-:W-:Y:S01]  /*18d0*/  IMAD.U32 R6, RZ, RZ, UR8 ;  /* 0x00000008ff067e24 */ /* 0x000fe2000f8e00ff */
[C---:B------:R-:W-:Y:S01]  /*18e0*/  LOP3.LUT P1, RZ, R23.reuse, 0x4, RZ, 0xc0, !PT ;  /* 0x0000000417ff7812 */ /* 0x040fe2000782c0ff */
[----:B------:R-:W-:Y:S01]  /*18f0*/  IMAD.SHL.U32 R23, R23, 0x20, RZ ;  /* 0x0000002017177824 */ /* 0x000fe200078e00ff */
[----:B------:R-:W-:Y:S01]  /*1900*/  SEL R0, R226, 0xffffffe0, !P6 ;  /* 0xffffffe0e2007807 */ /* 0x000fe20007000000 */
[----:B------:R-:W-:Y:S01]  /*1910*/  UMOV UR4, URZ ;  /* 0x0000003f00047c82 */ /* 0x000fe20008000000 */
[----:B------:R-:W-:Y:S01]  /*1920*/  SEL R222, R222, 0xffffffc0, !P1 ;  /* 0xffffffc0dede7807 */ /* 0x000fe20004800000 */
[----:B------:R-:W-:-:S04]  /*1930*/  DEPBAR.LE SB0, 0x1 ;  /* 0x000080400000791a */ /* 0x000fc80000000000 */
[----:B------:R-:W-:Y:S01]  /*1940*/  BAR.SYNC.DEFER_BLOCKING 0x0 ;  /* 0x0000000000007b1d */ /* 0x000fe20000010000 */
[----:B------:R-:W-:Y:S01]  /*1950*/  IMAD.IADD R219, R218, 0x1, R222 ;  /* 0x00000001dadb7824 */ /* 0x000fe200078e02de */
[----:B------:R-:W-:Y:S01]  /*1960*/  ISETP.LT.OR P1, PT, R2, 0x1, !P0 ;  /* 0x000000010200780c */ /* 0x000fe20004721670 */
[----:B------:R-:W-:Y:S01]  /*1970*/  IMAD.IADD R220, R218, 0x1, R0 ;  /* 0x00000001dadc7824 */ /* 0x000fe200078e0200 */
[----:B------:R-:W-:Y:S01]  /*1980*/  ISETP.LT.OR P6, PT, R2, 0x1, !P5 ;  /* 0x000000010200780c */ /* 0x000fe20006fc1670 */
[----:B------:R-:W-:Y:S01]  /*1990*/  IMAD.IADD R0, R0, 0x1, R219 ;  /* 0x0000000100007824 */ /* 0x000fe200078e02db */
[C---:B------:R-:W-:Y:S01]  /*19a0*/  ISETP.LT.OR P0, PT, R2.reuse, 0x21, !P0 ;  /* 0x000000210200780c */ /* 0x040fe20004701670 */
[----:B---3--:R-:W-:Y:S01]  /*19b0*/  IMAD.U32 R4, RZ, RZ, UR8 ;  /* 0x00000008ff047e24 */ /* 0x008fe2000f8e00ff */
[----:B------:R-:W-:Y:S01]  /*19c0*/  ISETP.LT.OR P5, PT, R2, 0x21, !P5 ;  /* 0x000000210200780c */ /* 0x000fe20006fa1670 */
[----:B------:R-:W-:Y:S01]  /*19d0*/  IMAD.U32 R5, RZ, RZ, UR9 ;  /* 0x00000009ff057e24 */ /* 0x000fe2000f8e00ff */
[----:B------:R-:W-:Y:S01]  /*19e0*/  IADD3 R3, R25, UR6, RZ ;  /* 0x0000000619037c10 */ /* 0x000fe2000fffe0ff */
[----:B------:R-:W-:Y:S01]  /*19f0*/  IMAD.MOV.U32 R2, RZ, RZ, R24 ;  /* 0x000000ffff027224 */ /* 0x000fe200078e0018 */
[----:B------:R-:W-:Y:S01]  /*1a00*/  ULDC.64 UR6, c[0x0][0x240] ;  /* 0x0000900000067ab9 */ /* 0x000fe20000000a00 */
[----:B------:R-:W-:Y:S01]  /*1a10*/  IMAD.IADD R222, R222, 0x1, R220 ;  /* 0x00000001dede7824 */ /* 0x000fe200078e02dc */
[----:B------:R-:W-:Y:S01]  /*1a20*/  UIMAD UR6, UR18, UR6, URZ ;  /* 0x00000006120672a4 */ /* 0x000fe2000f8e023f */
[----:B----4-:R-:W-:Y:S01]  /*1a30*/  IMAD.WIDE.U32 R32, R7, c[0x0][0x240], R2 ;  /* 0x0000900007207a25 */ /* 0x010fe200078e0002 */
[----:B------:R-:W-:Y:S01]  /*1a40*/  LEA.HI R2, R29, R246, RZ, 0x5 ;  /* 0x000000f61d027211 */ /* 0x000fe200078f28ff */
[----:B------:R-:W-:-:S02]  /*1a50*/  ULDC UR18, c[0x0][0x2a8] ;  /* 0x0000aa0000127ab9 */ /* 0x000fc40000000800 */
[----:B------:R-:W-:Y:S01]  /*1a60*/  UIMAD UR20, UR20, UR7, UR6 ;  /* 0x00000007141472a4 */ /* 0x000fe2000f8e0206 */
[----:B------:R-:W-:Y:S01]  /*1a70*/  SHF.R.S32.HI R7, RZ, 0x5, R2 ;  /* 0x00000005ff077819 */ /* 0x000fe20000011402 */
[----:B------:R-:W-:Y:S01]  /*1a80*/  STL.64 [R1+0x18], R32 ;  /* 0x0000182001007387 */ /* 0x000fe20000100a00 */
[----:B------:R-:W-:Y:S02]  /*1a90*/  UMOV UR7, 0x1 ;  /* 0x0000000100077882 */ /* 0x000fe40000000000 */
[----:B------:R-:W-:Y:S01]  /*1aa0*/  ULDC UR6, c[0x0][0x168] ;  /* 0x00005a0000067ab9 */ /* 0x000fe20000000800 */
[----:B------:R-:W2:Y:S01]  /*1ab0*/  LDSM.16.M88.2 R174, [R0+0x6080] ;  /* 0x0060800000ae783b */ /* 0x000ea20000000100 */
[----:B------:R-:W-:Y:S02]  /*1ac0*/  UIADD3 UR6, UR26, -UR6, UR7 ;  /* 0x800000061a067290 */ /* 0x000fe4000fffe007 */
[----:B------:R-:W-:Y:S01]  /*1ad0*/  UISETP.LE.AND UP0, UPT, UR7, UR18, UPT ;  /* 0x000000120700728c */ /* 0x000fe2000bf03270 */
[----:B------:R-:W3:Y:S01]  /*1ae0*/  LDSM.16.M88.2 R176, [R0+0x7080] ;  /* 0x0070800000b0783b */ /* 0x000ee20000000100 */
[----:B------:R-:W-:-:S02]  /*1af0*/  UMOV UR15, 0x1 ;  /* 0x00000001000f7882 */ /* 0x000fc40000000000 */
[----:B------:R-:W-:Y:S01]  /*1b00*/  UISETP.GE.AND UP6, UPT, UR21, 0x1, UPT ;  /* 0x000000011500788c */ /* 0x000fe2000bfc6270 */
[----:B------:R-:W4:Y:S01]  /*1b10*/  LDSM.16.M88.2 R178, [R0+0x8080] ;  /* 0x0080800000b2783b */ /* 0x000f220000000100 */
[----:B------:R-:W-:Y:S02]  /*1b20*/  UP2UR UR18, UPR, URZ, 0x1 ;  /* 0x000000013f127883 */ /* 0x000fe40008000000 */
[----:B------:R-:W-:Y:S01]  /*1b30*/  UISETP.GE.AND UP5, UPT, UR21, 0x2, UPT ;  /* 0x000000021500788c */ /* 0x000fe2000bfa6270 */
[----:B------:R-:W1:Y:S01]  /*1b40*/  LDSM.16.M88.2 R198, [R0+0x9080] ;  /* 0x0090800000c6783b */ /* 0x000e620000000100 */
[----:B------:R-:W-:Y:S02]  /*1b50*/  UISETP.GE.AND UP4, UPT, UR21, 0x21, UPT ;  /* 0x000000211500788c */ /* 0x000fe4000bf86270 */
[----:B------:R-:W-:Y:S01]  /*1b60*/  UISETP.GE.AND UP3, UPT, UR21, 0x22, UPT ;  /* 0x000000221500788c */ /* 0x000fe2000bf66270 */
[----:B------:R-:W1:Y:S01]  /*1b70*/  LDSM.16.M88.2 R200, [R0+0xa080] ;  /* 0x00a0800000c8783b */ /* 0x000e620000000100 */
[----:B------:R-:W-:-:S02]  /*1b80*/  UISETP.GE.AND UP2, UPT, UR21, 0x41, UPT ;  /* 0x000000411500788c */ /* 0x000fc4000bf46270 */
[----:B------:R-:W-:Y:S01]  /*1b90*/  UISETP.GE.AND UP1, UPT, UR21, 0x42, UPT ;  /* 0x000000421500788c */ /* 0x000fe2000bf26270 */
[----:B------:R5:W1:Y:S04]  /*1ba0*/  LDSM.16.M88.2 R202, [R0+0xb080] ;  /* 0x00b0800000ca783b */ /* 0x000a680000000100 */
[----:B------:R1:W1:Y:S04]  /*1bb0*/  LDSM.16.M88.2 R152, [R218+0x6080] ;  /* 0x00608000da98783b */ /* 0x0002680000000100 */
[----:B------:R1:W1:Y:S04]  /*1bc0*/  LDSM.16.M88.2 R154, [R218+0x7080] ;  /* 0x00708000da9a783b */ /* 0x0002680000000100 */
[----:B------:R1:W1:Y:S04]  /*1bd0*/  LDSM.16.M88.2 R156, [R218+0x8080] ;  /* 0x00808000da9c783b */ /* 0x0002680000000100 */
[----:B------:R1:W1:Y:S04]  /*1be0*/  LDSM.16.M88.2 R158, [R220+0x6080] ;  /* 0x00608000dc9e783b */ /* 0x0002680000000100 */
[----:B------:R1:W1:Y:S01]  /*1bf0*/  LDSM.16.M88.2 R164, [R220+0x7080] ;  /* 0x00708000dca4783b */ /* 0x0002620000000100 */
[----:B-----5:R-:W-:-:S03]  /*1c00*/  IADD3 R0, -R14, c[0x0][0x168], -R248 ;  /* 0x00005a000e007a10 */ /* 0x020fc60007ffe9f8 */
        /* <DEDUP_REMOVED lines=13> */
[----:B------:R-:W-:Y:S06]  /*1ce0*/  BAR.SYNC.DEFER_BLOCKING 0x0 ;  /* 0x0000000000007b1d */ /* 0x000fec0000010000 */
[----:B------:R-:W-:Y:S01]  /*1cf0*/  @!PT LDS RZ, [RZ] ;  /* 0x00000000fffff984 */ /* 0x000fe20000000800 */
[----:B------:R-:W-:Y:S01]  /*1d00*/  @!PT LDS RZ, [RZ] ;  /* 0x00000000fffff984 */ /* 0x000fe20000000800 */
[----:B------:R-:W-:Y:S01]  /*1d10*/  @!PT LDS RZ, [RZ] ;  /* 0x00000000fffff984 */ /* 0x000fe20000000800 */
[----:B------:R5:W-:Y:S01]  /*1d20*/  LDGSTS.E.BYPASS.LTC128B.128 [R240+0x6080], [R12.64], !P1 ;  /* 0x060800000cf07fae */ /* 0x000be2000c901d58 */
[----:B------:R-:W-:-:S03]  /*1d30*/  LEA R4, P1, R4, R16, 0x1 ;  /* 0x0000001004047211 */ /* 0x000fc600078208ff */
[----:B------:R5:W-:Y:S01]  /*1d40*/  LDGSTS.E.BYPASS.LTC128B.128 [R240+0x8080], [R12.64+0x80], !P6 ;  /* 0x080800800cf07fae */ /* 0x000be2000f101d58 */
[----:B------:R-:W-:Y:S02]  /*1d50*/  LEA.HI.X R5, R6, R17, R5, 0x1, P1 ;  /* 0x0000001106057211 */ /* 0x000fe400008f0c05 */
[----:B-1----:R-:W-:Y:S01]  /*1d60*/  @!P2 LEA R10, P1, R26, c[0x0][0x258], 0x2 ;  /* 0x000096001a0aaa11 */ /* 0x002fe200078210ff */
[----:B------:R1:W-:Y:S01]  /*1d70*/  LDGSTS.E.BYPASS.LTC128B.128 [R240+0x7080], [R8.64], !P0 ;  /* 0x0708000008f07fae */ /* 0x0003e2000c101d58 */
[C---:B------:R-:W-:Y:S02]  /*1d80*/  ISETP.GE.AND P0, PT, R18.reuse, c[0x0][0x1fc], PT ;  /* 0x00007f0012007a0c */ /* 0x040fe40003f06270 */
[----:B------:R-:W-:Y:S01]  /*1d90*/  ISETP.GE.AND P6, PT, R18, c[0x0][0x1fc], PT ;  /* 0x00007f0012007a0c */ /* 0x000fe20003fc6270 */
[----:B------:R1:W-:Y:S01]  /*1da0*/  LDGSTS.E.BYPASS.LTC128B.128 [R240+0x9080], [R8.64+0x80], !P5 ;  /* 0x0908008008f07fae */ /* 0x0003e2000e901d58 */
[----:B------:R-:W-:Y:S01]  /*1db0*/  @!P2 LEA.HI.X R11, R26, c[0x0][0x25c], R30, 0x2, P1 ;  /* 0x000097001a0baa11 */ /* 0x000fe200008f141e */
[----:B------:R-:W-:Y:S01]  /*1dc0*/  @!P2 IMAD.SHL.U32 R18, R246, 0x10, RZ ;  /* 0x00000010f612a824 */ /* 0x000fe200078e00ff */
[----:B------:R-:W-:-:S02]  /*1dd0*/  ISETP.GE.AND P5, PT, R19, c[0x0][0x1fc], PT ;  /* 0x00007f0013007a0c */ /* 0x000fc40003fa6270 */
[C---:B------:R-:W-:Y:S02]  /*1de0*/  ISETP.LT.OR P1, PT, R0.reuse, 0x1, P6 ;  /* 0x000000010000780c */ /* 0x040fe40003721670 */
[----:B------:R-:W-:Y:S01]  /*1df0*/  SEL R20, RZ, 0x1, P0 ;  /* 0x00000001ff147807 */ /* 0x000fe20000000000 */
[----:B------:R2:W-:Y:S01]  /*1e00*/  @!P2 LDGSTS.E.BYPASS.LTC128B.128 [R18+0x12080], [R10.64] ;  /* 0x120800000a12afae */ /* 0x0005e2000b901d58 */
[C---:B------:R-:W-:Y:S02]  /*1e10*/  ISETP.LT.OR P0, PT, R0.reuse, 0x1, P5 ;  /* 0x000000010000780c */ /* 0x040fe40002f01670 */
[----:B------:R-:W-:Y:S01]  /*1e20*/  ISETP.LT.OR P6, PT, R0, 0x21, P6 ;  /* 0x000000210000780c */ /* 0x000fe200037c1670 */
[----:B------:R-:W0:Y:S06]  /*1e30*/  LDGDEPBAR ;  /* 0x00000000000079af */ /* 0x000e2c0000000000 */
[----:B------:R3:W-:Y:S01]  /*1e40*/  LDGSTS.E.BYPASS.LTC128B.128 [R240+0xe080], [R16.64], !P1 ;  /* 0x0e08000010f07fae */ /* 0x0007e2000c901d58 */
[----:B-----5:R-:W-:-:S02]  /*1e50*/  LEA.HI R12, R29, R246, RZ, 0x2 ;  /* 0x000000f61d0c7211 */ /* 0x020fc400078f10ff */
[----:B------:R-:W-:Y:S01]  /*1e60*/  LEA.HI R13, R2, R7, RZ, 0x1 ;  /* 0x00000007020d7211 */ /* 0x000fe200078f08ff */
[----:B------:R3:W-:Y:S01]  /*1e70*/  LDGSTS.E.BYPASS.LTC128B.128 [R240+0x10080], [R16.64+0x80], !P0 ;  /* 0x1008008010f07fae */ /* 0x0007e2000c101d58 */
[--C-:B------:R-:W-:Y:S02]  /*1e80*/  SHF.R.S32.HI R3, RZ, 0x2, R12.reuse ;  /* 0x00000002ff037819 */ /* 0x100fe4000001140c */
[----:B------:R-:W-:Y:S01]  /*1e90*/  LOP3.LUT R15, R13, 0xfffffffe, RZ, 0xc0, !PT ;  /* 0xfffffffe0d0f7812 */ /* 0x000fe200078ec0ff */
[----:B------:R5:W-:Y:S01]  /*1ea0*/  LDGSTS.E.BYPASS.LTC128B.128 [R240+0xf080], [R4.64], !P6 ;  /* 0x0f08000004f07fae */ /* 0x000be2000f101d58 */
[----:B-1----:R-:W-:Y:S02]  /*1eb0*/  SHF.R.S32.HI R9, RZ, 0x1f, R12 ;  /* 0x0000001fff097819 */ /* 0x002fe4000001140c */
[----:B------:R-:W-:Y:S01]  /*1ec0*/  LEA.HI R8, R29, R246, RZ, 0x4 ;  /* 0x000000f61d087211 */ /* 0x000fe200078f20ff */
[----:B------:R-:W-:Y:S01]  /*1ed0*/  IMAD.IADD R7, R7, 0x1, -R15 ;  /* 0x0000000107077824 */ /* 0x000fe200078e0a0f */
[----:B------:R-:W-:-:S02]  /*1ee0*/  LEA.HI R9, R9, R3, RZ, 0x3 ;  /* 0x0000000309097211 */ /* 0x000fc400078f18ff */
[----:B------:R-:W-:Y:S01]  /*1ef0*/  SHF.R.S32.HI R6, RZ, 0x4, R8 ;  /* 0x00000004ff067819 */ /* 0x000fe20000011408 */
[----:B------:R-:W-:Y:S01]  /*1f00*/  IMAD.SHL.U32 R221, R7, 0x200, RZ ;  /* 0x0000020007dd7824 */ /* 0x000fe200078e00ff */
[----:B------:R-:W-:Y:S02]  /*1f10*/  LOP3.LUT R9, R9, 0xfffffff8, RZ, 0xc0, !PT ;  /* 0xfffffff809097812 */ /* 0x000fe400078ec0ff */
[----:B--2---:R-:W-:Y:S02]  /*1f20*/  LOP3.LUT R10, R2, 0xffffffe0, RZ, 0xc0, !PT ;  /* 0xffffffe0020a7812 */ /* 0x004fe400078ec0ff */
[----:B------:R-:W-:Y:S01]  /*1f30*/  SHF.R.S32.HI R2, RZ, 0x1f, R22 ;  /* 0x0000001fff027819 */ /* 0x000fe20000011416 */
[----:B------:R-:W-:Y:S01]  /*1f40*/  IMAD.IADD R3, R3, 0x1, -R9 ;  /* 0x0000000103037824 */ /* 0x000fe200078e0a09 */
[----:B------:R-:W-:Y:S02]  /*1f50*/  LEA.HI R14, R8, R6, RZ, 0x1 ;  /* 0x00000006080e7211 */ /* 0x000fe400078f08ff */
[----:B------:R-:W-:Y:S01]  /*1f60*/  LEA.HI R9, R2, R22, RZ, 0x2 ;  /* 0x0000001602097211 */ /* 0x000fe200078f10ff */
[----:B------:R-:W-:Y:S01]  /*1f70*/  IMAD.IADD R2, R246, 0x1, -R10 ;  /* 0x00000001f6027824 */ /* 0x000fe200078e0a0a */
[----:B------:R-:W-:Y:S01]  /*1f80*/  LOP3.LUT R13, R14, 0xfffffffe, RZ, 0xc0, !PT ;  /* 0xfffffffe0e0d7812 */ /* 0x000fe200078ec0ff */
[----:B------:R-:W-:Y:S01]  /*1f90*/  IMAD.SHL.U32 R14, R3, 0x20, RZ ;  /* 0x00000020030e7824 */ /* 0x000fe200078e00ff */
[----:B------:R-:W-:-:S02]  /*1fa0*/  LOP3.LUT R9, R9, 0x1ffffffc, RZ, 0xc0, !PT ;  /* 0x1ffffffc09097812 */ /* 0x000fc400078ec0ff */
[----:B------:R-:W-:Y:S01]  /*1fb0*/  SHF.R.S32.HI R239, RZ, 0x1f, R2 ;  /* 0x0000001fffef7819 */ /* 0x000fe20000011402 */
[----:B------:R-:W-:Y:S01]  /*1fc0*/  IMAD.IADD R6, R6, 0x1, -R13 ;  /* 0x0000000106067824 */ /* 0x000fe200078e0a0d */
[----:B------:R-:W-:Y:S01]  /*1fd0*/  LEA R10, P0, R28, c[0x0][0x280], 0x2 ;  /* 0x0000a0001c0a7a11 */ /* 0x000fe200078010ff */
[C---:B------:R-:W-:Y:S01]  /*1fe0*/  IMAD.SHL.U32 R13, R22.reuse, 0x8, RZ ;  /* 0x00000008160d7824 */ /* 0x040fe200078e00ff */
[----:B------:R-:W-:Y:S01]  /*1ff0*/  LEA.HI R239, R239, R2, RZ, 0x2 ;  /* 0x00000002efef7211 */ /* 0x000fe200078f10ff */
[----:B------:R-:W-:Y:S01]  /*2000*/  IMAD.IADD R22, R22, 0x1, -R9 ;  /* 0x0000000116167824 */ /* 0x000fe200078e0a09 */
[----:B------:R-:W-:Y:S01]  /*2010*/  LEA.HI.X R11, R28, c[0x0][0x284], R31, 0x2, P0 ;  /* 0x0000a1001c0b7a11 */ /* 0x000fe200000f141f */
[C---:B------:R-:W-:Y:S01]  /*2020*/  IMAD.SHL.U32 R224, R6.reuse, 0x8, RZ ;  /* 0x0000000806e07824 */ /* 0x040fe200078e00ff */
[----:B------:R-:W-:Y:S01]  /*2030*/  LOP3.LUT R9, R13, 0x18, RZ, 0xc0, !PT ;  /* 0x000000180d097812 */ /* 0x000fe200078ec0ff */
[----:B------:R-:W-:Y:S01]  /*2040*/  IMAD.SHL.U32 R13, R6, 0x20, RZ ;  /* 0x00000020060d7824 */ /* 0x000fe200078e00ff */
[----:B------:R-:W-:-:S02]  /*2050*/  ISETP.LT.OR P0, PT, R0, 0x21, P5 ;  /* 0x000000210000780c */ /* 0x000fc40002f01670 */
[----:B------:R-:W-:Y:S02]  /*2060*/  LOP3.LUT R0, R239, 0x7ffffffc, RZ, 0xc0, !PT ;  /* 0x7ffffffcef007812 */ /* 0x000fe400078ec0ff */
[----:B------:R-:W-:Y:S02]  /*2070*/  LOP3.LUT R8, R8, 0xfffffff0, RZ, 0xc0, !PT ;  /* 0xfffffff008087812 */ /* 0x000fe400078ec0ff */
[----:B------:R-:W-:Y:S02]  /*2080*/  ISETP.GE.AND P1, PT, R19, c[0x0][0x1fc], PT ;  /* 0x00007f0013007a0c */ /* 0x000fe40003f26270 */
[C---:B------:R-:W-:Y:S02]  /*2090*/  LOP3.LUT R14, R9.reuse, 0xe0, R14, 0xf8, !PT ;  /* 0x000000e0090e7812 */ /* 0x040fe400078ef80e */
[----:B------:R-:W-:Y:S01]  /*20a0*/  LOP3.LUT R13, R9, 0x20, R13, 0xf8, !PT ;  /* 0x00000020090d7812 */ /* 0x000fe200078ef80d */
[----:B------:R-:W-:Y:S01]  /*20b0*/  IMAD.IADD R9, R2, 0x1, -R0 ;  /* 0x0000000102097824 */ /* 0x000fe200078e0a00 */
[----:B------:R-:W-:Y:S01]  /*20c0*/  SEL R245, RZ, 0xffffffff, P1 ;  /* 0xfffffffffff57807 */ /* 0x000fe20000800000 */
[C---:B------:R-:W-:Y:S01]  /*20d0*/  IMAD.IADD R2, R246.reuse, 0x1, -R8 ;  /* 0x00000001f6027824 */ /* 0x040fe200078e0a08 */
[----:B------:R-:W-:Y:S01]  /*20e0*/  ISETP.GE.AND P1, PT, R246, 0x10, PT ;  /* 0x00000010f600780c */ /* 0x000fe20003f26270 */
[----:B------:R-:W-:Y:S01]  /*20f0*/  IMAD.SHL.U32 R0, R7, 0x10, RZ ;  /* 0x0000001007007824 */ /* 0x000fe200078e00ff */
[C---:B------:R-:W-:Y:S01]  /*2100*/  LOP3.LUT P5, RZ, R3.reuse, 0x1, RZ, 0xc0, !PT ;  /* 0x0000000103ff7812 */ /* 0x040fe200078ac0ff */
[----:B------:R-:W-:Y:S01]  /*2110*/  IMAD.SHL.U32 R3, R3, 0x4, RZ ;  /* 0x0000000403037824 */ /* 0x000fe200078e00ff */
[----:B------:R-:W-:Y:S01]  /*2120*/  SHF.R.S32.HI R8, RZ, 0x1f, R2 ;  /* 0x0000001fff087819 */ /* 0x000fe20000011402 */
[----:B------:R5:W-:Y:S01]  /*2130*/  LDGSTS.E.BYPASS.LTC128B.128 [R240+0x11080], [R4.64+0x80], !P0 ;  /* 0x1108008004f07fae */ /* 0x000be2000c101d58 */
[----:B------:R-:W-:Y:S01]  /*2140*/  LEA.HI.SX32 R239, R239, R0, 0x1e ;  /* 0x00000000efef7211 */ /* 0x000fe200078ff2ff */
[----:B------:R-:W-:Y:S01]  /*2150*/  IMAD R22, R22, 0x4, R9 ;  /* 0x0000000416167824 */ /* 0x000fe200078e0209 */
[----:B------:R-:W-:Y:S01]  /*2160*/  LOP3.LUT R0, R0, 0x10, RZ, 0xc0, !PT ;  /* 0x0000001000007812 */ /* 0x000fe200078ec0ff */
[----:B------:R-:W-:Y:S01]  /*2170*/  IMAD.SHL.U32 R245, R245, 0x2, RZ ;  /* 0x00000002f5f57824 */ /* 0x000fe200078e00ff */
[----:B------:R-:W-:Y:S01]  /*2180*/  LEA.HI R8, R8, R2, RZ, 0x3 ;  /* 0x0000000208087211 */ /* 0x000fe200078f18ff */
[----:B------:R-:W-:Y:S01]  /*2190*/  IMAD.SHL.U32 R243, R22, 0x2, RZ ;  /* 0x0000000216f37824 */ /* 0x000fe200078e00ff */
[----:B------:R-:W-:-:S02]  /*21a0*/  LOP3.LUT R23, R0, 0xe0, R23, 0xf8, !PT ;  /* 0x000000e000177812 */ /* 0x000fc400078ef817 */
[----:B------:R-:W-:Y:S02]  /*21b0*/  LOP3.LUT R0, R8, 0xfffffff8, RZ, 0xc0, !PT ;  /* 0xfffffff808007812 */ /* 0x000fe400078ec0ff */
[----:B------:R-:W-:Y:S01]  /*21c0*/  LOP3.LUT R14, R14, 0x18, R3, 0x78, !PT ;  /* 0x000000180e0e7812 */ /* 0x000fe200078e7803 */
[----:B------:R-:W-:Y:S01]  /*21d0*/  @!P1 IMAD.SHL.U32 R3, R246, 0x10, RZ ;  /* 0x00000010f6039824 */ /* 0x000fe200078e00ff */
[----:B------:R-:W-:Y:S01]  /*21e0*/  LOP3.LUT R224, R224, 0x8, RZ, 0xc0, !PT ;  /* 0x00000008e0e07812 */ /* 0x000fe200078ec0ff */
[----:B------:R-:W-:Y:S01]  /*21f0*/  IMAD.IADD R0, R2, 0x1, -R0 ;  /* 0x0000000102007824 */ /* 0x000fe200078e0a00 */
[----:B------:R-:W-:Y:S02]  /*2200*/  LOP3.LUT R12, R12, 0x3ffffffc, RZ, 0xc0, !PT ;  /* 0x3ffffffc0c0c7812 */ /* 0x000fe400078ec0ff */
[----:B------:R1:W-:Y:S01]  /*2210*/  @!P1 LDGSTS.E.BYPASS.LTC128B.128 [R3+0x12280], [R10.64] ;  /* 0x122800000a039fae */ /* 0x0003e2000b901d58 */
[----:B------:R-:W-:Y:S02]  /*2220*/  LOP3.LUT P6, RZ, R2, 0x4, RZ, 0xc0, !PT ;  /* 0x0000000402ff7812 */ /* 0x000fe400078cc0ff */
[----:B------:R-:W-:Y:S01]  /*2230*/  LOP3.LUT P1, RZ, R0, 0x2, RZ, 0xc0, !PT ;  /* 0x0000000200ff7812 */ /* 0x000fe2000782c0ff */
[----:B------:R-:W-:Y:S01]  /*2240*/  IMAD.IADD R9, R246, 0x1, -R12 ;  /* 0x00000001f6097824 */ /* 0x000fe200078e0a0c */
[----:B------:R-:W-:Y:S01]  /*2250*/  LOP3.LUT P0, RZ, R0, 0x4, RZ, 0xc0, !PT ;  /* 0x0000000400ff7812 */ /* 0x000fe2000780c0ff */
[----:B------:R-:W0:Y:S01]  /*2260*/  LDGDEPBAR ;  /* 0x00000000000079af */ /* 0x000e220000000000 */
[----:B------:R-:W-:Y:S01]  /*2270*/  SEL R223, R228, 0xfffffff0, !P6 ;  /* 0xfffffff0e4df7807 */ /* 0x000fe20007000000 */
[----:B------:R-:W-:Y:S01]  /*2280*/  IMAD R9, R9, 0x2, R221 ;  /* 0x0000000209097824 */ /* 0x000fe200078e02dd */
[----:B------:R-:W-:Y:S01]  /*2290*/  SEL R227, R226, 0xffffffe0, !P0 ;  /* 0xffffffe0e2e37807 */ /* 0x000fe20004000000 */
[C---:B-----5:R-:W-:Y:S01]  /*22a0*/  IMAD.SHL.U32 R4, R2.reuse, 0x20, RZ ;  /* 0x0000002002047824 */ /* 0x060fe200078e00ff */
[----:B------:R-:W0:Y:S01]  /*22b0*/  LDGDEPBAR ;  /* 0x00000000000079af */ /* 0x000e220000000000 */
[----:B------:R-:W-:Y:S01]  /*22c0*/  IMAD.SHL.U32 R5, R2, 0x4, RZ ;  /* 0x0000000402057824 */ /* 0x000fe200078e00ff */
[----:B------:R-:W-:Y:S01]  /*22d0*/  SEL R228, R228, 0xfffffff0, !P1 ;  /* 0xfffffff0e4e47807 */ /* 0x000fe20004800000 */
[----:B------:R-:W-:Y:S01]  /*22e0*/  IMAD.SHL.U32 R2, R6, 0x100, RZ ;  /* 0x0000010006027824 */ /* 0x000fe200078e00ff */
[----:B------:R-:W-:Y:S01]  /*22f0*/  SEL R226, R226, 0xffffffe0, !P1 ;  /* 0xffffffe0e2e27807 */ /* 0x000fe20004800000 */
[----:B------:R-:W-:Y:S01]  /*2300*/  IMAD.IADD R9, R9, 0x1, R14 ;  /* 0x0000000109097824 */ /* 0x000fe200078e020e */
[----:B------:R-:W-:Y:S01]  /*2310*/  IADD3 R242, -R243, UR6, RZ ;  /* 0x00000006f3f27c10 */ /* 0x000fe2000fffe1ff */
[----:B------:R-:W-:Y:S01]  /*2320*/  IMAD.IADD R233, R228, 0x1, R227 ;  /* 0x00000001e4e97824 */ /* 0x000fe200078e02e3 */
[----:B------:R-:W-:Y:S01]  /*2330*/  LOP3.LUT R2, R23, 0x100, R2, 0xf8, !PT ;  /* 0x0000010017027812 */ /* 0x000fe200078ef802 */
[----:B------:R-:W-:Y:S01]  /*2340*/  IMAD.SHL.U32 R234, R9, 0x2, RZ ;  /* 0x0000000209ea7824 */ /* 0x000fe200078e00ff */
[----:B------:R-:W-:-:S02]  /*2350*/  IADD3 R244, -R243, UR26, RZ ;  /* 0x0000001af3f47c10 */ /* 0x000fc4000fffe1ff */
[----:B------:R-:W-:Y:S02]  /*2360*/  LOP3.LUT R216, R2, 0x1c0, RZ, 0xc0, !PT ;  /* 0x000001c002d87812 */ /* 0x000fe400078ec0ff */
[----:B------:R-:W-:Y:S01]  /*2370*/  IADD3 R235, R234, 0x126c0, RZ ;  /* 0x000126c0eaeb7810 */ /* 0x000fe20007ffe0ff */
[----:B-1----:R-:W-:Y:S01]  /*2380*/  IMAD.SHL.U32 R3, R0, 0x40, RZ ;  /* 0x0000004000037824 */ /* 0x002fe200078e00ff */
[----:B------:R-:W-:Y:S02]  /*2390*/  LOP3.LUT R0, R224, 0x1e0, R4, 0xf8, !PT ;  /* 0x000001e0e0007812 */ /* 0x000fe400078ef804 */
[----:B------:R-:W-:Y:S02]  /*23a0*/  SHF.R.U32.HI R216, RZ, 0x3, R216 ;  /* 0x00000003ffd87819 */ /* 0x000fe400000116d8 */
[----:B------:R-:W-:Y:S02]  /*23b0*/  LOP3.LUT R3, R3, 0x1c0, RZ, 0xc0, !PT ;  /* 0x000001c003037812 */ /* 0x000fe400078ec0ff */
[----:B------:R-:W-:-:S02]  /*23c0*/  LOP3.LUT R4, R0, 0x38, R5, 0x78, !PT ;  /* 0x0000003800047812 */ /* 0x000fc400078e7805 */
[--C-:B------:R-:W-:Y:S02]  /*23d0*/  SHF.R.U32.HI R0, RZ, 0x3, R3.reuse ;  /* 0x00000003ff007819 */ /* 0x100fe40000011603 */
[----:B------:R-:W-:Y:S02]  /*23e0*/  LOP3.LUT R221, R4, R221, RZ, 0xfc, !PT ;  /* 0x000000dd04dd7212 */ /* 0x000fe400078efcff */
[C---:B------:R-:W-:Y:S02]  /*23f0*/  LOP3.LUT R224, R0.reuse, R3, R224, 0x1e, !PT ;  /* 0x0000000300e07212 */ /* 0x040fe400078e1ee0 */
[----:B------:R-:W-:Y:S01]  /*2400*/  LOP3.LUT R3, R0, R13, R3, 0x1e, !PT ;  /* 0x0000000d00037212 */ /* 0x000fe200078e1e03 */
[----:B------:R-:W-:Y:S01]  /*2410*/  IMAD.SHL.U32 R0, R8, 0x40, RZ ;  /* 0x0000004008007824 */ /* 0x000fe200078e00ff */
[----:B------:R-:W-:Y:S02]  /*2420*/  LOP3.LUT R4, R2, 0x8, R27, 0xf8, !PT ;  /* 0x0000000802047812 */ /* 0x000fe400078ef81b */
[----:B------:R-:W-:-:S02]  /*2430*/  LEA R221, R221, 0x15480, 0x1 ;  /* 0x00015480dddd7811 */ /* 0x000fc400078e08ff */
[----:B------:R-:W-:Y:S02]  /*2440*/  LOP3.LUT R0, R0, 0xfffffe00, RZ, 0xc0, !PT ;  /* 0xfffffe0000007812 */ /* 0x000fe400078ec0ff */
[----:B------:R-:W-:Y:S01]  /*2450*/  LOP3.LUT R216, R216, R4, RZ, 0x3c, !PT ;  /* 0x00000004d8d87212 */ /* 0x000fe200078e3cff */
[----:B------:R-:W-:Y:S01]  /*2460*/  IMAD R223, R223, 0x2, R221 ;  /* 0x00000002dfdf7824 */ /* 0x000fe200078e02dd */
[----:B------:R-:W-:Y:S01]  /*2470*/  LOP3.LUT R230, R3, R0, RZ, 0xfc, !PT ;  /* 0x0000000003e67212 */ /* 0x000fe200078efcff */
[----:B------:R-:W-:Y:S01]  /*2480*/  IMAD R2, R7, 0x400, R0 ;  /* 0x0000040007027824 */ /* 0x000fe200078e0200 */
[----:B------:R-:W-:Y:S01]  /*2490*/  IADD3 R0, R240, 0x6080, RZ ;  /* 0x00006080f0007810 */ /* 0x000fe20007ffe0ff */
[----:B------:R-:W-:Y:S01]  /*24a0*/  IMAD.SHL.U32 R216, R216, 0x2, RZ ;  /* 0x00000002d8d87824 */ /* 0x000fe200078e00ff */
[----:B------:R-:W-:Y:S01]  /*24b0*/  LOP3.LUT R245, R245, 0x2, R20, 0xe2, !PT ;  /* 0x00000002f5f57812 */ /* 0x000fe200078ee214 */
[----:B------:R-:W-:Y:S01]  /*24c0*/  IMAD.IADD R224, R2, 0x1, R224 ;  /* 0x0000000102e07824 */ /* 0x000fe200078e02e0 */
[----:B------:R-:W-:Y:S01]  /*24d0*/  IADD3 R2, R234, 0x12480, RZ ;  /* 0x00012480ea027810 */ /* 0x000fe20007ffe0ff */
[----:B------:R-:W-:Y:S01]  /*24e0*/  IMAD.SHL.U32 R217, R230, 0x2, RZ ;  /* 0x00000002e6d97824 */ /* 0x000fe200078e00ff */
[----:B------:R-:W-:Y:S01]  /*24f0*/  IADD3 R243, -R243, UR21, RZ ;  /* 0x00000015f3f37c10 */ /* 0x000fe2000fffe1ff */
[----:B------:R-:W-:Y:S01]  /*2500*/  IMAD.IADD R229, R224, 0x1, R227 ;  /* 0x00000001e0e57824 */ /* 0x000fe200078e02e3 */
[----:B------:R-:W-:Y:S01]  /*2510*/  @P5 IADD3 R235, R2, 0x1c0, RZ ;  /* 0x000001c002eb5810 */ /* 0x000fe20007ffe0ff */
[C---:B------:R-:W-:Y:S01]  /*2520*/  IMAD.SHL.U32 R225, R224.reuse, 0x2, RZ ;  /* 0x00000002e0e17824 */ /* 0x040fe200078e00ff */
[----:B------:R-:W-:Y:S01]  /*2530*/  IADD3 R2, R33, UR20, RZ ;  /* 0x0000001421027c10 */ /* 0x000fe2000fffe0ff */
[----:B------:R-:W-:Y:S01]  /*2540*/  IMAD.IADD R232, R224, 0x1, R228 ;  /* 0x00000001e0e87824 */ /* 0x000fe200078e02e4 */
[----:B------:R-:W-:Y:S01]  /*2550*/  IADD3 R241, R242, c[0x0][0x2a4], RZ ;  /* 0x0000a900f2f17a10 */ /* 0x000fe20007ffe0ff */
[----:B------:R-:W-:Y:S01]  /*2560*/  IMAD.IADD R231, R228, 0x1, R229 ;  /* 0x00000001e4e77824 */ /* 0x000fe200078e02e5 */
[----:B------:R-:W-:Y:S01]  /*2570*/  IADD3 R242, R242, UR19, RZ ;  /* 0x00000013f2f27c10 */ /* 0x000fe2000fffe0ff */
[----:B------:R1:W-:Y:S01]  /*2580*/  STL [R1+0x20], R2 ;  /* 0x0000200201007387 */ /* 0x0003e20000100800 */
[----:B------:R-:W-:Y:S01]  /*2590*/  IMAD.IADD R226, R225, 0x1, R226 ;  /* 0x00000001e1e27824 */ /* 0x000fe200078e02e2 */
[----:B------:R-:W-:-:S02]  /*25a0*/  ULDC UR19, c[0x0][0x168] ;  /* 0x00005a0000137ab9 */ /* 0x000fc40000000800 */
[----:B---34-:R1:W-:Y:S04]  /*25b0*/  STL [R1+0x24], R0 ;  /* 0x0000240001007387 */ /* 0x0183e80000100800 */
.L_x_400:
        /* <DEDUP_REMOVED lines=113> */
[----:B------:R1:W4:Y:S04]  /*2cd0*/  LDS R210, [R0.X4+0x12080] ;  /* 0x0120800000d27984 */ /* 0x0003280000004800 */
[----:B------:R1:W1:Y:S02]  /*2ce0*/  LDS R204, [R0.X4+0x120a0] ;  /* 0x0120a00000cc7984 */ /* 0x0002640000004800 */
[----:B------:R-:W-:Y:S01]  /*2cf0*/  IMAD.U32 R28, RZ, RZ, UR12 ;  /* 0x0000000cff1c7e24 */ /* 0x000fe2000f8e00ff */
[----:B------:R-:W-:Y:S01]  /*2d00*/  HMMA.16816.F32 R24, R44, R148, R24 ;  /* 0x000000942c18723c */ /* 0x000fe20000001818 */
[----:B------:R1:W1:Y:S03]  /*2d10*/  LDS R205, [R0.X4+0x12100] ;  /* 0x0121000000cd7984 */ /* 0x0002660000004800 */
[----:B------:R-:W-:Y:S01]  /*2d20*/  LEA R28, R28, R239, 0x6 ;  /* 0x000000ef1c1c7211 */ /* 0x000fe200078e30ff */
[----:B------:R1:W1:Y:S03]  /*2d30*/  LDS R211, [R0.X4+0x12120] ;  /* 0x0121200000d37984 */ /* 0x0002660000004800 */
[-C--:B--2---:R-:W-:Y:S05]  /*2d40*/  HMMA.16816.F32 R4, R36, R32.reuse, R4 ;  /* 0x000000202404723c */ /* 0x084fea0000001804 */
[C---:B------:R-:W-:Y:S01]  /*2d50*/  IMAD.IADD R207, R28.reuse, 0x1, R241 ;  /* 0x000000011ccf7824 */ /* 0x040fe200078e02f1 */
[----:B------:R-:W-:Y:S02]  /*2d60*/  IADD3 R206, R28, R242, RZ ;  /* 0x000000f21cce7210 */ /* 0x000fe40007ffe0ff */
[C---:B------:R-:W-:Y:S04]  /*2d70*/  HMMA.16816.F32 R8, R40.reuse, R32, R8 ;  /* 0x000000202808723c */ /* 0x040fe80000001808 */
[----:B------:R-:W-:Y:S04]  /*2d80*/  IMNMX R207, R244, R207, PT ;  /* 0x000000cff4cf7217 */ /* 0x000fe80003800200 */
[-C--:B---3--:R-:W-:Y:S08]  /*2d90*/  HMMA.16816.F32 R12, R40, R48.reuse, R12 ;  /* 0x00000030280c723c */ /* 0x088ff0000000180c */
[C---:B------:R-:W-:Y:S08]  /*2da0*/  HMMA.16816.F32 R16, R36.reuse, R48, R16 ;  /* 0x000000302410723c */ /* 0x040ff00000001810 */
[-C--:B-----5:R-:W-:Y:S08]  /*2db0*/  HMMA.16816.F32 R20, R36, R50.reuse, R20 ;  /* 0x000000322414723c */ /* 0x0a0ff00000001814 */
[----:B------:R-:W-:Y:S01]  /*2dc0*/  HMMA.16816.F32 R24, R40, R50, R24 ;  /* 0x000000322818723c */ /* 0x000fe20000001818 */
[----:B------:R-:W-:-:S07]  /*2dd0*/  @P1 BRA `(.L_x_382) ;  /* 0x0000018000001947 */ /* 0x000fce0003800000 */
        /* <DEDUP_REMOVED lines=14> */
.L_x_384:
[----:B------:R-:W-:Y:S04]  /*2ec0*/  MOV R2, 0x1 ;  /* 0x0000000100027802 */ /* 0x000fe80000000f00 */
[----:B------:R-:W-:Y:S11]  /*2ed0*/  ISETP.NE.AND P1, PT, R2, c[0x0][0x2a8], PT ;  /* 0x0000aa0002007a0c */ /* 0x000ff60003f25270 */
[----:B------:R-:W-:Y:S02]  /*2ee0*/  @!UPT UIADD3 URZ, URZ, URZ, URZ ;  /* 0x0000003f3f3ff290 */ /* 0x000fe4000fffe03f */
[----:B------:R-:W-:Y:S05]  /*2ef0*/  @P1 IMAD.HI.U32 R2, R0, c[0x0][0x2ac], RZ ;  /* 0x0000ab0000021a27 */ /* 0x000fea00078e00ff */
[----:B------:R-:W-:Y:S02]  /*2f00*/  @P1 SHF.R.U32.HI R0, RZ, c[0x0][0x2b0], R2 ;  /* 0x0000ac00ff001a19 */ /* 0x000fe40000011602 */
.L_x_385:
[----:B------:R-:W-:Y:S05]  /*2f10*/  BSYNC B0 ;  /* 0x0000000000007941 */ /* 0x000fea0003800000 */
.L_x_383:
[----:B------:R-:W-:Y:S05]  /*2f20*/  IMAD R0, R0, c[0x0][0x2a8], R243 ;  /* 0x0000aa0000007a24 */ /* 0x000fea00078e02f3 */
[----:B------:R-:W-:Y:S02]  /*2f30*/  IADD3 R2, R0, c[0x0][0x2a8], RZ ;  /* 0x0000aa0000027a10 */ /* 0x000fe40007ffe0ff */
[----:B------:R-:W-:Y:S02]  /*2f40*/  IMNMX R206, R206, R0, !PT ;  /* 0x00000000cece7217 */ /* 0x000fe40007800200 */
[----:B------:R-:W-:Y:S02]  /*2f50*/  IMNMX R207, R207, R2, PT ;  /* 0x00000002cfcf7217 */ /* 0x000fe40003800200 */
.L_x_382:
[----:B-1--4-:R-:W-:Y:S01]  /*2f60*/  IADD3 R3, R28, 0x8, RZ ;  /* 0x000000081c037810 */ /* 0x012fe20007ffe0ff */
[----:B------:R-:W-:Y:S04]  /*2f70*/  UISETP.NE.AND UP0, UPT, UR18, URZ, UPT ;  /* 0x0000003f1200728c */ /* 0x000fe8000bf05270 */
[--C-:B------:R-:W-:Y:S02]  /*2f80*/  IMAD.IADD R2, R241, 0x1, R3.reuse ;  /* 0x00000001f1027824 */ /* 0x100fe400078e0203 */
[----:B------:R-:W-:Y:S01]  /*2f90*/  PLOP3.LUT P1, PT, PT, PT, UP0, 0x40, 0x0 ;  /* 0x000000000000781c */ /* 0x000fe20003f2e808 */
[----:B------:R-:W-:Y:S02]  /*2fa0*/  IMAD.IADD R0, R242, 0x1, R3 ;  /* 0x00000001f2007824 */ /* 0x000fe400078e0203 */
[----:B------:R-:W-:Y:S10]  /*2fb0*/  IMNMX R2, R244, R2, PT ;  /* 0x00000002f4027217 */ /* 0x000ff40003800200 */
        /* <DEDUP_REMOVED lines=15> */
.L_x_388:
[----:B------:R-:W-:Y:S04]  /*30b0*/  MOV R29, 0x1 ;  /* 0x00000001001d7802 */ /* 0x000fe80000000f00 */
[----:B------:R-:W-:Y:S11]  /*30c0*/  ISETP.NE.AND P1, PT, R29, c[0x0][0x2a8], PT ;  /* 0x0000aa001d007a0c */ /* 0x000ff60003f25270 */
[----:B------:R-:W-:Y:S02]  /*30d0*/  @!UPT UIADD3 URZ, URZ, URZ, URZ ;  /* 0x0000003f3f3ff290 */ /* 0x000fe4000fffe03f */
[----:B------:R-:W-:Y:S05]  /*30e0*/  @P1 IMAD.HI.U32 R29, R3, c[0x0][0x2ac], RZ ;  /* 0x0000ab00031d1a27 */ /* 0x000fea00078e00ff */
[----:B------:R-:W-:Y:S02]  /*30f0*/  @P1 SHF.R.U32.HI R3, RZ, c[0x0][0x2b0], R29 ;  /* 0x0000ac00ff031a19 */ /* 0x000fe4000001161d */
.L_x_389:
[----:B------:R-:W-:Y:S05]  /*3100*/  BSYNC B0 ;  /* 0x0000000000007941 */ /* 0x000fea0003800000 */
.L_x_387:
[----:B------:R-:W-:Y:S05]  /*3110*/  IMAD R3, R3, c[0x0][0x2a8], R243 ;  /* 0x0000aa0003037a24 */ /* 0x000fea00078e02f3 */
[----:B------:R-:W-:Y:S02]  /*3120*/  IADD3 R29, R3, c[0x0][0x2a8], RZ ;  /* 0x0000aa00031d7a10 */ /* 0x000fe40007ffe0ff */
[----:B------:R-:W-:Y:S02]  /*3130*/  IMNMX R0, R0, R3, !PT ;  /* 0x0000000300007217 */ /* 0x000fe40007800200 */
[----:B------:R-:W-:Y:S02]  /*3140*/  IMNMX R2, R2, R29, PT ;  /* 0x0000001d02027217 */ /* 0x000fe40003800200 */
.L_x_386:
[----:B------:R-:W-:Y:S01]  /*3150*/  IADD3 R29, R28, 0x20, RZ ;  /* 0x000000201c1d7810 */ /* 0x000fe20007ffe0ff */
        /* <DEDUP_REMOVED lines=20> */
.L_x_392:
[----:B------:R-:W-:Y:S04]  /*32a0*/  MOV R30, 0x1 ;  /* 0x00000001001e7802 */ /* 0x000fe80000000f00 */
[----:B------:R-:W-:Y:S11]  /*32b0*/  ISETP.NE.AND P1, PT, R30, c[0x0][0x2a8], PT ;  /* 0x0000aa001e007a0c */ /* 0x000ff60003f25270 */
[----:B------:R-:W-:Y:S02]  /*32c0*/  @!UPT UIADD3 URZ, URZ, URZ, URZ ;  /* 0x0000003f3f3ff290 */ /* 0x000fe4000fffe03f */
[----:B------:R-:W-:Y:S05]  /*32d0*/  @P1 IMAD.HI.U32 R30, R29, c[0x0][0x2ac], RZ ;  /* 0x0000ab001d1e1a27 */ /* 0x000fea00078e00ff */
[----:B------:R-:W-:Y:S02]  /*32e0*/  @P1 SHF.R.U32.HI R29, RZ, c[0x0][0x2b0], R30 ;  /* 0x0000ac00ff1d1a19 */ /* 0x000fe4000001161e */
.L_x_393:
[----:B------:R-:W-:Y:S05]  /*32f0*/  BSYNC B0 ;  /* 0x0000000000007941 */ /* 0x000fea0003800000 */
.L_x_391:
[----:B------:R-:W-:Y:S05]  /*3300*/  IMAD R29, R29, c[0x0][0x2a8], R243 ;  /* 0x0000aa001d1d7a24 */ /* 0x000fea00078e02f3 */
[----:B------:R-:W-:Y:S02]  /*3310*/  IADD3 R30, R29, c[0x0][0x2a8], RZ ;  /* 0x0000aa001d1e7a10 */ /* 0x000fe40007ffe0ff */
[----:B------:R-:W-:Y:S02]  /*3320*/  IMNMX R3, R3, R29, !PT ;  /* 0x0000001d03037217 */ /* 0x000fe40007800200 */
[----:B------:R-:W-:Y:S02]  /*3330*/  IMNMX R40, R40, R30, PT ;  /* 0x0000001e28287217 */ /* 0x000fe40003800200 */
.L_x_390:
        /* <DEDUP_REMOVED lines=21> */
.L_x_396:
[----:B------:R-:W-:Y:S04]  /*3490*/  MOV R29, 0x1 ;  /* 0x00000001001d7802 */ /* 0x000fe80000000f00 */
[----:B------:R-:W-:Y:S11]  /*34a0*/  ISETP.NE.AND P1, PT, R29, c[0x0][0x2a8], PT ;  /* 0x0000aa001d007a0c */ /* 0x000ff60003f25270 */
[----:B------:R-:W-:Y:S02]  /*34b0*/  @!UPT UIADD3 URZ, URZ, URZ, URZ ;  /* 0x0000003f3f3ff290 */ /* 0x000fe4000fffe03f */
[----:B------:R-:W-:Y:S05]  /*34c0*/  @P1 IMAD.HI.U32 R29, R28, c[0x0][0x2ac], RZ ;  /* 0x0000ab001c1d1a27 */ /* 0x000fea00078e00ff */
[----:B------:R-:W-:Y:S02]  /*34d0*/  @P1 SHF.R.U32.HI R28, RZ, c[0x0][0x2b0], R29 ;  /* 0x0000ac00ff1c1a19 */ /* 0x000fe4000001161d */
.L_x_397:
[----:B------:R-:W-:Y:S05]  /*34e0*/  BSYNC B0 ;  /* 0x0000000000007941 */ /* 0x000fea0003800000 */
.L_x_395:
[----:B------:R-:W-:Y:S05]  /*34f0*/  IMAD R28, R28, c[0x0][0x2a8], R243 ;  /* 0x0000aa001c1c7a24 */ /* 0x000fea00078e02f3 */
[----:B------:R-:W-:Y:S02]  /*3500*/  IADD3 R29, R28, c[0x0][0x2a8], RZ ;  /* 0x0000aa001c1d7a10 */ /* 0x000fe40007ffe0ff */
[----:B------:R-:W-:Y:S02]  /*3510*/  IMNMX R208, R208, R28, !PT ;  /* 0x0000001cd0d07217 */ /* 0x000fe40007800200 */
[----:B------:R-:W-:Y:S02]  /*3520*/  IMNMX R209, R209, R29, PT ;  /* 0x0000001dd1d17217 */ /* 0x000fe40003800200 */
.L_x_394:
[----:B------:R-:W-:Y:S04]  /*3530*/  DEPBAR.LE SB0, 0x0 ;  /* 0x000080000000791a */ /* 0x000fe80000000000 */
[----:B------:R-:W-:Y:S01]  /*3540*/  BAR.SYNC.DEFER_BLOCKING 0x0 ;  /* 0x0000000000007b1d */ /* 0x000fe20000010000 */
[----:B------:R-:W-:Y:S04]  /*3550*/  UIADD3 UR20, UR12, 0x1, URZ ;  /* 0x000000010c147890 */ /* 0x000fe8000fffe03f */
[----:B------:R-:W-:Y:S06]  /*3560*/  UISETP.GE.AND UP0, UPT, UR20, UR13, UPT ;  /* 0x0000000d1400728c */ /* 0x000fec000bf06270 */
[----:B------:R-:W-:Y:S01]  /*3570*/  PLOP3.LUT P1, PT, PT, PT, UP0, 0x80, 0x0 ;  /* 0x000000000000781c */ /* 0x000fe20003f2f008 */
[----:B------:R1:W2:Y:S04]  /*3580*/  LDSM.16.M88.4 R44, [R225+0xe080] ;  /* 0x00e08000e12c783b */ /* 0x0002a80000000200 */
[----:B------:R1:W3:Y:S04]  /*3590*/  LDSM.16.M88.4 R48, [R225+0xf080] ;  /* 0x00f08000e130783b */ /* 0x0002e80000000200 */
[----:B------:R1:W4:Y:S04]  /*35a0*/  LDSM.16.M88.4 R148, [R226+0xe080] ;  /* 0x00e08000e294783b */ /* 0x0003280000000200 */
[----:B------:R1:W1:Y:S01]  /*35b0*/  LDSM.16.M88.4 R160, [R226+0xf080] ;  /* 0x00f08000e2a0783b */ /* 0x0002620000000200 */
[----:B------:R-:W-:-:S05]  /*35c0*/  @P1 BRA `(.L_x_398) ;  /* 0x0000037000001947 */ /* 0x000fca0003800000 */
[----:B------:R-:W5:Y:S01]  /*35d0*/  LDL.64 R42, [R1+0x10] ;  /* 0x00001000012a7983 */ /* 0x000f620000100a00 */
[----:B------:R-:W-:Y:S01]  /*35e0*/  USHF.R.S32.HI UR21, URZ, 0x1f, UR20 ;  /* 0x0000001f3f157899 */ /* 0x000fe20008011414 */
[----:B------:R-:W-:Y:S01]  /*35f0*/  IMAD.U32 R30, RZ, RZ, UR12 ;  /* 0x0000000cff1e7e24 */ /* 0x000fe2000f8e00ff */
[----:B------:R-:W-:Y:S01]  /*3600*/  ULDC.64 UR6, c[0x0][0x178] ;  /* 0x00005e0000067ab9 */ /* 0x000fe20000000a00 */
[----:B----4-:R-:W4:Y:S01]  /*3610*/  LDL R38, [R1+0x24] ;  /* 0x0000240001267983 */ /* 0x010f220000100800 */
[----:B------:R-:W-:Y:S01]  /*3620*/  UIMAD UR21, UR21, UR6, URZ ;  /* 0x00000006151572a4 */ /* 0x000fe2000f8e023f */
[----:B------:R-:W-:Y:S01]  /*3630*/  @!P2 IMAD.MOV.U32 R29, RZ, RZ, R251 ;  /* 0x000000ffff1da224 */ /* 0x000fe200078e00fb */
[----:B------:R-:W-:Y:S01]  /*3640*/  @!P2 LEA R30, R30, 0x40, 0x6 ;  /* 0x000000401e1ea811 */ /* 0x000fe200078e30ff */
[----:B------:R-:W3:Y:S01]  /*3650*/  @!P2 S2R R31, SR_CTAID.Y ;  /* 0x00000000001fa919 */ /* 0x000ee20000002600 */
[----:B------:R-:W-:Y:S01]  /*3660*/  IMAD.U32 R36, RZ, RZ, UR5 ;  /* 0x00000005ff247e24 */ /* 0x000fe2000f8e00ff */
[----:B------:R-:W-:Y:S02]  /*3670*/  UIMAD.WIDE.U32 UR26, UR20, UR6, URZ ;  /* 0x00000006141a72a5 */ /* 0x000fe4000f8e003f */
[----:B------:R-:W-:Y:S02]  /*3680*/  UIMAD UR21, UR20, UR7, UR21 ;  /* 0x00000007141572a4 */ /* 0x000fe4000f8e0215 */
[----:B------:R-:W-:Y:S02]  /*3690*/  USHF.L.U32 UR6, UR26, 0x6, URZ ;  /* 0x000000061a067899 */ /* 0x000fe4000800063f */
[----:B------:R-:W-:Y:S02]  /*36a0*/  UIMAD UR7, UR20, -0x40, UR19 ;  /* 0xffffffc0140778a4 */ /* 0x000fe4000f8e0213 */
[----:B------:R-:W-:Y:S04]  /*36b0*/  UIADD3 UR21, UR27, UR21, URZ ;  /* 0x000000151b157290 */ /* 0x000fe8000fffe03f */
[----:B------:R-:W-:Y:S01]  /*36c0*/  USHF.L.U64.HI UR21, UR26, 0x6, UR21 ;  /* 0x000000061a157899 */ /* 0x000fe20008010215 */
[----:B---3--:R-:W-:Y:S05]  /*36d0*/  @!P2 SHF.R.S32.HI R28, RZ, 0x1f, R31 ;  /* 0x0000001fff1ca819 */ /* 0x008fea000001141f */
[----:B------:R-:W-:Y:S02]  /*36e0*/  @!P2 IMAD R32, R28, c[0x0][0x270], RZ ;  /* 0x00009c001c20aa24 */ /* 0x000fe400078e02ff */
[----:B------:R-:W-:Y:S04]  /*36f0*/  @!P2 IMAD.MOV.U32 R28, RZ, RZ, R250 ;  /* 0x000000ffff1ca224 */ /* 0x000fe800078e00fa */
[C---:B------:R-:W-:Y:S04]  /*3700*/  @!P2 IMAD.WIDE.U32 R28, R31.reuse, c[0x0][0x270], R28 ;  /* 0x00009c001f1caa25 */ /* 0x040fe800078e001c */
[----:B------:R-:W-:Y:S01]  /*3710*/  @!P2 IMAD R31, R31, c[0x0][0x274], R32 ;  /* 0x00009d001f1faa24 */ /* 0x000fe200078e0220 */
[----:B------:R-:W-:Y:S02]  /*3720*/  @!P2 IADD3 R35, P5, P1, R30, UR22, R28 ;  /* 0x000000161e23ac10 */ /* 0x000fe4000f9be01c */
[----:B------:R-:W-:Y:S01]  /*3730*/  @!P2 SHF.R.S32.HI R30, RZ, 0x1f, R30 ;  /* 0x0000001fff1ea819 */ /* 0x000fe2000001141e */
[----:B------:R-:W-:Y:S02]  /*3740*/  @!P2 IMAD.IADD R29, R29, 0x1, R31 ;  /* 0x000000011d1da824 */ /* 0x000fe400078e021f */
[----:B------:R-:W-:Y:S03]  /*3750*/  IMAD.U32 R31, RZ, RZ, UR14 ;  /* 0x0000000eff1f7e24 */ /* 0x000fe6000f8e00ff */
[----:B------:R-:W-:Y:S02]  /*3760*/  @!P2 IADD3.X R37, R30, UR10, R29, P5, P1 ;  /* 0x0000000a1e25ac10 */ /* 0x000fe4000afe241d */
[----:B------:R-:W-:Y:S02]  /*3770*/  IADD3 R29, -R248, UR7, RZ ;  /* 0x00000007f81d7c10 */ /* 0x000fe4000fffe1ff */
[----:B-----5:R-:W-:Y:S04]  /*3780*/  IADD3 R28, P6, R42, UR6, RZ ;  /* 0x000000062a1c7c10 */ /* 0x020fe8000ffde0ff */
[----:B------:R-:W-:Y:S02]  /*3790*/  LEA R32, P1, R28, c[0x0][0x160], 0x1 ;  /* 0x000058001c207a11 */ /* 0x000fe400078208ff */
[----:B------:R-:W-:Y:S02]  /*37a0*/  IADD3.X R30, R252, UR21, RZ, P6, !PT ;  /* 0x00000015fc1e7c10 */ /* 0x000fe4000b7fe4ff */
[----:B------:R-:W-:Y:S02]  /*37b0*/  IADD3 R31, P6, P5, R42, UR6, R31 ;  /* 0x000000062a1f7c10 */ /* 0x000fe4000fdde01f */
[----:B------:R-:W-:Y:S01]  /*37c0*/  LEA.HI.X R33, R28, c[0x0][0x164], R30, 0x1, P1 ;  /* 0x000059001c217a11 */ /* 0x000fe200008f0c1e */
[----:B------:R-:W-:Y:S01]  /*37d0*/  IMAD.U32 R28, RZ, RZ, UR15 ;  /* 0x0000000fff1c7e24 */ /* 0x000fe2000f8e00ff */
[----:B------:R-:W-:Y:S02]  /*37e0*/  ISETP.LT.OR P1, PT, R29, 0x1, P4 ;  /* 0x000000011d00780c */ /* 0x000fe40002721670 */
[----:B------:R-:W-:Y:S01]  /*37f0*/  IADD3.X R36, R252, UR21, R36, P6, P5 ;  /* 0x00000015fc247c10 */ /* 0x000fe2000b7ea424 */
[----:B----4-:R-:W-:Y:S01]  /*3800*/  IMAD R28, R28, 0x4000, R38 ;  /* 0x000040001c1c7824 */ /* 0x010fe200078e0226 */
[----:B------:R-:W-:Y:S02]  /*3810*/  LEA R30, P6, R31, c[0x0][0x160], 0x1 ;  /* 0x000058001f1e7a11 */ /* 0x000fe400078c08ff */
[----:B------:R-:W-:Y:S02]  /*3820*/  @!P2 LEA R34, P5, R35, c[0x0][0x258], 0x2 ;  /* 0x000096002322aa11 */ /* 0x000fe400078a10ff */
[----:B------:R-:W-:Y:S01]  /*3830*/  LEA.HI.X R31, R31, c[0x0][0x164], R36, 0x1, P6 ;  /* 0x000059001f1f7a11 */ /* 0x000fe200030f0c24 */
[----:B------:R-:W-:Y:S01]  /*3840*/  IMAD.U32 R36, RZ, RZ, UR15 ;  /* 0x0000000fff247e24 */ /* 0x000fe2000f8e00ff */
[----:B------:R-:W-:Y:S02]  /*3850*/  ISETP.LT.OR P6, PT, R29, 0x1, P3 ;  /* 0x000000011d00780c */ /* 0x000fe40001fc1670 */
[----:B------:R-:W-:Y:S01]  /*3860*/  @!P2 LEA.HI.X R35, R35, c[0x0][0x25c], R37, 0x2, P5 ;  /* 0x000097002323aa11 */ /* 0x000fe200028f1425 */
[----:B------:R-:W-:Y:S01]  /*3870*/  @!PT LDS RZ, [RZ] ;  /* 0x00000000fffff984 */ /* 0x000fe20000000800 */
[----:B------:R-:W-:Y:S01]  /*3880*/  @!PT LDS RZ, [RZ] ;  /* 0x00000000fffff984 */ /* 0x000fe20000000800 */
[----:B------:R-:W-:Y:S01]  /*3890*/  @!PT LDS RZ, [RZ] ;  /* 0x00000000fffff984 */ /* 0x000fe20000000800 */
[----:B------:R3:W-:Y:S01]  /*38a0*/  LDGSTS.E.BYPASS.LTC128B.128 [R28], [R32.64], !P1 ;  /* 0x00000000201c7fae */ /* 0x0007e2000c901d58 */
[C---:B------:R-:W-:Y:S02]  /*38b0*/  ISETP.LT.OR P5, PT, R29.reuse, 0x21, P4 ;  /* 0x000000211d00780c */ /* 0x040fe400027a1670 */
[----:B------:R-:W-:Y:S01]  /*38c0*/  ISETP.LT.OR P1, PT, R29, 0x21, P3 ;  /* 0x000000211d00780c */ /* 0x000fe20001f21670 */
[----:B------:R-:W-:Y:S04]  /*38d0*/  @!P2 IMAD R29, R36, 0x10, R246 ;  /* 0x00000010241da824 */ /* 0x000fe800078e02f6 */
[----:B------:R-:W-:Y:S02]  /*38e0*/  @!P2 IMAD.SHL.U32 R29, R29, 0x4, RZ ;  /* 0x000000041d1da824 */ /* 0x000fe400078e00ff */
[----:B------:R3:W-:Y:S02]  /*38f0*/  LDGSTS.E.BYPASS.LTC128B.128 [R28+0x2000], [R32.64+0x80], !P6 ;  /* 0x02000080201c7fae */ /* 0x0007e4000f101d58 */
[----:B------:R-:W-:Y:S02]  /*3900*/  @!P2 IMAD.SHL.U32 R29, R29, 0x4, RZ ;  /* 0x000000041d1da824 */ /* 0x000fe400078e00ff */
[----:B------:R3:W-:Y:S04]  /*3910*/  LDGSTS.E.BYPASS.LTC128B.128 [R28+0x1000], [R30.64], !P5 ;  /* 0x010000001e1c7fae */ /* 0x0007e8000e901d58 */
[----:B------:R3:W-:Y:S04]  /*3920*/  LDGSTS.E.BYPASS.LTC128B.128 [R28+0x3000], [R30.64+0x80], !P1 ;  /* 0x030000801e1c7fae */ /* 0x0007e8000c901d58 */
[----:B------:R3:W-:Y:S02]  /*3930*/  @!P2 LDGSTS.E.BYPASS.LTC128B.128 [R29+0x12080], [R34.64] ;  /* 0x12080000221dafae */ /* 0x0007e4000b901d58 */
.L_x_398:
[-C--:B--23--:R-:W-:Y:S01]  /*3940*/  HMMA.16816.F32 R28, R44, R152.reuse, RZ ;  /* 0x000000982c1c723c */ /* 0x08cfe200000018ff */
[----:B------:R-:W-:Y:S01]  /*3950*/  PLOP3.LUT P6, PT, PT, PT, UP6, 0x40, 0x0 ;  /* 0x000000000000781c */ /* 0x000fe20003fce868 */
[----:B------:R-:W0:Y:S01]  /*3960*/  LDGDEPBAR ;  /* 0x00000000000079af */ /* 0x000e220000000000 */
[----:B------:R-:W-:Y:S02]  /*3970*/  PLOP3.LUT P5, PT, PT, PT, UP5, 0x40, 0x0 ;  /* 0x000000000000781c */ /* 0x000fe40003fae858 */
[C---:B------:R-:W-:Y:S02]  /*3980*/  ISETP.GT.AND P6, PT, R0.reuse, RZ, P6 ;  /* 0x000000ff0000720c */ /* 0x040fe400037c4270 */
[----:B------:R-:W-:Y:S01]  /*3990*/  ISETP.GT.AND P5, PT, R0, 0x1, P5 ;  /* 0x000000010000780c */ /* 0x000fe20002fa4270 */
[C---:B------:R-:W-:Y:S01]  /*39a0*/  HMMA.16816.F32 R32, R48.reuse, R152, RZ ;  /* 0x000000983020723c */ /* 0x040fe200000018ff */
[----:B------:R-:W-:Y:S02]  /*39b0*/  PLOP3.LUT P1, PT, PT, PT, UP0, 0x80, 0x0 ;  /* 0x000000000000781c */ /* 0x000fe40003f2f008 */
[C---:B------:R-:W-:Y:S02]  /*39c0*/  ISETP.LT.OR P6, PT, R2.reuse, 0x1, P6 ;  /* 0x000000010200780c */ /* 0x040fe400037c1670 */
[----:B------:R-:W-:Y:S02]  /*39d0*/  ISETP.LT.OR P5, PT, R2, 0x2, P5 ;  /* 0x000000020200780c */ /* 0x000fe40002fa1670 */
[----:B------:R-:W-:Y:S01]  /*39e0*/  FSEL R6, R6, -INF , !P6 ;  /* 0xff80000006067808 */ /* 0x000fe20007000000 */
[-C--:B------:R-:W-:Y:S01]  /*39f0*/  HMMA.16816.F32 R36, R48, R154.reuse, RZ ;  /* 0x0000009a3024723c */ /* 0x080fe200000018ff */
[----:B------:R-:W-:Y:S02]  /*3a00*/  FSEL R7, R7, -INF , !P5 ;  /* 0xff80000007077808 */ /* 0x000fe40006800000 */
[----:B------:R-:W-:Y:S01]  /*3a10*/  PLOP3.LUT P6, PT, PT, PT, UP4, 0x40, 0x0 ;  /* 0x000000000000781c */ /* 0x000fe20003fce848 */
[--C-:B------:R-:W-:Y:S01]  /*3a20*/  FFMA.FTZ R238, R6, c[0x0][0x29c], -R204.reuse ;  /* 0x0000a70006ee7a23 */ /* 0x100fe200000108cc */
[----:B------:R-:W-:Y:S01]  /*3a30*/  PLOP3.LUT P5, PT, PT, PT, UP3, 0x40, 0x0 ;  /* 0x000000000000781c */ /* 0x000fe20003fae838 */
[--C-:B------:R-:W-:Y:S01]  /*3a40*/  FFMA.FTZ R237, R7, c[0x0][0x29c], -R204.reuse ;  /* 0x0000a70007ed7a23 */ /* 0x100fe200000108cc */
[C---:B------:R-:W-:Y:S02]  /*3a50*/  ISETP.GT.AND P6, PT, R0.reuse, 0x20, P6 ;  /* 0x000000200000780c */ /* 0x040fe400037c4270 */
[----:B------:R-:W-:Y:S02]  /*3a60*/  ISETP.GT.AND P5, PT, R0, 0x21, P5 ;  /* 0x000000210000780c */ /* 0x000fe40002fa4270 */
[C---:B------:R-:W-:Y:S02]  /*3a70*/  ISETP.LT.OR P6, PT, R2.reuse, 0x21, P6 ;  /* 0x000000210200780c */ /* 0x040fe400037c1670 */
[----:B------:R-:W-:Y:S02]  /*3a80*/  ISETP.LT.OR P5, PT, R2, 0x22, P5 ;  /* 0x000000220200780c */ /* 0x000fe40002fa1670 */
[----:B------:R-:W-:Y:S02]  /*3a90*/  FSEL R18, R18, -INF , !P6 ;  /* 0xff80000012127808 */ /* 0x000fe40007000000 */
[----:B------:R-:W-:Y:S02]  /*3aa0*/  FSEL R19, R19, -INF , !P5 ;  /* 0xff80000013137808 */ /* 0x000fe40006800000 */
[----:B------:R-:W-:Y:S01]  /*3ab0*/  PLOP3.LUT P6, PT, PT, PT, UP2, 0x40, 0x0 ;  /* 0x000000000000781c */ /* 0x000fe20003fce828 */
[--C-:B------:R-:W-:Y:S01]  /*3ac0*/  FFMA.FTZ R236, R18, c[0x0][0x29c], -R204.reuse ;  /* 0x0000a70012ec7a23 */ /* 0x100fe200000108cc */
[----:B------:R-:W-:Y:S01]  /*3ad0*/  PLOP3.LUT P5, PT, PT, PT, UP1, 0x40, 0x0 ;  /* 0x000000000000781c */ /* 0x000fe20003fae818 */
[----:B------:R-:W-:Y:S01]  /*3ae0*/  IMAD.MOV.U32 R18, RZ, RZ, 0x40 ;  /* 0x00000040ff127424 */ /* 0x000fe200078e00ff */
[C---:B------:R-:W-:Y:S01]  /*3af0*/  ISETP.GT.AND P6, PT, R0.reuse, 0x40, P6 ;  /* 0x000000400000780c */ /* 0x040fe200037c4270 */
[--C-:B------:R-:W-:Y:S01]  /*3b00*/  FFMA.FTZ R215, R19, c[0x0][0x29c], -R204.reuse ;  /* 0x0000a70013d77a23 */ /* 0x100fe200000108cc */
[----:B------:R-:W-:Y:S02]  /*3b10*/  ISETP.GT.AND P5, PT, R0, 0x41, P5 ;  /* 0x000000410000780c */ /* 0x000fe40002fa4270 */
[C---:B------:R-:W-:Y:S02]  /*3b20*/  ISETP.LT.OR P6, PT, R2.reuse, 0x41, P6 ;  /* 0x000000410200780c */ /* 0x040fe400037c1670 */
[----:B------:R-:W-:Y:S02]  /*3b30*/  ISETP.LT.OR P5, PT, R2, 0x42, P5 ;  /* 0x000000420200780c */ /* 0x000fe40002fa1670 */
[----:B------:R-:W-:Y:S02]  /*3b40*/  FSEL R22, R22, -INF , !P6 ;  /* 0xff80000016167808 */ /* 0x000fe40007000000 */
[----:B------:R-:W-:Y:S02]  /*3b50*/  PLOP3.LUT P6, PT, PT, PT, UP6, 0x40, 0x0 ;  /* 0x000000000000781c */ /* 0x000fe40003fce868 */
[----:B------:R-:W-:Y:S01]  /*3b60*/  FSEL R23, R23, -INF , !P5 ;  /* 0xff80000017177808 */ /* 0x000fe20006800000 */
[--C-:B------:R-:W-:Y:S01]  /*3b70*/  FFMA.FTZ R214, R22, c[0x0][0x29c], -R204.reuse ;  /* 0x0000a70016d67a23 */ /* 0x100fe200000108cc */
[----:B------:R-:W-:Y:S02]  /*3b80*/  PLOP3.LUT P5, PT, PT, PT, UP5, 0x40, 0x0 ;  /* 0x000000000000781c */ /* 0x000fe40003fae858 */
[----:B------:R-:W-:Y:S01]  /*3b90*/  ISETP.GT.AND P6, PT, R3, RZ, P6 ;  /* 0x000000ff0300720c */ /* 0x000fe200037c4270 */
[----:B------:R-:W-:Y:S01]  /*3ba0*/  FFMA.FTZ R204, R23, c[0x0][0x29c], -R204 ;  /* 0x0000a70017cc7a23 */ /* 0x000fe200000108cc */
[----:B------:R-:W-:Y:S02]  /*3bb0*/  ISETP.GT.AND P5, PT, R3, 0x1, P5 ;  /* 0x000000010300780c */ /* 0x000fe40002fa4270 */
[C---:B------:R-:W-:Y:S02]  /*3bc0*/  ISETP.LT.OR P6, PT, R40.reuse, 0x1, P6 ;  /* 0x000000012800780c */ /* 0x040fe400037c1670 */
[----:B------:R-:W-:Y:S01]  /*3bd0*/  ISETP.LT.OR P5, PT, R40, 0x2, P5 ;  /* 0x000000022800780c */ /* 0x000fe20002fa1670 */
[----:B------:R-:W-:Y:S01]  /*3be0*/  MUFU.EX2 R204, R204 ;  /* 0x000000cc00cc7308 */ /* 0x000fe20000000800 */
[----:B------:R-:W-:Y:S02]  /*3bf0*/  FSEL R8, R8, -INF , !P6 ;  /* 0xff80000008087808 */ /* 0x000fe40007000000 */
[----:B------:R-:W-:Y:S02]  /*3c00*/  FSEL R9, R9, -INF , !P5 ;  /* 0xff80000009097808 */ /* 0x000fe40006800000 */
[----:B------:R-:W-:Y:S02]  /*3c10*/  PLOP3.LUT P6, PT, PT, PT, UP4, 0x40, 0x0 ;  /* 0x000000000000781c */ /* 0x000fe40003fce848 */
[----:B------:R-:W-:Y:S01]  /*3c20*/  PLOP3.LUT P5, PT, PT, PT, UP3, 0x40, 0x0 ;  /* 0x000000000000781c */ /* 0x000fe20003fae838 */
[--C-:B------:R-:W-:Y:S01]  /*3c30*/  FFMA.FTZ R2, R9, c[0x0][0x29c], -R205.reuse ;  /* 0x0000a70009027a23 */ /* 0x100fe200000108cd */
[C---:B------:R-:W-:Y:S01]  /*3c40*/  ISETP.GT.AND P6, PT, R3.reuse, 0x20, P6 ;  /* 0x000000200300780c */ /* 0x040fe200037c4270 */
[----:B------:R-:W-:Y:S01]  /*3c50*/  MUFU.EX2 R9, R237 ;  /* 0x000000ed00097308 */ /* 0x000fe20000000800 */
        /* <DEDUP_REMOVED lines=8> */
[--C-:B------:R-:W-:Y:S01]  /*3ce0*/  FFMA.FTZ R213, R13, c[0x0][0x29c], -R205.reuse ;  /* 0x0000a7000dd57a23 */ /* 0x100fe200000108cd */
[C---:B------:R-:W-:Y:S02]  /*3cf0*/  ISETP.GT.AND P6, PT, R3.reuse, 0x40, P6 ;  /* 0x000000400300780c */ /* 0x040fe400037c4270 */
[----:B------:R-:W-:Y:S01]  /*3d00*/  ISETP.GT.AND P5, PT, R3, 0x41, P5 ;  /* 0x000000410300780c */ /* 0x000fe20002fa4270 */
[--C-:B------:R-:W-:Y:S01]  /*3d10*/  FFMA.FTZ R3, R8, c[0x0][0x29c], -R205.reuse ;  /* 0x0000a70008037a23 */ /* 0x100fe200000108cd */
[C---:B------:R-:W-:Y:S02]  /*3d20*/  ISETP.LT.OR P6, PT, R40.reuse, 0x41, P6 ;  /* 0x000000412800780c */ /* 0x040fe400037c1670 */
[----:B------:R-:W-:Y:S02]  /*3d30*/  ISETP.LT.OR P5, PT, R40, 0x42, P5 ;  /* 0x000000422800780c */ /* 0x000fe40002fa1670 */
[C---:B------:R-:W-:Y:S02]  /*3d40*/  HMMA.16816.F32 R40, R44.reuse, R154, RZ ;  /* 0x0000009a2c28723c */ /* 0x040fe400000018ff */
[----:B------:R-:W-:Y:S02]  /*3d50*/  SEL R18, R18, 0xffffffc0, !P0 ;  /* 0xffffffc012127807 */ /* 0x000fe40004000000 */
[----:B------:R-:W-:Y:S02]  /*3d60*/  FSEL R25, R25, -INF , !P5 ;  /* 0xff80000019197808 */ /* 0x000fe40006800000 */
[----:B------:R-:W-:Y:S01]  /*3d70*/  FSEL R24, R24, -INF , !P6 ;  /* 0xff80000018187808 */ /* 0x000fe20007000000 */
[----:B------:R-:W-:Y:S01]  /*3d80*/  IMAD.IADD R0, R225, 0x1, R18 ;  /* 0x00000001e1007824 */ /* 0x000fe200078e0212 */
[-C--:B------:R-:W-:Y:S01]  /*3d90*/  HMMA.16816.F32 R44, R44, R156.reuse, RZ ;  /* 0x0000009c2c2c723c */ /* 0x080fe200000018ff */
[----:B------:R-:W-:Y:S01]  /*3da0*/  IMAD.IADD R18, R18, 0x1, R226 ;  /* 0x0000000112127824 */ /* 0x000fe200078e02e2 */
[----:B------:R-:W-:Y:S02]  /*3db0*/  PLOP3.LUT P5, PT, PT, PT, UP6, 0x40, 0x0 ;  /* 0x000000000000781c */ /* 0x000fe40003fae868 */
[--C-:B------:R-:W-:Y:S02]  /*3dc0*/  FFMA.FTZ R24, R24, c[0x0][0x29c], -R205.reuse ;  /* 0x0000a70018187a23 */ /* 0x100fe400000108cd */
[C---:B------:R-:W-:Y:S01]  /*3dd0*/  ISETP.GT.AND P5, PT, R206.reuse, RZ, P5 ;  /* 0x000000ffce00720c */ /* 0x040fe20002fa4270 */
[----:B------:R-:W-:Y:S01]  /*3de0*/  FFMA.FTZ R205, R25, c[0x0][0x29c], -R205 ;  /* 0x0000a70019cd7a23 */ /* 0x000fe200000108cd */
[----:B------:R-:W-:Y:S02]  /*3df0*/  HMMA.16816.F32 R48, R48, R156, RZ ;  /* 0x0000009c3030723c */ /* 0x000fe400000018ff */
[C---:B------:R-:W-:Y:S02]  /*3e00*/  ISETP.LT.OR P6, PT, R207.reuse, 0x1, P5 ;  /* 0x00000001cf00780c */ /* 0x040fe40002fc1670 */
[----:B------:R-:W-:Y:S01]  /*3e10*/  PLOP3.LUT P5, PT, PT, PT, UP5, 0x40, 0x0 ;  /* 0x000000000000781c */ /* 0x000fe20003fae858 */
[----:B------:R-:W-:Y:S03]  /*3e20*/  MUFU.EX2 R205, R205 ;  /* 0x000000cd00cd7308 */ /* 0x000fe60000000800 */
[-C--:B----4-:R-:W-:Y:S05]  /*3e30*/  HMMA.16816.F32 R28, R148, R158.reuse, R28 ;  /* 0x0000009e941c723c */ /* 0x090fea000000181c */
[----:B------:R-:W-:Y:S03]  /*3e40*/  ISETP.GT.AND P5, PT, R206, 0x1, P5 ;  /* 0x00000001ce00780c */ /* 0x000fe60002fa4270 */
[C---:B-1----:R-:W-:Y:S08]  /*3e50*/  HMMA.16816.F32 R32, R160.reuse, R158, R32 ;  /* 0x0000009ea020723c */ /* 0x042ff00000001820 */
        /* <DEDUP_REMOVED lines=38> */
[----:B--2---:R-:W-:Y:S02]  /*40c0*/  FSEL R0, R4, -INF , !P6 ;  /* 0xff80000004007808 */ /* 0x004fe40007000000 */
[----:B------:R-:W-:Y:S02]  /*40d0*/  ISETP.LT.OR P6, PT, R207, 0x2, P5 ;  /* 0x00000002cf00780c */ /* 0x000fe40002fc1670 */
[----:B------:R-:W-:Y:S01]  /*40e0*/  PLOP3.LUT P5, PT, PT, PT, UP4, 0x40, 0x0 ;  /* 0x000000000000781c */ /* 0x000fe20003fae848 */
[--C-:B------:R-:W-:Y:S03]  /*40f0*/  FFMA.FTZ R0, R0, c[0x0][0x29c], -R210.reuse ;  /* 0x0000a70000007a23 */ /* 0x100fe600000108d2 */
[----:B------:R-:W-:Y:S02]  /*4100*/  FSEL R5, R5, -INF , !P6 ;  /* 0xff80000005057808 */ /* 0x000fe40007000000 */
[C---:B------:R-:W-:Y:S01]  /*4110*/  ISETP.GT.AND P5, PT, R206.reuse, 0x20, P5 ;  /* 0x00000020ce00780c */ /* 0x040fe20002fa4270 */
[-C--:B-1----:R-:W-:Y:S01]  /*4120*/  HMMA.16816.F32 R28, R148, R192.reuse, R28 ;  /* 0x000000c0941c723c */ /* 0x082fe2000000181c */
[----:B------:R1:W2:Y:S04]  /*4130*/  MUFU.EX2 R23, R0 ;  /* 0x0000000000177308 */ /* 0x0002a80000000800 */
[----:B------:R-:W-:Y:S01]  /*4140*/  ISETP.LT.OR P6, PT, R207, 0x21, P5 ;  /* 0x00000021cf00780c */ /* 0x000fe20002fc1670 */
[--C-:B------:R-:W-:Y:S01]  /*4150*/  FFMA.FTZ R5, R5, c[0x0][0x29c], -R210.reuse ;  /* 0x0000a70005057a23 */ /* 0x100fe200000108d2 */
[----:B------:R-:W-:Y:S01]  /*4160*/  PLOP3.LUT P5, PT, PT, PT, UP3, 0x40, 0x0 ;  /* 0x000000000000781c */ /* 0x000fe20003fae838 */
[C---:B---3--:R-:W-:Y:S03]  /*4170*/  HMMA.16816.F32 R32, R160.reuse, R192, R32 ;  /* 0x000000c0a020723c */ /* 0x048fe60000001820 */
[----:B------:R3:W4:Y:S01]  /*4180*/  MUFU.EX2 R13, R5 ;  /* 0x00000005000d7308 */ /* 0x0007220000000800 */
[----:B------:R-:W-:Y:S04]  /*4190*/  ISETP.GT.AND P5, PT, R206, 0x21, P5 ;  /* 0x00000021ce00780c */ /* 0x000fe80002fa4270 */
[-C--:B------:R-:W-:Y:S08]  /*41a0*/  HMMA.16816.F32 R36, R160, R194.reuse, R36 ;  /* 0x000000c2a024723c */ /* 0x080ff00000001824 */
[C---:B------:R-:W-:Y:S04]  /*41b0*/  HMMA.16816.F32 R40, R148.reuse, R194, R40 ;  /* 0x000000c29428723c */ /* 0x040fe80000001828 */
[----:B-1----:R-:W-:Y:S02]  /*41c0*/  FSEL R0, R16, -INF , !P6 ;  /* 0xff80000010007808 */ /* 0x002fe40007000000 */
[----:B------:R-:W-:Y:S02]  /*41d0*/  ISETP.LT.OR P6, PT, R207, 0x22, P5 ;  /* 0x00000022cf00780c */ /* 0x000fe40002fc1670 */
[-C--:B------:R-:W-:Y:S01]  /*41e0*/  HMMA.16816.F32 R44, R148, R196.reuse, R44 ;  /* 0x000000c4942c723c */ /* 0x080fe2000000182c */
[----:B------:R-:W-:Y:S01]  /*41f0*/  PLOP3.LUT P5, PT, PT, PT, UP2, 0x40, 0x0 ;  /* 0x000000000000781c */ /* 0x000fe20003fae828 */
[----:B------:R-:W-:Y:S01]  /*4200*/  MUFU.EX2 R149, R236 ;  /* 0x000000ec00957308 */ /* 0x000fe20000000800 */
[----:B---3--:R-:W1:Y:S01]  /*4210*/  LDSM.16.M88.4 R4, [R18+0x10080] ;  /* 0x010080001204783b */ /* 0x008e620000000200 */
[--C-:B------:R-:W-:Y:S01]  /*4220*/  FFMA.FTZ R0, R0, c[0x0][0x29c], -R210.reuse ;  /* 0x0000a70000007a23 */ /* 0x100fe200000108d2 */
[----:B------:R-:W-:Y:S03]  /*4230*/  ISETP.GT.AND P5, PT, R206, 0x40, P5 ;  /* 0x00000040ce00780c */ /* 0x000fe60002fa4270 */
[----:B------:R-:W-:Y:S04]  /*4240*/  HMMA.16816.F32 R48, R160, R196, R48 ;  /* 0x000000c4a030723c */ /* 0x000fe80000001830 */
[----:B------:R3:W-:Y:S10]  /*4250*/  MUFU.EX2 R22, R0 ;  /* 0x0000000000167308 */ /* 0x0007f40000000800 */
[----:B------:R5:W-:Y:S10]  /*4260*/  MUFU.EX2 R163, R3 ;  /* 0x0000000300a37308 */ /* 0x000bf40000000800 */
[----:B------:R-:W-:Y:S01]  /*4270*/  MUFU.EX2 R150, R215 ;  /* 0x000000d700967308 */ /* 0x000fe20000000800 */
[----:B---3--:R-:W-:Y:S02]  /*4280*/  FSEL R0, R17, -INF , !P6 ;  /* 0xff80000011007808 */ /* 0x008fe40007000000 */
[----:B------:R-:W3:Y:S01]  /*4290*/  LDSM.16.M88.4 R16, [R18+0x11080] ;  /* 0x011080001210783b */ /* 0x000ee20000000200 */
[C---:B------:R-:W-:Y:S02]  /*42a0*/  ISETP.LT.OR P6, PT, R207.reuse, 0x41, P5 ;  /* 0x00000041cf00780c */ /* 0x040fe40002fc1670 */
[--C-:B------:R-:W-:Y:S04]  /*42b0*/  FFMA.FTZ R0, R0, c[0x0][0x29c], -R210.reuse ;  /* 0x0000a70000007a23 */ /* 0x100fe800000108d2 */
[----:B------:R-:W-:Y:S01]  /*42c0*/  MUFU.EX2 R162, R212 ;  /* 0x000000d400a27308 */ /* 0x000fe20000000800 */
[-C--:B-1----:R-:W-:Y:S01]  /*42d0*/  HMMA.16816.F32 R28, R4, R198.reuse, R28 ;  /* 0x000000c6041c723c */ /* 0x082fe2000000181c */
[----:B------:R-:W-:Y:S01]  /*42e0*/  PLOP3.LUT P5, PT, PT, PT, UP1, 0x40, 0x0 ;  /* 0x000000000000781c */ /* 0x000fe20003fae818 */
[----:B-----5:R-:W1:Y:S03]  /*42f0*/  LDS R3, [R239.X4+0x12280] ;  /* 0x01228000ef037984 */ /* 0x020e660000004800 */
[----:B------:R-:W-:Y:S04]  /*4300*/  ISETP.GT.AND P5, PT, R206, 0x41, P5 ;  /* 0x00000041ce00780c */ /* 0x000fe80002fa4270 */
[----:B------:R5:W-:Y:S01]  /*4310*/  MUFU.EX2 R12, R0 ;  /* 0x00000000000c7308 */ /* 0x000be20000000800 */
[----:B------:R-:W-:Y:S04]  /*4320*/  ISETP.LT.OR P5, PT, R207, 0x42, P5 ;  /* 0x00000042cf00780c */ /* 0x000fe80002fa1670 */
[----:B------:R-:W-:Y:S02]  /*4330*/  FSEL R21, R21, -INF , !P5 ;  /* 0xff80000015157808 */ /* 0x000fe40006800000 */
[----:B------:R-:W-:Y:S03]  /*4340*/  PLOP3.LUT P5, PT, PT, PT, UP5, 0x40, 0x0 ;  /* 0x000000000000781c */ /* 0x000fe60003fae858 */
[----:B------:R1:W1:Y:S01]  /*4350*/  MUFU.EX2 R206, R2 ;  /* 0x0000000200ce7308 */ /* 0x0002620000000800 */
[----:B------:R-:W-:Y:S04]  /*4360*/  ISETP.GT.AND P5, PT, R208, 0x1, P5 ;  /* 0x00000001d000780c */ /* 0x000fe80002fa4270 */
[----:B------:R-:W-:Y:S04]  /*4370*/  ISETP.LT.OR P5, PT, R209, 0x2, P5 ;  /* 0x00000002d100780c */ /* 0x000fe80002fa1670 */
[----:B------:R-:W-:Y:S01]  /*4380*/  FSEL R11, R11, -INF , !P5 ;  /* 0xff8000000b0b7808 */ /* 0x000fe20006800000 */
[----:B------:R-:W-:Y:S01]  /*4390*/  MUFU.EX2 R161, R213 ;  /* 0x000000d500a17308 */ /* 0x000fe20000000800 */
[----:B------:R-:W-:Y:S02]  /*43a0*/  PLOP3.LUT P5, PT, PT, PT, UP3, 0x40, 0x0 ;  /* 0x000000000000781c */ /* 0x000fe40003fae838 */
[----:B-----5:R-:W-:Y:S01]  /*43b0*/  FSEL R0, R20, -INF , !P6 ;  /* 0xff80000014007808 */ /* 0x020fe20007000000 */
[C---:B---3--:R-:W-:Y:S01]  /*43c0*/  HMMA.16816.F32 R32, R16.reuse, R198, R32 ;  /* 0x000000c61020723c */ /* 0x048fe20000001820 */
[----:B------:R-:W-:Y:S03]  /*43d0*/  PLOP3.LUT P6, PT, PT, PT, UP6, 0x40, 0x0 ;  /* 0x000000000000781c */ /* 0x000fe60003fce868 */
[--C-:B------:R-:W-:Y:S01]  /*43e0*/  FFMA.FTZ R0, R0, c[0x0][0x29c], -R210.reuse ;  /* 0x0000a70000007a23 */ /* 0x100fe200000108d2 */
[C---:B------:R-:W-:Y:S01]  /*43f0*/  ISETP.GT.AND P6, PT, R208.reuse, RZ, P6 ;  /* 0x000000ffd000720c */ /* 0x040fe200037c4270 */
[----:B------:R-:W-:Y:S01]  /*4400*/  MUFU.EX2 R160, R24 ;  /* 0x0000001800a07308 */ /* 0x000fe20000000800 */
[----:B------:R-:W-:Y:S01]  /*4410*/  ISETP.GT.AND P5, PT, R208, 0x21, P5 ;  /* 0x00000021d000780c */ /* 0x000fe20002fa4270 */
[-C--:B------:R-:W-:Y:S01]  /*4420*/  HMMA.16816.F32 R36, R16, R200.reuse, R36 ;  /* 0x000000c81024723c */ /* 0x080fe20000001824 */
[----:B-1----:R-:W1:Y:S02]  /*4430*/  LDS R2, [R239.X4+0x12300] ;  /* 0x01230000ef027984 */ /* 0x002e640000004800 */
[----:B------:R-:W-:Y:S01]  /*4440*/  ISETP.LT.OR P6, PT, R209, 0x1, P6 ;  /* 0x00000001d100780c */ /* 0x000fe200037c1670 */
[--C-:B------:R-:W-:Y:S01]  /*4450*/  FADD.FTZ R29, R29, -R3.reuse ;  /* 0x800000031d1d7221 */ /* 0x100fe20000010000 */
[----:B------:R-:W-:Y:S01]  /*4460*/  ISETP.LT.OR P5, PT, R209, 0x22, P5 ;  /* 0x00000022d100780c */ /* 0x000fe20002fa1670 */
[----:B------:R-:W-:Y:S01]  /*4470*/  FADD.FTZ R28, R28, -R3 ;  /* 0x800000031c1c7221 */ /* 0x000fe20000010000 */
[----:B------:R-:W-:Y:S01]  /*4480*/  FSEL R10, R10, -INF , !P6 ;  /* 0xff8000000a0a7808 */ /* 0x000fe20007000000 */
[C---:B------:R-:W-:Y:S01]  /*4490*/  HMMA.16816.F32 R40, R4.reuse, R200, R40 ;  /* 0x000000c80428723c */ /* 0x040fe20000001828 */
[----:B------:R3:W-:Y:S01]  /*44a0*/  MUFU.EX2 R8, R0 ;  /* 0x0000000000087308 */ /* 0x0007e20000000800 */
[----:B------:R-:W-:Y:S02]  /*44b0*/  PLOP3.LUT P6, PT, PT, PT, UP4, 0x40, 0x0 ;  /* 0x000000000000781c */ /* 0x000fe40003fce848 */
[----:B--2---:R-:W-:Y:S01]  /*44c0*/  FMUL.FTZ R28, R23, R28 ;  /* 0x0000001c171c7220 */ /* 0x004fe20000410000 */
[----:B----4-:R-:W-:Y:S01]  /*44d0*/  F2FP.PACK_AB R23, R13, R23 ;  /* 0x000000170d17723e */ /* 0x010fe200000000ff */
[----:B------:R-:W-:Y:S01]  /*44e0*/  FFMA.FTZ R210, R21, c[0x0][0x29c], -R210 ;  /* 0x0000a70015d27a23 */ /* 0x000fe200000108d2 */
[----:B------:R-:W-:Y:S01]  /*44f0*/  ISETP.GT.AND P6, PT, R208, 0x20, P6 ;  /* 0x00000020d000780c */ /* 0x000fe200037c4270 */
[-C--:B------:R-:W-:Y:S03]  /*4500*/  HMMA.16816.F32 R44, R4, R202.reuse, R44 ;  /* 0x000000ca042c723c */ /* 0x080fe6000000182c */
[----:B------:R-:W-:Y:S01]  /*4510*/  MUFU.EX2 R20, R238 ;  /* 0x000000ee00147308 */ /* 0x000fe20000000800 */
[----:B------:R-:W-:Y:S02]  /*4520*/  ISETP.LT.OR P6, PT, R209, 0x21, P6 ;  /* 0x00000021d100780c */ /* 0x000fe400037c1670 */
[----:B------:R-:W-:Y:S01]  /*4530*/  FSEL R15, R15, -INF , !P5 ;  /* 0xff8000000f0f7808 */ /* 0x000fe20006800000 */
[--C-:B------:R-:W-:Y:S01]  /*4540*/  FFMA.FTZ R4, R10, c[0x0][0x29c], -R211.reuse ;  /* 0x0000a7000a047a23 */ /* 0x100fe200000108d3 */
[----:B------:R-:W-:Y:S01]  /*4550*/  HMMA.16816.F32 R48, R16, R202, R48 ;  /* 0x000000ca1030723c */ /* 0x000fe20000001830 */
[----:B------:R-:W-:Y:S03]  /*4560*/  PLOP3.LUT P5, PT, PT, PT, UP1, 0x40, 0x0 ;  /* 0x000000000000781c */ /* 0x000fe60003fae818 */
[--C-:B------:R-:W-:Y:S01]  /*4570*/  FFMA.FTZ R5, R11, c[0x0][0x29c], -R211.reuse ;  /* 0x0000a7000b057a23 */ /* 0x100fe200000108d3 */
[----:B------:R2:W-:Y:S01]  /*4580*/  MUFU.EX2 R148, R4 ;  /* 0x0000000400947308 */ /* 0x0005e20000000800 */
[----:B------:R-:W-:Y:S01]  /*4590*/  FSEL R14, R14, -INF , !P6 ;  /* 0xff8000000e0e7808 */ /* 0x000fe20007000000 */
[----:B------:R-:W-:Y:S01]  /*45a0*/  FFMA.FTZ R6, R15, c[0x0][0x29c], -R211 ;  /* 0x0000a7000f067a23 */ /* 0x000fe200000108d3 */
[----:B------:R-:W-:Y:S01]  /*45b0*/  F2FP.PACK_AB R7, R206, R163 ;  /* 0x000000a3ce07723e */ /* 0x000fe200000000ff */
[----:B---3--:R-:W3:Y:S01]  /*45c0*/  LDS R0, [R239.X4+0x122a0] ;  /* 0x0122a000ef007984 */ /* 0x008ee20000004800 */
[----:B------:R-:W-:Y:S02]  /*45d0*/  PLOP3.LUT P6, PT, PT, PT, UP2, 0x40, 0x0 ;  /* 0x000000000000781c */ /* 0x000fe40003fce828 */
[--C-:B------:R-:W-:Y:S01]  /*45e0*/  FADD.FTZ R40, R40, -R3.reuse ;  /* 0x8000000328287221 */ /* 0x100fe20000010000 */
[----:B------:R-:W-:Y:S01]  /*45f0*/  ISETP.GT.AND P5, PT, R208, 0x41, P5 ;  /* 0x00000041d000780c */ /* 0x000fe20002fa4270 */
[--C-:B------:R-:W-:Y:S01]  /*4600*/  FADD.FTZ R41, R41, -R3.reuse ;  /* 0x8000000329297221 */ /* 0x100fe20000010000 */
[----:B------:R-:W4:Y:S01]  /*4610*/  MUFU.EX2 R25, R5 ;  /* 0x0000000500197308 */ /* 0x000f220000000800 */
[--C-:B------:R-:W-:Y:S01]  /*4620*/  FADD.FTZ R44, R44, -R3.reuse ;  /* 0x800000032c2c7221 */ /* 0x100fe20000010000 */
[----:B------:R-:W-:Y:S01]  /*4630*/  ISETP.GT.AND P6, PT, R208, 0x40, P6 ;  /* 0x00000040d000780c */ /* 0x000fe200037c4270 */
[----:B------:R-:W-:Y:S01]  /*4640*/  FADD.FTZ R45, R45, -R3 ;  /* 0x800000032d2d7221 */ /* 0x000fe20000010000 */
[----:B------:R-:W-:Y:S01]  /*4650*/  ISETP.LT.OR P5, PT, R209, 0x42, P5 ;  /* 0x00000042d100780c */ /* 0x000fe20002fa1670 */
[----:B------:R-:W-:Y:S01]  /*4660*/  FMUL.FTZ R40, R22, R40 ;  /* 0x0000002816287220 */ /* 0x000fe20000410000 */
[----:B------:R-:W-:Y:S01]  /*4670*/  F2FP.PACK_AB R22, R12, R22 ;  /* 0x000000160c16723e */ /* 0x000fe200000000ff */
[--C-:B-1----:R-:W-:Y:S01]  /*4680*/  FADD.FTZ R33, R33, -R2.reuse ;  /* 0x8000000221217221 */ /* 0x102fe20000010000 */
[----:B------:R-:W-:Y:S01]  /*4690*/  ISETP.LT.OR P6, PT, R209, 0x41, P6 ;  /* 0x00000041d100780c */ /* 0x000fe200037c1670 */
[--C-:B------:R-:W-:Y:S01]  /*46a0*/  FADD.FTZ R37, R37, -R2.reuse ;  /* 0x8000000225257221 */ /* 0x100fe20000010000 */
[----:B------:R1:W-:Y:S01]  /*46b0*/  MUFU.EX2 R18, R6 ;  /* 0x0000000600127308 */ /* 0x0003e20000000800 */
[----:B------:R-:W-:Y:S01]  /*46c0*/  FSEL R27, R27, -INF , !P5 ;  /* 0xff8000001b1b7808 */ /* 0x000fe20006800000 */
[--C-:B------:R-:W-:Y:S01]  /*46d0*/  FADD.FTZ R49, R49, -R2.reuse ;  /* 0x8000000231317221 */ /* 0x100fe20000010000 */
[----:B------:R-:W-:Y:S01]  /*46e0*/  FSEL R26, R26, -INF , !P6 ;  /* 0xff8000001a1a7808 */ /* 0x000fe20007000000 */
[--C-:B--2---:R-:W-:Y:S02]  /*46f0*/  FFMA.FTZ R4, R14, c[0x0][0x29c], -R211.reuse ;  /* 0x0000a7000e047a23 */ /* 0x104fe400000108d3 */
[----:B------:R-:W-:Y:S01]  /*4700*/  FMUL.FTZ R14, R13, R29 ;  /* 0x0000001d0d0e7220 */ /* 0x000fe20000410000 */
[----:B------:R-:W-:Y:S01]  /*4710*/  F2FP.PACK_AB R13, R150, R149 ;  /* 0x00000095960d723e */ /* 0x000fe200000000ff */
[--C-:B------:R-:W-:Y:S02]  /*4720*/  FFMA.FTZ R26, R26, c[0x0][0x29c], -R211.reuse ;  /* 0x0000a7001a1a7a23 */ /* 0x100fe400000108d3 */
[----:B------:R-:W2:Y:S01]  /*4730*/  MUFU.EX2 R24, R4 ;  /* 0x0000000400187308 */ /* 0x000ea20000000800 */
[----:B------:R-:W-:Y:S01]  /*4740*/  FFMA.FTZ R211, R27, c[0x0][0x29c], -R211 ;  /* 0x0000a7001bd37a23 */ /* 0x000fe200000108d3 */
[----:B------:R-:W-:Y:S01]  /*4750*/  F2FP.PACK_AB R14, R14, R28 ;  /* 0x0000001c0e0e723e */ /* 0x000fe200000000ff */
[--C-:B------:R-:W-:Y:S01]  /*4760*/  FADD.FTZ R32, R32, -R2.reuse ;  /* 0x8000000220207221 */ /* 0x100fe20000010000 */
[----:B----4-:R-:W-:Y:S01]  /*4770*/  F2FP.PACK_AB R3, R25, R148 ;  /* 0x000000941903723e */ /* 0x010fe200000000ff */
[--C-:B------:R-:W-:Y:S02]  /*4780*/  FADD.FTZ R36, R36, -R2.reuse ;  /* 0x8000000224247221 */ /* 0x100fe40000010000 */
[----:B------:R-:W-:Y:S02]  /*4790*/  FADD.FTZ R48, R48, -R2 ;  /* 0x8000000230307221 */ /* 0x000fe40000010000 */
[----:B------:R-:W-:Y:S01]  /*47a0*/  FMUL.FTZ R41, R12, R41 ;  /* 0x000000290c297220 */ /* 0x000fe20000410000 */
[----:B------:R-:W4:Y:S01]  /*47b0*/  MUFU.EX2 R210, R210 ;  /* 0x000000d200d27308 */ /* 0x000f220000000800 */
[----:B------:R-:W-:Y:S02]  /*47c0*/  FMUL.FTZ R32, R163, R32 ;  /* 0x00000020a3207220 */ /* 0x000fe40000410000 */
[----:B------:R-:W-:Y:S01]  /*47d0*/  FMUL.FTZ R5, R206, R33 ;  /* 0x00000021ce057220 */ /* 0x000fe20000410000 */
[----:B-1----:R-:W-:Y:S01]  /*47e0*/  F2FP.PACK_AB R6, R161, R162 ;  /* 0x000000a2a106723e */ /* 0x002fe200000000ff */
[--C-:B---3--:R-:W-:Y:S01]  /*47f0*/  FADD.FTZ R30, R30, -R0.reuse ;  /* 0x800000001e1e7221 */ /* 0x108fe20000010000 */
[----:B------:R-:W-:Y:S01]  /*4800*/  F2FP.PACK_AB R17, R41, R40 ;  /* 0x000000282911723e */ /* 0x000fe200000000ff */
[--C-:B------:R-:W-:Y:S01]  /*4810*/  FADD.FTZ R31, R31, -R0.reuse ;  /* 0x800000001f1f7221 */ /* 0x100fe20000010000 */
[----:B------:R-:W-:Y:S01]  /*4820*/  F2FP.PACK_AB R5, R5, R32 ;  /* 0x000000200505723e */ /* 0x000fe200000000ff */
[--C-:B------:R-:W-:Y:S01]  /*4830*/  FADD.FTZ R42, R42, -R0.reuse ;  /* 0x800000002a2a7221 */ /* 0x100fe20000010000 */
[----:B------:R-:W1:Y:S01]  /*4840*/  MUFU.EX2 R151, R214 ;  /* 0x000000d600977308 */ /* 0x000e620000000800 */
[--C-:B------:R-:W-:Y:S02]  /*4850*/  FADD.FTZ R43, R43, -R0.reuse ;  /* 0x800000002b2b7221 */ /* 0x100fe40000010000 */
[--C-:B------:R-:W-:Y:S01]  /*4860*/  FADD.FTZ R46, R46, -R0.reuse ;  /* 0x800000002e2e7221 */ /* 0x100fe20000010000 */
[----:B--2---:R-:W-:Y:S01]  /*4870*/  F2FP.PACK_AB R2, R18, R24 ;  /* 0x000000181202723e */ /* 0x004fe200000000ff */
[----:B------:R-:W-:Y:S01]  /*4880*/  FADD.FTZ R47, R47, -R0 ;  /* 0x800000002f2f7221 */ /* 0x000fe20000010000 */
[----:B------:R-:W-:Y:S01]  /*4890*/  F2FP.PACK_AB R4, R205, R160 ;  /* 0x000000a0cd04723e */ /* 0x000fe200000000ff */
[----:B------:R-:W2:Y:S01]  /*48a0*/  LDS R0, [R239.X4+0x12320] ;  /* 0x01232000ef007984 */ /* 0x000ea20000004800 */
[----:B------:R-:W-:Y:S01]  /*48b0*/  FMUL.FTZ R30, R20, R30 ;  /* 0x0000001e141e7220 */ /* 0x000fe20000410000 */
[C---:B------:R-:W-:Y:S01]  /*48c0*/  F2FP.PACK_AB R20, R9.reuse, R20 ;  /* 0x000000140914723e */ /* 0x040fe200000000ff */
[----:B------:R-:W-:Y:S01]  /*48d0*/  MUFU.EX2 R26, R26 ;  /* 0x0000001a001a7308 */ /* 0x000fe20000000800 */
[----:B------:R-:W-:Y:S01]  /*48e0*/  STS [R234+0x12480], R23 ;  /* 0x01248017ea007388 */ /* 0x000fe20000000800 */
[----:B------:R-:W-:Y:S01]  /*48f0*/  FMUL.FTZ R15, R9, R31 ;  /* 0x0000001f090f7220 */ /* 0x000fe20000410000 */
[----:B----4-:R-:W-:Y:S02]  /*4900*/  F2FP.PACK_AB R21, R210, R8 ;  /* 0x00000008d215723e */ /* 0x010fe400000000ff */
[----:B------:R-:W-:Y:S01]  /*4910*/  STS [R235], R20 ;  /* 0x00000014eb007388 */ /* 0x000fe20000000800 */
[----:B------:R-:W-:Y:S01]  /*4920*/  FMUL.FTZ R42, R149, R42 ;  /* 0x0000002a952a7220 */ /* 0x000fe20000410000 */
[----:B------:R-:W-:Y:S01]  /*4930*/  F2FP.PACK_AB R15, R15, R30 ;  /* 0x0000001e0f0f723e */ /* 0x000fe200000000ff */
[----:B------:R-:W-:Y:S01]  /*4940*/  FMUL.FTZ R11, R150, R43 ;  /* 0x0000002b960b7220 */ /* 0x000fe20000410000 */
[----:B------:R-:W-:Y:S01]  /*4950*/  STS [R234+0x12c80], R7 ;  /* 0x012c8007ea007388 */ /* 0x000fe20000000800 */
[----:B------:R-:W3:Y:S01]  /*4960*/  MUFU.EX2 R211, R211 ;  /* 0x000000d300d37308 */ /* 0x000ee20000000800 */
[----:B------:R-:W-:Y:S02]  /*4970*/  FMUL.FTZ R36, R162, R36 ;  /* 0x00000024a2247220 */ /* 0x000fe40000410000 */
[----:B------:R4:W-:Y:S01]  /*4980*/  STS [R235+0x800], R3 ;  /* 0x00080003eb007388 */ /* 0x0009e20000000800 */
[----:B-1----:R-:W-:Y:S01]  /*4990*/  F2FP.PACK_AB R12, R204, R151 ;  /* 0x00000097cc0c723e */ /* 0x002fe200000000ff */
[----:B------:R-:W-:Y:S01]  /*49a0*/  FMUL.FTZ R10, R161, R37 ;  /* 0x00000025a10a7220 */ /* 0x000fe20000410000 */
[----:B------:R-:W-:Y:S01]  /*49b0*/  F2FP.PACK_AB R11, R11, R42 ;  /* 0x0000002a0b0b723e */ /* 0x000fe200000000ff */
[----:B------:R-:W-:Y:S01]  /*49c0*/  STS [R234+0x13480], R22 ;  /* 0x01348016ea007388 */ /* 0x000fe20000000800 */
[----:B------:R-:W-:Y:S02]  /*49d0*/  FMUL.FTZ R44, R8, R44 ;  /* 0x0000002c082c7220 */ /* 0x000fe40000410000 */
[----:B------:R-:W-:Y:S01]  /*49e0*/  F2FP.PACK_AB R10, R10, R36 ;  /* 0x000000240a0a723e */ /* 0x000fe200000000ff */
[----:B------:R-:W-:Y:S01]  /*49f0*/  STS [R235+0x1000], R13 ;  /* 0x0010000deb007388 */ /* 0x000fe20000000800 */
[----:B------:R-:W-:Y:S02]  /*4a00*/  FMUL.FTZ R45, R210, R45 ;  /* 0x0000002dd22d7220 */ /* 0x000fe40000410000 */
[----:B------:R-:W-:Y:S01]  /*4a10*/  FMUL.FTZ R46, R151, R46 ;  /* 0x0000002e972e7220 */ /* 0x000fe20000410000 */
[----:B------:R-:W-:Y:S01]  /*4a20*/  STS [R234+0x13c80], R6 ;  /* 0x013c8006ea007388 */ /* 0x000fe20000000800 */
[----:B------:R-:W-:Y:S01]  /*4a30*/  FMUL.FTZ R9, R204, R47 ;  /* 0x0000002fcc097220 */ /* 0x000fe20000410000 */
[----:B------:R-:W-:Y:S01]  /*4a40*/  F2FP.PACK_AB R16, R45, R44 ;  /* 0x0000002c2d10723e */ /* 0x000fe200000000ff */
[----:B------:R-:W-:Y:S01]  /*4a50*/  FMUL.FTZ R48, R160, R48 ;  /* 0x00000030a0307220 */ /* 0x000fe20000410000 */
[----:B------:R3:W-:Y:S01]  /*4a60*/  STS [R235+0x1800], R2 ;  /* 0x00180002eb007388 */ /* 0x0007e20000000800 */
[----:B------:R-:W-:Y:S01]  /*4a70*/  FMUL.FTZ R8, R205, R49 ;  /* 0x00000031cd087220 */ /* 0x000fe20000410000 */
[----:B------:R-:W-:Y:S02]  /*4a80*/  F2FP.PACK_AB R9, R9, R46 ;  /* 0x0000002e0909723e */ /* 0x000fe400000000ff */
[----:B------:R-:W-:Y:S02]  /*4a90*/  STS [R234+0x14480], R21 ;  /* 0x01448015ea007388 */ /* 0x000fe40000000800 */
[----:B------:R-:W-:Y:S02]  /*4aa0*/  F2FP.PACK_AB R8, R8, R48 ;  /* 0x000000300808723e */ /* 0x000fe400000000ff */
[----:B------:R-:W-:Y:S01]  /*4ab0*/  STS [R235+0x2000], R12 ;  /* 0x0020000ceb007388 */ /* 0x000fe20000000800 */
[--C-:B--2---:R-:W-:Y:S02]  /*4ac0*/  FADD.FTZ R35, R35, -R0.reuse ;  /* 0x8000000023237221 */ /* 0x104fe40000010000 */
[--C-:B------:R-:W-:Y:S01]  /*4ad0*/  FADD.FTZ R34, R34, -R0.reuse ;  /* 0x8000000022227221 */ /* 0x100fe20000010000 */
[----:B------:R-:W-:Y:S01]  /*4ae0*/  STS [R234+0x14c80], R4 ;  /* 0x014c8004ea007388 */ /* 0x000fe20000000800 */
[----:B----4-:R-:W-:Y:S02]  /*4af0*/  FMUL.FTZ R3, R25, R35 ;  /* 0x0000002319037220 */ /* 0x010fe40000410000 */
[----:B------:R-:W-:Y:S02]  /*4b00*/  FMUL.FTZ R34, R148, R34 ;  /* 0x0000002294227220 */ /* 0x000fe40000410000 */
[--C-:B------:R-:W-:Y:S02]  /*4b10*/  FADD.FTZ R39, R39, -R0.reuse ;  /* 0x8000000027277221 */ /* 0x100fe40000010000 */
[--C-:B------:R-:W-:Y:S01]  /*4b20*/  FADD.FTZ R38, R38, -R0.reuse ;  /* 0x8000000026267221 */ /* 0x100fe20000010000 */
[----:B------:R-:W-:Y:S01]  /*4b30*/  F2FP.PACK_AB R3, R3, R34 ;  /* 0x000000220303723e */ /* 0x000fe200000000ff */
[--C-:B------:R-:W-:Y:S02]  /*4b40*/  FADD.FTZ R51, R51, -R0.reuse ;  /* 0x8000000033337221 */ /* 0x100fe40000010000 */
[----:B------:R-:W-:Y:S01]  /*4b50*/  FMUL.FTZ R38, R24, R38 ;  /* 0x0000002618267220 */ /* 0x000fe20000410000 */
[C---:B---3--:R-:W-:Y:S01]  /*4b60*/  F2FP.PACK_AB R2, R211.reuse, R26 ;  /* 0x0000001ad302723e */ /* 0x048fe200000000ff */
        /* <DEDUP_REMOVED lines=33> */
[----:B------:R-:W-:Y:S01]  /*4d80*/  LDSM.16.MT88.4 R40, [R217+0xf080] ;  /* 0x00f08000d928783b */ /* 0x000fe20000004200 */
[-C--:B------:R-:W-:Y:S07]  /*4d90*/  HMMA.16816.F32 R68, R12, R10.reuse, R68 ;  /* 0x0000000a0c44723c */ /* 0x080fee0000001844 */
[----:B------:R-:W-:Y:S01]  /*4da0*/  LDSM.16.MT88.4 R44, [R216+0x13c80] ;  /* 0x013c8000d82c783b */ /* 0x000fe20000004200 */
[C---:B------:R-:W-:Y:S07]  /*4db0*/  HMMA.16816.F32 R72, R4.reuse, R10, R72 ;  /* 0x0000000a0448723c */ /* 0x040fee0000001848 */
[----:B------:R-:W5:Y:S01]  /*4dc0*/  LDSM.16.MT88.4 R8, [R217+0x10880] ;  /* 0x01088000d908783b */ /* 0x000f620000004200 */
[-C--:B----4-:R-:W-:Y:S07]  /*4dd0*/  HMMA.16816.F32 R76, R4, R20.reuse, R76 ;  /* 0x00000014044c723c */ /* 0x090fee000000184c */
[----:B------:R-:W-:Y:S01]  /*4de0*/  LDSM.16.MT88.4 R48, [R216+0x14080] ;  /* 0x01408000d830783b */ /* 0x000fe20000004200 */
[-C--:B------:R-:W-:Y:S07]  /*4df0*/  HMMA.16816.F32 R80, R12, R20.reuse, R80 ;  /* 0x000000140c50723c */ /* 0x080fee0000001850 */
[----:B------:R-:W-:Y:S01]  /*4e00*/  LDSM.16.MT88.4 R148, [R216+0x15080] ;  /* 0x01508000d894783b */ /* 0x000fe20000004200 */
[C---:B------:R-:W-:Y:S08]  /*4e10*/  HMMA.16816.F32 R84, R16.reuse, R20, R84 ;  /* 0x000000141054723c */ /* 0x040ff00000001854 */
[-C--:B------:R-:W-:Y:S01]  /*4e20*/  HMMA.16816.F32 R88, R16, R22.reuse, R88 ;  /* 0x000000161058723c */ /* 0x080fe20000001858 */
[----:B------:R-:W4:Y:S07]  /*4e30*/  LDSM.16.MT88.4 R16, [R216+0x12c80] ;  /* 0x012c8000d810783b */ /* 0x000f2e0000004200 */
[-C--:B------:R-:W-:Y:S01]  /*4e40*/  HMMA.16816.F32 R92, R12, R22.reuse, R92 ;  /* 0x000000160c5c723c */ /* 0x080fe2000000185c */
[----:B------:R-:W4:Y:S07]  /*4e50*/  LDSM.16.MT88.4 R12, [R216+0x14c80] ;  /* 0x014c8000d80c783b */ /* 0x000f2e0000004200 */
[----:B------:R-:W-:Y:S01]  /*4e60*/  HMMA.16816.F32 R96, R4, R22, R96 ;  /* 0x000000160460723c */ /* 0x000fe20000001860 */
[----:B------:R-:W4:Y:S07]  /*4e70*/  LDSM.16.MT88.4 R4, [R217+0x11080] ;  /* 0x01108000d904783b */ /* 0x000f2e0000004200 */
[-C--:B-1----:R-:W-:Y:S01]  /*4e80*/  HMMA.16816.F32 R52, R24, R28.reuse, R52 ;  /* 0x0000001c1834723c */ /* 0x082fe20000001834 */
[----:B------:R-:W-:Y:S07]  /*4e90*/  LDSM.16.MT88.4 R20, [R216+0x13080] ;  /* 0x01308000d814783b */ /* 0x000fee0000004200 */
[-C--:B--2---:R-:W-:Y:S08]  /*4ea0*/  HMMA.16816.F32 R56, R32, R28.reuse, R56 ;  /* 0x0000001c2038723c */ /* 0x084ff00000001838 */
[C---:B---3--:R-:W-:Y:S08]  /*4eb0*/  HMMA.16816.F32 R60, R36.reuse, R28, R60 ;  /* 0x0000001c243c723c */ /* 0x048ff0000000183c */
[-C--:B------:R-:W-:Y:S08]  /*4ec0*/  HMMA.16816.F32 R64, R36, R30.reuse, R64 ;  /* 0x0000001e2440723c */ /* 0x080ff00000001840 */
[-C--:B------:R-:W-:Y:S08]  /*4ed0*/  HMMA.16816.F32 R68, R32, R30.reuse, R68 ;  /* 0x0000001e2044723c */ /* 0x080ff00000001844 */
[C---:B------:R-:W-:Y:S01]  /*4ee0*/  HMMA.16816.F32 R72, R24.reuse, R30, R72 ;  /* 0x0000001e1848723c */ /* 0x040fe20000001848 */
[----:B------:R-:W1:Y:S07]  /*4ef0*/  LDSM.16.MT88.4 R28, [R217+0xf880] ;  /* 0x00f88000d91c783b */ /* 0x000e6e0000004200 */
[-C--:B-----5:R-:W-:Y:S08]  /*4f00*/  HMMA.16816.F32 R76, R24, R8.reuse, R76 ;  /* 0x00000008184c723c */ /* 0x0a0ff0000000184c */
[-C--:B------:R-:W-:Y:S08]  /*4f10*/  HMMA.16816.F32 R80, R32, R8.reuse, R80 ;  /* 0x000000082050723c */ /* 0x080ff00000001850 */
[C---:B------:R-:W-:Y:S08]  /*4f20*/  HMMA.16816.F32 R84, R36.reuse, R8, R84 ;  /* 0x000000082454723c */ /* 0x040ff00000001854 */
[-C--:B------:R-:W-:Y:S08]  /*4f30*/  HMMA.16816.F32 R88, R36, R10.reuse, R88 ;  /* 0x0000000a2458723c */ /* 0x080ff00000001858 */
[-C--:B------:R-:W-:Y:S08]  /*4f40*/  HMMA.16816.F32 R92, R32, R10.reuse, R92 ;  /* 0x0000000a205c723c */ /* 0x080ff0000000185c */
[----:B------:R-:W-:Y:S01]  /*4f50*/  HMMA.16816.F32 R96, R24, R10, R96 ;  /* 0x0000000a1860723c */ /* 0x000fe20000001860 */
[----:B------:R-:W2:Y:S07]  /*4f60*/  LDSM.16.MT88.4 R8, [R217+0x11880] ;  /* 0x01188000d908783b */ /* 0x000eae0000004200 */
[-C--:B----4-:R-:W-:Y:S01]  /*4f70*/  HMMA.16816.F32 R52, R16, R40.reuse, R52 ;  /* 0x000000281034723c */ /* 0x090fe20000001834 */
        /* <DEDUP_REMOVED lines=33> */
[----:B-1-34-:R-:W2:Y:S01]  /*5190*/  LDL.64 R214, [R1+0x8] ;  /* 0x0000080001d67983 */ /* 0x01aea20000100a00 */
[----:B------:R-:W-:Y:S01]  /*51a0*/  USHF.R.S32.HI UR21, URZ, 0x1f, UR20 ;  /* 0x0000001f3f157899 */ /* 0x000fe20008011414 */
[----:B------:R-:W-:Y:S01]  /*51b0*/  IMAD.MOV.U32 R2, RZ, RZ, R250 ;  /* 0x000000ffff027224 */ /* 0x000fe200078e00fa */
[----:B------:R-:W-:Y:S01]  /*51c0*/  ULDC.64 UR6, c[0x0][0x208] ;  /* 0x0000820000067ab9 */ /* 0x000fe20000000a00 */
[----:B------:R-:W3:Y:S01]  /*51d0*/  LDL.64 R236, [R1] ;  /* 0x0000000001ec7983 */ /* 0x000ee20000100a00 */
[----:B------:R-:W-:Y:S01]  /*51e0*/  UIMAD UR21, UR21, UR6, URZ ;  /* 0x00000006151572a4 */ /* 0x000fe2000f8e023f */
[----:B------:R-:W-:Y:S01]  /*51f0*/  IMAD.MOV.U32 R3, RZ, RZ, R251 ;  /* 0x000000ffff037224 */ /* 0x000fe200078e00fb */
[----:B------:R-:W-:Y:S01]  /*5200*/  UIMAD.WIDE.U32 UR28, UR20, UR6, URZ ;  /* 0x00000006141c72a5 */ /* 0x000fe2000f8e003f */
[----:B------:R-:W1:Y:S01]  /*5210*/  S2R R0, SR_CTAID.Y ;  /* 0x0000000000007919 */ /* 0x000e620000002600 */
[----:B------:R-:W-:Y:S01]  /*5220*/  IMAD.U32 R6, RZ, RZ, UR9 ;  /* 0x00000009ff067e24 */ /* 0x000fe2000f8e00ff */
[----:B------:R-:W-:Y:S02]  /*5230*/  UIMAD UR6, UR20, UR7, UR21 ;  /* 0x00000007140672a4 */ /* 0x000fe4000f8e0215 */
[----:B------:R-:W-:Y:S02]  /*5240*/  USHF.L.U32 UR7, UR28, 0x6, URZ ;  /* 0x000000061c077899 */ /* 0x000fe4000800063f */
[----:B------:R-:W-:Y:S02]  /*5250*/  USHF.L.U32 UR26, UR20, 0x6, URZ ;  /* 0x00000006141a7899 */ /* 0x000fe4000800063f */
[----:B------:R-:W-:Y:S02]  /*5260*/  UIADD3 UR6, UR29, UR6, URZ ;  /* 0x000000061d067290 */ /* 0x000fe4000fffe03f */
[----:B------:R-:W-:Y:S02]  /*5270*/  USHF.R.S32.HI UR21, URZ, 0x1f, UR26 ;  /* 0x0000001f3f157899 */ /* 0x000fe4000801141a */
[----:B------:R-:W-:Y:S01]  /*5280*/  IMAD.U32 R7, RZ, RZ, UR26 ;  /* 0x0000001aff077e24 */ /* 0x000fe2000f8e00ff */
[----:B------:R-:W-:Y:S03]  /*5290*/  USHF.L.U64.HI UR6, UR28, 0x6, UR6 ;  /* 0x000000061c067899 */ /* 0x000fe60008010206 */
[----:B------:R-:W-:Y:S01]  /*52a0*/  IMAD.U32 R8, RZ, RZ, UR21 ;  /* 0x00000015ff087e24 */ /* 0x000fe2000f8e00ff */
[----:B-1----:R-:W-:Y:S01]  /*52b0*/  SHF.R.S32.HI R4, RZ, 0x1f, R0 ;  /* 0x0000001fff047819 */ /* 0x002fe20000011400 */
[----:B------:R-:W-:Y:S04]  /*52c0*/  IMAD.WIDE.U32 R2, R0, c[0x0][0x288], R2 ;  /* 0x0000a20000027a25 */ /* 0x000fe800078e0002 */
[----:B------:R-:W-:Y:S01]  /*52d0*/  IMAD R4, R4, c[0x0][0x288], RZ ;  /* 0x0000a20004047a24 */ /* 0x000fe200078e02ff */
[----:B------:R-:W-:Y:S03]  /*52e0*/  IADD3 R7, P5, P1, R7, UR16, R2 ;  /* 0x0000001007077c10 */ /* 0x000fe6000f9be002 */
[----:B------:R-:W-:Y:S04]  /*52f0*/  IMAD R4, R0, c[0x0][0x28c], R4 ;  /* 0x0000a30000047a24 */ /* 0x000fe800078e0204 */
[----:B------:R-:W-:Y:S05]  /*5300*/  IMAD.IADD R2, R3, 0x1, R4 ;  /* 0x0000000103027824 */ /* 0x000fea00078e0204 */
[----:B------:R-:W-:Y:S01]  /*5310*/  IADD3.X R8, R8, UR11, R2, P5, P1 ;  /* 0x0000000b08087c10 */ /* 0x000fe2000afe2402 */
[----:B------:R-:W-:Y:S01]  /*5320*/  IMAD.U32 R2, RZ, RZ, UR8 ;  /* 0x00000008ff027e24 */ /* 0x000fe2000f8e00ff */
[----:B------:R-:W-:Y:S02]  /*5330*/  LOP3.LUT P5, RZ, R245, 0x1, RZ, 0xc0, !PT ;  /* 0x00000001f5ff7812 */ /* 0x000fe400078ac0ff */
[----:B--2---:R-:W-:Y:S04]  /*5340*/  IADD3 R0, P6, R214, UR7, RZ ;  /* 0x00000007d6007c10 */ /* 0x004fe8000ffde0ff */
[C---:B---3--:R-:W-:Y:S02]  /*5350*/  IADD3.X R3, R237.reuse, UR6, RZ, P6, !PT ;  /* 0x00000006ed037c10 */ /* 0x048fe4000b7fe4ff */
[C---:B------:R-:W-:Y:S04]  /*5360*/  LEA R4, P6, R0.reuse, c[0x0][0x1f0], 0x1 ;  /* 0x00007c0000047a11 */ /* 0x040fe800078c08ff */
[----:B------:R-:W-:Y:S01]  /*5370*/  LEA.HI.X R5, R0, c[0x0][0x1f4], R3, 0x1, P6 ;  /* 0x00007d0000057a11 */ /* 0x000fe200030f0c03 */
[----:B------:R-:W-:Y:S01]  /*5380*/  IMAD.U32 R0, RZ, RZ, UR26 ;  /* 0x0000001aff007e24 */ /* 0x000fe2000f8e00ff */
[----:B------:R-:W-:Y:S04]  /*5390*/  IADD3 R3, P6, P1, R214, UR7, R2 ;  /* 0x00000007d6037c10 */ /* 0x000fe8000f9de002 */
[----:B------:R-:W-:Y:S02]  /*53a0*/  IADD3 R0, -R248, c[0x0][0x168], -R0 ;  /* 0x00005a00f8007a10 */ /* 0x000fe40007ffe900 */
[----:B------:R-:W-:Y:S02]  /*53b0*/  IADD3.X R6, R237, UR6, R6, P6, P1 ;  /* 0x00000006ed067c10 */ /* 0x000fe4000b7e2406 */
[C---:B------:R-:W-:Y:S02]  /*53c0*/  ISETP.LT.OR P6, PT, R0.reuse, 0x1, !P5 ;  /* 0x000000010000780c */ /* 0x040fe40006fc1670 */
[C---:B------:R-:W-:Y:S02]  /*53d0*/  LEA R2, P1, R3.reuse, c[0x0][0x1f0], 0x1 ;  /* 0x00007c0003027a11 */ /* 0x040fe400078208ff */
[C---:B------:R-:W-:Y:S02]  /*53e0*/  ISETP.LT.OR P5, PT, R0.reuse, 0x21, !P5 ;  /* 0x000000210000780c */ /* 0x040fe40006fa1670 */
[----:B------:R-:W-:Y:S02]  /*53f0*/  LEA.HI.X R3, R3, c[0x0][0x1f4], R6, 0x1, P1 ;  /* 0x00007d0003037a11 */ /* 0x000fe400008f0c06 */
[C---:B------:R-:W-:Y:S04]  /*5400*/  LEA R6, P1, R7.reuse, c[0x0][0x280], 0x2 ;  /* 0x0000a00007067a11 */ /* 0x040fe800078210ff */
[----:B------:R-:W-:Y:S01]  /*5410*/  LEA.HI.X R7, R7, c[0x0][0x284], R8, 0x2, P1 ;  /* 0x0000a10007077a11 */ /* 0x000fe200008f1408 */
[----:B------:R-:W-:Y:S01]  /*5420*/  @!PT LDS RZ, [RZ] ;  /* 0x00000000fffff984 */ /* 0x000fe20000000800 */
[----:B------:R-:W-:Y:S01]  /*5430*/  @!PT LDS RZ, [RZ] ;  /* 0x00000000fffff984 */ /* 0x000fe20000000800 */
[----:B------:R-:W-:Y:S01]  /*5440*/  @!PT LDS RZ, [RZ] ;  /* 0x00000000fffff984 */ /* 0x000fe20000000800 */
[----:B------:R1:W-:Y:S01]  /*5450*/  LDGSTS.E.BYPASS.LTC128B.128 [R240+0xe080], [R4.64], !P6 ;  /* 0x0e08000004f07fae */ /* 0x0003e2000f101d58 */
[----:B------:R-:W-:Y:S04]  /*5460*/  LOP3.LUT P1, RZ, R245, 0x2, RZ, 0xc0, !PT ;  /* 0x00000002f5ff7812 */ /* 0x000fe8000782c0ff */
[C---:B------:R-:W-:Y:S02]  /*5470*/  ISETP.LT.OR P6, PT, R0.reuse, 0x1, !P1 ;  /* 0x000000010000780c */ /* 0x040fe40004fc1670 */
[----:B------:R-:W-:Y:S01]  /*5480*/  ISETP.LT.OR P1, PT, R0, 0x21, !P1 ;  /* 0x000000210000780c */ /* 0x000fe20004f21670 */
[----:B------:R-:W-:Y:S10]  /*5490*/  @!P2 IMAD.SHL.U32 R0, R246, 0x10, RZ ;  /* 0x00000010f600a824 */ /* 0x000ff400078e00ff */
[----:B------:R1:W-:Y:S04]  /*54a0*/  LDGSTS.E.BYPASS.LTC128B.128 [R240+0x10080], [R4.64+0x80], !P6 ;  /* 0x1008008004f07fae */ /* 0x0003e8000f101d58 */
[----:B------:R1:W-:Y:S04]  /*54b0*/  LDGSTS.E.BYPASS.LTC128B.128 [R240+0xf080], [R2.64], !P5 ;  /* 0x0f08000002f07fae */ /* 0x0003e8000e901d58 */
[----:B------:R1:W-:Y:S04]  /*54c0*/  LDGSTS.E.BYPASS.LTC128B.128 [R240+0x11080], [R2.64+0x80], !P1 ;  /* 0x1108008002f07fae */ /* 0x0003e8000c901d58 */
[----:B------:R1:W-:Y:S02]  /*54d0*/  @!P2 LDGSTS.E.BYPASS.LTC128B.128 [R0+0x12280], [R6.64] ;  /* 0x122800000600afae */ /* 0x0003e4000b901d58 */
.L_x_399:
[-C--:B-1-34-:R-:W-:Y:S01]  /*54e0*/  HMMA.16816.F32 R4, R32, R16.reuse, RZ ;  /* 0x000000102004723c */ /* 0x09afe200000018ff */
[----:B------:R-:W2:Y:S01]  /*54f0*/  LDL.64 R236, [R1+0x18] ;  /* 0x0000180001ec7983 */ /* 0x000ea20000100a00 */
[----:B------:R-:W-:Y:S02]  /*5500*/  USHF.L.U32 UR12, UR12, 0xd, URZ ;  /* 0x0000000d0c0c7899 */ /* 0x000fe4000800063f */
[----:B------:R-:W-:Y:S01]  /*5510*/  IMAD.U32 R0, RZ, RZ, UR4 ;  /* 0x00000004ff007e24 */ /* 0x000fe2000f8e00ff */
[----:B------:R-:W3:Y:S01]  /*5520*/  LDL R2, [R1+0x20] ;  /* 0x0000200001027983 */ /* 0x000ee20000100800 */
[----:B------:R-:W-:Y:S02]  /*5530*/  UIADD3 UR6, UR4, 0x1, URZ ;  /* 0x0000000104067890 */ /* 0x000fe4000fffe03f */
[C---:B------:R-:W-:Y:S01]  /*5540*/  HMMA.16816.F32 R8, R36.reuse, R16, RZ ;  /* 0x000000102408723c */ /* 0x040fe200000018ff */
[----:B------:R-:W-:Y:S01]  /*5550*/  LDSM.16.M88.4 R48, [R221+0x1000] ;  /* 0x00100000dd30783b */ /* 0x000fe20000000200 */
[----:B------:R-:W-:Y:S02]  /*5560*/  UISETP.GE.AND UP0, UPT, UR4, 0x1, UPT ;  /* 0x000000010400788c */ /* 0x000fe4000bf06270 */
[----:B------:R-:W-:Y:S01]  /*5570*/  IMAD R0, R0, 0x2000, R230 ;  /* 0x0000200000007824 */ /* 0x000fe200078e02e6 */
[----:B------:R-:W1:Y:S01]  /*5580*/  LDSM.16.MT88.4 R148, [R217+0x1080] ;  /* 0x00108000d994783b */ /* 0x000e620000004200 */
[----:B------:R-:W-:Y:S02]  /*5590*/  USEL UR4, UR6, URZ, !UP0 ;  /* 0x0000003f06047287 */ /* 0x000fe4000c000000 */
[-C--:B------:R-:W-:Y:S01]  /*55a0*/  HMMA.16816.F32 R12, R36, R18.reuse, RZ ;  /* 0x00000012240c723c */ /* 0x080fe200000018ff */
[----:B------:R-:W4:Y:S01]  /*55b0*/  LDSM.16.M88.4 R212, [R221+0x1800] ;  /* 0x00180000ddd4783b */ /* 0x000f220000000200 */
[----:B------:R-:W-:Y:S02]  /*55c0*/  UISETP.GE.AND UP0, UPT, UR20, UR13, UPT ;  /* 0x0000000d1400728c */ /* 0x000fe4000bf06270 */
[----:B------:R-:W-:Y:S01]  /*55d0*/  IMAD.SHL.U32 R0, R0, 0x2, RZ ;  /* 0x0000000200007824 */ /* 0x000fe200078e00ff */
[----:B------:R-:W0:Y:S01]  /*55e0*/  LDGDEPBAR ;  /* 0x00000000000079af */ /* 0x000e220000000000 */
[----:B------:R-:W-:Y:S02]  /*55f0*/  UIADD3 UR6, UR15, 0x1, URZ ;  /* 0x000000010f067890 */ /* 0x000fe4000fffe03f */
[C---:B------:R-:W-:Y:S01]  /*5600*/  HMMA.16816.F32 R16, R32.reuse, R18, RZ ;  /* 0x000000122010723c */ /* 0x040fe200000018ff */
[----:B------:R-:W-:Y:S01]  /*5610*/  PLOP3.LUT P1, PT, PT, PT, UP0, 0x80, 0x0 ;  /* 0x000000000000781c */ /* 0x000fe20003f2f008 */
[----:B------:R-:W-:Y:S04]  /*5620*/  UISETP.GE.AND UP0, UPT, UR15, 0x1, UPT ;  /* 0x000000010f00788c */ /* 0x000fe8000bf06270 */
[----:B------:R-:W-:Y:S02]  /*5630*/  USEL UR15, UR6, URZ, !UP0 ;  /* 0x0000003f060f7287 */ /* 0x000fe4000c000000 */
[-C--:B------:R-:W-:Y:S08]  /*5640*/  HMMA.16816.F32 R20, R32, R40.reuse, RZ ;  /* 0x000000282014723c */ /* 0x080ff000000018ff */
[C---:B------:R-:W-:Y:S08]  /*5650*/  HMMA.16816.F32 R24, R36.reuse, R40, RZ ;  /* 0x000000282418723c */ /* 0x040ff000000018ff */
[-C--:B------:R-:W-:Y:S01]  /*5660*/  HMMA.16816.F32 R28, R36, R42.reuse, RZ ;  /* 0x0000002a241c723c */ /* 0x080fe200000018ff */
[----:B------:R-:W5:Y:S07]  /*5670*/  LDSM.16.MT88.4 R36, [R217+0x4080] ;  /* 0x00408000d924783b */ /* 0x000f6e0000004200 */
[----:B------:R-:W-:Y:S01]  /*5680*/  HMMA.16816.F32 R32, R32, R42, RZ ;  /* 0x0000002a2020723c */ /* 0x000fe200000018ff */
[----:B------:R-:W-:Y:S07]  /*5690*/  LDSM.16.M88.4 R40, [R223+0x1000] ;  /* 0x00100000df28783b */ /* 0x000fee0000000200 */
[-C--:B------:R-:W-:Y:S08]  /*56a0*/  HMMA.16816.F32 R4, R44, R160.reuse, R4 ;  /* 0x000000a02c04723c */ /* 0x080ff00000001804 */
        /* <DEDUP_REMOVED lines=9> */
[----:B------:R-:W5:Y:S04]  /*5740*/  LDSM.16.MT88.4 R44, [R217+0x1880] ;  /* 0x00188000d92c783b */ /* 0x000f680000004200 */
[----:B------:R-:W-:Y:S03]  /*5750*/  LDSM.16.MT88.4 R208, [R217+0x2080] ;  /* 0x00208000d9d0783b */ /* 0x000fe60000004200 */
[-C--:B-1----:R-:W-:Y:S08]  /*5760*/  HMMA.16816.F32 R4, R48, R148.reuse, R4 ;  /* 0x000000943004723c */ /* 0x082ff00000001804 */
[C---:B----4-:R-:W-:Y:S08]  /*5770*/  HMMA.16816.F32 R8, R212.reuse, R148, R8 ;  /* 0x00000094d408723c */ /* 0x050ff00000001808 */
[-C--:B------:R-:W-:Y:S08]  /*5780*/  HMMA.16816.F32 R12, R212, R150.reuse, R12 ;  /* 0x00000096d40c723c */ /* 0x080ff0000000180c */
[C---:B------:R-:W-:Y:S01]  /*5790*/  HMMA.16816.F32 R16, R48.reuse, R150, R16 ;  /* 0x000000963010723c */ /* 0x040fe20000001810 */
[----:B------:R-:W1:Y:S07]  /*57a0*/  LDSM.16.M88.4 R148, [R223+0x1800] ;  /* 0x00180000df94783b */ /* 0x000e6e0000000200 */
[-C--:B-----5:R-:W-:Y:S08]  /*57b0*/  HMMA.16816.F32 R20, R48, R36.reuse, R20 ;  /* 0x000000243014723c */ /* 0x0a0ff00000001814 */
[C---:B------:R-:W-:Y:S08]  /*57c0*/  HMMA.16816.F32 R24, R212.reuse, R36, R24 ;  /* 0x00000024d418723c */ /* 0x040ff00000001818 */
[-C--:B------:R-:W-:Y:S08]  /*57d0*/  HMMA.16816.F32 R28, R212, R38.reuse, R28 ;  /* 0x00000026d41c723c */ /* 0x080ff0000000181c */
[----:B------:R-:W-:Y:S01]  /*57e0*/  HMMA.16816.F32 R32, R48, R38, R32 ;  /* 0x000000263020723c */ /* 0x000fe20000001820 */
[----:B------:R-:W4:Y:S04]  /*57f0*/  LDSM.16.M88.4 R36, [R221+0x2800] ;  /* 0x00280000dd24783b */ /* 0x000f280000000200 */
[----:B------:R-:W5:Y:S03]  /*5800*/  LDSM.16.MT88.4 R48, [R217+0x5080] ;  /* 0x00508000d930783b */ /* 0x000f660000004200 */
[-C--:B------:R-:W-:Y:S08]  /*5810*/  HMMA.16816.F32 R4, R40, R44.reuse, R4 ;  /* 0x0000002c2804723c */ /* 0x080ff00000001804 */
[C---:B-1----:R-:W-:Y:S08]  /*5820*/  HMMA.16816.F32 R8, R148.reuse, R44, R8 ;  /* 0x0000002c9408723c */ /* 0x042ff00000001808 */
        /* <DEDUP_REMOVED lines=8> */
[----:B------:R-:W1:Y:S04]  /*58b0*/  LDSM.16.M88.4 R40, [R223+0x2000] ;  /* 0x00200000df28783b */ /* 0x000e680000000200 */
[----:B------:R-:W1:Y:S03]  /*58c0*/  LDSM.16.MT88.4 R160, [R217+0x5880] ;  /* 0x00588000d9a0783b */ /* 0x000e660000004200 */
[-C--:B------:R-:W-:Y:S08]  /*58d0*/  HMMA.16816.F32 R4, R204, R208.reuse, R4 ;  /* 0x000000d0cc04723c */ /* 0x080ff00000001804 */
[C---:B----4-:R-:W-:Y:S08]  /*58e0*/  HMMA.16816.F32 R8, R36.reuse, R208, R8 ;  /* 0x000000d02408723c */ /* 0x050ff00000001808 */
[-C--:B------:R-:W-:Y:S08]  /*58f0*/  HMMA.16816.F32 R12, R36, R210.reuse, R12 ;  /* 0x000000d2240c723c */ /* 0x080ff0000000180c */
[C---:B------:R-:W-:Y:S08]  /*5900*/  HMMA.16816.F32 R16, R204.reuse, R210, R16 ;  /* 0x000000d2cc10723c */ /* 0x040ff00000001810 */
[-C--:B-----5:R-:W-:Y:S08]  /*5910*/  HMMA.16816.F32 R20, R204, R48.reuse, R20 ;  /* 0x00000030cc14723c */ /* 0x0a0ff00000001814 */
[C---:B------:R-:W-:Y:S04]  /*5920*/  HMMA.16816.F32 R24, R36.reuse, R48, R24 ;  /* 0x000000302418723c */ /* 0x040fe80000001818 */
[----:B--2---:R-:W-:Y:S04]  /*5930*/  IADD3 R3, P5, R236, UR12, RZ ;  /* 0x0000000cec037c10 */ /* 0x004fe8000ffbe0ff */
[-C--:B------:R-:W-:Y:S07]  /*5940*/  HMMA.16816.F32 R28, R36, R50.reuse, R28 ;  /* 0x00000032241c723c */ /* 0x080fee000000181c */
[----:B------:R-:W-:Y:S01]  /*5950*/  IMAD.U32 R36, RZ, RZ, UR12 ;  /* 0x0000000cff247e24 */ /* 0x000fe2000f8e00ff */
[----:B------:R-:W-:Y:S01]  /*5960*/  HMMA.16816.F32 R32, R204, R50, R32 ;  /* 0x00000032cc20723c */ /* 0x000fe20000001820 */
[----:B------:R-:W-:Y:S03]  /*5970*/  UMOV UR12, UR20 ;  /* 0x00000014000c7c82 */ /* 0x000fe60008000000 */
[----:B---3--:R-:W-:Y:S02]  /*5980*/  LEA.HI.X.SX32 R36, R36, R2, 0x1, P5 ;  /* 0x0000000224247211 */ /* 0x008fe400028f0eff */
[C---:B------:R-:W-:Y:S02]  /*5990*/  LEA R2, P5, R3.reuse, c[0x0][0x220], 0x2 ;  /* 0x0000880003027a11 */ /* 0x040fe400078a10ff */
[-C--:B-1----:R-:W-:Y:S05]  /*59a0*/  HMMA.16816.F32 R4, R40, R44.reuse, R4 ;  /* 0x0000002c2804723c */ /* 0x082fea0000001804 */
[----:B------:R-:W-:Y:S02]  /*59b0*/  LEA.HI.X R3, R3, c[0x0][0x224], R36, 0x2, P5 ;  /* 0x0000890003037a11 */ /* 0x000fe400028f1424 */
[----:B------:R-:W-:Y:S01]  /*59c0*/  LDSM.16.MT88.4 R36, [R216+0x17880] ;  /* 0x01788000d824783b */ /* 0x000fe20000004200 */
        /* <DEDUP_REMOVED lines=156> */
.L_x_381:
[----:B------:R-:W-:Y:S05]  /*6390*/  @P1 EXIT ;  /* 0x000000000000194d */ /* 0x000fea0003800000 */
[----:B------:R-:W1:Y:S01]  /*63a0*/  S2R R0, SR_CTAID.Y ;  /* 0x0000000000007919 */ /* 0x000e620000002600 */
[----:B------:R-:W2:Y:S01]  /*63b0*/  S2UR UR5, SR_CTAID.X ;  /* 0x00000000000579c3 */ /* 0x000ea20000002500 */
[----:B------:R-:W-:Y:S02]  /*63c0*/  MOV R2, 0x1 ;  /* 0x0000000100027802 */ /* 0x000fe40000000f00 */
[----:B------:R-:W3:Y:S04]  /*63d0*/  S2R R11, SR_CTAID.Z ;  /* 0x00000000000b7919 */ /* 0x000ee80000002700 */
[----:B------:R-:W-:Y:S01]  /*63e0*/  BAR.SYNC.DEFER_BLOCKING 0x1, 0x100 ;  /* 0x0044000000007b1d */ /* 0x000fe20000010000 */
[----:B------:R-:W-:-:S13]  /*63f0*/  ISETP.NE.AND P1, PT, R2, c[0x0][0x338], PT ;  /* 0x0000ce0002007a0c */ /* 0x000fda0003f25270 */
[----:B-1----:R-:W-:Y:S01]  /*6400*/  @P1 IMAD.HI.U32 R3, R0, c[0x0][0x33c], RZ ;  /* 0x0000cf0000031a27 */ /* 0x002fe200078e00ff */
[----:B--2---:R-:W-:-:S04]  /*6410*/  UIMAD UR5, UR5, 0x3000, URZ ;  /* 0x00003000050578a4 */ /* 0x004fc8000f8e023f */
[----:B------:R-:W-:Y:S01]  /*6420*/  @P1 SHF.R.U32.HI R0, RZ, c[0x0][0x340], R3 ;  /* 0x0000d000ff001a19 */ /* 0x000fe20000011603 */
[----:B------:R-:W-:Y:S01]  /*6430*/  USHF.R.S32.HI UR4, URZ, 0x1f, UR5 ;  /* 0x0000001f3f047899 */ /* 0x000fe20008011405 */
[----:B------:R-:W-:Y:S02]  /*6440*/  IADD3 R2, P0, R246, UR5, RZ ;  /* 0x00000005f6027c10 */ /* 0x000fe4000ff1e0ff */
[----:B------:R-:W-:-:S03]  /*6450*/  SHF.R.S32.HI R4, RZ, 0x1f, R0 ;  /* 0x0000001fff047819 */ /* 0x000fc60000011400 */
[----:B------:R-:W-:Y:S02]  /*6460*/  LEA.HI.X.SX32 R3, R246, UR4, 0x1, P0 ;  /* 0x00000004f6037c11 */ /* 0x000fe400080f0eff */
[C---:B------:R-:W-:Y:S02]  /*6470*/  IMAD R6, R4.reuse, c[0x0][0x328], RZ ;  /* 0x0000ca0004067a24 */ /* 0x040fe400078e02ff */
[----:B------:R-:W-:Y:S02]  /*6480*/  IMAD R7, R4, c[0x0][0x300], RZ ;  /* 0x0000c00004077a24 */ /* 0x000fe400078e02ff */
[----:B------:R-:W-:-:S04]  /*6490*/  IMAD.WIDE.U32 R4, R0, c[0x0][0x328], R2 ;  /* 0x0000ca0000047a25 */ /* 0x000fc800078e0002 */
[----:B------:R-:W-:-:S04]  /*64a0*/  IMAD.WIDE.U32 R2, R0, c[0x0][0x300], R2 ;  /* 0x0000c00000027a25 */ /* 0x000fc800078e0002 */
[C---:B------:R-:W-:Y:S02]  /*64b0*/  IMAD R6, R0.reuse, c[0x0][0x32c], R6 ;  /* 0x0000cb0000067a24 */ /* 0x040fe400078e0206 */
[----:B------:R-:W-:Y:S01]  /*64c0*/  IMAD R0, R0, c[0x0][0x304], R7 ;  /* 0x0000c10000007a24 */ /* 0x000fe200078e0207 */
[----:B---3--:R-:W-:Y:S02]  /*64d0*/  SHF.R.S32.HI R7, RZ, 0x1f, R11 ;  /* 0x0000001fff077819 */ /* 0x008fe4000001140b */
[----:B------:R-:W-:Y:S02]  /*64e0*/  IADD3 R5, R5, R6, RZ ;  /* 0x0000000605057210 */ /* 0x000fe40007ffe0ff */
[----:B------:R-:W-:Y:S01]  /*64f0*/  IADD3 R3, R3, R0, RZ ;  /* 0x0000000003037210 */ /* 0x000fe20007ffe0ff */
[----:B------:R-:W-:Y:S02]  /*6500*/  IMAD R10, R7, c[0x0][0x330], RZ ;  /* 0x0000cc00070a7a24 */ /* 0x000fe400078e02ff */
[----:B------:R-:W-:-:S04]  /*6510*/  IMAD.WIDE.U32 R8, R11, c[0x0][0x330], R4 ;  /* 0x0000cc000b087a25 */ /* 0x000fc800078e0004 */
[----:B------:R-:W-:Y:S01]  /*6520*/  IMAD R10, R11, c[0x0][0x334], R10 ;  /* 0x0000cd000b0a7a24 */ /* 0x000fe200078e020a */
[----:B------:R-:W-:Y:S01]  /*6530*/  LEA R4, P1, R8, c[0x0][0x310], 0x2 ;  /* 0x0000c40008047a11 */ /* 0x000fe200078210ff */
[----:B------:R-:W-:Y:S02]  /*6540*/  IMAD R0, R7, c[0x0][0x308], RZ ;  /* 0x0000c20007007a24 */ /* 0x000fe400078e02ff */
[----:B------:R-:W-:Y:S01]  /*6550*/  IMAD.WIDE.U32 R6, R11, c[0x0][0x308], R2 ;  /* 0x0000c2000b067a25 */ /* 0x000fe200078e0002 */
[----:B------:R-:W-:-:S03]  /*6560*/  IADD3 R10, R9, R10, RZ ;  /* 0x0000000a090a7210 */ /* 0x000fc60007ffe0ff */
[----:B------:R-:W-:Y:S01]  /*6570*/  IMAD R0, R11, c[0x0][0x30c], R0 ;  /* 0x0000c3000b007a24 */ /* 0x000fe200078e0200 */
[----:B------:R-:W-:Y:S02]  /*6580*/  LEA.HI.X R5, R8, c[0x0][0x314], R10, 0x2, P1 ;  /* 0x0000c50008057a11 */ /* 0x000fe400008f140a */
[C---:B------:R-:W-:Y:S02]  /*6590*/  LEA R2, P0, R6.reuse, c[0x0][0x2e8], 0x2 ;  /* 0x0000ba0006027a11 */ /* 0x040fe400078010ff */
[----:B------:R-:W-:Y:S01]  /*65a0*/  IADD3 R0, R7, R0, RZ ;  /* 0x0000000007007210 */ /* 0x000fe20007ffe0ff */
[----:B------:R-:W-:Y:S03]  /*65b0*/  RED.E.ADD.F32.FTZ.RN.STRONG.GPU [R4.64], R52 ;  /* 0x000000340400798e */ /* 0x000fe6000c10e798 */
[----:B------:R-:W-:Y:S01]  /*65c0*/  LEA.HI.X R3, R6, c[0x0][0x2ec], R0, 0x2, P0 ;  /* 0x0000bb0006037a11 */ /* 0x000fe200000f1400 */
        /* <DEDUP_REMOVED lines=96> */
.L_x_401:
        /* <DEDUP_REMOVED lines=11> */
.L_x_2297:


//--------------------- .text._ZN7cutlass13device_kernelIN5flash19enable_sm80_to_sm89INS1_16FlashAttnBwdSm80INS1_25CollectiveMainloopBwdSm80ILi2ELi1EN4cute5tupleIJNS5_1CILi64EEENS7_ILi96EEENS7_ILi128EEEEEENS_6half_tEfNS_4arch4Sm80ELb0ELb1ELb0ELb0ELb1ELb0ELb0ELb0ELi2ELi2ELi2ELi2ELb1EEENS1_24CollectiveEpilogueBwdGQAISB_fSE_Li256ELb0ELb1EEENS1_19SingleTileSchedulerILb0ELb0ELb0ELi96EEEEEEEEEvNT_6ParamsE --------------------------
	.section	.text._ZN7cutlass13device_kernelIN5flash19enable_sm80_to_sm89INS1_16FlashAttnBwdSm80INS1_25CollectiveMainloopBwdSm80ILi2ELi1EN4cute5tupleIJNS5_1CILi64EEENS7_ILi96EEENS7_ILi128EEEEEENS_6half_tEfNS_4arch4Sm80ELb0ELb1ELb0ELb0ELb1ELb0ELb0ELb0ELi2ELi2ELi2ELi2ELb1EEENS1_24CollectiveEpilogueBwdGQAISB_fSE_Li256ELb0ELb1EEENS1_19SingleTileSchedulerILb0ELb0ELb0ELi96EEEEEEEEEvNT_6ParamsE,"ax",@progbits
	.sectioninfo	@"SHI_REGISTERS=255"
	.align	128
.text._ZN7cutlass13device_kernelIN5flash19enable_sm80_to_sm89INS1_16FlashAttnBwdSm80INS1_25CollectiveMainloopBwdSm80ILi2ELi1EN4cute5tupleIJNS5_1CILi64EEENS7_ILi96EEENS7_ILi128EEEEEENS_6half_tEfNS_4arch4Sm80ELb0ELb1ELb0ELb0ELb1ELb0ELb0ELb0ELi2ELi2ELi2ELi2ELb1EEENS1_24CollectiveEpilogueBwdGQAISB_fSE_Li256ELb0ELb1EEENS1_19SingleTileSchedulerILb0ELb0ELb0ELi96EEEEEEEEEvNT_6ParamsE:
        .type           _ZN7cutlass13device_kernelIN5flash19enable_sm80_to_sm89INS1_16FlashAttnBwdSm80INS1_25CollectiveMainloopBwdSm80ILi2ELi1EN4cute5tupleIJNS5_1CILi64EEENS7_ILi96EEENS7_ILi128EEEEEENS_6half_tEfNS_4arch4Sm80ELb0ELb1ELb0ELb0ELb1ELb0ELb0ELb0ELi2ELi2ELi2ELi2ELb1EEENS1_24CollectiveEpilogueBwdGQAISB_fSE_Li256ELb0ELb1EEENS1_19SingleTileSchedulerILb0ELb0ELb0ELi96EEEEEEEEEvNT_6ParamsE,@function
        .size           _ZN7cutlass13device_kernelIN5flash19enable_sm80_to_sm89INS1_16FlashAttnBwdSm80INS1_25CollectiveMainloopBwdSm80ILi2ELi1EN4cute5tupleIJNS5_1CILi64EEENS7_ILi96EEENS7_ILi128EEEEEENS_6half_tEfNS_4arch4Sm80ELb0ELb1ELb0ELb0ELb1ELb0ELb0ELb0ELi2ELi2ELi2ELi2ELb1EEENS1_24CollectiveEpilogueBwdGQAISB_fSE_Li256ELb0ELb1EEENS1_19SingleTileSchedulerILb0ELb0ELb0ELi96EEEEEEEEEvNT_6ParamsE,(.L_x_2298 - _ZN7cutlass13device_kernelIN5flash19enable_sm80_to_sm89INS1_16FlashAttnBwdSm80INS1_25CollectiveMainloopBwdSm80ILi2ELi1EN4cute5tupleIJNS5_1CILi64EEENS7_ILi96EEENS7_ILi128EEEEEENS_6half_tEfNS_4arch4Sm80ELb0ELb1ELb0ELb0ELb1ELb0ELb0ELb0ELi2ELi2ELi2ELi2ELb1EEENS1_24CollectiveEpilogueBwdGQAISB_fSE_Li256ELb0ELb1EEENS1_19SingleTileSchedulerILb0ELb0ELb0ELi96EEEEEEEEEvNT_6ParamsE)
        .other          _ZN7cutlass13device_kernelIN5flash19enable_sm80_to_sm89INS1_16FlashAttnBwdSm80INS1_25CollectiveMainloopBwdSm80ILi2ELi1EN4cute5tupleIJNS5_1CILi64EEENS7_ILi96EEENS7_ILi128EEEEEENS_6half_tEfNS_4arch4Sm80ELb0ELb1ELb0ELb0ELb1ELb0ELb0ELb0ELi2ELi2ELi2ELi2ELb1EEENS1_24CollectiveEpilogueBwdGQAISB_fSE_Li256ELb0ELb1EEENS1_19SingleTileSchedulerILb0ELb0ELb0ELi96EEEEEEEEEvNT_6ParamsE,@"STO_CUDA_ENTRY STV_DEFAULT"
_ZN7cutlass13device_kernelIN5flash19enable_sm80_to_sm89INS1_16FlashAttnBwdSm80INS1_25CollectiveMainloopBwdSm80ILi2ELi1EN4cute5tupleIJNS5_1CILi64EEENS7_ILi96EEENS7_ILi128EEEEEENS_6half_tEfNS_4arch4Sm80ELb0ELb1ELb0ELb0ELb1ELb0ELb0ELb0ELi2ELi2ELi2ELi2ELb1EEENS1_24CollectiveEpilogueBwdGQAISB_fSE_Li256ELb0ELb1EEENS1_19SingleTileSchedulerILb0ELb0ELb0ELi96EEEEEEEEEvNT_6ParamsE:
        /* <DEDUP_REMOVED lines=26> */
.L_x_402:
        /* <DEDUP_REMOVED lines=204> */
[C---:B------:R-:W-:Y:S01]  /*0e60*/  ISETP.LT.OR P3, PT, R15.reuse, 0x21, P6 ;  /* 0x000000210f00780c */ /* 0x040fe20003761670 */
[C---:B------:R-:W-:Y:S01]  /*0e70*/  IMAD R7, R28.reuse, c[0x0][0x21c], R7 ;  /* 0x000087001c077a24 */ /* 0x040fe200078e0207 */
        /* <DEDUP_REMOVED lines=10> */
[----:B------:R-:W-:Y:S01]  /*0f20*/  IMAD.WIDE.U32 R246, R28, c[0x0][0x188], R12 ;  /* 0x000062001cf67a25 */ /* 0x000fe200078e000c */
        /* <DEDUP_REMOVED lines=340> */
.L_x_422:
        /* <DEDUP_REMOVED lines=144> */
.L_x_406:
[----:B------:R-:W-:Y:S04]  /*2d70*/  MOV R3, 0x1 ;  /* 0x0000000100037802 */ /* 0x000fe80000000f00 */
[----:B------:R-:W-:Y:S11]  /*2d80*/  ISETP.NE.AND P0, PT, R3, c[0x0][0x2a8], PT ;  /* 0x0000aa0003007a0c */ /* 0x000ff60003f05270 */
[----:B------:R-:W-:Y:S02]  /*2d90*/  @!UPT UIADD3 URZ, URZ, URZ, URZ ;  /* 0x0000003f3f3ff290 */ /* 0x000fe4000fffe03f */
[----:B------:R-:W-:Y:S05]  /*2da0*/  @P0 IMAD.HI.U32 R3, R2, c[0x0][0x2ac], RZ ;  /* 0x0000ab0002030a27 */ /* 0x000fea00078e00ff */
[----:B------:R-:W-:Y:S02]  /*2db0*/  @P0 SHF.R.U32.HI R2, RZ, c[0x0][0x2b0], R3 ;  /* 0x0000ac00ff020a19 */ /* 0x000fe40000011603 */
.L_x_407:
[----:B------:R-:W-:Y:S05]  /*2dc0*/  BSYNC B0 ;  /* 0x0000000000007941 */ /* 0x000fea0003800000 */
.L_x_405:
[----:B------:R-:W-:Y:S01]  /*2dd0*/  IADD3 R3, R0, c[0x0][0x2a4], R230 ;  /* 0x0000a90000037a10 */ /* 0x000fe20007ffe0e6 */
[----:B------:R-:W-:Y:S01]  /*2de0*/  IMAD R2, R2, c[0x0][0x2a8], R236 ;  /* 0x0000aa0002027a24 */ /* 0x000fe200078e02ec */
[----:B------:R-:W-:Y:S02]  /*2df0*/  IADD3 R145, R0, UR16, R230 ;  /* 0x0000001000917c10 */ /* 0x000fe4000fffe0e6 */
[----:B------:R-:W-:Y:S02]  /*2e00*/  IMNMX R3, R235, R3, PT ;  /* 0x00000003eb037217 */ /* 0x000fe40003800200 */
[----:B------:R-:W-:Y:S02]  /*2e10*/  IADD3 R146, R2, c[0x0][0x2a8], RZ ;  /* 0x0000aa0002927a10 */ /* 0x000fe40007ffe0ff */
[----:B------:R-:W-:Y:S02]  /*2e20*/  IMNMX R145, R145, R2, !PT ;  /* 0x0000000291917217 */ /* 0x000fe40007800200 */
[----:B------:R-:W-:Y:S02]  /*2e30*/  IMNMX R146, R3, R146, PT ;  /* 0x0000009203927217 */ /* 0x000fe40003800200 */
.L_x_404:
        /* <DEDUP_REMOVED lines=21> */
.L_x_410:
[----:B------:R-:W-:Y:S04]  /*2f90*/  MOV R28, 0x1 ;  /* 0x00000001001c7802 */ /* 0x000fe80000000f00 */
[----:B------:R-:W-:Y:S11]  /*2fa0*/  ISETP.NE.AND P0, PT, R28, c[0x0][0x2a8], PT ;  /* 0x0000aa001c007a0c */ /* 0x000ff60003f05270 */
[----:B------:R-:W-:Y:S02]  /*2fb0*/  @!UPT UIADD3 URZ, URZ, URZ, URZ ;  /* 0x0000003f3f3ff290 */ /* 0x000fe4000fffe03f */
[----:B------:R-:W-:Y:S05]  /*2fc0*/  @P0 IMAD.HI.U32 R28, R2, c[0x0][0x2ac], RZ ;  /* 0x0000ab00021c0a27 */ /* 0x000fea00078e00ff */
[----:B------:R-:W-:Y:S02]  /*2fd0*/  @P0 SHF.R.U32.HI R2, RZ, c[0x0][0x2b0], R28 ;  /* 0x0000ac00ff020a19 */ /* 0x000fe4000001161c */
.L_x_411:
[----:B------:R-:W-:Y:S05]  /*2fe0*/  BSYNC B0 ;  /* 0x0000000000007941 */ /* 0x000fea0003800000 */
.L_x_409:
[----:B------:R-:W-:Y:S05]  /*2ff0*/  IMAD R2, R2, c[0x0][0x2a8], R236 ;  /* 0x0000aa0002027a24 */ /* 0x000fea00078e02ec */
[----:B------:R-:W-:Y:S02]  /*3000*/  IADD3 R28, R2, c[0x0][0x2a8], RZ ;  /* 0x0000aa00021c7a10 */ /* 0x000fe40007ffe0ff */
[----:B------:R-:W-:Y:S02]  /*3010*/  IMNMX R3, R3, R2, !PT ;  /* 0x0000000203037217 */ /* 0x000fe40007800200 */
[----:B------:R-:W-:Y:S02]  /*3020*/  IMNMX R140, R140, R28, PT ;  /* 0x0000001c8c8c7217 */ /* 0x000fe40003800200 */
.L_x_408:
        /* <DEDUP_REMOVED lines=21> */
.L_x_414:
[----:B------:R-:W-:Y:S04]  /*3180*/  MOV R28, 0x1 ;  /* 0x00000001001c7802 */ /* 0x000fe80000000f00 */
[----:B------:R-:W-:Y:S11]  /*3190*/  ISETP.NE.AND P0, PT, R28, c[0x0][0x2a8], PT ;  /* 0x0000aa001c007a0c */ /* 0x000ff60003f05270 */
[----:B------:R-:W-:Y:S02]  /*31a0*/  @!UPT UIADD3 URZ, URZ, URZ, URZ ;  /* 0x0000003f3f3ff290 */ /* 0x000fe4000fffe03f */
[----:B------:R-:W-:Y:S05]  /*31b0*/  @P0 IMAD.HI.U32 R28, R2, c[0x0][0x2ac], RZ ;  /* 0x0000ab00021c0a27 */ /* 0x000fea00078e00ff */
[----:B------:R-:W-:Y:S02]  /*31c0*/  @P0 SHF.R.U32.HI R2, RZ, c[0x0][0x2b0], R28 ;  /* 0x0000ac00ff020a19 */ /* 0x000fe4000001161c */
.L_x_415:
[----:B------:R-:W-:Y:S05]  /*31d0*/  BSYNC B0 ;  /* 0x0000000000007941 */ /* 0x000fea0003800000 */
.L_x_413:
[----:B------:R-:W-:Y:S05]  /*31e0*/  IMAD R2, R2, c[0x0][0x2a8], R236 ;  /* 0x0000aa0002027a24 */ /* 0x000fea00078e02ec */
[----:B------:R-:W-:Y:S02]  /*31f0*/  IADD3 R28, R2, c[0x0][0x2a8], RZ ;  /* 0x0000aa00021c7a10 */ /* 0x000fe40007ffe0ff */
[----:B------:R-:W-:Y:S02]  /*3200*/  IMNMX R143, R143, R2, !PT ;  /* 0x000000028f8f7217 */ /* 0x000fe40007800200 */
[----:B------:R-:W-:Y:S02]  /*3210*/  IMNMX R144, R144, R28, PT ;  /* 0x0000001c90907217 */ /* 0x000fe40003800200 */
.L_x_412:
        /* <DEDUP_REMOVED lines=21> */
.L_x_418:
[----:B------:R-:W-:Y:S04]  /*3370*/  MOV R2, 0x1 ;  /* 0x0000000100027802 */ /* 0x000fe80000000f00 */
[----:B------:R-:W-:Y:S11]  /*3380*/  ISETP.NE.AND P0, PT, R2, c[0x0][0x2a8], PT ;  /* 0x0000aa0002007a0c */ /* 0x000ff60003f05270 */
[----:B------:R-:W-:Y:S02]  /*3390*/  @!UPT UIADD3 URZ, URZ, URZ, URZ ;  /* 0x0000003f3f3ff290 */ /* 0x000fe4000fffe03f */
[----:B------:R-:W-:Y:S05]  /*33a0*/  @P0 IMAD.HI.U32 R2, R0, c[0x0][0x2ac], RZ ;  /* 0x0000ab0000020a27 */ /* 0x000fea00078e00ff */
[----:B------:R-:W-:Y:S02]  /*33b0*/  @P0 SHF.R.U32.HI R0, RZ, c[0x0][0x2b0], R2 ;  /* 0x0000ac00ff000a19 */ /* 0x000fe40000011602 */
.L_x_419:
[----:B------:R-:W-:Y:S05]  /*33c0*/  BSYNC B0 ;  /* 0x0000000000007941 */ /* 0x000fea0003800000 */
.L_x_417:
[----:B------:R-:W-:Y:S05]  /*33d0*/  IMAD R0, R0, c[0x0][0x2a8], R236 ;  /* 0x0000aa0000007a24 */ /* 0x000fea00078e02ec */
[----:B------:R-:W-:Y:S02]  /*33e0*/  IADD3 R2, R0, c[0x0][0x2a8], RZ ;  /* 0x0000aa0000027a10 */ /* 0x000fe40007ffe0ff */
[----:B------:R-:W-:Y:S02]  /*33f0*/  IMNMX R141, R141, R0, !PT ;  /* 0x000000008d8d7217 */ /* 0x000fe40007800200 */
[----:B------:R-:W-:Y:S02]  /*3400*/  IMNMX R142, R142, R2, PT ;  /* 0x000000028e8e7217 */ /* 0x000fe40003800200 */
.L_x_416:
        /* <DEDUP_REMOVED lines=74> */
.L_x_420:
        /* <DEDUP_REMOVED lines=443> */
.L_x_421:
        /* <DEDUP_REMOVED lines=235> */
.L_x_403:
[----:B------:R-:W-:Y:S05]  /*6310*/  @P1 EXIT ;  /* 0x000000000000194d */ /* 0x000fea0003800000 */
[----:B------:R-:W1:Y:S01]  /*6320*/  S2UR UR6, SR_CTAID.X ;  /* 0x00000000000679c3 */ /* 0x000e620000002500 */
[----:B------:R-:W2:Y:S01]  /*6330*/  S2R R2, SR_CTAID.Y ;  /* 0x0000000000027919 */ /* 0x000ea20000002600 */
[----:B------:R-:W-:Y:S01]  /*6340*/  IMAD.MOV.U32 R0, RZ, RZ, c[0x0][0x338] ;  /* 0x0000ce00ff007624 */ /* 0x000fe200078e00ff */
[----:B------:R-:W-:Y:S01]  /*6350*/  ULDC UR5, c[0x0][0x358] ;  /* 0x0000d60000057ab9 */ /* 0x000fe20000000800 */
[----:B------:R-:W-:Y:S01]  /*6360*/  BSSY B0, `(.L_x_423) ;  /* 0x000001e000007945 */ /* 0x000fe20003800000 */
[----:B------:R-:W3:Y:S01]  /*6370*/  S2R R15, SR_CTAID.Z ;  /* 0x00000000000f7919 */ /* 0x000ee20000002700 */
[----:B------:R-:W-:-:S03]  /*6380*/  ULDC UR4, c[0x0][0x2f4] ;  /* 0x0000bd0000047ab9 */ /* 0x000fc60000000800 */
[----:B------:R-:W-:Y:S01]  /*6390*/  BAR.SYNC.DEFER_BLOCKING 0x1, 0x100 ;  /* 0x0044000000007b1d */ /* 0x000fe20000010000 */
[----:B------:R-:W-:Y:S01]  /*63a0*/  ISETP.NE.AND P0, PT, R0, 0x1, PT ;  /* 0x000000010000780c */ /* 0x000fe20003f05270 */
[----:B-1----:R-:W-:-:S12]  /*63b0*/  UIMAD UR5, UR6, UR5, URZ ;  /* 0x00000005060572a4 */ /* 0x002fd8000f8e023f */
[----:B--2---:R-:W-:Y:S01]  /*63c0*/  @P0 IMAD.HI.U32 R0, R2, c[0x0][0x33c], RZ ;  /* 0x0000cf0002000a27 */ /* 0x004fe200078e00ff */
[----:B------:R-:W-:-:S03]  /*63d0*/  UIMAD UR5, UR5, UR4, URZ ;  /* 0x00000004050572a4 */ /* 0x000fc6000f8e023f */
[----:B------:R-:W-:Y:S01]  /*63e0*/  IMAD.MOV.U32 R7, RZ, RZ, R2 ;  /* 0x000000ffff077224 */ /* 0x000fe200078e0002 */
[----:B------:R-:W-:Y:S01]  /*63f0*/  @P0 SHF.R.U32.HI R7, RZ, c[0x0][0x340], R0 ;  /* 0x0000d000ff070a19 */ /* 0x000fe20000011600 */
[----:B---3--:R-:W-:Y:S01]  /*6400*/  IMAD R3, R15, c[0x0][0x2f4], RZ ;  /* 0x0000bd000f037a24 */ /* 0x008fe200078e02ff */
[----:B------:R-:W-:Y:S01]  /*6410*/  USHF.R.S32.HI UR4, URZ, 0x1f, UR5 ;  /* 0x0000001f3f047899 */ /* 0x000fe20008011405 */
[----:B------:R-:W-:Y:S02]  /*6420*/  SHF.R.S32.HI R16, RZ, 0x1f, R15 ;  /* 0x0000001fff107819 */ /* 0x000fe4000001140f */
[--C-:B------:R-:W-:Y:S01]  /*6430*/  SHF.R.S32.HI R10, RZ, 0x1f, R7.reuse ;  /* 0x0000001fff0a7819 */ /* 0x100fe20000011407 */
[----:B------:R-:W-:Y:S01]  /*6440*/  IMAD.MOV R6, RZ, RZ, -R7 ;  /* 0x000000ffff067224 */ /* 0x000fe200078e0a07 */
[----:B------:R-:W-:Y:S02]  /*6450*/  SHF.R.S32.HI R14, RZ, 0x1f, R3 ;  /* 0x0000001fff0e7819 */ /* 0x000fe40000011403 */
[----:B------:R-:W-:Y:S01]  /*6460*/  IADD3 R0, P1, P0, R3, UR5, R7 ;  /* 0x0000000503007c10 */ /* 0x000fe2000f83e007 */
[----:B------:R-:W-:-:S03]  /*6470*/  IMAD R6, R6, c[0x0][0x338], R2 ;  /* 0x0000ce0006067a24 */ /* 0x000fc600078e0202 */
[----:B------:R-:W-:Y:S01]  /*6480*/  IADD3.X R14, R14, UR4, R10, P1, P0 ;  /* 0x000000040e0e7c10 */ /* 0x000fe20008fe040a */
[----:B------:R-:W-:Y:S01]  /*6490*/  IMAD.SHL.U32 R11, R0, 0x4, RZ ;  /* 0x00000004000b7824 */ /* 0x000fe200078e00ff */
[----:B------:R-:W-:Y:S02]  /*64a0*/  ISETP.NE.AND P1, PT, R242, RZ, PT ;  /* 0x000000fff200720c */ /* 0x000fe40003f25270 */
[----:B------:R-:W-:Y:S02]  /*64b0*/  SHF.L.U64.HI R14, R0, 0x2, R14 ;  /* 0x00000002000e7819 */ /* 0x000fe4000001020e */
[----:B------:R-:W-:-:S04]  /*64c0*/  IADD3 R4, P0, R11, c[0x0][0x350], RZ ;  /* 0x0000d4000b047a10 */ /* 0x000fc80007f1e0ff */
[----:B------:R-:W-:-:S05]  /*64d0*/  IADD3.X R5, R14, c[0x0][0x354], RZ, P0, !PT ;  /* 0x0000d5000e057a10 */ /* 0x000fca00007fe4ff */
[----:B------:R-:W-:Y:S05]  /*64e0*/  @P1 BRA `(.L_x_424) ;  /* 0x0000005000001947 */ /* 0x000fea0003800000 */
.L_x_425:
[----:B------:R-:W2:Y:S01]  /*64f0*/  LDG.E.STRONG.GPU R0, [R4.64] ;  /* 0x0000000e04007981 */ /* 0x000ea2000c1ef900 */
[----:B------:R-:W-:Y:S01]  /*6500*/  YIELD ;  /* 0x0000000000007946 */ /* 0x000fe20003800000 */
[----:B--2---:R-:W-:Y:S01]  /*6510*/  ISETP.NE.AND P0, PT, R0, R6, PT ;  /* 0x000000060000720c */ /* 0x004fe20003f05270 */
[----:B------:R-:W-:-:S12]  /*6520*/  CCTL.IVALL ;  /* 0x00000000ff00798f */ /* 0x000fd80002000000 */
[----:B------:R-:W-:Y:S05]  /*6530*/  @P0 BRA `(.L_x_425) ;  /* 0xffffffb000000947 */ /* 0x000fea000383ffff */
.L_x_424:
[----:B------:R-:W-:Y:S05]  /*6540*/  BSYNC B0 ;  /* 0x0000000000007941 */ /* 0x000fea0003800000 */
.L_x_423:
[----:B------:R-:W-:Y:S01]  /*6550*/  MOV R17, 0xffffffff ;  /* 0xffffffff00117802 */ /* 0x000fe20000000f00 */
[----:B------:R-:W-:Y:S05]  /*6560*/  BRA.CONV ~URZ, `(.L_x_426) ;  /* 0x000000237f007947 */ /* 0x000fea000b800000 */
[----:B------:R-:W-:Y:S02]  /*6570*/  MOV R2, 0x6590 ;  /* 0x0000659000027802 */ /* 0x000fe40000000f00 */
[----:B------:R-:W-:Y:S05]  /*6580*/  CALL.REL.NOINC `($__internal_2_$__cuda_sm70_warpsync) ;  /* 0x00000a8000007944 */ /* 0x000fea0003c00000 */
.L_x_426:
[----:B------:R-:W-:Y:S01]  /*6590*/  UIMAD UR5, UR6, 0x3000, URZ ;  /* 0x00003000060578a4 */ /* 0x000fe2000f8e023f */
[----:B------:R-:W-:Y:S01]  /*65a0*/  IMAD R0, R10, c[0x0][0x328], RZ ;  /* 0x0000ca000a007a24 */ /* 0x000fe200078e02ff */
[----:B------:R-:W-:-:S06]  /*65b0*/  NOP ;  /* 0x0000000000007918 */ /* 0x000fcc0000000000 */
[----:B------:R-:W-:Y:S01]  /*65c0*/  USHF.R.S32.HI UR4, URZ, 0x1f, UR5 ;  /* 0x0000001f3f047899 */ /* 0x000fe20008011405 */
[----:B------:R-:W-:Y:S01]  /*65d0*/  IADD3 R8, P0, R242, UR5, RZ ;  /* 0x00000005f2087c10 */ /* 0x000fe2000ff1e0ff */
[----:B------:R-:W-:Y:S02]  /*65e0*/  IMAD R0, R7, c[0x0][0x32c], R0 ;  /* 0x0000cb0007007a24 */ /* 0x000fe400078e0200 */
[----:B------:R-:W-:Y:S02]  /*65f0*/  IMAD R12, R16, c[0x0][0x330], RZ ;  /* 0x0000cc00100c7a24 */ /* 0x000fe400078e02ff */
[----:B------:R-:W-:-:S05]  /*6600*/  LEA.HI.X.SX32 R9, R242, UR4, 0x1, P0 ;  /* 0x00000004f2097c11 */ /* 0x000fca00080f0eff */
        /* <DEDUP_REMOVED lines=56> */
[----:B-1----:R-:W-:Y:S02]  /*6990*/  MOV R2, 0x69b0 ;  /* 0x000069b000027802 */ /* 0x002fe40000000f00 */
[----:B------:R-:W-:Y:S05]  /*69a0*/  CALL.REL.NOINC `($__internal_2_$__cuda_sm70_warpsync) ;  /* 0x0000066000007944 */ /* 0x000fea0003c00000 */
.L_x_427:
        /* <DEDUP_REMOVED lines=12> */
.L_x_429:
[----:B------:R-:W-:Y:S05]  /*6a70*/  BSYNC B0 ;  /* 0x0000000000007941 */ /* 0x000fea0003800000 */
.L_x_428:
[----:B--2---:R-:W-:Y:S01]  /*6a80*/  IADD3 R4, P0, R11, c[0x0][0x348], RZ ;  /* 0x0000d2000b047a10 */ /* 0x004fe20007f1e0ff */
[----:B------:R-:W-:Y:S03]  /*6a90*/  BSSY B0, `(.L_x_430) ;  /* 0x0000008000007945 */ /* 0x000fe60003800000 */
[----:B------:R-:W-:Y:S01]  /*6aa0*/  IADD3.X R5, R14, c[0x0][0x34c], RZ, P0, !PT ;  /* 0x0000d3000e057a10 */ /* 0x000fe200007fe4ff */
[----:B------:R-:W-:Y:S05]  /*6ab0*/  @P1 BRA `(.L_x_431) ;  /* 0x0000005000001947 */ /* 0x000fea0003800000 */
.L_x_432:
[----:B------:R-:W2:Y:S01]  /*6ac0*/  LDG.E.STRONG.GPU R0, [R4.64] ;  /* 0x0000000e04007981 */ /* 0x000ea2000c1ef900 */
[----:B------:R-:W-:Y:S01]  /*6ad0*/  YIELD ;  /* 0x0000000000007946 */ /* 0x000fe20003800000 */
[----:B--2---:R-:W-:Y:S01]  /*6ae0*/  ISETP.NE.AND P0, PT, R0, R6, PT ;  /* 0x000000060000720c */ /* 0x004fe20003f05270 */
[----:B------:R-:W-:-:S12]  /*6af0*/  CCTL.IVALL ;  /* 0x00000000ff00798f */ /* 0x000fd80002000000 */
[----:B------:R-:W-:Y:S05]  /*6b00*/  @P0 BRA `(.L_x_432) ;  /* 0xffffffb000000947 */ /* 0x000fea000383ffff */
.L_x_431:
[----:B------:R-:W-:Y:S05]  /*6b10*/  BSYNC B0 ;  /* 0x0000000000007941 */ /* 0x000fea0003800000 */
.L_x_430:
[----:B------:R-:W-:Y:S05]  /*6b20*/  BRA.CONV ~URZ, `(.L_x_433) ;  /* 0x000000237f007947 */ /* 0x000fea000b800000 */
[----:B-1----:R-:W-:Y:S02]  /*6b30*/  MOV R2, 0x6b50 ;  /* 0x00006b5000027802 */ /* 0x002fe40000000f00 */
[----:B------:R-:W-:Y:S05]  /*6b40*/  CALL.REL.NOINC `($__internal_2_$__cuda_sm70_warpsync) ;  /* 0x000004c000007944 */ /* 0x000fea0003c00000 */
.L_x_433:
        /* <DEDUP_REMOVED lines=64> */
.L_x_434:
        /* <DEDUP_REMOVED lines=12> */
        .weak           $__internal_2_$__cuda_sm70_warpsync
        .type           $__internal_2_$__cuda_sm70_warpsync,@function
        .size           $__internal_2_$__cuda_sm70_warpsync,(.L_x_2298 - $__internal_2_$__cuda_sm70_warpsync)
$__internal_2_$__cuda_sm70_warpsync:
[----:B------:R-:W-:Y:S01]  /*7010*/  MOV R3, 0x0 ;  /* 0x0000000000037802 */ /* 0x000fe20000000f00 */
[----:B------:R-:W-:Y:S04]  /*7020*/  WARPSYNC R17 ;  /* 0x0000001100007348 */ /* 0x000fe80003800000 */
[----:B------:R-:W-:Y:S05]  /*7030*/  RET.REL.NODEC R2 `(_ZN7cutlass13device_kernelIN5flash19enable_sm80_to_sm89INS1_16FlashAttnBwdSm80INS1_25CollectiveMainloopBwdSm80ILi2ELi1EN4cute5tupleIJNS5_1CILi64EEENS7_ILi96EEENS7_ILi128EEEEEENS_6half_tEfNS_4arch4Sm80ELb0ELb1ELb0ELb0ELb1ELb0ELb0ELb0ELi2ELi2ELi2ELi2ELb1EEENS1_24CollectiveEpilogueBwdGQAISB_fSE_Li256ELb0ELb1EEENS1_19SingleTileSchedulerILb0ELb0ELb0ELi96EEEEEEEEEvNT_6ParamsE) ;  /* 0xffff8fc002007950 */ /* 0x000fea0003c3ffff */
.L_x_435:
        /* <DEDUP_REMOVED lines=12> */
.L_x_2298:


//--------------------- .text._ZN7cutlass13device_kernelIN5flash19enable_sm80_to_sm89INS1_16FlashAttnBwdSm80INS1_25CollectiveMainloopBwdSm80ILi2ELi1EN4cute5tupleIJNS5_1CILi64EEENS7_ILi96EEENS7_ILi128EEEEEENS_6half_tEfNS_4arch4Sm80ELb0ELb1ELb0ELb1ELb0ELb0ELb0ELb0ELi2ELi2ELi2ELi2ELb1EEENS1_21CollectiveEpilogueBwdISB_SC_SE_Li256ELb1ELb0ELi4EEENS1_19SingleTileSchedulerILb1ELb0ELb0ELi96EEEEEEEEEvNT_6ParamsE --------------------------
	.section	.text._ZN7cutlass13device_kernelIN5flash19enable_sm80_to_sm89INS1_16FlashAttnBwdSm80INS1_25CollectiveMainloopBwdSm80ILi2ELi1EN4cute5tupleIJNS5_1CILi64EEENS7_ILi96EEENS7_ILi128EEEEEENS_6half_tEfNS_4arch4Sm80ELb0ELb1ELb0ELb1ELb0ELb0ELb0ELb0ELi2ELi2ELi2ELi2ELb1EEENS1_21CollectiveEpilogueBwdISB_SC_SE_Li256ELb1ELb0ELi4EEENS1_19SingleTileSchedulerILb1ELb0ELb0ELi96EEEEEEEEEvNT_6ParamsE,"ax",@progbits
	.sectioninfo	@"SHI_REGISTERS=255"
	.align	128
.text._ZN7cutlass13device_kernelIN5flash19enable_sm80_to_sm89INS1_16FlashAttnBwdSm80INS1_25CollectiveMainloopBwdSm80ILi2ELi1EN4cute5tupleIJNS5_1CILi64EEENS7_ILi96EEENS7_ILi128EEEEEENS_6half_tEfNS_4arch4Sm80ELb0ELb1ELb0ELb1ELb0ELb0ELb0ELb0ELi2ELi2ELi2ELi2ELb1EEENS1_21CollectiveEpilogueBwdISB_SC_SE_Li256ELb1ELb0ELi4EEENS1_19SingleTileSchedulerILb1ELb0ELb0ELi96EEEEEEEEEvNT_6ParamsE:
        .type           _ZN7cutlass13device_kernelIN5flash19enable_sm80_to_sm89INS1_16FlashAttnBwdSm80INS1_25CollectiveMainloopBwdSm80ILi2ELi1EN4cute5tupleIJNS5_1CILi64EEENS7_ILi96EEENS7_ILi128EEEEEENS_6half_tEfNS_4arch4Sm80ELb0ELb1ELb0ELb1ELb0ELb0ELb0ELb0ELi2ELi2ELi2ELi2ELb1EEENS1_21CollectiveEpilogueBwdISB_SC_SE_Li256ELb1ELb0ELi4EEENS1_19SingleTileSchedulerILb1ELb0ELb0ELi96EEEEEEEEEvNT_6ParamsE,@function
        .size           _ZN7cutlass13device_kernelIN5flash19enable_sm80_to_sm89INS1_16FlashAttnBwdSm80INS1_25CollectiveMainloopBwdSm80ILi2ELi1EN4cute5tupleIJNS5_1CILi64EEENS7_ILi96EEENS7_ILi128EEEEEENS_6half_tEfNS_4arch4Sm80ELb0ELb1ELb0ELb1ELb0ELb0ELb0ELb0ELi2ELi2ELi2ELi2ELb1EEENS1_21CollectiveEpilogueBwdISB_SC_SE_Li256ELb1ELb0ELi4EEENS1_19SingleTileSchedulerILb1ELb0ELb0ELi96EEEEEEEEEvNT_6ParamsE,(.L_x_2300 - _ZN7cutlass13device_kernelIN5flash19enable_sm80_to_sm89INS1_16FlashAttnBwdSm80INS1_25CollectiveMainloopBwdSm80ILi2ELi1EN4cute5tupleIJNS5_1CILi64EEENS7_ILi96EEENS7_ILi128EEEEEENS_6half_tEfNS_4arch4Sm80ELb0ELb1ELb0ELb1ELb0ELb0ELb0ELb0ELi2ELi2ELi2ELi2ELb1EEENS1_21CollectiveEpilogueBwdISB_SC_SE_Li256ELb1ELb0ELi4EEENS1_19SingleTileSchedulerILb1ELb0ELb0ELi96EEEEEEEEEvNT_6ParamsE)
        .other          _ZN7cutlass13device_kernelIN5flash19enable_sm80_to_sm89INS1_16FlashAttnBwdSm80INS1_25CollectiveMainloopBwdSm80ILi2ELi1EN4cute5tupleIJNS5_1CILi64EEENS7_ILi96EEENS7_ILi128EEEEEENS_6half_tEfNS_4arch4Sm80ELb0ELb1ELb0ELb1ELb0ELb0ELb0ELb0ELi2ELi2ELi2ELi2ELb1EEENS1_21CollectiveEpilogueBwdISB_SC_SE_Li256ELb1ELb0ELi4EEENS1_19SingleTileSchedulerILb1ELb0ELb0ELi96EEEEEEEEEvNT_6ParamsE,@"STO_CUDA_ENTRY STV_DEFAULT"
_ZN7cutlass13device_kernelIN5flash19enable_sm80_to_sm89INS1_16FlashAttnBwdSm80INS1_25CollectiveMainloopBwdSm80ILi2ELi1EN4cute5tupleIJNS5_1CILi64EEENS7_ILi96EEENS7_ILi128EEEEEENS_6half_tEfNS_4arch4Sm80ELb0ELb1ELb0ELb1ELb0ELb0ELb0ELb0ELi2ELi2ELi2ELi2ELb1EEENS1_21CollectiveEpilogueBwdISB_SC_SE_Li256ELb1ELb0ELi4EEENS1_19SingleTileSchedulerILb1ELb0ELb0ELi96EEEEEEEEEvNT_6ParamsE:
[----:B------:R-:W-:Y:S02]  /*0000*/  MOV R1, c[0x0][0x28] ;  /* 0x00000a0000017a02 */ /* 0x000fe40000000f00 */
[----:B------:R-:W1:Y:S01]  /*0010*/  S2R R82, SR_TID.X ;  /* 0x0000000000527919 */ /* 0x000e620000002100 */
[----:B------:R-:W2:Y:S01]  /*0020*/  S2UR UR17, SR_CTAID.Z ;  /* 0x00000000001179c3 */ /* 0x000ea20000002700 */
[----:B------:R-:W-:Y:S01]  /*0030*/  UMOV UR6, 0x4 ;  /* 0x0000000400067882 */ /* 0x000fe20000000000 */
[----:B------:R-:W-:Y:S01]  /*0040*/  IADD3 R1, R1, -0x28, RZ ;  /* 0xffffffd801017810 */ /* 0x000fe20007ffe0ff */
[----:B------:R-:W3:Y:S01]  /*0050*/  S2R R80, SR_CTAID.Y ;  /* 0x0000000000507919 */ /* 0x000ee20000002600 */
[----:B------:R-:W-:Y:S02]  /*0060*/  ULDC.64 UR4, c[0x0][0x3c0] ;  /* 0x0000f00000047ab9 */ /* 0x000fe40000000a00 */
[----:B------:R-:W-:Y:S02]  /*0070*/  ULDC.64 UR18, c[0x0][0x118] ;  /* 0x0000460000127ab9 */ /* 0x000fe40000000a00 */
[----:B------:R-:W4:Y:S01]  /*0080*/  S2UR UR12, SR_CTAID.X ;  /* 0x00000000000c79c3 */ /* 0x000f220000002500 */
[----:B-1----:R-:W-:Y:S01]  /*0090*/  SHF.R.U32.HI R0, RZ, 0x5, R82 ;  /* 0x00000005ff007819 */ /* 0x002fe20000011652 */
[----:B--2---:R-:W-:-:S05]  /*00a0*/  UIMAD.WIDE UR4, UR17, UR6, UR4 ;  /* 0x00000006110472a5 */ /* 0x004fca000f8e0204 */
[----:B------:R-:W1:Y:S02]  /*00b0*/  SHFL.IDX PT, R0, R0, RZ, 0x1f ;  /* 0x00001fff00007589 */ /* 0x000e6400000e0000 */
[----:B-1----:R-:W-:-:S13]  /*00c0*/  ISETP.NE.AND P0, PT, R0, RZ, PT ;  /* 0x000000ff0000720c */ /* 0x002fda0003f05270 */
[----:B----4-:R-:W-:Y:S05]  /*00d0*/  @!P0 BRA `(.L_x_436) ;  /* 0x000001a000008947 */ /* 0x010fea0003800000 */
[----:B---3--:R-:W-:-:S04]  /*00e0*/  ISETP.NE.U32.AND P0, PT, RZ, c[0x0][0x3c0], PT ;  /* 0x0000f000ff007a0c */ /* 0x008fc80003f05070 */
[----:B------:R-:W-:-:S13]  /*00f0*/  ISETP.NE.AND.EX P0, PT, RZ, c[0x0][0x3c4], PT, P0 ;  /* 0x0000f100ff007a0c */ /* 0x000fda0003f05300 */
[----:B------:R-:W-:Y:S05]  /*0100*/  @!P0 BRA `(.L_x_437) ;  /* 0x0000005000008947 */ /* 0x000fea0003800000 */
[----:B------:R-:W-:Y:S02]  /*0110*/  MOV R2, UR4 ;  /* 0x0000000400027c02 */ /* 0x000fe40008000f00 */
[----:B------:R-:W-:-:S05]  /*0120*/  MOV R3, UR5 ;  /* 0x0000000500037c02 */ /* 0x000fca0008000f00 */
[----:B------:R-:W2:Y:S02]  /*0130*/  LDG.E R0, [R2.64] ;  /* 0x0000001202007981 */ /* 0x000ea4000c1e1900 */
[----:B--2---:R1:W2:Y:S02]  /*0140*/  R2UR UR5, R0 ;  /* 0x00000000000573c2 */ /* 0x0042a400000e0000 */
[----:B-12---:R-:W-:Y:S05]  /*0150*/  BRA `(.L_x_438) ;  /* 0x000000e000007947 */ /* 0x006fea0003800000 */
.L_x_437:
[----:B------:R-:W-:-:S04]  /*0160*/  ISETP.NE.U32.AND P0, PT, RZ, c[0x0][0x3b8], PT ;  /* 0x0000ee00ff007a0c */ /* 0x000fc80003f05070 */
[----:B------:R-:W-:-:S13]  /*0170*/  ISETP.NE.AND.EX P0, PT, RZ, c[0x0][0x3bc], PT, P0 ;  /* 0x0000ef00ff007a0c */ /* 0x000fda0003f05300 */
[----:B------:R-:W-:Y:S05]  /*0180*/  @!P0 BRA `(.L_x_439) ;  /* 0x000000a000008947 */ /* 0x000fea0003800000 */
[----:B------:R-:W-:Y:S02]  /*0190*/  ULDC.64 UR4, c[0x0][0x3b8] ;  /* 0x0000ee0000047ab9 */ /* 0x000fe40000000a00 */
[----:B------:R-:W-:-:S06]  /*01a0*/  UIMAD.WIDE UR4, UR17, UR6, UR4 ;  /* 0x00000006110472a5 */ /* 0x000fcc000f8e0204 */
[----:B------:R-:W-:Y:S02]  /*01b0*/  MOV R2, UR4 ;  /* 0x0000000400027c02 */ /* 0x000fe40008000f00 */
[----:B------:R-:W-:-:S05]  /*01c0*/  MOV R3, UR5 ;  /* 0x0000000500037c02 */ /* 0x000fca0008000f00 */
[----:B------:R1:W2:Y:S04]  /*01d0*/  LDG.E R0, [R2.64] ;  /* 0x0000001202007981 */ /* 0x0002a8000c1e1900 */
[----:B-1----:R-:W3:Y:S01]  /*01e0*/  LDG.E R2, [R2.64+0x4] ;  /* 0x0000041202027981 */ /* 0x002ee2000c1e1900 */
[----:B--2---:R-:W1:Y:S08]  /*01f0*/  R2UR UR5, R0 ;  /* 0x00000000000573c2 */ /* 0x004e7000000e0000 */
[----:B---3--:R-:W1:Y:S02]  /*0200*/  R2UR UR4, R2 ;  /* 0x00000000020473c2 */ /* 0x008e6400000e0000 */
[----:B-1----:R-:W-:Y:S01]  /*0210*/  UIADD3 UR5, -UR5, UR4, URZ ;  /* 0x0000000405057290 */ /* 0x002fe2000fffe13f */
[----:B------:R-:W-:Y:S05]  /*0220*/  BRA `(.L_x_438) ;  /* 0x0000001000007947 */ /* 0x000fea0003800000 */
.L_x_439:
[----:B------:R-:W-:Y:S02]  /*0230*/  ULDC UR5, c[0x0][0x3a4] ;  /* 0x0000e90000057ab9 */ /* 0x000fe40000000800 */
.L_x_438:
[----:B------:R-:W-:-:S04]  /*0240*/  UIMAD UR4, UR12, 0x60, URZ ;  /* 0x000000600c0478a4 */ /* 0x000fc8000f8e023f */
[----:B------:R-:W-:-:S04]  /*0250*/  UISETP.GE.AND UP0, UPT, UR4, UR5, UPT ;  /* 0x000000050400728c */ /* 0x000fc8000bf06270 */
[----:B------:R-:W-:Y:S01]  /*0260*/  USEL UR17, UR17, 0xffffffff, !UP0 ;  /* 0xffffffff11117887 */ /* 0x000fe2000c000000 */
[----:B------:R-:W-:Y:S05]  /*0270*/  BRA `(.L_x_440) ;  /* 0x0000019000007947 */ /* 0x000fea0003800000 */
.L_x_436:
        /* <DEDUP_REMOVED lines=8> */
.L_x_441:
        /* <DEDUP_REMOVED lines=13> */
.L_x_443:
[----:B------:R-:W-:Y:S02]  /*03d0*/  ULDC UR5, c[0x0][0x3a4] ;  /* 0x0000e90000057ab9 */ /* 0x000fe40000000800 */
.L_x_442:
[----:B------:R-:W-:-:S04]  /*03e0*/  UIMAD UR4, UR12, 0x60, URZ ;  /* 0x000000600c0478a4 */ /* 0x000fc8000f8e023f */
[----:B------:R-:W-:-:S04]  /*03f0*/  UISETP.GE.AND UP0, UPT, UR4, UR5, UPT ;  /* 0x000000050400728c */ /* 0x000fc8000bf06270 */
[----:B------:R-:W-:-:S06]  /*0400*/  USEL UR17, UR17, 0xffffffff, !UP0 ;  /* 0xffffffff11117887 */ /* 0x000fcc000c000000 */
.L_x_440:
[----:B------:R-:W-:-:S13]  /*0410*/  ISETP.LE.AND P0, PT, RZ, UR17, PT ;  /* 0x00000011ff007c0c */ /* 0x000fda000bf03270 */
[----:B------:R-:W-:Y:S05]  /*0420*/  @!P0 EXIT ;  /* 0x000000000000894d */ /* 0x000fea0003800000 */
[----:B------:R-:W-:Y:S02]  /*0430*/  ULDC.64 UR4, c[0x0][0x2c8] ;  /* 0x0000b20000047ab9 */ /* 0x000fe40000000a00 */
[----:B------:R-:W-:Y:S02]  /*0440*/  UISETP.NE.U32.AND UP2, UPT, URZ, UR4, UPT ;  /* 0x000000043f00728c */ /* 0x000fe4000bf45070 */
[----:B------:R-:W-:Y:S02]  /*0450*/  ULDC.64 UR8, c[0x0][0x2c8] ;  /* 0x0000b20000087ab9 */ /* 0x000fe40000000a00 */
[----:B------:R-:W-:Y:S02]  /*0460*/  UISETP.NE.AND.EX UP2, UPT, URZ, UR5, UPT, UP2 ;  /* 0x000000053f00728c */ /* 0x000fe4000bf45320 */
[----:B------:R-:W-:Y:S02]  /*0470*/  UIMAD.WIDE UR8, UR17, UR6, UR8 ;  /* 0x00000006110872a5 */ /* 0x000fe4000f8e0208 */
[----:B------:R-:W-:-:S02]  /*0480*/  ULDC.64 UR4, c[0x0][0x2d8] ;  /* 0x0000b60000047ab9 */ /* 0x000fc40000000a00 */
[----:B------:R-:W-:Y:S01]  /*0490*/  PLOP3.LUT P2, PT, PT, PT, UP2, 0x80, 0x0 ;  /* 0x000000000000781c */ /* 0x000fe20003f4f028 */
[----:B------:R-:W-:Y:S01]  /*04a0*/  UISETP.NE.U32.AND UP0, UPT, URZ, UR4, UPT ;  /* 0x000000043f00728c */ /* 0x000fe2000bf05070 */
[----:B------:R-:W-:Y:S02]  /*04b0*/  IMAD.U32 R6, RZ, RZ, UR8 ;  /* 0x00000008ff067e24 */ /* 0x000fe4000f8e00ff */
[----:B------:R-:W-:Y:S01]  /*04c0*/  IMAD.U32 R7, RZ, RZ, UR9 ;  /* 0x00000009ff077e24 */ /* 0x000fe2000f8e00ff */
[----:B------:R-:W-:-:S08]  /*04d0*/  UISETP.NE.AND.EX UP0, UPT, URZ, UR5, UPT, UP0 ;  /* 0x000000053f00728c */ /* 0x000fd0000bf05300 */
[----:B------:R-:W2:Y:S01]  /*04e0*/  @P2 LDG.E R4, [R6.64] ;  /* 0x0000001206042981 */ /* 0x000ea2000c1e1900 */
[----:B------:R-:W-:Y:S01]  /*04f0*/  ULDC.64 UR4, c[0x0][0x2d8] ;  /* 0x0000b60000047ab9 */ /* 0x000fe20000000a00 */
[----:B------:R-:W-:Y:S01]  /*0500*/  PLOP3.LUT P0, PT, PT, PT, UP0, 0x80, 0x0 ;  /* 0x000000000000781c */ /* 0x000fe20003f0f008 */
[----:B------:R-:W-:-:S06]  /*0510*/  @UP0 UIMAD.WIDE UR4, UR17, UR6, UR4 ;  /* 0x00000006110402a5 */ /* 0x000fcc000f8e0204 */
[----:B------:R-:W-:Y:S01]  /*0520*/  MOV R2, UR4 ;  /* 0x0000000400027c02 */ /* 0x000fe20008000f00 */
[----:B------:R-:W-:Y:S01]  /*0530*/  IMAD.U32 R3, RZ, RZ, UR5 ;  /* 0x00000005ff037e24 */ /* 0x000fe2000f8e00ff */
[----:B------:R-:W-:Y:S02]  /*0540*/  ULDC.64 UR4, c[0x0][0x2d0] ;  /* 0x0000b40000047ab9 */ /* 0x000fe40000000a00 */
[----:B------:R-:W-:Y:S01]  /*0550*/  UISETP.NE.U32.AND UP1, UPT, URZ, UR4, UPT ;  /* 0x000000043f00728c */ /* 0x000fe2000bf25070 */
[----:B------:R-:W-:Y:S01]  /*0560*/  MOV R5, RZ ;  /* 0x000000ff00057202 */ /* 0x000fe20000000f00 */
[----:B------:R1:W3:Y:S01]  /*0570*/  @P0 LDG.E R0, [R2.64] ;  /* 0x0000001202000981 */ /* 0x0002e2000c1e1900 */
[----:B------:R-:W-:Y:S01]  /*0580*/  IMAD.MOV.U32 R9, RZ, RZ, RZ ;  /* 0x000000ffff097224 */ /* 0x000fe200078e00ff */
[----:B------:R-:W-:-:S03]  /*0590*/  UISETP.NE.AND.EX UP1, UPT, URZ, UR5, UPT, UP1 ;  /* 0x000000053f00728c */ /* 0x000fc6000bf25310 */
[----:B------:R-:W-:Y:S01]  /*05a0*/  ULDC.64 UR4, c[0x0][0x2d0] ;  /* 0x0000b40000047ab9 */ /* 0x000fe20000000a00 */
[----:B------:R4:W5:Y:S01]  /*05b0*/  @P2 LDG.E R5, [R6.64] ;  /* 0x0000001206052981 */ /* 0x000962000c1e1900 */
[----:B------:R-:W-:Y:S01]  /*05c0*/  UIMAD.WIDE UR4, UR17, UR6, UR4 ;  /* 0x00000006110472a5 */ /* 0x000fe2000f8e0204 */
[----:B------:R-:W-:-:S05]  /*05d0*/  PLOP3.LUT P1, PT, PT, PT, UP1, 0x80, 0x0 ;  /* 0x000000000000781c */ /* 0x000fca0003f2f018 */
[----:B-1----:R-:W-:Y:S01]  /*05e0*/  MOV R2, UR4 ;  /* 0x0000000400027c02 */ /* 0x002fe20008000f00 */
[----:B------:R-:W-:-:S07]  /*05f0*/  IMAD.U32 R3, RZ, RZ, UR5 ;  /* 0x00000005ff037e24 */ /* 0x000fce000f8e00ff */
[----:B------:R4:W5:Y:S01]  /*0600*/  @P1 LDG.E R9, [R2.64] ;  /* 0x0000001202091981 */ /* 0x000962000c1e1900 */
[----:B------:R-:W-:Y:S02]  /*0610*/  ULDC UR16, c[0x0][0x168] ;  /* 0x00005a0000107ab9 */ /* 0x000fe40000000800 */
[----:B------:R-:W-:Y:S02]  /*0620*/  UMOV UR20, URZ ;  /* 0x0000003f00147c82 */ /* 0x000fe40008000000 */
[----:B------:R-:W-:Y:S01]  /*0630*/  ULDC UR15, c[0x0][0x198] ;  /* 0x00006600000f7ab9 */ /* 0x000fe20000000800 */
[----:B--2---:R-:W1:Y:S02]  /*0640*/  @P2 R2UR UR5, R4 ;  /* 0x00000000040523c2 */ /* 0x004e6400000e0000 */
[----:B-1----:R-:W-:-:S04]  /*0650*/  @UP2 ULEA UR5, UR17, UR5, 0x6 ;  /* 0x0000000511052291 */ /* 0x002fc8000f8e303f */
[----:B------:R-:W-:-:S04]  /*0660*/  @UP2 USHF.R.S32.HI UR4, URZ, 0x1f, UR5 ;  /* 0x0000001f3f042899 */ /* 0x000fc80008011405 */
[----:B------:R-:W-:Y:S01]  /*0670*/  @UP2 ULEA.HI UR4, UR4, UR5, URZ, 0x6 ;  /* 0x0000000504042291 */ /* 0x000fe2000f8f303f */
[----:B---3--:R4:W1:Y:S03]  /*0680*/  @P0 R2UR UR16, R0 ;  /* 0x00000000001003c2 */ /* 0x00886600000e0000 */
[----:B------:R-:W-:Y:S01]  /*0690*/  @UP2 ULOP3.LUT UR20, UR4, 0xffffffc0, URZ, 0xc0, !UPT ;  /* 0xffffffc004142892 */ /* 0x000fe2000f8ec03f */
[----:B------:R-:W-:Y:S06]  /*06a0*/  @P0 BRA `(.L_x_444) ;  /* 0x0000006000000947 */ /* 0x000fec0003800000 */
[----:B------:R-:W-:Y:S05]  /*06b0*/  @!P2 BRA `(.L_x_444) ;  /* 0x000000500000a947 */ /* 0x000fea0003800000 */
[----:B------:R-:W2:Y:S04]  /*06c0*/  LDG.E R4, [R6.64] ;  /* 0x0000001206047981 */ /* 0x000ea8000c1e1900 */
[----:B----4-:R-:W3:Y:S01]  /*06d0*/  LDG.E R0, [R6.64+0x4] ;  /* 0x0000041206007981 */ /* 0x010ee2000c1e1900 */
[----:B-12---:R-:W1:Y:S08]  /*06e0*/  R2UR UR16, R4 ;  /* 0x00000000041073c2 */ /* 0x006e7000000e0000 */
[----:B---3--:R-:W1:Y:S02]  /*06f0*/  R2UR UR4, R0 ;  /* 0x00000000000473c2 */ /* 0x008e6400000e0000 */
[----:B-1----:R-:W-:-:S06]  /*0700*/  UIADD3 UR16, -UR16, UR4, URZ ;  /* 0x0000000410107290 */ /* 0x002fcc000fffe13f */
.L_x_444:
[----:B------:R-:W-:-:S04]  /*0710*/  ISETP.NE.U32.AND P0, PT, RZ, c[0x0][0x2e0], PT ;  /* 0x0000b800ff007a0c */ /* 0x000fc80003f05070 */
[----:B------:R-:W-:-:S13]  /*0720*/  ISETP.NE.AND.EX P0, PT, RZ, c[0x0][0x2e4], PT, P0 ;  /* 0x0000b900ff007a0c */ /* 0x000fda0003f05300 */
[----:B------:R-:W-:Y:S05]  /*0730*/  @!P0 BRA `(.L_x_445) ;  /* 0x0000007000008947 */ /* 0x000fea0003800000 */
[----:B------:R-:W-:Y:S02]  /*0740*/  ULDC.64 UR4, c[0x0][0x2e0] ;  /* 0x0000b80000047ab9 */ /* 0x000fe40000000a00 */
[----:B------:R-:W-:-:S06]  /*0750*/  UIMAD.WIDE UR4, UR17, UR6, UR4 ;  /* 0x00000006110472a5 */ /* 0x000fcc000f8e0204 */
[----:B----4-:R-:W-:Y:S02]  /*0760*/  MOV R2, UR4 ;  /* 0x0000000400027c02 */ /* 0x010fe40008000f00 */
[----:B------:R-:W-:-:S05]  /*0770*/  MOV R3, UR5 ;  /* 0x0000000500037c02 */ /* 0x000fca0008000f00 */
[----:B------:R-:W2:Y:S02]  /*0780*/  LDG.E R0, [R2.64] ;  /* 0x0000001202007981 */ /* 0x000ea4000c1e1900 */
[----:B--2---:R2:W3:Y:S02]  /*0790*/  R2UR UR15, R0 ;  /* 0x00000000000f73c2 */ /* 0x0044e400000e0000 */
[----:B--23--:R-:W-:Y:S05]  /*07a0*/  BRA `(.L_x_446) ;  /* 0x0000006000007947 */ /* 0x00cfea0003800000 */
.L_x_445:
[----:B------:R-:W-:Y:S05]  /*07b0*/  @!P1 BRA `(.L_x_446) ;  /* 0x0000005000009947 */ /* 0x000fea0003800000 */
[----:B----4-:R2:W3:Y:S04]  /*07c0*/  LDG.E R0, [R2.64] ;  /* 0x0000001202007981 */ /* 0x0104e8000c1e1900 */
[----:B--2---:R-:W2:Y:S01]  /*07d0*/  LDG.E R2, [R2.64+0x4] ;  /* 0x0000041202027981 */ /* 0x004ea2000c1e1900 */
[----:B---3--:R-:W3:Y:S08]  /*07e0*/  R2UR UR15, R0 ;  /* 0x00000000000f73c2 */ /* 0x008ef000000e0000 */
[----:B--2---:R-:W3:Y:S02]  /*07f0*/  R2UR UR4, R2 ;  /* 0x00000000020473c2 */ /* 0x004ee400000e0000 */
[----:B---3--:R-:W-:-:S06]  /*0800*/  UIADD3 UR15, -UR15, UR4, URZ ;  /* 0x000000040f0f7290 */ /* 0x008fcc000fffe13f */
.L_x_446:
[----:B-1----:R-:W-:Y:S01]  /*0810*/  UIADD3 UR5, UR16, 0x3f, URZ ;  /* 0x0000003f10057890 */ /* 0x002fe2000fffe03f */
[----:B------:R-:W-:-:S03]  /*0820*/  ISETP.LE.AND P0, PT, RZ, UR12, PT ;  /* 0x0000000cff007c0c */ /* 0x000fc6000bf03270 */
[----:B------:R-:W-:-:S04]  /*0830*/  USHF.R.S32.HI UR4, URZ, 0x1f, UR5 ;  /* 0x0000001f3f047899 */ /* 0x000fc80008011405 */
[----:B------:R-:W-:-:S04]  /*0840*/  ULEA.HI UR4, UR4, UR5, URZ, 0x6 ;  /* 0x0000000504047291 */ /* 0x000fc8000f8f303f */
[----:B------:R-:W-:Y:S02]  /*0850*/  USHF.R.S32.HI UR14, URZ, 0x6, UR4 ;  /* 0x000000063f0e7899 */ /* 0x000fe40008011404 */
[----:B------:R-:W-:Y:S05]  /*0860*/  @!P0 BRA `(.L_x_447) ;  /* 0x0000009000008947 */ /* 0x000fea0003800000 */
[----:B------:R-:W-:Y:S02]  /*0870*/  UIADD3 UR4, -UR15, 0x9f, UR16 ;  /* 0x0000009f0f047890 */ /* 0x000fe4000fffe110 */
[----:B------:R-:W-:Y:S02]  /*0880*/  ULDC UR5, c[0x0][0x2a0] ;  /* 0x0000a80000057ab9 */ /* 0x000fe40000000800 */
[----:B------:R-:W-:-:S04]  /*0890*/  UIMAD UR4, UR12, 0x60, UR4 ;  /* 0x000000600c0478a4 */ /* 0x000fc8000f8e0204 */
[----:B------:R-:W-:-:S04]  /*08a0*/  UIADD3 UR5, UR4, UR5, URZ ;  /* 0x0000000504057290 */ /* 0x000fc8000fffe03f */
[----:B------:R-:W-:-:S04]  /*08b0*/  USHF.R.S32.HI UR4, URZ, 0x1f, UR5 ;  /* 0x0000001f3f047899 */ /* 0x000fc80008011405 */
[----:B------:R-:W-:-:S04]  /*08c0*/  ULEA.HI UR4, UR4, UR5, URZ, 0x6 ;  /* 0x0000000504047291 */ /* 0x000fc8000f8f303f */
[----:B------:R-:W-:-:S04]  /*08d0*/  USHF.R.S32.HI UR4, URZ, 0x6, UR4 ;  /* 0x000000063f047899 */ /* 0x000fc80008011404 */
[----:B------:R-:W-:-:S04]  /*08e0*/  UISETP.LT.AND UP0, UPT, UR14, UR4, UPT ;  /* 0x000000040e00728c */ /* 0x000fc8000bf01270 */
[----:B------:R-:W-:Y:S02]  /*08f0*/  USEL UR14, UR14, UR4, UP0 ;  /* 0x000000040e0e7287 */ /* 0x000fe40008000000 */
.L_x_447:
[----:B------:R-:W-:Y:S01]  /*0900*/  UIADD3 UR4, -UR15, UR16, URZ ;  /* 0x000000100f047290 */ /* 0x000fe2000fffe13f */
[----:B------:R-:W-:Y:S01]  /*0910*/  PLOP3.LUT P1, PT, PT, PT, PT, 0x80, 0x0 ;  /* 0x000000000000781c */ /* 0x000fe20003f2f070 */
[----:B------:R-:W-:Y:S01]  /*0920*/  ULDC UR5, c[0x0][0x2a4] ;  /* 0x0000a90000057ab9 */ /* 0x000fe20000000800 */
[----:B------:R-:W-:Y:S01]  /*0930*/  CS2R R122, SRZ ;  /* 0x00000000007a7805 */ /* 0x000fe2000001ff00 */
[----:B------:R-:W-:Y:S01]  /*0940*/  UIMAD UR4, UR12, 0x60, UR4 ;  /* 0x000000600c0478a4 */ /* 0x000fe2000f8e0204 */
[----:B------:R-:W-:Y:S01]  /*0950*/  CS2R R120, SRZ ;  /* 0x0000000000787805 */ /* 0x000fe2000001ff00 */
[----:B------:R-:W-:Y:S01]  /*0960*/  CS2R R126, SRZ ;  /* 0x00000000007e7805 */ /* 0x000fe2000001ff00 */
[----:B------:R-:W-:Y:S01]  /*0970*/  CS2R R124, SRZ ;  /* 0x00000000007c7805 */ /* 0x000fe2000001ff00 */
[----:B------:R-:W-:Y:S01]  /*0980*/  UIADD3 UR5, UR4, -UR5, URZ ;  /* 0x8000000504057290 */ /* 0x000fe2000fffe03f */
[----:B----4-:R-:W-:Y:S01]  /*0990*/  IMAD.MOV.U32 R7, RZ, RZ, RZ ;  /* 0x000000ffff077224 */ /* 0x010fe200078e00ff */
[----:B------:R-:W-:Y:S01]  /*09a0*/  MOV R8, RZ ;  /* 0x000000ff00087202 */ /* 0x000fe20000000f00 */
[----:B------:R-:W-:Y:S01]  /*09b0*/  IMAD.MOV.U32 R130, RZ, RZ, RZ ;  /* 0x000000ffff827224 */ /* 0x000fe200078e00ff */
[----:B------:R-:W-:Y:S01]  /*09c0*/  USHF.R.S32.HI UR4, URZ, 0x1f, UR5 ;  /* 0x0000001f3f047899 */ /* 0x000fe20008011405 */
[----:B------:R-:W-:Y:S01]  /*09d0*/  IMAD.MOV.U32 R128, RZ, RZ, RZ ;  /* 0x000000ffff807224 */ /* 0x000fe200078e00ff */
[----:B------:R-:W-:Y:S01]  /*09e0*/  CS2R R118, SRZ ;  /* 0x0000000000767805 */ /* 0x000fe2000001ff00 */
        /* <DEDUP_REMOVED lines=58> */
[----:B------:R-:W-:Y:S01]  /*0d90*/  USHF.L.U32 UR4, UR20, 0x7, URZ ;  /* 0x0000000714047899 */ /* 0x000fe2000800063f */
[----:B------:R-:W1:Y:S01]  /*0da0*/  S2R R14, SR_CTAID.X ;  /* 0x00000000000e7919 */ /* 0x000e620000002500 */
[----:B------:R-:W-:Y:S01]  /*0db0*/  SHF.R.S32.HI R32, RZ, 0x1f, R82 ;  /* 0x0000001fff207819 */ /* 0x000fe20000011452 */
[----:B------:R-:W-:Y:S01]  /*0dc0*/  IMAD.MOV.U32 R8, RZ, RZ, R80 ;  /* 0x000000ffff087224 */ /* 0x000fe200078e0050 */
[----:B------:R-:W-:Y:S01]  /*0dd0*/  ISETP.NE.AND P1, PT, R0, 0x1, PT ;  /* 0x000000010000780c */ /* 0x000fe20003f25270 */
[----:B------:R-:W-:Y:S01]  /*0de0*/  IMAD.MOV.U32 R0, RZ, RZ, 0x1 ;  /* 0x00000001ff007424 */ /* 0x000fe200078e00ff */
[----:B------:R-:W-:Y:S01]  /*0df0*/  SHF.R.S32.HI R4, RZ, 0x1f, R82 ;  /* 0x0000001fff047819 */ /* 0x000fe20000011452 */
[----:B------:R-:W-:Y:S01]  /*0e00*/  USHF.R.S32.HI UR10, URZ, 0x1f, UR17 ;  /* 0x0000001f3f0a7899 */ /* 0x000fe20008011411 */
[----:B------:R-:W-:Y:S01]  /*0e10*/  IADD3 R20, P0, R82, UR4, RZ ;  /* 0x0000000452147c10 */ /* 0x000fe2000ff1e0ff */
[----:B------:R-:W-:Y:S01]  /*0e20*/  USEL UR9, UR17, URZ, !UP1 ;  /* 0x0000003f11097287 */ /* 0x000fe2000c800000 */
[----:B------:R-:W-:Y:S01]  /*0e30*/  ISETP.LE.AND P4, PT, R0, c[0x0][0x2a8], PT ;  /* 0x0000aa0000007a0c */ /* 0x000fe20003f83270 */
[----:B------:R-:W-:Y:S01]  /*0e40*/  IMAD.U32 R0, RZ, RZ, UR4 ;  /* 0x00000004ff007e24 */ /* 0x000fe2000f8e00ff */
[CC--:B------:R-:W-:Y:S01]  /*0e50*/  LEA.HI R202, R32.reuse, R82.reuse, RZ, 0x3 ;  /* 0x0000005220ca7211 */ /* 0x0c0fe200078f18ff */
[----:B------:R-:W-:Y:S01]  /*0e60*/  USEL UR8, UR10, URZ, !UP1 ;  /* 0x0000003f0a087287 */ /* 0x000fe2000c800000 */
[----:B------:R-:W-:Y:S01]  /*0e70*/  LEA.HI R2, R32, R82, RZ, 0x6 ;  /* 0x0000005220027211 */ /* 0x000fe200078f30ff */
[----:B------:R-:W-:Y:S01]  /*0e80*/  ULDC.64 UR4, c[0x0][0x1e8] ;  /* 0x00007a0000047ab9 */ /* 0x000fe20000000a00 */
[----:B------:R-:W-:Y:S01]  /*0e90*/  LEA.HI.X.SX32 R21, R0, R4, 0x1, P0 ;  /* 0x0000000400157211 */ /* 0x000fe200000f0eff */
[----:B------:R-:W-:Y:S01]  /*0ea0*/  @P1 IMAD.HI.U32 R3, R80, c[0x0][0x24c], RZ ;  /* 0x0000930050031a27 */ /* 0x000fe200078e00ff */
[----:B------:R-:W-:Y:S01]  /*0eb0*/  SHF.R.S32.HI R252, RZ, 0x3, R202 ;  /* 0x00000003fffc7819 */ /* 0x000fe200000114ca */
[----:B------:R-:W-:Y:S01]  /*0ec0*/  UIMAD UR4, UR8, UR4, URZ ;  /* 0x00000004080472a4 */ /* 0x000fe2000f8e023f */
[----:B------:R-:W-:Y:S01]  /*0ed0*/  LOP3.LUT R0, R202, 0xfffffff8, RZ, 0xc0, !PT ;  /* 0xfffffff8ca007812 */ /* 0x000fe200078ec0ff */
[----:B------:R-:W-:Y:S01]  /*0ee0*/  USEL UR11, UR17, URZ, !UP2 ;  /* 0x0000003f110b7287 */ /* 0x000fe2000d000000 */
[----:B------:R-:W-:Y:S01]  /*0ef0*/  @P1 SHF.R.U32.HI R8, RZ, c[0x0][0x250], R3 ;  /* 0x00009400ff081a19 */ /* 0x000fe20000011603 */
[----:B------:R-:W-:Y:S01]  /*0f00*/  IMAD.SHL.U32 R4, R252, 0x40, RZ ;  /* 0x00000040fc047824 */ /* 0x000fe200078e00ff */
[----:B------:R-:W-:Y:S01]  /*0f10*/  SHF.R.S32.HI R23, RZ, 0x6, R2 ;  /* 0x00000006ff177819 */ /* 0x000fe20000011402 */
[----:B------:R-:W-:Y:S01]  /*0f20*/  IMAD.IADD R22, R82, 0x1, -R0 ;  /* 0x0000000152167824 */ /* 0x000fe200078e0a00 */
[----:B------:R-:W-:Y:S01]  /*0f30*/  SHF.R.S32.HI R3, RZ, 0x1f, R252 ;  /* 0x0000001fff037819 */ /* 0x000fe200000114fc */
[----:B------:R-:W-:Y:S01]  /*0f40*/  UIMAD UR21, UR9, UR5, UR4 ;  /* 0x00000005091572a4 */ /* 0x000fe2000f8e0204 */
[----:B-----5:R-:W-:Y:S01]  /*0f50*/  IADD3 R6, P1, R252, R5, RZ ;  /* 0x00000005fc067210 */ /* 0x020fe20007f3e0ff */
[----:B------:R-:W-:Y:S01]  /*0f60*/  IMAD.SHL.U32 R16, R22, 0x8, RZ ;  /* 0x0000000816107824 */ /* 0x000fe200078e00ff */
[----:B------:R-:W-:Y:S01]  /*0f70*/  IADD3 R2, P0, R252, R9, RZ ;  /* 0x00000009fc027210 */ /* 0x000fe20007f1e0ff */
[----:B------:R-:W-:Y:S01]  /*0f80*/  IMAD.SHL.U32 R28, R23, 0x200, RZ ;  /* 0x00000200171c7824 */ /* 0x000fe200078e00ff */
[-C--:B------:R-:W-:Y:S01]  /*0f90*/  LEA.HI.X.SX32 R0, R5, R3.reuse, 0x1, P1 ;  /* 0x0000000305007211 */ /* 0x080fe200008f0eff */
[----:B------:R-:W-:Y:S01]  /*0fa0*/  ULDC.64 UR4, c[0x0][0x1b8] ;  /* 0x00006e0000047ab9 */ /* 0x000fe20000000a00 */
[----:B------:R-:W-:Y:S01]  /*0fb0*/  LEA.HI.X.SX32 R3, R9, R3, 0x1, P0 ;  /* 0x0000000309037211 */ /* 0x000fe200000f0eff */
[----:B------:R-:W-:Y:S01]  /*0fc0*/  UIMAD UR4, UR8, UR4, URZ ;  /* 0x00000004080472a4 */ /* 0x000fe2000f8e023f */
[----:B------:R-:W-:Y:S01]  /*0fd0*/  LOP3.LUT R4, R4, 0x1c0, RZ, 0xc0, !PT ;  /* 0x000001c004047812 */ /* 0x000fe200078ec0ff */
[----:B------:R-:W-:Y:S01]  /*0fe0*/  USEL UR10, UR10, URZ, !UP2 ;  /* 0x0000003f0a0a7287 */ /* 0x000fe2000d000000 */
[----:B------:R-:W-:Y:S01]  /*0ff0*/  SHF.R.S32.HI R7, RZ, 0x1f, R8 ;  /* 0x0000001fff077819 */ /* 0x000fe20000011408 */
[----:B-1----:R-:W-:Y:S01]  /*1000*/  IMAD.WIDE R14, R14, 0x60, R2 ;  /* 0x000000600e0e7825 */ /* 0x002fe200078e0202 */
[--C-:B------:R-:W-:Y:S01]  /*1010*/  SHF.R.S32.HI R17, RZ, 0x1f, R16.reuse ;  /* 0x0000001fff117819 */ /* 0x100fe20000011410 */
[----:B------:R-:W-:Y:S01]  /*1020*/  UIMAD UR5, UR9, UR5, UR4 ;  /* 0x00000005090572a4 */ /* 0x000fe2000f8e0204 */
[----:B------:R-:W-:Y:S01]  /*1030*/  LOP3.LUT R5, R4, 0x38, R16, 0xf8, !PT ;  /* 0x0000003804057812 */ /* 0x000fe200078ef810 */
[C---:B------:R-:W-:Y:S01]  /*1040*/  IMAD R2, R0.reuse, c[0x0][0x178], RZ ;  /* 0x00005e0000027a24 */ /* 0x040fe200078e02ff */
[----:B------:R-:W-:Y:S01]  /*1050*/  SHF.R.U32.HI R4, RZ, 0x3, R4 ;  /* 0x00000003ff047819 */ /* 0x000fe20000011604 */
[----:B------:R-:W-:Y:S01]  /*1060*/  IMAD R0, R0, c[0x0][0x208], RZ ;  /* 0x0000820000007a24 */ /* 0x000fe200078e02ff */
[----:B------:R-:W-:Y:S01]  /*1070*/  ULDC.64 UR6, c[0x0][0x218] ;  /* 0x0000860000067ab9 */ /* 0x000fe20000000a00 */
[----:B------:R-:W-:Y:S01]  /*1080*/  IMAD R9, R6, c[0x0][0x17c], R2 ;  /* 0x00005f0006097a24 */ /* 0x000fe200078e0202 */
[----:B------:R-:W-:Y:S01]  /*1090*/  LOP3.LUT R240, R28, R5, R4, 0xf6, !PT ;  /* 0x000000051cf07212 */ /* 0x000fe200078ef604 */
[C---:B------:R-:W-:Y:S01]  /*10a0*/  IMAD R10, R7.reuse, c[0x0][0x1e0], RZ ;  /* 0x00007800070a7a24 */ /* 0x040fe200078e02ff */
[----:B------:R-:W-:Y:S01]  /*10b0*/  UIMAD UR6, UR10, UR6, URZ ;  /* 0x000000060a0672a4 */ /* 0x000fe2000f8e023f */
[C---:B------:R-:W-:Y:S01]  /*10c0*/  IMAD R11, R6.reuse, c[0x0][0x20c], R0 ;  /* 0x00008300060b7a24 */ /* 0x040fe200078e0200 */
[----:B------:R-:W-:Y:S01]  /*10d0*/  UIMAD UR12, UR12, -0x60, URZ ;  /* 0xffffffa00c0c78a4 */ /* 0x000fe2000f8e023f */
[--C-:B------:R-:W-:Y:S01]  /*10e0*/  IMAD.WIDE.U32 R2, R6, c[0x0][0x208], R16.reuse ;  /* 0x0000820006027a25 */ /* 0x100fe200078e0010 */
[----:B------:R-:W-:Y:S01]  /*10f0*/  UIMAD UR7, UR11, UR7, UR6 ;  /* 0x000000070b0772a4 */ /* 0x000fe2000f8e0206 */
[C---:B------:R-:W-:Y:S01]  /*1100*/  ISETP.GE.AND P3, PT, R16.reuse, c[0x0][0x1cc], PT ;  /* 0x0000730010007a0c */ /* 0x040fe20003f66270 */
[----:B------:R-:W-:Y:S01]  /*1110*/  UMOV UR22, 0x6 ;  /* 0x0000000600167882 */ /* 0x000fe20000000000 */
[----:B------:R-:W-:Y:S01]  /*1120*/  IMAD R0, R7, c[0x0][0x1b0], RZ ;  /* 0x00006c0007007a24 */ /* 0x000fe200078e02ff */
[----:B------:R-:W-:Y:S01]  /*1130*/  IADD3 R31, R16, 0x40, RZ ;  /* 0x00000040101f7810 */ /* 0x000fe20007ffe0ff */
[----:B------:R-:W-:Y:S01]  /*1140*/  IMAD.WIDE.U32 R4, R6, c[0x0][0x178], R16 ;  /* 0x00005e0006047a25 */ /* 0x000fe200078e0010 */
[----:B------:R-:W-:Y:S01]  /*1150*/  CS2R R130, SRZ ;  /* 0x0000000000827805 */ /* 0x000fe2000001ff00 */
[----:B------:R-:W-:Y:S01]  /*1160*/  CS2R R128, SRZ ;  /* 0x0000000000807805 */ /* 0x000fe2000001ff00 */
[----:B------:R-:W-:Y:S01]  /*1170*/  ISETP.GE.AND P2, PT, R31, c[0x0][0x1cc], PT ;  /* 0x000073001f007a0c */ /* 0x000fe20003f46270 */
[C---:B------:R-:W-:Y:S01]  /*1180*/  IMAD R18, R8.reuse, c[0x0][0x1e4], R10 ;  /* 0x0000790008127a24 */ /* 0x040fe200078e020a */
[----:B------:R-:W-:Y:S01]  /*1190*/  CS2R R126, SRZ ;  /* 0x00000000007e7805 */ /* 0x000fe2000001ff00 */
[----:B------:R-:W-:Y:S01]  /*11a0*/  IMAD.IADD R7, R3, 0x1, R11 ;  /* 0x0000000103077824 */ /* 0x000fe200078e020b */
[----:B------:R-:W-:Y:S01]  /*11b0*/  CS2R R124, SRZ ;  /* 0x00000000007c7805 */ /* 0x000fe2000001ff00 */
[C---:B------:R-:W-:Y:S01]  /*11c0*/  IMAD.WIDE.U32 R10, R8.reuse, c[0x0][0x1e0], R16 ;  /* 0x00007800080a7a25 */ /* 0x040fe200078e0010 */
[----:B------:R-:W-:Y:S01]  /*11d0*/  CS2R R122, SRZ ;  /* 0x00000000007a7805 */ /* 0x000fe2000001ff00 */
[----:B------:R-:W-:Y:S01]  /*11e0*/  CS2R R120, SRZ ;  /* 0x0000000000787805 */ /* 0x000fe2000001ff00 */
[----:B------:R-:W-:Y:S01]  /*11f0*/  CS2R R118, SRZ ;  /* 0x0000000000767805 */ /* 0x000fe2000001ff00 */
[----:B------:R-:W-:Y:S01]  /*1200*/  IMAD.IADD R9, R5, 0x1, R9 ;  /* 0x0000000105097824 */ /* 0x000fe200078e0209 */
[----:B------:R-:W-:Y:S01]  /*1210*/  CS2R R116, SRZ ;  /* 0x0000000000747805 */ /* 0x000fe2000001ff00 */
[----:B------:R-:W-:Y:S01]  /*1220*/  IMAD.IADD R5, R11, 0x1, R18 ;  /* 0x000000010b057824 */ /* 0x000fe200078e0212 */
[----:B------:R-:W-:Y:S01]  /*1230*/  SHF.R.S32.HI R18, RZ, 0x1f, R80 ;  /* 0x0000001fff127819 */ /* 0x000fe20000011450 */
        /* <DEDUP_REMOVED lines=8> */
[----:B------:R-:W-:Y:S01]  /*12c0*/  IMAD R0, R18, c[0x0][0x180], RZ ;  /* 0x0000600012007a24 */ /* 0x000fe200078e02ff */
[----:B------:R-:W-:Y:S01]  /*12d0*/  CS2R R104, SRZ ;  /* 0x0000000000687805 */ /* 0x000fe2000001ff00 */
[----:B------:R-:W-:Y:S01]  /*12e0*/  IMAD.MOV.U32 R6, RZ, RZ, R2 ;  /* 0x000000ffff067224 */ /* 0x000fe200078e0002 */
[----:B------:R-:W-:Y:S01]  /*12f0*/  CS2R R102, SRZ ;  /* 0x0000000000667805 */ /* 0x000fe2000001ff00 */
[----:B------:R-:W-:Y:S01]  /*1300*/  IMAD.MOV.U32 R2, RZ, RZ, R12 ;  /* 0x000000ffff027224 */ /* 0x000fe200078e000c */
[----:B------:R-:W-:Y:S01]  /*1310*/  CS2R R100, SRZ ;  /* 0x0000000000647805 */ /* 0x000fe2000001ff00 */
[----:B------:R-:W-:Y:S01]  /*1320*/  IMAD.MOV.U32 R8, RZ, RZ, R4 ;  /* 0x000000ffff087224 */ /* 0x000fe200078e0004 */
[----:B------:R-:W-:Y:S01]  /*1330*/  CS2R R98, SRZ ;  /* 0x0000000000627805 */ /* 0x000fe2000001ff00 */
[----:B------:R-:W-:Y:S01]  /*1340*/  IMAD R12, R80, c[0x0][0x184], R0 ;  /* 0x00006100500c7a24 */ /* 0x000fe200078e0200 */
[----:B------:R-:W-:Y:S01]  /*1350*/  CS2R R96, SRZ ;  /* 0x0000000000607805 */ /* 0x000fe2000001ff00 */
[----:B------:R-:W-:Y:S01]  /*1360*/  IMAD.MOV.U32 R4, RZ, RZ, R10 ;  /* 0x000000ffff047224 */ /* 0x000fe200078e000a */
[----:B------:R-:W-:Y:S01]  /*1370*/  CS2R R94, SRZ ;  /* 0x00000000005e7805 */ /* 0x000fe2000001ff00 */
[----:B------:R-:W-:Y:S01]  /*1380*/  IMAD.U32 R0, RZ, RZ, UR9 ;  /* 0x00000009ff007e24 */ /* 0x000fe2000f8e00ff */
[----:B------:R-:W-:Y:S01]  /*1390*/  ULDC.64 UR8, c[0x0][0x208] ;  /* 0x0000820000087ab9 */ /* 0x000fe20000000a00 */
[----:B------:R-:W-:Y:S01]  /*13a0*/  IMAD R10, R18, c[0x0][0x210], RZ ;  /* 0x00008400120a7a24 */ /* 0x000fe200078e02ff */
[----:B------:R-:W-:Y:S01]  /*13b0*/  USHF.L.U32 UR4, UR8, 0x6, URZ ;  /* 0x0000000608047899 */ /* 0x000fe2000800063f */
[----:B------:R-:W-:Y:S01]  /*13c0*/  IMAD.WIDE.U32 R8, R80, c[0x0][0x180], R8 ;  /* 0x0000600050087a25 */ /* 0x000fe200078e0008 */
[----:B------:R-:W-:Y:S01]  /*13d0*/  USHF.L.U64.HI UR6, UR8, UR22, UR9 ;  /* 0x0000001608067299 */ /* 0x000fe20008010209 */
[----:B------:R-:W-:Y:S01]  /*13e0*/  CS2R R92, SRZ ;  /* 0x00000000005c7805 */ /* 0x000fe2000001ff00 */
[----:B------:R-:W-:Y:S01]  /*13f0*/  CS2R R90, SRZ ;  /* 0x00000000005a7805 */ /* 0x000fe2000001ff00 */
[C---:B------:R-:W-:Y:S01]  /*1400*/  IMAD.WIDE.U32 R4, R0.reuse, c[0x0][0x1e8], R4 ;  /* 0x00007a0000047a25 */ /* 0x040fe200078e0004 */
[----:B------:R-:W-:Y:S01]  /*1410*/  UIMAD UR6, UR6, UR13, URZ ;  /* 0x0000000d060672a4 */ /* 0x000fe2000f8e023f */
[----:B------:R-:W-:Y:S01]  /*1420*/  CS2R R88, SRZ ;  /* 0x0000000000587805 */ /* 0x000fe2000001ff00 */
[----:B------:R-:W-:Y:S01]  /*1430*/  CS2R R86, SRZ ;  /* 0x0000000000567805 */ /* 0x000fe2000001ff00 */
[----:B------:R-:W-:Y:S01]  /*1440*/  IMAD.WIDE.U32 R2, R0, c[0x0][0x1b8], R2 ;  /* 0x00006e0000027a25 */ /* 0x000fe200078e0002 */
[----:B------:R-:W-:Y:S01]  /*1450*/  IADD3 R5, R5, UR21, RZ ;  /* 0x0000001505057c10 */ /* 0x000fe2000fffe0ff */
[----:B------:R-:W-:Y:S01]  /*1460*/  USHF.R.S32.HI UR21, URZ, 0x1f, UR13 ;  /* 0x0000001f3f157899 */ /* 0x000fe2000801140d */
[----:B------:R-:W-:Y:S01]  /*1470*/  CS2R R84, SRZ ;  /* 0x0000000000547805 */ /* 0x000fe2000001ff00 */
[C---:B------:R-:W-:Y:S01]  /*1480*/  IMAD R10, R80.reuse, c[0x0][0x214], R10 ;  /* 0x00008500500a7a24 */ /* 0x040fe200078e020a */
[----:B------:R-:W-:Y:S01]  /*1490*/  IADD3 R3, R3, UR5, RZ ;  /* 0x0000000503037c10 */ /* 0x000fe2000fffe0ff */
[----:B------:R-:W-:Y:S01]  /*14a0*/  IMAD.IADD R13, R9, 0x1, R12 ;  /* 0x00000001090d7824 */ /* 0x000fe200078e020c */
[----:B------:R-:W-:Y:S01]  /*14b0*/  UIMAD UR6, UR21, UR4, UR6 ;  /* 0x00000004150672a4 */ /* 0x000fe2000f8e0206 */
[----:B------:R-:W-:Y:S01]  /*14c0*/  IMAD.WIDE.U32 R6, R80, c[0x0][0x210], R6 ;  /* 0x0000840050067a25 */ /* 0x000fe200078e0006 */
[----:B------:R-:W-:Y:S01]  /*14d0*/  CS2R R78, SRZ ;  /* 0x00000000004e7805 */ /* 0x000fe2000001ff00 */
[----:B------:R-:W-:Y:S01]  /*14e0*/  CS2R R76, SRZ ;  /* 0x00000000004c7805 */ /* 0x000fe2000001ff00 */
[----:B------:R-:W-:Y:S01]  /*14f0*/  CS2R R74, SRZ ;  /* 0x00000000004a7805 */ /* 0x000fe2000001ff00 */
[----:B------:R-:W-:Y:S01]  /*1500*/  IMAD.MOV.U32 R12, RZ, RZ, R8 ;  /* 0x000000ffff0c7224 */ /* 0x000fe200078e0008 */
[----:B------:R-:W-:Y:S01]  /*1510*/  CS2R R72, SRZ ;  /* 0x0000000000487805 */ /* 0x000fe2000001ff00 */
[----:B------:R-:W-:Y:S01]  /*1520*/  IMAD R8, R15, c[0x0][0x1d8], RZ ;  /* 0x000076000f087a24 */ /* 0x000fe200078e02ff */
[----:B------:R-:W-:Y:S01]  /*1530*/  CS2R R70, SRZ ;  /* 0x0000000000467805 */ /* 0x000fe2000001ff00 */
[----:B------:R-:W-:Y:S01]  /*1540*/  IMAD.IADD R7, R7, 0x1, R10 ;  /* 0x0000000107077824 */ /* 0x000fe200078e020a */
[----:B------:R-:W-:Y:S01]  /*1550*/  CS2R R68, SRZ ;  /* 0x0000000000447805 */ /* 0x000fe2000001ff00 */
[----:B------:R-:W-:Y:S01]  /*1560*/  IMAD R0, R15, c[0x0][0x1a8], RZ ;  /* 0x00006a000f007a24 */ /* 0x000fe200078e02ff */
[----:B------:R-:W-:Y:S01]  /*1570*/  CS2R R66, SRZ ;  /* 0x0000000000427805 */ /* 0x000fe2000001ff00 */
[----:B------:R-:W-:Y:S01]  /*1580*/  IMAD.U32 R26, RZ, RZ, UR11 ;  /* 0x0000000bff1a7e24 */ /* 0x000fe2000f8e00ff */
[----:B------:R-:W-:Y:S01]  /*1590*/  CS2R R64, SRZ ;  /* 0x0000000000407805 */ /* 0x000fe2000001ff00 */
[----:B------:R-:W-:Y:S01]  /*15a0*/  IMAD.U32 R10, RZ, RZ, UR15 ;  /* 0x0000000fff0a7e24 */ /* 0x000fe2000f8e00ff */
[----:B------:R-:W-:Y:S01]  /*15b0*/  CS2R R62, SRZ ;  /* 0x00000000003e7805 */ /* 0x000fe2000001ff00 */
[C---:B------:R-:W-:Y:S01]  /*15c0*/  IMAD R17, R14.reuse, c[0x0][0x1dc], R8 ;  /* 0x000077000e117a24 */ /* 0x040fe200078e0208 */
[----:B------:R-:W-:Y:S01]  /*15d0*/  CS2R R60, SRZ ;  /* 0x00000000003c7805 */ /* 0x000fe2000001ff00 */
[----:B------:R-:W-:Y:S01]  /*15e0*/  IMAD.WIDE.U32 R8, R14, c[0x0][0x1d8], R4 ;  /* 0x000076000e087a25 */ /* 0x000fe200078e0004 */
[----:B------:R-:W-:Y:S01]  /*15f0*/  IADD3 R10, R10, UR12, -R252 ;  /* 0x0000000c0a0a7c10 */ /* 0x000fe2000fffe8fc */
[----:B------:R-:W-:Y:S01]  /*1600*/  CS2R R58, SRZ ;  /* 0x00000000003a7805 */ /* 0x000fe2000001ff00 */
[----:B------:R-:W-:Y:S01]  /*1610*/  CS2R R56, SRZ ;  /* 0x0000000000387805 */ /* 0x000fe2000001ff00 */
[----:B------:R-:W-:Y:S01]  /*1620*/  IMAD R15, R14, c[0x0][0x1ac], R0 ;  /* 0x00006b000e0f7a24 */ /* 0x000fe200078e0200 */
[----:B------:R-:W-:Y:S01]  /*1630*/  ISETP.LT.OR P6, PT, R10, 0x1, P3 ;  /* 0x000000010a00780c */ /* 0x000fe20001fc1670 */
[----:B------:R-:W-:Y:S01]  /*1640*/  IMAD.WIDE.U32 R4, R14, c[0x0][0x1a8], R2 ;  /* 0x00006a000e047a25 */ /* 0x000fe200078e0002 */
[----:B------:R-:W-:Y:S01]  /*1650*/  LEA R2, P1, R8, c[0x0][0x1c0], 0x1 ;  /* 0x0000700008027a11 */ /* 0x000fe200078208ff */
[----:B------:R-:W-:Y:S01]  /*1660*/  CS2R R54, SRZ ;  /* 0x0000000000367805 */ /* 0x000fe2000001ff00 */
[----:B------:R-:W-:Y:S01]  /*1670*/  ISETP.LT.OR P5, PT, R10, 0x1, P2 ;  /* 0x000000010a00780c */ /* 0x000fe200017a1670 */
[----:B------:R-:W-:Y:S01]  /*1680*/  IMAD.WIDE.U32 R250, R26, c[0x0][0x218], R6 ;  /* 0x000086001afa7a25 */ /* 0x000fe200078e0006 */
[C---:B------:R-:W-:Y:S01]  /*1690*/  LEA R6, P0, R4.reuse, c[0x0][0x190], 0x1 ;  /* 0x0000640004067a11 */ /* 0x040fe200078008ff */
[----:B------:R-:W-:Y:S01]  /*16a0*/  CS2R R52, SRZ ;  /* 0x0000000000347805 */ /* 0x000fe2000001ff00 */
[----:B------:R-:W-:Y:S01]  /*16b0*/  CS2R R50, SRZ ;  /* 0x0000000000327805 */ /* 0x000fe2000001ff00 */
[----:B------:R-:W-:Y:S01]  /*16c0*/  IMAD.IADD R5, R5, 0x1, R15 ;  /* 0x0000000105057824 */ /* 0x000fe200078e020f */
[----:B------:R-:W-:Y:S01]  /*16d0*/  IADD3 R247, R251, UR7, RZ ;  /* 0x00000007fbf77c10 */ /* 0x000fe2000fffe0ff */
[----:B------:R-:W-:Y:S01]  /*16e0*/  IMAD.U32 R11, RZ, RZ, UR4 ;  /* 0x00000004ff0b7e24 */ /* 0x000fe2000f8e00ff */
[----:B------:R-:W-:Y:S01]  /*16f0*/  ULDC.64 UR4, c[0x0][0x1d8] ;  /* 0x0000760000047ab9 */ /* 0x000fe20000000a00 */
[----:B------:R-:W-:Y:S01]  /*1700*/  IMAD.MOV.U32 R246, RZ, RZ, R250 ;  /* 0x000000fffff67224 */ /* 0x000fe200078e00fa */
[----:B------:R-:W-:Y:S01]  /*1710*/  LEA.HI.X R7, R4, c[0x0][0x194], R5, 0x1, P0 ;  /* 0x0000650004077a11 */ /* 0x000fe200000f0c05 */
[----:B------:R-:W-:Y:S01]  /*1720*/  IMAD.IADD R0, R9, 0x1, R17 ;  /* 0x0000000109007824 */ /* 0x000fe200078e0211 */
[----:B------:R-:W-:Y:S01]  /*1730*/  USHF.L.U32 UR23, UR4, 0x6, URZ ;  /* 0x0000000604177899 */ /* 0x000fe2000800063f */
[----:B------:R-:W-:Y:S01]  /*1740*/  IMAD.WIDE.U32 R4, R11, UR13, R246 ;  /* 0x0000000d0b047c25 */ /* 0x000fe2000f8e00f6 */
[----:B------:R-:W-:Y:S01]  /*1750*/  USHF.L.U64.HI UR24, UR4, UR22, UR5 ;  /* 0x0000001604187299 */ /* 0x000fe20008010205 */
[----:B------:R-:W-:Y:S01]  /*1760*/  CS2R R48, SRZ ;  /* 0x0000000000307805 */ /* 0x000fe2000001ff00 */
[----:B------:R-:W-:Y:S01]  /*1770*/  LEA.HI.X R3, R8, c[0x0][0x1c4], R0, 0x1, P1 ;  /* 0x0000710008037a11 */ /* 0x000fe200008f0c00 */
[----:B------:R-:W-:Y:S01]  /*1780*/  IMAD.SHL.U32 R240, R240, 0x2, RZ ;  /* 0x00000002f0f07824 */ /* 0x000fe200078e00ff */
[----:B------:R-:W-:Y:S01]  /*1790*/  IADD3 R0, R5, UR6, RZ ;  /* 0x0000000605007c10 */ /* 0x000fe2000fffe0ff */
[----:B------:R-:W-:Y:S01]  /*17a0*/  IMAD.U32 R8, RZ, RZ, UR23 ;  /* 0x00000017ff087e24 */ /* 0x000fe2000f8e00ff */
[----:B------:R-:W-:Y:S01]  /*17b0*/  LEA R14, P0, R4, c[0x0][0x1f0], 0x1 ;  /* 0x00007c00040e7a11 */ /* 0x000fe200078008ff */
[----:B------:R-:W-:Y:S01]  /*17c0*/  ULDC.64 UR4, c[0x0][0x188] ;  /* 0x0000620000047ab9 */ /* 0x000fe20000000a00 */
[----:B------:R-:W-:Y:S01]  /*17d0*/  @!PT LDS RZ, [RZ] ;  /* 0x00000000fffff984 */ /* 0x000fe20000000800 */
[----:B------:R-:W-:Y:S01]  /*17e0*/  @!PT LDS RZ, [RZ] ;  /* 0x00000000fffff984 */ /* 0x000fe20000000800 */
[----:B------:R-:W-:Y:S01]  /*17f0*/  @!PT LDS RZ, [RZ] ;  /* 0x00000000fffff984 */ /* 0x000fe20000000800 */
[----:B------:R1:W-:Y:S01]  /*1800*/  LDGSTS.E.BYPASS.LTC128B.128 [R240+0x6080], [R2.64], !P6 ;  /* 0x0608000002f07fae */ /* 0x0003e2000f101d52 */
[----:B------:R-:W-:Y:S01]  /*1810*/  ISETP.LT.OR P6, PT, R10, 0x21, P3 ;  /* 0x000000210a00780c */ /* 0x000fe20001fc1670 */
[----:B------:R-:W-:Y:S01]  /*1820*/  UIMAD UR4, UR10, UR4, URZ ;  /* 0x000000040a0472a4 */ /* 0x000fe2000f8e023f */
[----:B------:R-:W-:Y:S01]  /*1830*/  LEA.HI.X R15, R4, c[0x0][0x1f4], R0, 0x1, P0 ;  /* 0x00007d00040f7a11 */ /* 0x000fe200000f0c00 */
[----:B------:R1:W-:Y:S01]  /*1840*/  LDGSTS.E.BYPASS.LTC128B.128 [R240+0x9080], [R2.64+0x80], !P5 ;  /* 0x0908008002f07fae */ /* 0x0003e2000e901d52 */
[----:B------:R-:W-:Y:S01]  /*1850*/  IADD3 R4, P0, R2, UR23, RZ ;  /* 0x0000001702047c10 */ /* 0x000fe2000ff1e0ff */
[----:B------:R-:W-:Y:S01]  /*1860*/  IMAD.SHL.U32 R19, R82, 0x4, RZ ;  /* 0x0000000452137824 */ /* 0x000fe200078e00ff */
[----:B------:R-:W-:Y:S01]  /*1870*/  ISETP.LT.OR P5, PT, R10, 0x21, P2 ;  /* 0x000000210a00780c */ /* 0x000fe200017a1670 */
[----:B------:R-:W-:Y:S01]  /*1880*/  ULDC.64 UR6, c[0x0][0x1a8] ;  /* 0x00006a0000067ab9 */ /* 0x000fe20000000a00 */
[----:B------:R-:W-:Y:S01]  /*1890*/  IADD3.X R5, R3, UR24, RZ, P0, !PT ;  /* 0x0000001803057c10 */ /* 0x000fe200087fe4ff */
[----:B------:R-:W-:Y:S01]  /*18a0*/  USHF.L.U64.HI UR7, UR6, UR22, UR7 ;  /* 0x0000001606077299 */ /* 0x000fe20008010207 */
[----:B------:R-:W-:Y:S01]  /*18b0*/  IADD3 R8, P1, P0, R8, 0x80, R2 ;  /* 0x0000008008087810 */ /* 0x000fe2000783e002 */
[----:B------:R-:W-:Y:S01]  /*18c0*/  UIMAD UR22, UR11, UR5, UR4 ;  /* 0x000000050b1672a4 */ /* 0x000fe2000f8e0204 */
[C---:B------:R-:W-:Y:S01]  /*18d0*/  ISETP.LT.OR P3, PT, R10.reuse, 0x41, P3 ;  /* 0x000000410a00780c */ /* 0x040fe20001f61670 */
[----:B------:R2:W-:Y:S01]  /*18e0*/  LDGSTS.E.BYPASS.LTC128B.128 [R240+0x7080], [R4.64], !P6 ;  /* 0x0708000004f07fae */ /* 0x0005e2000f101d52 */
[----:B------:R-:W-:Y:S01]  /*18f0*/  ISETP.LT.OR P2, PT, R10, 0x41, P2 ;  /* 0x000000410a00780c */ /* 0x000fe20001741670 */
[----:B------:R-:W-:Y:S01]  /*1900*/  ULDC.64 UR4, c[0x0][0x178] ;  /* 0x00005e0000047ab9 */ /* 0x000fe20000000a00 */
[----:B------:R-:W-:Y:S01]  /*1910*/  IADD3.X R9, RZ, UR24, R3, P1, P0 ;  /* 0x00000018ff097c10 */ /* 0x000fe20008fe0403 */
[----:B------:R-:W-:Y:S01]  /*1920*/  UIMAD UR21, UR21, UR4, URZ ;  /* 0x00000004151572a4 */ /* 0x000fe2000f8e023f */
[----:B------:R-:W-:Y:S01]  /*1930*/  IMAD.WIDE.U32 R248, R26, c[0x0][0x188], R12 ;  /* 0x000062001af87a25 */ /* 0x000fe200078e000c */
[----:B------:R-:W-:Y:S01]  /*1940*/  USHF.L.U32 UR6, UR6, 0x6, URZ ;  /* 0x0000000606067899 */ /* 0x000fe2000800063f */
[----:B------:R-:W-:Y:S01]  /*1950*/  CS2R R46, SRZ ;  /* 0x00000000002e7805 */ /* 0x000fe2000001ff00 */
[----:B------:R3:W-:Y:S01]  /*1960*/  LDGSTS.E.BYPASS.LTC128B.128 [R240+0xa080], [R8.64], !P5 ;  /* 0x0a08000008f07fae */ /* 0x0007e2000e901d52 */
[----:B------:R-:W-:Y:S01]  /*1970*/  UIMAD UR21, UR13, UR5, UR21 ;  /* 0x000000050d1572a4 */ /* 0x000fe2000f8e0215 */
[C---:B------:R-:W-:Y:S01]  /*1980*/  IMAD R27, R18.reuse, c[0x0][0x270], RZ ;  /* 0x00009c00121b7a24 */ /* 0x040fe200078e02ff */
[----:B------:R-:W-:Y:S01]  /*1990*/  IADD3 R245, R249, UR22, RZ ;  /* 0x00000016f9f57c10 */ /* 0x000fe2000fffe0ff */
[C---:B------:R-:W-:Y:S01]  /*19a0*/  IMAD R29, R18.reuse, c[0x0][0x288], RZ ;  /* 0x0000a200121d7a24 */ /* 0x040fe200078e02ff */
[----:B------:R-:W-:Y:S01]  /*19b0*/  CS2R R44, SRZ ;  /* 0x00000000002c7805 */ /* 0x000fe2000001ff00 */
[----:B------:R-:W-:Y:S01]  /*19c0*/  IMAD R30, R18, c[0x0][0x238], RZ ;  /* 0x00008e00121e7a24 */ /* 0x000fe200078e02ff */
[----:B------:R-:W-:Y:S01]  /*19d0*/  CS2R R42, SRZ ;  /* 0x00000000002a7805 */ /* 0x000fe2000001ff00 */
[----:B------:R-:W-:Y:S01]  /*19e0*/  IMAD.WIDE.U32 R24, R80, c[0x0][0x238], R20 ;  /* 0x00008e0050187a25 */ /* 0x000fe200078e0014 */
[----:B-1----:R-:W-:Y:S01]  /*19f0*/  IADD3 R2, P0, R4, UR23, RZ ;  /* 0x0000001704027c10 */ /* 0x002fe2000ff1e0ff */
[----:B------:R-:W-:Y:S01]  /*1a00*/  USHF.R.S32.HI UR23, URZ, 0x1f, UR20 ;  /* 0x0000001f3f177899 */ /* 0x000fe20008011414 */
[----:B------:R-:W-:Y:S01]  /*1a10*/  CS2R R40, SRZ ;  /* 0x0000000000287805 */ /* 0x000fe2000001ff00 */
[----:B------:R-:W-:Y:S01]  /*1a20*/  IMAD.MOV.U32 R226, RZ, RZ, 0x40 ;  /* 0x00000040ffe27424 */ /* 0x000fe200078e00ff */
[----:B------:R-:W-:Y:S01]  /*1a30*/  IADD3.X R3, R5, UR24, RZ, P0, !PT ;  /* 0x0000001805037c10 */ /* 0x000fe200087fe4ff */
[----:B------:R-:W-:Y:S01]  /*1a40*/  UIMAD.WIDE.U32 UR24, UR13, UR4, URZ ;  /* 0x000000040d1872a5 */ /* 0x000fe2000f8e003f */
[----:B------:R-:W-:Y:S01]  /*1a50*/  IMAD.MOV.U32 R228, RZ, RZ, 0x20 ;  /* 0x00000020ffe47424 */ /* 0x000fe200078e00ff */
[----:B------:R-:W-:Y:S01]  /*1a60*/  CS2R R38, SRZ ;  /* 0x0000000000267805 */ /* 0x000fe2000001ff00 */
[C---:B------:R-:W-:Y:S01]  /*1a70*/  IMAD R27, R80.reuse, c[0x0][0x274], R27 ;  /* 0x00009d00501b7a24 */ /* 0x040fe200078e021b */
[----:B------:R1:W-:Y:S01]  /*1a80*/  LDGSTS.E.BYPASS.LTC128B.128 [R240+0x8080], [R2.64], !P3 ;  /* 0x0808000002f07fae */ /* 0x0003e2000d901d52 */
[C---:B--2---:R-:W-:Y:S01]  /*1a90*/  IADD3 R4, P0, R19.reuse, UR20, RZ ;  /* 0x0000001413047c10 */ /* 0x044fe2000ff1e0ff */
[----:B------:R-:W-:Y:S01]  /*1aa0*/  UIADD3 UR21, UR25, UR21, URZ ;  /* 0x0000001519157290 */ /* 0x000fe2000fffe03f */
[----:B------:R-:W-:Y:S01]  /*1ab0*/  IMAD R29, R80, c[0x0][0x28c], R29 ;  /* 0x0000a300501d7a24 */ /* 0x000fe200078e021d */
[----:B------:R1:W-:Y:S01]  /*1ac0*/  LDGSTS.E.BYPASS.LTC128B.128 [R240+0xb080], [R2.64+0x80], !P2 ;  /* 0x0b08008002f07fae */ /* 0x0003e2000d101d52 */
[----:B------:R-:W-:Y:S01]  /*1ad0*/  LEA.HI.X.SX32 R5, R19, UR23, 0x1, P0 ;  /* 0x0000001713057c11 */ /* 0x000fe200080f0eff */
[----:B------:R-:W-:Y:S01]  /*1ae0*/  USHF.L.U32 UR20, UR13, 0x6, URZ ;  /* 0x000000060d147899 */ /* 0x000fe2000800063f */
[----:B------:R-:W-:Y:S01]  /*1af0*/  ISETP.GE.AND P0, PT, R16, c[0x0][0x19c], PT ;  /* 0x0000670010007a0c */ /* 0x000fe20003f06270 */
[----:B------:R-:W-:Y:S01]  /*1b00*/  IMAD.U32 R0, RZ, RZ, UR21 ;  /* 0x00000015ff007e24 */ /* 0x000fe2000f8e00ff */
[----:B------:R-:W-:Y:S01]  /*1b10*/  ISETP.GE.AND P2, PT, R31, c[0x0][0x19c], PT ;  /* 0x000067001f007a0c */ /* 0x000fe20003f46270 */
[----:B---3--:R-:W-:Y:S01]  /*1b20*/  IMAD.U32 R8, RZ, RZ, UR24 ;  /* 0x00000018ff087e24 */ /* 0x008fe2000f8e00ff */
[C---:B------:R-:W-:Y:S01]  /*1b30*/  ISETP.LT.OR P6, PT, R10.reuse, 0x1, P0 ;  /* 0x000000010a00780c */ /* 0x040fe200007c1670 */
[----:B------:R-:W-:Y:S01]  /*1b40*/  IMAD.U32 R9, RZ, RZ, UR25 ;  /* 0x00000019ff097e24 */ /* 0x000fe2000f8e00ff */
[----:B------:R-:W-:Y:S01]  /*1b50*/  ISETP.LT.OR P5, PT, R10, 0x1, P2 ;  /* 0x000000010a00780c */ /* 0x000fe200017a1670 */
[--C-:B------:R-:W-:Y:S01]  /*1b60*/  IMAD.WIDE.U32 R18, R80, c[0x0][0x270], R4.reuse ;  /* 0x00009c0050127a25 */ /* 0x100fe200078e0004 */
[----:B------:R-:W-:Y:S01]  /*1b70*/  LEA R9, P3, R8, R248, 0x6 ;  /* 0x000000f808097211 */ /* 0x000fe200078630ff */
[----:B------:R-:W0:Y:S01]  /*1b80*/  LDGDEPBAR ;  /* 0x00000000000079af */ /* 0x000e220000000000 */
[----:B------:R-:W-:Y:S01]  /*1b90*/  USHF.R.S32.HI UR21, URZ, 0x1f, UR20 ;  /* 0x0000001f3f157899 */ /* 0x000fe20008011414 */
[----:B------:R-:W-:Y:S01]  /*1ba0*/  IMAD.WIDE.U32 R20, R80, c[0x0][0x288], R4 ;  /* 0x0000a20050147a25 */ /* 0x000fe200078e0004 */
[----:B------:R-:W-:Y:S01]  /*1bb0*/  LEA.HI.X R11, R8, R245, R0, 0x6, P3 ;  /* 0x000000f5080b7211 */ /* 0x000fe200018f3400 */
[----:B------:R-:W-:Y:S01]  /*1bc0*/  CS2R R36, SRZ ;  /* 0x0000000000247805 */ /* 0x000fe2000001ff00 */
[----:B------:R-:W-:Y:S01]  /*1bd0*/  UISETP.GE.AND UP6, UPT, UR12, 0x1, UPT ;  /* 0x000000010c00788c */ /* 0x000fe2000bfc6270 */
[----:B------:R-:W-:Y:S01]  /*1be0*/  IMAD.U32 R4, RZ, RZ, UR6 ;  /* 0x00000006ff047e24 */ /* 0x000fe2000f8e00ff */
[----:B------:R-:W-:Y:S01]  /*1bf0*/  UISETP.GE.AND UP5, UPT, UR12, 0x2, UPT ;  /* 0x000000020c00788c */ /* 0x000fe2000bfa6270 */
[----:B------:R2:W-:Y:S01]  /*1c00*/  LDGSTS.E.BYPASS.LTC128B.128 [R240+0x80], [R6.64], !P6 ;  /* 0x0008000006f07fae */ /* 0x0005e2000f101d52 */
[----:B------:R-:W-:Y:S01]  /*1c10*/  IMAD.SHL.U32 R0, R22, 0x40, RZ ;  /* 0x0000004016007824 */ /* 0x000fe200078e00ff */
[----:B------:R-:W-:Y:S01]  /*1c20*/  ISETP.GE.AND P6, PT, R16, c[0x0][0x16c], PT ;  /* 0x00005b0010007a0c */ /* 0x000fe20003fc6270 */
[----:B------:R-:W-:Y:S01]  /*1c30*/  IMAD.U32 R17, RZ, RZ, UR20 ;  /* 0x00000014ff117e24 */ /* 0x000fe2000f8e00ff */
[----:B------:R2:W-:Y:S01]  /*1c40*/  LDGSTS.E.BYPASS.LTC128B.128 [R240+0x3080], [R6.64+0x80], !P5 ;  /* 0x0308008006f07fae */ /* 0x0005e2000e901d52 */
[----:B------:R-:W-:Y:S01]  /*1c50*/  IADD3 R4, P5, P3, R4, 0x80, R6 ;  /* 0x0000008004047810 */ /* 0x000fe20007bbe006 */
[----:B------:R-:W-:Y:S01]  /*1c60*/  IMAD R30, R80, c[0x0][0x23c], R30 ;  /* 0x00008f00501e7a24 */ /* 0x000fe200078e021e */
[----:B-1----:R-:W-:Y:S01]  /*1c70*/  IADD3 R2, P1, R6, UR6, RZ ;  /* 0x0000000606027c10 */ /* 0x002fe2000ff3e0ff */
[----:B------:R-:W-:Y:S01]  /*1c80*/  IMAD.MOV.U32 R231, RZ, RZ, 0x10 ;  /* 0x00000010ffe77424 */ /* 0x000fe200078e00ff */
[----:B------:R-:W-:Y:S01]  /*1c90*/  IADD3.X R5, RZ, UR7, R7, P5, P3 ;  /* 0x00000007ff057c10 */ /* 0x000fe2000afe6407 */
[----:B------:R-:W-:Y:S01]  /*1ca0*/  IMAD.MOV.U32 R220, RZ, RZ, RZ ;  /* 0x000000ffffdc7224 */ /* 0x000fe200078e00ff */
[----:B------:R-:W-:Y:S01]  /*1cb0*/  IADD3.X R3, R7, UR7, RZ, P1, !PT ;  /* 0x0000000707037c10 */ /* 0x000fe20008ffe4ff */
[----:B------:R-:W-:Y:S01]  /*1cc0*/  UISETP.GE.AND UP4, UPT, UR12, 0x21, UPT ;  /* 0x000000210c00788c */ /* 0x000fe2000bf86270 */
[C---:B------:R-:W-:Y:S01]  /*1cd0*/  ISETP.LT.OR P1, PT, R10.reuse, 0x21, P0 ;  /* 0x000000210a00780c */ /* 0x040fe20000721670 */
[----:B------:R-:W-:Y:S01]  /*1ce0*/  UISETP.GE.AND UP3, UPT, UR12, 0x22, UPT ;  /* 0x000000220c00788c */ /* 0x000fe2000bf66270 */
[C---:B------:R-:W-:Y:S01]  /*1cf0*/  ISETP.LT.OR P3, PT, R10.reuse, 0x21, P2 ;  /* 0x000000210a00780c */ /* 0x040fe20001761670 */
[----:B------:R-:W-:Y:S01]  /*1d00*/  UISETP.GE.AND UP2, UPT, UR12, 0x41, UPT ;  /* 0x000000410c00788c */ /* 0x000fe2000bf46270 */
[C---:B------:R-:W-:Y:S01]  /*1d10*/  ISETP.LT.OR P0, PT, R10.reuse, 0x41, P0 ;  /* 0x000000410a00780c */ /* 0x040fe20000701670 */
[----:B------:R-:W-:Y:S01]  /*1d20*/  UISETP.GE.AND UP1, UPT, UR12, 0x42, UPT ;  /* 0x000000420c00788c */ /* 0x000fe2000bf26270 */
[----:B------:R-:W-:-:S02]  /*1d30*/  ISETP.LT.OR P2, PT, R10, 0x41, P2 ;  /* 0x000000410a00780c */ /* 0x000fc40001741670 */
[----:B------:R-:W-:Y:S02]  /*1d40*/  ISETP.GE.AND P5, PT, R31, c[0x0][0x16c], PT ;  /* 0x00005b001f007a0c */ /* 0x000fe40003fa6270 */
[----:B------:R-:W-:-:S03]  /*1d50*/  LOP3.LUT R0, R0, 0x1c0, RZ, 0xc0, !PT ;  /* 0x000001c000007812 */ /* 0x000fc600078ec0ff */
[----:B------:R1:W-:Y:S01]  /*1d60*/  LDGSTS.E.BYPASS.LTC128B.128 [R240+0x1080], [R2.64], !P1 ;  /* 0x0108000002f07fae */ /* 0x0003e2000c901d52 */
[----:B------:R-:W-:Y:S02]  /*1d70*/  LOP3.LUT R8, R0, 0x8, R202, 0xf8, !PT ;  /* 0x0000000800087812 */ /* 0x000fe400078ef8ca */
[----:B------:R-:W-:Y:S01]  /*1d80*/  SHF.R.U32.HI R0, RZ, 0x3, R0 ;  /* 0x00000003ff007819 */ /* 0x000fe20000011600 */
[----:B------:R3:W-:Y:S01]  /*1d90*/  LDGSTS.E.BYPASS.LTC128B.128 [R240+0x4080], [R4.64], !P3 ;  /* 0x0408000004f07fae */ /* 0x0007e2000d901d52 */
[----:B--2---:R-:W-:Y:S02]  /*1da0*/  SEL R6, RZ, 0x1, P6 ;  /* 0x00000001ff067807 */ /* 0x004fe40003000000 */
[----:B------:R-:W-:Y:S02]  /*1db0*/  SEL R7, RZ, 0x2, P5 ;  /* 0x00000002ff077807 */ /* 0x000fe40002800000 */
[----:B------:R-:W-:Y:S02]  /*1dc0*/  LOP3.LUT R0, R28, R8, R0, 0xf6, !PT ;  /* 0x000000081c007212 */ /* 0x000fe400078ef600 */
[----:B------:R-:W-:Y:S01]  /*1dd0*/  LEA.HI R28, R32, R82, RZ, 0x5 ;  /* 0x00000052201c7211 */ /* 0x000fe200078f28ff */
[----:B------:R-:W-:-:S02]  /*1de0*/  IMAD.IADD R6, R7, 0x1, R6 ;  /* 0x0000000107067824 */ /* 0x000fc400078e0206 */
[----:B------:R-:W-:Y:S02]  /*1df0*/  IMAD.U32 R7, RZ, RZ, UR4 ;  /* 0x00000004ff077e24 */ /* 0x000fe4000f8e00ff */
[----:B------:R-:W-:Y:S01]  /*1e00*/  IMAD.SHL.U32 R222, R0, 0x2, RZ ;  /* 0x0000000200de7824 */ /* 0x000fe200078e00ff */
[----:B------:R-:W-:Y:S02]  /*1e10*/  LOP3.LUT P3, RZ, R6, 0x1, RZ, 0xc0, !PT ;  /* 0x0000000106ff7812 */ /* 0x000fe4000786c0ff */
[----:B-1----:R-:W-:Y:S01]  /*1e20*/  IADD3 R2, P1, R2, UR6, RZ ;  /* 0x0000000602027c10 */ /* 0x002fe2000ff3e0ff */
[----:B------:R-:W-:Y:S02]  /*1e30*/  UMOV UR6, 0x5 ;  /* 0x0000000500067882 */ /* 0x000fe40000000000 */
[----:B------:R-:W-:Y:S01]  /*1e40*/  USHF.L.U64.HI UR9, UR8, UR6, UR9 ;  /* 0x0000000608097299 */ /* 0x000fe20008010209 */
[----:B------:R-:W-:Y:S01]  /*1e50*/  IADD3.X R3, R3, UR7, RZ, P1, !PT ;  /* 0x0000000703037c10 */ /* 0x000fe20008ffe4ff */
[----:B---3--:R-:W-:Y:S01]  /*1e60*/  IMAD.U32 R4, RZ, RZ, UR5 ;  /* 0x00000005ff047e24 */ /* 0x008fe2000f8e00ff */
[----:B------:R-:W-:Y:S01]  /*1e70*/  LEA R12, P1, R9, c[0x0][0x160], 0x1 ;  /* 0x00005800090c7a11 */ /* 0x000fe200078208ff */
[----:B------:R-:W-:-:S02]  /*1e80*/  USHF.L.U32 UR8, UR8, 0x5, URZ ;  /* 0x0000000508087899 */ /* 0x000fc4000800063f */
[----:B------:R1:W-:Y:S01]  /*1e90*/  LDGSTS.E.BYPASS.LTC128B.128 [R240+0x2080], [R2.64], !P0 ;  /* 0x0208000002f07fae */ /* 0x0003e2000c101d52 */
[----:B------:R-:W-:Y:S01]  /*1ea0*/  LEA.HI.X R13, R9, c[0x0][0x164], R11, 0x1, P1 ;  /* 0x00005900090d7a11 */ /* 0x000fe200008f0c0b */
[----:B------:R-:W-:Y:S01]  /*1eb0*/  ULDC.64 UR6, c[0x0][0x278] ;  /* 0x00009e0000067ab9 */ /* 0x000fe20000000a00 */
[C---:B------:R-:W-:Y:S01]  /*1ec0*/  LEA R8, P1, R7.reuse, R12, 0x6 ;  /* 0x0000000c07087211 */ /* 0x040fe200078230ff */
[----:B------:R1:W-:Y:S01]  /*1ed0*/  LDGSTS.E.BYPASS.LTC128B.128 [R240+0x5080], [R2.64+0x80], !P2 ;  /* 0x0508008002f07fae */ /* 0x0003e2000d101d52 */
[C---:B------:R-:W-:Y:S01]  /*1ee0*/  LOP3.LUT P2, RZ, R22.reuse, 0x2, RZ, 0xc0, !PT ;  /* 0x0000000216ff7812 */ /* 0x040fe2000784c0ff */
[----:B------:R-:W-:Y:S01]  /*1ef0*/  UIMAD UR6, UR10, UR6, URZ ;  /* 0x000000060a0672a4 */ /* 0x000fe2000f8e023f */
[----:B------:R-:W-:Y:S01]  /*1f00*/  LEA.HI.X R9, R7, R13, R4, 0x6, P1 ;  /* 0x0000000d07097211 */ /* 0x000fe200008f3404 */
[----:B------:R-:W0:Y:S01]  /*1f10*/  LDGDEPBAR ;  /* 0x00000000000079af */ /* 0x000e220000000000 */
[----:B------:R-:W-:Y:S01]  /*1f20*/  LOP3.LUT P1, RZ, R22, 0x4, RZ, 0xc0, !PT ;  /* 0x0000000416ff7812 */ /* 0x000fe2000782c0ff */
[----:B------:R-:W-:Y:S01]  /*1f30*/  UIMAD UR7, UR11, UR7, UR6 ;  /* 0x000000070b0772a4 */ /* 0x000fe2000f8e0206 */
[----:B------:R-:W-:Y:S01]  /*1f40*/  SEL R0, R228, 0xffffffe0, !P2 ;  /* 0xffffffe0e4007807 */ /* 0x000fe20005000000 */
[----:B------:R-:W-:Y:S01]  /*1f50*/  IMAD.U32 R5, RZ, RZ, UR8 ;  /* 0x00000008ff057e24 */ /* 0x000fe2000f8e00ff */
[----:B------:R-:W-:Y:S01]  /*1f60*/  SEL R226, R226, 0xffffffc0, !P1 ;  /* 0xffffffc0e2e27807 */ /* 0x000fe20004800000 */
[----:B------:R-:W-:Y:S01]  /*1f70*/  IMAD.SHL.U32 R22, R22, 0x20, RZ ;  /* 0x0000002016167824 */ /* 0x000fe200078e00ff */
[----:B------:R-:W-:Y:S01]  /*1f80*/  LOP3.LUT P0, RZ, R6, 0x2, RZ, 0xc0, !PT ;  /* 0x0000000206ff7812 */ /* 0x000fe2000780c0ff */
[C---:B------:R-:W-:Y:S01]  /*1f90*/  IMAD.IADD R224, R222.reuse, 0x1, R0 ;  /* 0x00000001dee07824 */ /* 0x040fe200078e0200 */
[----:B------:R-:W-:Y:S01]  /*1fa0*/  SHF.R.S32.HI R4, RZ, 0x5, R28 ;  /* 0x00000005ff047819 */ /* 0x000fe2000001141c */
[----:B------:R-:W-:-:S02]  /*1fb0*/  IMAD.IADD R223, R222, 0x1, R226 ;  /* 0x00000001dedf7824 */ /* 0x000fc400078e02e2 */
[----:B------:R-:W-:Y:S01]  /*1fc0*/  IMAD.IADD R226, R226, 0x1, R224 ;  /* 0x00000001e2e27824 */ /* 0x000fe200078e02e0 */
[----:B------:R-:W-:Y:S01]  /*1fd0*/  LEA.HI R11, R28, R4, RZ, 0x1 ;  /* 0x000000041c0b7211 */ /* 0x000fe200078f08ff */
[----:B------:R-:W-:-:S03]  /*1fe0*/  IMAD.IADD R0, R0, 0x1, R223 ;  /* 0x0000000100007824 */ /* 0x000fc600078e02df */
[----:B------:R-:W-:-:S05]  /*1ff0*/  LOP3.LUT R11, R11, 0xfffffffe, RZ, 0xc0, !PT ;  /* 0xfffffffe0b0b7812 */ /* 0x000fca00078ec0ff */
[----:B------:R-:W-:Y:S01]  /*2000*/  IMAD.IADD R11, R4, 0x1, -R11 ;  /* 0x00000001040b7824 */ /* 0x000fe200078e0a0b */
[----:B-1----:R-:W-:Y:S01]  /*2010*/  IADD3 R2, -R252, UR16, -R17 ;  /* 0x00000010fc027c10 */ /* 0x002fe2000fffe911 */
[----:B------:R-:W-:-:S04]  /*2020*/  DEPBAR.LE SB0, 0x1 ;  /* 0x000080400000791a */ /* 0x000fc80000000000 */
[----:B------:R-:W-:Y:S01]  /*2030*/  BAR.SYNC.DEFER_BLOCKING 0x0 ;  /* 0x0000000000007b1d */ /* 0x000fe20000010000 */
[C---:B------:R-:W-:Y:S01]  /*2040*/  ISETP.LT.OR P2, PT, R2.reuse, 0x1, !P3 ;  /* 0x000000010200780c */ /* 0x040fe20005f41670 */
[----:B------:R-:W-:Y:S01]  /*2050*/  IMAD.IADD R3, R19, 0x1, R27 ;  /* 0x0000000113037824 */ /* 0x000fe200078e021b */
[C---:B------:R-:W-:Y:S01]  /*2060*/  ISETP.LT.OR P1, PT, R2.reuse, 0x1, !P0 ;  /* 0x000000010200780c */ /* 0x040fe20004721670 */
[----:B------:R-:W-:Y:S01]  /*2070*/  IMAD.U32 R4, RZ, RZ, UR9 ;  /* 0x00000009ff047e24 */ /* 0x000fe2000f8e00ff */
[C---:B------:R-:W-:Y:S01]  /*2080*/  ISETP.LT.OR P3, PT, R2.reuse, 0x21, !P3 ;  /* 0x000000210200780c */ /* 0x040fe20005f61670 */
[----:B------:R-:W-:Y:S01]  /*2090*/  IMAD.SHL.U32 R225, R11, 0x200, RZ ;  /* 0x000002000be17824 */ /* 0x000fe200078e00ff */
[----:B------:R-:W-:Y:S01]  /*20a0*/  ISETP.LT.OR P0, PT, R2, 0x21, !P0 ;  /* 0x000000210200780c */ /* 0x000fe20004701670 */
[----:B------:R-:W-:Y:S01]  /*20b0*/  IMAD.MOV.U32 R2, RZ, RZ, R18 ;  /* 0x000000ffff027224 */ /* 0x000fe200078e0012 */
[CC--:B------:R-:W-:Y:S02]  /*20c0*/  LEA.HI R19, R32.reuse, R82.reuse, RZ, 0x2 ;  /* 0x0000005220137211 */ /* 0x0c0fe400078f10ff */
[----:B------:R-:W-:Y:S01]  /*20d0*/  LEA.HI R18, R32, R82, RZ, 0x4 ;  /* 0x0000005220127211 */ /* 0x000fe200078f20ff */
[----:B------:R-:W-:Y:S01]  /*20e0*/  IMAD.WIDE.U32 R34, R26, c[0x0][0x278], R2 ;  /* 0x00009e001a227a25 */ /* 0x000fe200078e0002 */
[----:B------:R-:W-:-:S02]  /*20f0*/  SHF.R.S32.HI R7, RZ, 0x2, R19 ;  /* 0x00000002ff077819 */ /* 0x000fc40000011413 */
[----:B------:R-:W-:Y:S02]  /*2100*/  SHF.R.S32.HI R6, RZ, 0x4, R18 ;  /* 0x00000004ff067819 */ /* 0x000fe40000011412 */
[----:B------:R-:W-:Y:S01]  /*2110*/  IADD3 R33, R35, UR7, RZ ;  /* 0x0000000723217c10 */ /* 0x000fe2000fffe0ff */
[----:B------:R-:W-:Y:S01]  /*2120*/  STL.64 [R1+0x8], R34 ;  /* 0x0000082201007387 */ /* 0x000fe20000100a00 */
[----:B------:R-:W-:Y:S01]  /*2130*/  LEA.HI R10, R18, R6, RZ, 0x1 ;  /* 0x00000006120a7211 */ /* 0x000fe200078f08ff */
[----:B------:R-:W-:Y:S02]  /*2140*/  ULDC.64 UR6, c[0x0][0x290] ;  /* 0x0000a40000067ab9 */ /* 0x000fe40000000a00 */
[----:B------:R-:W-:Y:S01]  /*2150*/  STL [R1+0x14], R33 ;  /* 0x0000142101007387 */ /* 0x000fe20000100800 */
[----:B------:R-:W-:Y:S01]  /*2160*/  LOP3.LUT R10, R10, 0xfffffffe, RZ, 0xc0, !PT ;  /* 0xfffffffe0a0a7812 */ /* 0x000fe200078ec0ff */
[----:B------:R-:W-:Y:S02]  /*2170*/  UIMAD UR6, UR10, UR6, URZ ;  /* 0x000000060a0672a4 */ /* 0x000fe4000f8e023f */
[----:B------:R-:W1:Y:S02]  /*2180*/  LDSM.16.M88.2 R172, [R0+0x6080] ;  /* 0x0060800000ac783b */ /* 0x000e640000000100 */
[----:B------:R-:W-:Y:S01]  /*2190*/  IMAD.IADD R10, R6, 0x1, -R10 ;  /* 0x00000001060a7824 */ /* 0x000fe200078e0a0a */
[----:B------:R-:W-:Y:S01]  /*21a0*/  UIMAD UR6, UR11, UR7, UR6 ;  /* 0x000000070b0672a4 */ /* 0x000fe2000f8e0206 */
[----:B------:R-:W2:Y:S01]  /*21b0*/  LDSM.16.M88.2 R174, [R0+0x7080] ;  /* 0x0070800000ae783b */ /* 0x000ea20000000100 */
[----:B------:R-:W-:-:S02]  /*21c0*/  IMAD.MOV.U32 R6, RZ, RZ, R20 ;  /* 0x000000ffff067224 */ /* 0x000fc400078e0014 */
[----:B------:R-:W-:Y:S01]  /*21d0*/  IMAD.SHL.U32 R221, R10, 0x8, RZ ;  /* 0x000000080add7824 */ /* 0x000fe200078e00ff */
[----:B------:R-:W3:Y:S04]  /*21e0*/  LDSM.16.M88.2 R176, [R0+0x8080] ;  /* 0x0080800000b0783b */ /* 0x000ee80000000100 */
[----:B------:R-:W4:Y:S01]  /*21f0*/  LDSM.16.M88.2 R196, [R0+0x9080] ;  /* 0x0090800000c4783b */ /* 0x000f220000000100 */
[----:B------:R-:W-:-:S03]  /*2200*/  LOP3.LUT R221, R221, 0x8, RZ, 0xc0, !PT ;  /* 0x00000008dddd7812 */ /* 0x000fc600078ec0ff */
[----:B------:R-:W1:Y:S04]  /*2210*/  LDSM.16.M88.2 R198, [R0+0xa080] ;  /* 0x00a0800000c6783b */ /* 0x000e680000000100 */
[----:B------:R2:W1:Y:S04]  /*2220*/  LDSM.16.M88.2 R200, [R0+0xb080] ;  /* 0x00b0800000c8783b */ /* 0x0004680000000100 */
[----:B------:R-:W1:Y:S04]  /*2230*/  LDSM.16.M88.2 R154, [R222+0x6080] ;  /* 0x00608000de9a783b */ /* 0x000e680000000100 */
[----:B------:R-:W1:Y:S04]  /*2240*/  LDSM.16.M88.2 R156, [R222+0x7080] ;  /* 0x00708000de9c783b */ /* 0x000e680000000100 */
[----:B------:R-:W1:Y:S04]  /*2250*/  LDSM.16.M88.2 R158, [R222+0x8080] ;  /* 0x00808000de9e783b */ /* 0x000e680000000100 */
[----:B------:R-:W1:Y:S04]  /*2260*/  LDSM.16.M88.2 R160, [R224+0x6080] ;  /* 0x00608000e0a0783b */ /* 0x000e680000000100 */
[----:B------:R-:W1:Y:S01]  /*2270*/  LDSM.16.M88.2 R162, [R224+0x7080] ;  /* 0x00708000e0a2783b */ /* 0x000e620000000100 */
[----:B--2---:R-:W-:-:S03]  /*2280*/  SHF.R.S32.HI R0, RZ, 0x1f, R19 ;  /* 0x0000001fff007819 */ /* 0x004fc60000011413 */
[----:B------:R-:W2:Y:S01]  /*2290*/  LDSM.16.M88.2 R164, [R224+0x8080] ;  /* 0x00808000e0a4783b */ /* 0x000ea20000000100 */
[----:B------:R-:W-:-:S03]  /*22a0*/  LEA.HI R0, R0, R7, RZ, 0x3 ;  /* 0x0000000700007211 */ /* 0x000fc600078f18ff */
[----:B------:R-:W1:Y:S01]  /*22b0*/  LDSM.16.M88.2 R178, [R222+0x9080] ;  /* 0x00908000deb2783b */ /* 0x000e620000000100 */
[----:B------:R-:W-:-:S03]  /*22c0*/  LOP3.LUT R0, R0, 0xfffffff8, RZ, 0xc0, !PT ;  /* 0xfffffff800007812 */ /* 0x000fc600078ec0ff */
[----:B------:R-:W1:Y:S04]  /*22d0*/  LDSM.16.M88.2 R180, [R222+0xa080] ;  /* 0x00a08000deb4783b */ /* 0x000e680000000100 */
[----:B------:R-:W1:Y:S01]  /*22e0*/  LDSM.16.M88.2 R182, [R222+0xb080] ;  /* 0x00b08000deb6783b */ /* 0x000e620000000100 */
[----:B------:R-:W-:Y:S02]  /*22f0*/  IMAD.IADD R3, R7, 0x1, -R0 ;  /* 0x0000000107037824 */ /* 0x000fe400078e0a00 */
[----:B------:R-:W-:Y:S01]  /*2300*/  IMAD.IADD R7, R21, 0x1, R29 ;  /* 0x0000000115077824 */ /* 0x000fe200078e021d */
        /* <DEDUP_REMOVED lines=14> */
[----:B------:R-:W-:-:S03]  /*23f0*/  ISETP.GE.AND P2, PT, R16, c[0x0][0x1fc], PT ;  /* 0x00007f0010007a0c */ /* 0x000fc60003f46270 */
[----:B------:R1:W-:Y:S01]  /*2400*/  LDGSTS.E.BYPASS.LTC128B.128 [R240+0x8080], [R12.64+0x80], !P1 ;  /* 0x080800800cf07fae */ /* 0x0003e2000c901d52 */
[----:B------:R-:W-:Y:S02]  /*2410*/  ISETP.GE.AND P1, PT, R16, c[0x0][0x1fc], PT ;  /* 0x00007f0010007a0c */ /* 0x000fe40003f26270 */
[----:B------:R-:W-:Y:S01]  /*2420*/  SHF.R.S32.HI R16, RZ, 0x1f, R23 ;  /* 0x0000001fff107819 */ /* 0x000fe20000011417 */
[----:B------:R1:W-:Y:S01]  /*2430*/  LDGSTS.E.BYPASS.LTC128B.128 [R240+0x7080], [R8.64], !P3 ;  /* 0x0708000008f07fae */ /* 0x0003e2000d901d52 */
[C---:B------:R-:W-:Y:S02]  /*2440*/  ISETP.GT.AND P3, PT, R82.reuse, 0xf, PT ;  /* 0x0000000f5200780c */ /* 0x040fe40003f64270 */
[----:B------:R-:W-:Y:S01]  /*2450*/  SEL R244, RZ, 0x1, P2 ;  /* 0x00000001fff47807 */ /* 0x000fe20001000000 */
[----:B------:R1:W-:Y:S10]  /*2460*/  LDGSTS.E.BYPASS.LTC128B.128 [R240+0x9080], [R8.64+0x80], !P0 ;  /* 0x0908008008f07fae */ /* 0x0003f4000c101d52 */
[----:B------:R-:W-:-:S02]  /*2470*/  @!P3 IMAD.SHL.U32 R21, R82, 0x10, RZ ;  /* 0x000000105215b824 */ /* 0x000fc400078e00ff */
[----:B-1----:R-:W-:-:S05]  /*2480*/  IMAD.U32 R8, RZ, RZ, UR8 ;  /* 0x00000008ff087e24 */ /* 0x002fca000f8e00ff */
[----:B------:R-:W-:-:S04]  /*2490*/  LEA R8, P0, R8, R14, 0x1 ;  /* 0x0000000e08087211 */ /* 0x000fc800078008ff */
[----:B------:R-:W-:Y:S01]  /*24a0*/  LEA.HI.X R9, R5, R15, R4, 0x1, P0 ;  /* 0x0000000f05097211 */ /* 0x000fe200000f0c04 */
[----:B------:R-:W-:Y:S01]  /*24b0*/  IMAD.IADD R5, R25, 0x1, R30 ;  /* 0x0000000119057824 */ /* 0x000fe200078e021e */
[----:B------:R-:W-:Y:S01]  /*24c0*/  @!P3 IADD3 R0, P0, R34, UR20, RZ ;  /* 0x000000142200bc10 */ /* 0x000fe2000ff1e0ff */
[----:B------:R-:W-:Y:S01]  /*24d0*/  IMAD.MOV.U32 R4, RZ, RZ, R24 ;  /* 0x000000ffff047224 */ /* 0x000fe200078e0018 */
[----:B------:R-:W-:Y:S02]  /*24e0*/  CS2R R34, SRZ ;  /* 0x0000000000227805 */ /* 0x000fe4000001ff00 */
[----:B------:R-:W-:Y:S01]  /*24f0*/  @!P3 IADD3.X R2, R33, UR21, RZ, P0, !PT ;  /* 0x000000152102bc10 */ /* 0x000fe200087fe4ff */
[----:B------:R-:W-:Y:S01]  /*2500*/  IMAD.WIDE.U32 R80, R26, c[0x0][0x240], R4 ;  /* 0x000090001a507a25 */ /* 0x000fe200078e0004 */
[----:B------:R-:W-:-:S03]  /*2510*/  @!P3 LEA R12, P0, R0, c[0x0][0x258], 0x2 ;  /* 0x00009600000cba11 */ /* 0x000fc600078010ff */
[----:B------:R-:W-:Y:S01]  /*2520*/  IMAD.WIDE.U32 R32, R26, c[0x0][0x290], R6 ;  /* 0x0000a4001a207a25 */ /* 0x000fe200078e0006 */
[----:B------:R-:W-:Y:S02]  /*2530*/  @!P3 LEA.HI.X R13, R0, c[0x0][0x25c], R2, 0x2, P0 ;  /* 0x00009700000dba11 */ /* 0x000fe400000f1402 */
[----:B------:R-:W-:Y:S01]  /*2540*/  IADD3 R0, -R17, UR16, -R252 ;  /* 0x0000001011007c10 */ /* 0x000fe2000fffe9fc */
[----:B------:R-:W-:Y:S01]  /*2550*/  IMAD.SHL.U32 R7, R3, 0x20, RZ ;  /* 0x0000002003077824 */ /* 0x000fe200078e00ff */
[----:B------:R-:W-:Y:S01]  /*2560*/  LEA.HI R2, R16, R23, RZ, 0x2 ;  /* 0x0000001710027211 */ /* 0x000fe200078f10ff */
[----:B------:R1:W-:Y:S01]  /*2570*/  @!P3 LDGSTS.E.BYPASS.LTC128B.128 [R21+0x12080], [R12.64] ;  /* 0x120800000c15bfae */ /* 0x0003e2000b901d52 */
[----:B------:R-:W-:Y:S01]  /*2580*/  ISETP.LT.OR P2, PT, R0, 0x1, P1 ;  /* 0x000000010000780c */ /* 0x000fe20000f41670 */
[----:B------:R-:W-:Y:S01]  /*2590*/  IMAD.SHL.U32 R6, R10, 0x20, RZ ;  /* 0x000000200a067824 */ /* 0x000fe200078e00ff */
[----:B------:R-:W-:Y:S01]  /*25a0*/  LOP3.LUT R17, R28, 0xffffffe0, RZ, 0xc0, !PT ;  /* 0xffffffe01c117812 */ /* 0x000fe200078ec0ff */
[----:B------:R-:W0:Y:S01]  /*25b0*/  LDGDEPBAR ;  /* 0x00000000000079af */ /* 0x000e220000000000 */
[----:B------:R-:W-:-:S02]  /*25c0*/  ISETP.GE.AND P0, PT, R31, c[0x0][0x1fc], PT ;  /* 0x00007f001f007a0c */ /* 0x000fc40003f06270 */
[----:B------:R-:W-:Y:S01]  /*25d0*/  LOP3.LUT R16, R2, 0x1ffffffc, RZ, 0xc0, !PT ;  /* 0x1ffffffc02107812 */ /* 0x000fe200078ec0ff */
[----:B------:R-:W-:Y:S01]  /*25e0*/  IMAD.IADD R2, R82, 0x1, -R17 ;  /* 0x0000000152027824 */ /* 0x000fe200078e0a11 */
[----:B------:R-:W-:Y:S01]  /*25f0*/  SEL R20, RZ, 0xffffffff, P0 ;  /* 0xffffffffff147807 */ /* 0x000fe20000000000 */
[----:B------:R1:W-:Y:S01]  /*2600*/  STL.64 [R1], R32 ;  /* 0x0000002001007387 */ /* 0x0003e20000100a00 */
[----:B------:R-:W-:Y:S01]  /*2610*/  ISETP.GE.AND P0, PT, R31, c[0x0][0x1fc], PT ;  /* 0x00007f001f007a0c */ /* 0x000fe20003f06270 */
[C---:B------:R-:W-:Y:S01]  /*2620*/  IMAD.IADD R16, R23.reuse, 0x1, -R16 ;  /* 0x0000000117107824 */ /* 0x040fe200078e0a10 */
[----:B------:R-:W-:Y:S01]  /*2630*/  SHF.R.S32.HI R238, RZ, 0x1f, R2 ;  /* 0x0000001fffee7819 */ /* 0x000fe20000011402 */
[----:B------:R2:W-:Y:S01]  /*2640*/  LDGSTS.E.BYPASS.LTC128B.128 [R240+0xe080], [R14.64], !P2 ;  /* 0x0e0800000ef07fae */ /* 0x0005e2000d101d52 */
[----:B------:R-:W-:Y:S01]  /*2650*/  ISETP.LT.OR P2, PT, R0, 0x1, P0 ;  /* 0x000000010000780c */ /* 0x000fe20000741670 */
[----:B------:R-:W-:Y:S01]  /*2660*/  IMAD.SHL.U32 R23, R23, 0x8, RZ ;  /* 0x0000000817177824 */ /* 0x000fe200078e00ff */
[----:B------:R-:W-:Y:S01]  /*2670*/  LEA.HI R238, R238, R2, RZ, 0x2 ;  /* 0x00000002eeee7211 */ /* 0x000fe200078f10ff */
[----:B------:R2:W-:Y:S01]  /*2680*/  STL.64 [R1+0x18], R80 ;  /* 0x0000185001007387 */ /* 0x0005e20000100a00 */
[----:B------:R-:W-:-:S02]  /*2690*/  ISETP.LT.OR P1, PT, R0, 0x21, P1 ;  /* 0x000000210000780c */ /* 0x000fc40000f21670 */
[----:B------:R-:W-:Y:S02]  /*26a0*/  LOP3.LUT R5, R238, 0x7ffffffc, RZ, 0xc0, !PT ;  /* 0x7ffffffcee057812 */ /* 0x000fe400078ec0ff */
[----:B------:R-:W-:Y:S01]  /*26b0*/  ISETP.LT.OR P0, PT, R0, 0x21, P0 ;  /* 0x000000210000780c */ /* 0x000fe20000701670 */
[----:B------:R-:W-:Y:S01]  /*26c0*/  IMAD.SHL.U32 R0, R11, 0x10, RZ ;  /* 0x000000100b007824 */ /* 0x000fe200078e00ff */
[----:B------:R-:W-:Y:S01]  /*26d0*/  LOP3.LUT R4, R23, 0x18, RZ, 0xc0, !PT ;  /* 0x0000001817047812 */ /* 0x000fe200078ec0ff */
[----:B------:R-:W-:Y:S01]  /*26e0*/  IMAD.IADD R5, R2, 0x1, -R5 ;  /* 0x0000000102057824 */ /* 0x000fe200078e0a05 */
[----:B------:R-:W-:Y:S01]  /*26f0*/  LOP3.LUT R2, R19, 0x3ffffffc, RZ, 0xc0, !PT ;  /* 0x3ffffffc13027812 */ /* 0x000fe200078ec0ff */
[----:B------:R2:W-:Y:S01]  /*2700*/  LDGSTS.E.BYPASS.LTC128B.128 [R240+0x10080], [R14.64+0x80], !P2 ;  /* 0x100800800ef07fae */ /* 0x0005e2000d101d52 */
[C---:B------:R-:W-:Y:S01]  /*2710*/  LOP3.LUT P2, RZ, R3.reuse, 0x1, RZ, 0xc0, !PT ;  /* 0x0000000103ff7812 */ /* 0x040fe2000784c0ff */
[----:B------:R-:W-:Y:S01]  /*2720*/  IMAD.SHL.U32 R3, R3, 0x4, RZ ;  /* 0x0000000403037824 */ /* 0x000fe200078e00ff */
[----:B------:R-:W-:Y:S01]  /*2730*/  LOP3.LUT R7, R4, 0xe0, R7, 0xf8, !PT ;  /* 0x000000e004077812 */ /* 0x000fe200078ef807 */
[----:B------:R-:W-:Y:S01]  /*2740*/  IMAD.IADD R2, R82, 0x1, -R2 ;  /* 0x0000000152027824 */ /* 0x000fe200078e0a02 */
[----:B------:R-:W-:Y:S01]  /*2750*/  LEA.HI.SX32 R238, R238, R0, 0x1e ;  /* 0x00000000eeee7211 */ /* 0x000fe200078ff2ff */
[----:B------:R-:W-:Y:S01]  /*2760*/  IMAD R16, R16, 0x4, R5 ;  /* 0x0000000410107824 */ /* 0x000fe200078e0205 */
[----:B------:R-:W-:Y:S01]  /*2770*/  LOP3.LUT R0, R0, 0x10, RZ, 0xc0, !PT ;  /* 0x0000001000007812 */ /* 0x000fe200078ec0ff */
[----:B------:R-:W-:Y:S01]  /*2780*/  IMAD.SHL.U32 R5, R10, 0x100, RZ ;  /* 0x000001000a057824 */ /* 0x000fe200078e00ff */
[----:B-1----:R-:W-:Y:S01]  /*2790*/  LOP3.LUT R12, R4, 0x20, R6, 0xf8, !PT ;  /* 0x00000020040c7812 */ /* 0x002fe200078ef806 */
[----:B------:R-:W-:Y:S01]  /*27a0*/  IMAD.SHL.U32 R6, R20, 0x2, RZ ;  /* 0x0000000214067824 */ /* 0x000fe200078e00ff */
[----:B------:R-:W-:Y:S01]  /*27b0*/  LOP3.LUT R4, R7, 0x18, R3, 0x78, !PT ;  /* 0x0000001807047812 */ /* 0x000fe200078e7803 */
[----:B------:R1:W-:Y:S01]  /*27c0*/  LDGSTS.E.BYPASS.LTC128B.128 [R240+0xf080], [R8.64], !P1 ;  /* 0x0f08000008f07fae */ /* 0x0003e2000c901d52 */
[----:B------:R-:W-:Y:S01]  /*27d0*/  LOP3.LUT R3, R0, 0xe0, R22, 0xf8, !PT ;  /* 0x000000e000037812 */ /* 0x000fe200078ef816 */
[----:B------:R-:W-:Y:S01]  /*27e0*/  IMAD R0, R2, 0x2, R225 ;  /* 0x0000000202007824 */ /* 0x000fe200078e02e1 */
[----:B------:R-:W-:Y:S01]  /*27f0*/  LOP3.LUT R2, R18, 0xfffffff0, RZ, 0xc0, !PT ;  /* 0xfffffff012027812 */ /* 0x000fe200078ec0ff */
[----:B------:R1:W-:Y:S01]  /*2800*/  LDGSTS.E.BYPASS.LTC128B.128 [R240+0x11080], [R8.64+0x80], !P0 ;  /* 0x1108008008f07fae */ /* 0x0003e2000c101d52 */
[----:B------:R-:W-:Y:S01]  /*2810*/  LOP3.LUT R244, R6, 0x2, R244, 0xe2, !PT ;  /* 0x0000000206f47812 */ /* 0x000fe200078ee2f4 */
[----:B------:R-:W-:Y:S01]  /*2820*/  IMAD.IADD R236, R0, 0x1, R4 ;  /* 0x0000000100ec7824 */ /* 0x000fe200078e0204 */
[----:B------:R-:W-:Y:S01]  /*2830*/  LOP3.LUT R5, R3, 0x100, R5, 0xf8, !PT ;  /* 0x0000010003057812 */ /* 0x000fe200078ef805 */
[----:B------:R-:W-:Y:S01]  /*2840*/  IMAD.IADD R0, R82, 0x1, -R2 ;  /* 0x0000000152007824 */ /* 0x000fe200078e0a02 */
[----:B------:R-:W-:Y:S01]  /*2850*/  IADD3 R27, R33, UR6, RZ ;  /* 0x00000006211b7c10 */ /* 0x000fe2000fffe0ff */
[----:B------:R-:W-:Y:S01]  /*2860*/  ULDC.64 UR6, c[0x0][0x240] ;  /* 0x0000900000067ab9 */ /* 0x000fe20000000a00 */
[----:B------:R-:W-:Y:S01]  /*2870*/  IADD3 R3, P1, R32, UR20, RZ ;  /* 0x0000001420037c10 */ /* 0x000fe2000ff3e0ff */
[C---:B------:R-:W-:Y:S01]  /*2880*/  IMAD.SHL.U32 R6, R0.reuse, 0x20, RZ ;  /* 0x0000002000067824 */ /* 0x040fe200078e00ff */
[----:B------:R-:W-:Y:S01]  /*2890*/  SHF.R.S32.HI R4, RZ, 0x1f, R0 ;  /* 0x0000001fff047819 */ /* 0x000fe20000011400 */
[C---:B------:R-:W-:Y:S01]  /*28a0*/  IMAD.SHL.U32 R7, R0.reuse, 0x4, RZ ;  /* 0x0000000400077824 */ /* 0x040fe200078e00ff */
[----:B------:R-:W-:Y:S01]  /*28b0*/  LOP3.LUT P0, RZ, R0, 0x4, RZ, 0xc0, !PT ;  /* 0x0000000400ff7812 */ /* 0x000fe2000780c0ff */
[----:B------:R-:W-:Y:S01]  /*28c0*/  UIMAD UR10, UR10, UR6, URZ ;  /* 0x000000060a0a72a4 */ /* 0x000fe2000f8e023f */
[----:B------:R-:W-:Y:S01]  /*28d0*/  LEA.HI R4, R4, R0, RZ, 0x3 ;  /* 0x0000000004047211 */ /* 0x000fe200078f18ff */
[----:B------:R-:W-:Y:S01]  /*28e0*/  IMAD.SHL.U32 R236, R236, 0x2, RZ ;  /* 0x00000002ecec7824 */ /* 0x000fe200078e00ff */
[----:B------:R2:W-:Y:S01]  /*28f0*/  STL [R1+0x10], R27 ;  /* 0x0000101b01007387 */ /* 0x0005e20000100800 */
[----:B------:R-:W-:Y:S01]  /*2900*/  UIMAD UR10, UR11, UR7, UR10 ;  /* 0x000000070b0a72a4 */ /* 0x000fe2000f8e020a */
[C---:B------:R-:W-:Y:S01]  /*2910*/  LOP3.LUT R2, R4.reuse, 0xfffffff8, RZ, 0xc0, !PT ;  /* 0xfffffff804027812 */ /* 0x040fe200078ec0ff */
[----:B------:R-:W-:Y:S01]  /*2920*/  IMAD.SHL.U32 R4, R4, 0x40, RZ ;  /* 0x0000004004047824 */ /* 0x000fe200078e00ff */
[----:B------:R-:W-:Y:S01]  /*2930*/  IADD3 R237, R236, 0x126c0, RZ ;  /* 0x000126c0eced7810 */ /* 0x000fe20007ffe0ff */
[----:B------:R-:W-:Y:S01]  /*2940*/  UIADD3 UR7, UR15, -UR16, URZ ;  /* 0x800000100f077290 */ /* 0x000fe2000fffe03f */
[----:B------:R-:W-:Y:S01]  /*2950*/  LOP3.LUT R202, R5, 0x8, R202, 0xf8, !PT ;  /* 0x0000000805ca7812 */ /* 0x000fe200078ef8ca */
[----:B------:R-:W-:Y:S01]  /*2960*/  IMAD.IADD R229, R0, 0x1, -R2 ;  /* 0x0000000100e57824 */ /* 0x000fe200078e0a02 */
[----:B------:R-:W-:Y:S01]  /*2970*/  LOP3.LUT R2, R221, 0x1e0, R6, 0xf8, !PT ;  /* 0x000001e0dd027812 */ /* 0x000fe200078ef806 */
[----:B------:R-:W-:Y:S01]  /*2980*/  UIADD3 UR15, UR12, UR15, URZ ;  /* 0x0000000f0c0f7290 */ /* 0x000fe2000fffe03f */
[----:B------:R-:W-:Y:S01]  /*2990*/  IADD3.X R0, R27, UR21, RZ, P1, !PT ;  /* 0x000000151b007c10 */ /* 0x000fe20008ffe4ff */
[----:B------:R-:W-:Y:S01]  /*29a0*/  USHF.L.U64.HI UR20, UR4, 0x5, UR5 ;  /* 0x0000000504147899 */ /* 0x000fe20008010205 */
[----:B------:R-:W-:Y:S01]  /*29b0*/  LEA R6, P1, R3, c[0x0][0x280], 0x2 ;  /* 0x0000a00003067a11 */ /* 0x000fe200078210ff */
[----:B-1----:R-:W-:Y:S01]  /*29c0*/  IMAD.SHL.U32 R8, R229, 0x40, RZ ;  /* 0x00000040e5087824 */ /* 0x002fe200078e00ff */
[----:B------:R-:W-:Y:S01]  /*29d0*/  LOP3.LUT R9, R2, 0x38, R7, 0x78, !PT ;  /* 0x0000003802097812 */ /* 0x000fe200078e7807 */
[----:B------:R-:W-:Y:S01]  /*29e0*/  UIADD3 UR5, -UR16, 0x1, UR15 ;  /* 0x0000000110057890 */ /* 0x000fe2000fffe10f */
[----:B------:R-:W-:Y:S01]  /*29f0*/  LEA.HI.X R7, R3, c[0x0][0x284], R0, 0x2, P1 ;  /* 0x0000a10003077a11 */ /* 0x000fe200008f1400 */
[----:B------:R-:W-:Y:S01]  /*2a00*/  IMAD.SHL.U32 R243, R16, 0x2, RZ ;  /* 0x0000000210f37824 */ /* 0x000fe200078e00ff */
[----:B------:R-:W-:Y:S01]  /*2a10*/  LOP3.LUT R3, R8, 0x1c0, RZ, 0xc0, !PT ;  /* 0x000001c008037812 */ /* 0x000fe200078ec0ff */
[----:B------:R-:W-:Y:S01]  /*2a20*/  USHF.L.U32 UR6, UR4, 0x5, URZ ;  /* 0x0000000504067899 */ /* 0x000fe2000800063f */
[----:B------:R-:W-:Y:S01]  /*2a30*/  ISETP.GE.AND P1, PT, R82, 0x10, PT ;  /* 0x000000105200780c */ /* 0x000fe20003f26270 */
[----:B------:R-:W-:Y:S01]  /*2a40*/  CS2R R32, SRZ ;  /* 0x0000000000207805 */ /* 0x000fe2000001ff00 */
[----:B------:R-:W-:Y:S01]  /*2a50*/  LOP3.LUT R0, R4, 0xfffffe00, RZ, 0xc0, !PT ;  /* 0xfffffe0004007812 */ /* 0x000fe200078ec0ff */
[----:B------:R-:W-:Y:S01]  /*2a60*/  ULDC UR4, c[0x0][0x2a0] ;  /* 0x0000a80000047ab9 */ /* 0x000fe20000000800 */
[----:B------:R-:W-:Y:S01]  /*2a70*/  SHF.R.U32.HI R4, RZ, 0x3, R3 ;  /* 0x00000003ff047819 */ /* 0x000fe20000011603 */
[----:B------:R-:W-:Y:S01]  /*2a80*/  ULOP3.LUT UR4, URZ, UR4, URZ, 0x33, !UPT ;  /* 0x000000043f047292 */ /* 0x000fe2000f8e333f */
[----:B------:R-:W-:Y:S01]  /*2a90*/  LOP3.LUT R5, R5, 0x1c0, RZ, 0xc0, !PT ;  /* 0x000001c005057812 */ /* 0x000fe200078ec0ff */
[----:B------:R-:W-:Y:S01]  /*2aa0*/  IMAD R2, R11, 0x400, R0 ;  /* 0x000004000b027824 */ /* 0x000fe200078e0200 */
[C---:B------:R-:W-:Y:S01]  /*2ab0*/  LOP3.LUT R221, R4.reuse, R3, R221, 0x1e, !PT ;  /* 0x0000000304dd7212 */ /* 0x040fe200078e1edd */
[----:B------:R-:W-:Y:S01]  /*2ac0*/  UMOV UR11, 0x1 ;  /* 0x00000001000b7882 */ /* 0x000fe20000000000 */
[----:B------:R-:W-:-:S02]  /*2ad0*/  LOP3.LUT R3, R4, R12, R3, 0x1e, !PT ;  /* 0x0000000c04037212 */ /* 0x000fc400078e1e03 */
[----:B------:R-:W-:Y:S01]  /*2ae0*/  SHF.R.U32.HI R5, RZ, 0x3, R5 ;  /* 0x00000003ff057819 */ /* 0x000fe20000011605 */
[----:B------:R-:W-:Y:S01]  /*2af0*/  IMAD.IADD R221, R2, 0x1, R221 ;  /* 0x0000000102dd7824 */ /* 0x000fe200078e02dd */
[----:B------:R-:W-:Y:S01]  /*2b00*/  LOP3.LUT R230, R3, R0, RZ, 0xfc, !PT ;  /* 0x0000000003e67212 */ /* 0x000fe200078efcff */
[----:B------:R-:W-:Y:S01]  /*2b10*/  @!P1 IMAD.SHL.U32 R2, R82, 0x10, RZ ;  /* 0x0000001052029824 */ /* 0x000fe200078e00ff */
[----:B------:R-:W-:Y:S02]  /*2b20*/  IADD3 R0, R236, 0x12480, RZ ;  /* 0x00012480ec007810 */ /* 0x000fe40007ffe0ff */
[----:B------:R-:W-:Y:S02]  /*2b30*/  LOP3.LUT R225, R9, R225, RZ, 0xfc, !PT ;  /* 0x000000e109e17212 */ /* 0x000fe400078efcff */
[----:B------:R1:W-:Y:S01]  /*2b40*/  @!P1 LDGSTS.E.BYPASS.LTC128B.128 [R2+0x12280], [R6.64] ;  /* 0x1228000006029fae */ /* 0x0003e2000b901d52 */
[----:B------:R-:W-:Y:S02]  /*2b50*/  @P2 IADD3 R237, R0, 0x1c0, RZ ;  /* 0x000001c000ed2810 */ /* 0x000fe40007ffe0ff */
[----:B------:R-:W-:Y:S01]  /*2b60*/  IADD3 R0, R240, 0x6080, RZ ;  /* 0x00006080f0007810 */ /* 0x000fe20007ffe0ff */
[----:B------:R-:W0:Y:S01]  /*2b70*/  LDGDEPBAR ;  /* 0x00000000000079af */ /* 0x000e220000000000 */
[----:B------:R-:W-:-:S02]  /*2b80*/  R2P PR, R229, 0x6 ;  /* 0x00000006e5007804 */ /* 0x000fc40000000000 */
[----:B------:R-:W-:Y:S01]  /*2b90*/  SEL R227, R231, 0xfffffff0, !P0 ;  /* 0xfffffff0e7e37807 */ /* 0x000fe20004000000 */
[----:B------:R-:W0:Y:S01]  /*2ba0*/  LDGDEPBAR ;  /* 0x00000000000079af */ /* 0x000e220000000000 */
[----:B------:R-:W-:Y:S02]  /*2bb0*/  LOP3.LUT R202, R5, R202, RZ, 0x3c, !PT ;  /* 0x000000ca05ca7212 */ /* 0x000fe400078e3cff */
[----:B------:R-:W-:Y:S02]  /*2bc0*/  SEL R228, R228, 0xffffffe0, !P2 ;  /* 0xffffffe0e4e47807 */ /* 0x000fe40005000000 */
[----:B------:R-:W-:Y:S01]  /*2bd0*/  SEL R231, R231, 0xfffffff0, !P1 ;  /* 0xfffffff0e7e77807 */ /* 0x000fe20004800000 */
[----:B------:R-:W-:Y:S01]  /*2be0*/  IMAD.SHL.U32 R202, R202, 0x2, RZ ;  /* 0x00000002caca7824 */ /* 0x000fe200078e00ff */
[----:B------:R-:W-:Y:S01]  /*2bf0*/  IADD3 R241, -R243, UR5, RZ ;  /* 0x00000005f3f17c10 */ /* 0x000fe2000fffe1ff */
[--C-:B------:R-:W-:Y:S01]  /*2c00*/  IMAD.IADD R232, R221, 0x1, R228.reuse ;  /* 0x00000001dde87824 */ /* 0x100fe200078e02e4 */
[----:B------:R-:W-:Y:S01]  /*2c10*/  LEA R225, R225, 0x15480, 0x1 ;  /* 0x00015480e1e17811 */ /* 0x000fe200078e08ff */
[----:B------:R-:W-:Y:S01]  /*2c20*/  IMAD.IADD R235, R231, 0x1, R228 ;  /* 0x00000001e7eb7824 */ /* 0x000fe200078e02e4 */
[----:B------:R-:W-:Y:S01]  /*2c30*/  IADD3 R242, -R243, UR15, RZ ;  /* 0x0000000ff3f27c10 */ /* 0x000fe2000fffe1ff */
[----:B------:R-:W-:Y:S01]  /*2c40*/  IMAD.IADD R234, R221, 0x1, R231 ;  /* 0x00000001ddea7824 */ /* 0x000fe200078e02e7 */
[----:B------:R-:W-:Y:S01]  /*2c50*/  IADD3 R239, R241, c[0x0][0x2a4], RZ ;  /* 0x0000a900f1ef7a10 */ /* 0x000fe20007ffe0ff */
[----:B------:R-:W-:Y:S01]  /*2c60*/  IMAD R227, R227, 0x2, R225 ;  /* 0x00000002e3e37824 */ /* 0x000fe200078e02e1 */
[----:B------:R-:W-:Y:S01]  /*2c70*/  IADD3 R243, -R243, UR12, RZ ;  /* 0x0000000cf3f37c10 */ /* 0x000fe2000fffe1ff */
[----:B------:R-:W-:Y:S01]  /*2c80*/  IMAD.IADD R233, R231, 0x1, R232 ;  /* 0x00000001e7e97824 */ /* 0x000fe200078e02e8 */
[----:B------:R-:W-:-:S02]  /*2c90*/  IADD3 R241, R241, UR4, RZ ;  /* 0x00000004f1f17c10 */ /* 0x000fc4000fffe0ff */
[----:B-1----:R-:W-:-:S05]  /*2ca0*/  IADD3 R2, R81, UR10, RZ ;  /* 0x0000000a51027c10 */ /* 0x002fca000fffe0ff */
[----:B------:R1:W-:Y:S04]  /*2cb0*/  STL [R1+0x20], R2 ;  /* 0x0000200201007387 */ /* 0x0003e80000100800 */
[----:B--234-:R1:W-:Y:S02]  /*2cc0*/  STL [R1+0x24], R0 ;  /* 0x0000240001007387 */ /* 0x01c3e40000100800 */
.L_x_467:
[----:B------:R-:W-:Y:S04]  /*2cd0*/  DEPBAR.LE SB0, 0x1 ;  /* 0x000080400000791a */ /* 0x000fe80000000000 */
[----:B------:R-:W-:Y:S01]  /*2ce0*/  BAR.SYNC.DEFER_BLOCKING 0x0 ;  /* 0x0000000000007b1d */ /* 0x000fe20000010000 */
[C---:B-1----:R-:W-:Y:S02]  /*2cf0*/  IMAD R0, R220.reuse, 0x2000, R221 ;  /* 0x00002000dc007824 */ /* 0x042fe400078e02dd */
[----:B------:R-:W-:Y:S03]  /*2d00*/  IMAD R148, R220, 0x2000, R231 ;  /* 0x00002000dc947824 */ /* 0x000fe600078e02e7 */
[----:B------:R-:W-:Y:S02]  /*2d10*/  SHF.L.U32 R0, R0, 0x1, RZ ;  /* 0x0000000100007819 */ /* 0x000fe400000006ff */
[CC--:B------:R-:W-:Y:S02]  /*2d20*/  IADD3 R203, R221.reuse, R148.reuse, RZ ;  /* 0x00000094ddcb7210 */ /* 0x0c0fe40007ffe0ff */
[----:B------:R-:W-:Y:S03]  /*2d30*/  IADD3 R148, R221, R148, R228 ;  /* 0x00000094dd947210 */ /* 0x000fe60007ffe0e4 */
        /* <DEDUP_REMOVED lines=13> */
[----:B------:R-:W-:Y:S04]  /*2e10*/  LDSM.16.M88.2 R146, [R223+0x2080] ;  /* 0x00208000df92783b */ /* 0x000fe80000000100 */
[----:B------:R-:W-:Y:S01]  /*2e20*/  LDSM.16.M88.2 R152, [R226+0x1080] ;  /* 0x00108000e298783b */ /* 0x000fe20000000100 */
[C---:B--2---:R-:W-:Y:S03]  /*2e30*/  HMMA.16816.F32 R8, R24.reuse, R2, RZ ;  /* 0x000000021808723c */ /* 0x044fe600000018ff */
[----:B------:R-:W1:Y:S05]  /*2e40*/  LDSM.16.M88.2 R2, [R224+0x2080] ;  /* 0x00208000e002783b */ /* 0x000e6a0000000100 */
[-C--:B---3--:R-:W-:Y:S08]  /*2e50*/  HMMA.16816.F32 R12, R24, R16.reuse, RZ ;  /* 0x00000010180c723c */ /* 0x088ff000000018ff */
[C---:B------:R-:W-:Y:S08]  /*2e60*/  HMMA.16816.F32 R16, R20.reuse, R16, RZ ;  /* 0x000000101410723c */ /* 0x040ff000000018ff */
[-C--:B----4-:R-:W-:Y:S08]  /*2e70*/  HMMA.16816.F32 R20, R20, R28.reuse, RZ ;  /* 0x0000001c1414723c */ /* 0x090ff000000018ff */
[----:B------:R-:W-:Y:S07]  /*2e80*/  HMMA.16816.F32 R24, R24, R28, RZ ;  /* 0x0000001c1818723c */ /* 0x000fee00000018ff */
[----:B------:R-:W-:Y:S01]  /*2e90*/  LEA R28, R220, R228, 0xd ;  /* 0x000000e4dc1c7211 */ /* 0x000fe200078e68ff */
[-C--:B-----5:R-:W-:Y:S05]  /*2ea0*/  HMMA.16816.F32 R4, R80, R30.reuse, R4 ;  /* 0x0000001e5004723c */ /* 0x0a0fea0000001804 */
[C---:B------:R-:W-:Y:S03]  /*2eb0*/  IMAD.IADD R28, R221.reuse, 0x1, R28 ;  /* 0x00000001dd1c7824 */ /* 0x040fe600078e021c */
[C---:B------:R-:W-:Y:S04]  /*2ec0*/  HMMA.16816.F32 R8, R132.reuse, R30, R8 ;  /* 0x0000001e8408723c */ /* 0x040fe80000001808 */
[----:B------:R-:W-:Y:S04]  /*2ed0*/  SHF.L.U32 R204, R28, 0x1, RZ ;  /* 0x000000011ccc7819 */ /* 0x000fe800000006ff */
[-C--:B------:R-:W-:Y:S01]  /*2ee0*/  HMMA.16816.F32 R12, R132, R136.reuse, R12 ;  /* 0x00000088840c723c */ /* 0x080fe2000000180c */
[----:B------:R-:W2:Y:S04]  /*2ef0*/  LDSM.16.M88.4 R28, [R204+0x6080] ;  /* 0x00608000cc1c783b */ /* 0x000ea80000000200 */
[----:B------:R-:W3:Y:S03]  /*2f00*/  LDSM.16.M88.4 R140, [R204+0x7080] ;  /* 0x00708000cc8c783b */ /* 0x000ee60000000200 */
[C---:B------:R-:W-:Y:S07]  /*2f10*/  HMMA.16816.F32 R16, R80.reuse, R136, R16 ;  /* 0x000000885010723c */ /* 0x040fee0000001810 */
[----:B------:R-:W-:Y:S01]  /*2f20*/  IMAD R136, R220, 0x2000, R235 ;  /* 0x00002000dc887824 */ /* 0x000fe200078e02eb */
[-C--:B-1----:R-:W-:Y:S04]  /*2f30*/  HMMA.16816.F32 R20, R80, R2.reuse, R20 ;  /* 0x000000025014723c */ /* 0x082fe80000001814 */
[----:B------:R-:W-:Y:S03]  /*2f40*/  IADD3 R136, R221, R136, RZ ;  /* 0x00000088dd887210 */ /* 0x000fe60007ffe0ff */
[----:B------:R-:W-:Y:S01]  /*2f50*/  IMAD.SHL.U32 R80, R148, 0x2, RZ ;  /* 0x0000000294507824 */ /* 0x000fe200078e00ff */
[----:B------:R-:W-:Y:S01]  /*2f60*/  HMMA.16816.F32 R24, R132, R2, R24 ;  /* 0x000000028418723c */ /* 0x000fe20000001818 */
[----:B------:R-:W-:Y:S03]  /*2f70*/  LDSM.16.M88.2 R2, [R226+0x2080] ;  /* 0x00208000e202783b */ /* 0x000fe60000000100 */
[----:B------:R-:W-:Y:S01]  /*2f80*/  SHF.L.U32 R205, R136, 0x1, RZ ;  /* 0x0000000188cd7819 */ /* 0x000fe200000006ff */
[----:B------:R-:W-:Y:S04]  /*2f90*/  LDSM.16.M88.4 R80, [R80+0x6080] ;  /* 0x006080005050783b */ /* 0x000fe80000000200 */
[----:B------:R-:W1:Y:S04]  /*2fa0*/  LDSM.16.M88.2 R136, [R226+0x80] ;  /* 0x00008000e288783b */ /* 0x000e680000000100 */
[----:B------:R-:W4:Y:S01]  /*2fb0*/  LDSM.16.M88.4 R148, [R205+0x7080] ;  /* 0x00708000cd94783b */ /* 0x000f220000000200 */
[-C--:B--2---:R-:W-:Y:S03]  /*2fc0*/  HMMA.16816.F32 R4, R28, R138.reuse, R4 ;  /* 0x0000008a1c04723c */ /* 0x084fe60000001804 */
[----:B------:R-:W-:Y:S04]  /*2fd0*/  LDSM.16.M88.2 R132, [R222+0x3080] ;  /* 0x00308000de84783b */ /* 0x000fe80000000100 */
[----:B------:R-:W-:Y:S01]  /*2fe0*/  LDSM.16.M88.2 R134, [R222+0x4080] ;  /* 0x00408000de86783b */ /* 0x000fe20000000100 */
[C---:B---3--:R-:W-:Y:S03]  /*2ff0*/  HMMA.16816.F32 R8, R140.reuse, R138, R8 ;  /* 0x0000008a8c08723c */ /* 0x048fe60000001808 */
[----:B------:R-:W-:Y:S05]  /*3000*/  LDSM.16.M88.2 R138, [R222+0x5080] ;  /* 0x00508000de8a783b */ /* 0x000fea0000000100 */
[-C--:B------:R-:W-:Y:S08]  /*3010*/  HMMA.16816.F32 R12, R140, R144.reuse, R12 ;  /* 0x000000908c0c723c */ /* 0x080ff0000000180c */
[C---:B------:R-:W-:Y:S08]  /*3020*/  HMMA.16816.F32 R16, R28.reuse, R144, R16 ;  /* 0x000000901c10723c */ /* 0x040ff00000001810 */
[-C--:B------:R-:W-:Y:S01]  /*3030*/  HMMA.16816.F32 R20, R28, R146.reuse, R20 ;  /* 0x000000921c14723c */ /* 0x080fe20000001814 */
[----:B------:R-:W2:Y:S07]  /*3040*/  LDSM.16.M88.4 R28, [R0+0x8080] ;  /* 0x00808000001c783b */ /* 0x000eae0000000200 */
[----:B------:R-:W-:Y:S01]  /*3050*/  HMMA.16816.F32 R24, R140, R146, R24 ;  /* 0x000000928c18723c */ /* 0x000fe20000001818 */
[----:B------:R3:W5:Y:S04]  /*3060*/  LDSM.16.M88.4 R140, [R0+0x9080] ;  /* 0x00908000008c783b */ /* 0x0007680000000200 */
[----:B------:R-:W-:Y:S03]  /*3070*/  LDSM.16.M88.4 R144, [R203+0x9080] ;  /* 0x00908000cb90783b */ /* 0x000fe60000000200 */
[-C--:B-1----:R-:W-:Y:S08]  /*3080*/  HMMA.16816.F32 R4, R80, R136.reuse, R4 ;  /* 0x000000885004723c */ /* 0x082ff00000001804 */
[C---:B----4-:R-:W-:Y:S01]  /*3090*/  HMMA.16816.F32 R8, R148.reuse, R136, R8 ;  /* 0x000000889408723c */ /* 0x050fe20000001808 */
[----:B------:R-:W-:Y:S07]  /*30a0*/  LDSM.16.M88.2 R136, [R224+0x4080] ;  /* 0x00408000e088783b */ /* 0x000fee0000000100 */
[-C--:B------:R-:W-:Y:S04]  /*30b0*/  HMMA.16816.F32 R12, R148, R152.reuse, R12 ;  /* 0x00000098940c723c */ /* 0x080fe8000000180c */
[----:B---3--:R-:W-:Y:S04]  /*30c0*/  IMAD R0, R220, 0x2000, R234 ;  /* 0x00002000dc007824 */ /* 0x008fe800078e02ea */
[C---:B------:R-:W-:Y:S04]  /*30d0*/  HMMA.16816.F32 R16, R80.reuse, R152, R16 ;  /* 0x000000985010723c */ /* 0x040fe80000001810 */
[----:B------:R-:W-:Y:S04]  /*30e0*/  SHF.L.U32 R0, R0, 0x1, RZ ;  /* 0x0000000100007819 */ /* 0x000fe800000006ff */
[-C--:B------:R-:W-:Y:S01]  /*30f0*/  HMMA.16816.F32 R20, R80, R2.reuse, R20 ;  /* 0x000000025014723c */ /* 0x080fe20000001814 */
[----:B------:R1:W-:Y:S07]  /*3100*/  LDSM.16.M88.4 R80, [R0+0x8080] ;  /* 0x008080000050783b */ /* 0x0003ee0000000200 */
[----:B------:R-:W-:Y:S01]  /*3110*/  HMMA.16816.F32 R24, R148, R2, R24 ;  /* 0x000000029418723c */ /* 0x000fe20000001818 */
[----:B------:R-:W3:Y:S04]  /*3120*/  LDSM.16.M88.2 R2, [R224+0x3080] ;  /* 0x00308000e002783b */ /* 0x000ee80000000100 */
[----:B------:R-:W4:Y:S03]  /*3130*/  LDSM.16.M88.2 R148, [R224+0x5080] ;  /* 0x00508000e094783b */ /* 0x000f260000000100 */
[-C--:B--2---:R-:W-:Y:S08]  /*3140*/  HMMA.16816.F32 R4, R28, R132.reuse, R4 ;  /* 0x000000841c04723c */ /* 0x084ff00000001804 */
[C---:B-----5:R-:W-:Y:S01]  /*3150*/  HMMA.16816.F32 R8, R140.reuse, R132, R8 ;  /* 0x000000848c08723c */ /* 0x060fe20000001808 */
[----:B------:R-:W-:Y:S03]  /*3160*/  LDSM.16.M88.2 R132, [R223+0x3080] ;  /* 0x00308000df84783b */ /* 0x000fe60000000100 */
[----:B-1----:R-:W-:Y:S04]  /*3170*/  IMAD R0, R220, 0x2000, R232 ;  /* 0x00002000dc007824 */ /* 0x002fe800078e02e8 */
[-C--:B------:R-:W-:Y:S04]  /*3180*/  HMMA.16816.F32 R12, R140, R134.reuse, R12 ;  /* 0x000000868c0c723c */ /* 0x080fe8000000180c */
[----:B------:R-:W-:Y:S04]  /*3190*/  SHF.L.U32 R0, R0, 0x1, RZ ;  /* 0x0000000100007819 */ /* 0x000fe800000006ff */
[C---:B------:R-:W-:Y:S01]  /*31a0*/  HMMA.16816.F32 R16, R28.reuse, R134, R16 ;  /* 0x000000861c10723c */ /* 0x040fe20000001810 */
[----:B------:R-:W-:Y:S07]  /*31b0*/  LDSM.16.M88.2 R134, [R223+0x4080] ;  /* 0x00408000df86783b */ /* 0x000fee0000000100 */
[-C--:B------:R-:W-:Y:S01]  /*31c0*/  HMMA.16816.F32 R20, R28, R138.reuse, R20 ;  /* 0x0000008a1c14723c */ /* 0x080fe20000001814 */
[----:B------:R1:W2:Y:S07]  /*31d0*/  LDSM.16.M88.4 R28, [R0+0x8080] ;  /* 0x00808000001c783b */ /* 0x0002ae0000000200 */
[----:B------:R-:W-:Y:S01]  /*31e0*/  HMMA.16816.F32 R24, R140, R138, R24 ;  /* 0x0000008a8c18723c */ /* 0x000fe20000001818 */
[----:B------:R-:W5:Y:S04]  /*31f0*/  LDSM.16.M88.4 R140, [R204+0x9080] ;  /* 0x00908000cc8c783b */ /* 0x000f680000000200 */
[----:B------:R-:W2:Y:S03]  /*3200*/  LDSM.16.M88.2 R138, [R223+0x5080] ;  /* 0x00508000df8a783b */ /* 0x000ea60000000100 */
[-C--:B---3--:R-:W-:Y:S08]  /*3210*/  HMMA.16816.F32 R4, R80, R2.reuse, R4 ;  /* 0x000000025004723c */ /* 0x088ff00000001804 */
[C---:B------:R-:W-:Y:S01]  /*3220*/  HMMA.16816.F32 R8, R144.reuse, R2, R8 ;  /* 0x000000029008723c */ /* 0x040fe20000001808 */
[----:B------:R-:W-:Y:S03]  /*3230*/  LDSM.16.M88.2 R2, [R226+0x3080] ;  /* 0x00308000e202783b */ /* 0x000fe60000000100 */
[----:B-1----:R-:W-:Y:S04]  /*3240*/  IMAD R0, R220, 0x2000, R233 ;  /* 0x00002000dc007824 */ /* 0x002fe800078e02e9 */
[-C--:B------:R-:W-:Y:S04]  /*3250*/  HMMA.16816.F32 R12, R144, R136.reuse, R12 ;  /* 0x00000088900c723c */ /* 0x080fe8000000180c */
[----:B------:R-:W-:Y:S04]  /*3260*/  SHF.L.U32 R0, R0, 0x1, RZ ;  /* 0x0000000100007819 */ /* 0x000fe800000006ff */
[C---:B------:R-:W-:Y:S01]  /*3270*/  HMMA.16816.F32 R16, R80.reuse, R136, R16 ;  /* 0x000000885010723c */ /* 0x040fe20000001810 */
[----:B------:R-:W-:Y:S07]  /*3280*/  LDSM.16.M88.2 R136, [R226+0x4080] ;  /* 0x00408000e288783b */ /* 0x000fee0000000100 */
[-C--:B----4-:R-:W-:Y:S01]  /*3290*/  HMMA.16816.F32 R20, R80, R148.reuse, R20 ;  /* 0x000000945014723c */ /* 0x090fe20000001814 */
[----:B------:R1:W3:Y:S07]  /*32a0*/  LDSM.16.M88.4 R80, [R0+0x8080] ;  /* 0x008080000050783b */ /* 0x0002ee0000000200 */
[----:B------:R-:W-:Y:S01]  /*32b0*/  HMMA.16816.F32 R24, R144, R148, R24 ;  /* 0x000000949018723c */ /* 0x000fe20000001818 */
[----:B------:R-:W4:Y:S04]  /*32c0*/  LDSM.16.M88.4 R144, [R205+0x9080] ;  /* 0x00908000cd90783b */ /* 0x000f280000000200 */
[----:B------:R-:W3:Y:S03]  /*32d0*/  LDSM.16.M88.2 R148, [R226+0x5080] ;  /* 0x00508000e294783b */ /* 0x000ee60000000100 */
[-C--:B--2---:R-:W-:Y:S08]  /*32e0*/  HMMA.16816.F32 R4, R28, R132.reuse, R4 ;  /* 0x000000841c04723c */ /* 0x084ff00000001804 */
[C---:B-----5:R-:W-:Y:S04]  /*32f0*/  HMMA.16816.F32 R8, R140.reuse, R132, R8 ;  /* 0x000000848c08723c */ /* 0x060fe80000001808 */
[--C-:B-1----:R-:W-:Y:S04]  /*3300*/  IMAD R0, R220, 0x40, R238.reuse ;  /* 0x00000040dc007824 */ /* 0x102fe800078e02ee */
[-C--:B------:R-:W-:Y:S01]  /*3310*/  HMMA.16816.F32 R12, R140, R134.reuse, R12 ;  /* 0x000000868c0c723c */ /* 0x080fe2000000180c */
[----:B------:R-:W1:Y:S04]  /*3320*/  LDS R150, [R0.X4+0x12080] ;  /* 0x0120800000967984 */ /* 0x000e680000004800 */
[----:B------:R-:W2:Y:S03]  /*3330*/  LDS R151, [R0.X4+0x120a0] ;  /* 0x0120a00000977984 */ /* 0x000ea60000004800 */
[C---:B------:R-:W-:Y:S01]  /*3340*/  HMMA.16816.F32 R16, R28.reuse, R134, R16 ;  /* 0x000000861c10723c */ /* 0x040fe20000001810 */
[----:B------:R-:W1:Y:S04]  /*3350*/  LDS R152, [R0.X4+0x12100] ;  /* 0x0121000000987984 */ /* 0x000e680000004800 */
[----:B------:R5:W1:Y:S03]  /*3360*/  LDS R153, [R0.X4+0x12120] ;  /* 0x0121200000997984 */ /* 0x000a660000004800 */
[-C--:B------:R-:W-:Y:S08]  /*3370*/  HMMA.16816.F32 R20, R28, R138.reuse, R20 ;  /* 0x0000008a1c14723c */ /* 0x080ff00000001814 */
[----:B------:R-:W-:Y:S08]  /*3380*/  HMMA.16816.F32 R24, R140, R138, R24 ;  /* 0x0000008a8c18723c */ /* 0x000ff00000001818 */
[-C--:B---3--:R-:W-:Y:S01]  /*3390*/  HMMA.16816.F32 R4, R80, R2.reuse, R4 ;  /* 0x000000025004723c */ /* 0x088fe20000001804 */
[----:B-----5:R-:W-:Y:S07]  /*33a0*/  MOV R0, UR13 ;  /* 0x0000000d00007c02 */ /* 0x020fee0008000f00 */
[C---:B----4-:R-:W-:Y:S04]  /*33b0*/  HMMA.16816.F32 R8, R144.reuse, R2, R8 ;  /* 0x000000029008723c */ /* 0x050fe80000001808 */
[----:B------:R-:W-:Y:S04]  /*33c0*/  IMAD R0, R0, 0x40, R238 ;  /* 0x0000004000007824 */ /* 0x000fe800078e02ee */
[-C--:B------:R-:W-:Y:S08]  /*33d0*/  HMMA.16816.F32 R12, R144, R136.reuse, R12 ;  /* 0x00000088900c723c */ /* 0x080ff0000000180c */
[C---:B------:R-:W-:Y:S08]  /*33e0*/  HMMA.16816.F32 R16, R80.reuse, R136, R16 ;  /* 0x000000885010723c */ /* 0x040ff00000001810 */
[-C--:B------:R-:W-:Y:S08]  /*33f0*/  HMMA.16816.F32 R20, R80, R148.reuse, R20 ;  /* 0x000000945014723c */ /* 0x080ff00000001814 */
[----:B------:R-:W-:Y:S07]  /*3400*/  HMMA.16816.F32 R24, R144, R148, R24 ;  /* 0x000000949018723c */ /* 0x000fee0000001818 */
[----:B------:R-:W-:Y:S01]  /*3410*/  IADD3 R145, R239, R0, RZ ;  /* 0x00000000ef917210 */ /* 0x000fe20007ffe0ff */
[----:B------:R-:W-:Y:S04]  /*3420*/  IMAD.IADD R144, R241, 0x1, R0 ;  /* 0x00000001f1907824 */ /* 0x000fe800078e0200 */
[----:B------:R-:W-:Y:S01]  /*3430*/  IMNMX R145, R242, R145, PT ;  /* 0x00000091f2917217 */ /* 0x000fe20003800200 */
[----:B------:R-:W-:-:S05]  /*3440*/  @!P4 BRA `(.L_x_449) ;  /* 0x000001a00000c947 */ /* 0x000fca0003800000 */
[----:B-12---:R-:W-:Y:S01]  /*3450*/  IADD3 R2, R0, UR7, RZ ;  /* 0x0000000700027c10 */ /* 0x006fe2000fffe0ff */
[----:B------:R-:W-:Y:S03]  /*3460*/  BSSY B0, `(.L_x_450) ;  /* 0x0000011000007945 */ /* 0x000fe60003800000 */
        /* <DEDUP_REMOVED lines=11> */
.L_x_451:
[----:B------:R-:W-:Y:S04]  /*3520*/  MOV R3, 0x1 ;  /* 0x0000000100037802 */ /* 0x000fe80000000f00 */
[----:B------:R-:W-:Y:S11]  /*3530*/  ISETP.NE.AND P0, PT, R3, c[0x0][0x2a8], PT ;  /* 0x0000aa0003007a0c */ /* 0x000ff60003f05270 */
[----:B------:R-:W-:Y:S02]  /*3540*/  @!UPT UIADD3 URZ, URZ, URZ, URZ ;  /* 0x0000003f3f3ff290 */ /* 0x000fe4000fffe03f */
[----:B------:R-:W-:Y:S05]  /*3550*/  @P0 IMAD.HI.U32 R3, R2, c[0x0][0x2ac], RZ ;  /* 0x0000ab0002030a27 */ /* 0x000fea00078e00ff */
[----:B------:R-:W-:Y:S02]  /*3560*/  @P0 SHF.R.U32.HI R2, RZ, c[0x0][0x2b0], R3 ;  /* 0x0000ac00ff020a19 */ /* 0x000fe40000011603 */
.L_x_452:
[----:B------:R-:W-:Y:S05]  /*3570*/  BSYNC B0 ;  /* 0x0000000000007941 */ /* 0x000fea0003800000 */
.L_x_450:
[----:B------:R-:W-:Y:S02]  /*3580*/  IMAD R2, R2, c[0x0][0x2a8], R243 ;  /* 0x0000aa0002027a24 */ /* 0x000fe400078e02f3 */
[--C-:B------:R-:W-:Y:S02]  /*3590*/  IMAD.IADD R3, R239, 0x1, R0.reuse ;  /* 0x00000001ef037824 */ /* 0x100fe400078e0200 */
[----:B------:R-:W-:Y:S01]  /*35a0*/  IMAD.IADD R144, R241, 0x1, R0 ;  /* 0x00000001f1907824 */ /* 0x000fe200078e0200 */
[----:B------:R-:W-:Y:S02]  /*35b0*/  IADD3 R145, R2, c[0x0][0x2a8], RZ ;  /* 0x0000aa0002917a10 */ /* 0x000fe40007ffe0ff */
[----:B------:R-:W-:Y:S02]  /*35c0*/  IMNMX R3, R242, R3, PT ;  /* 0x00000003f2037217 */ /* 0x000fe40003800200 */
[----:B------:R-:W-:Y:S02]  /*35d0*/  IMNMX R144, R144, R2, !PT ;  /* 0x0000000290907217 */ /* 0x000fe40007800200 */
[----:B------:R-:W-:Y:S02]  /*35e0*/  IMNMX R145, R3, R145, PT ;  /* 0x0000009103917217 */ /* 0x000fe40003800200 */
.L_x_449:
[----:B-12---:R-:W-:Y:S05]  /*35f0*/  IADD3 R28, R0, 0x8, RZ ;  /* 0x00000008001c7810 */ /* 0x006fea0007ffe0ff */
[--C-:B------:R-:W-:Y:S02]  /*3600*/  IMAD.IADD R3, R239, 0x1, R28.reuse ;  /* 0x00000001ef037824 */ /* 0x100fe400078e021c */
[----:B------:R-:W-:Y:S03]  /*3610*/  IMAD.IADD R2, R241, 0x1, R28 ;  /* 0x00000001f1027824 */ /* 0x000fe600078e021c */
[----:B------:R-:W-:Y:S01]  /*3620*/  IMNMX R3, R242, R3, PT ;  /* 0x00000003f2037217 */ /* 0x000fe20003800200 */
[----:B------:R-:W-:-:S05]  /*3630*/  @!P4 BRA `(.L_x_453) ;  /* 0x000001700000c947 */ /* 0x000fca0003800000 */
[----:B------:R-:W-:Y:S01]  /*3640*/  IADD3 R28, R28, UR7, RZ ;  /* 0x000000071c1c7c10 */ /* 0x000fe2000fffe0ff */
        /* <DEDUP_REMOVED lines=12> */
.L_x_455:
[----:B------:R-:W-:Y:S04]  /*3710*/  MOV R29, 0x1 ;  /* 0x00000001001d7802 */ /* 0x000fe80000000f00 */
[----:B------:R-:W-:Y:S11]  /*3720*/  ISETP.NE.AND P0, PT, R29, c[0x0][0x2a8], PT ;  /* 0x0000aa001d007a0c */ /* 0x000ff60003f05270 */
[----:B------:R-:W-:Y:S02]  /*3730*/  @!UPT UIADD3 URZ, URZ, URZ, URZ ;  /* 0x0000003f3f3ff290 */ /* 0x000fe4000fffe03f */
[----:B------:R-:W-:Y:S05]  /*3740*/  @P0 IMAD.HI.U32 R29, R28, c[0x0][0x2ac], RZ ;  /* 0x0000ab001c1d0a27 */ /* 0x000fea00078e00ff */
[----:B------:R-:W-:Y:S02]  /*3750*/  @P0 SHF.R.U32.HI R28, RZ, c[0x0][0x2b0], R29 ;  /* 0x0000ac00ff1c0a19 */ /* 0x000fe4000001161d */
.L_x_456:
[----:B------:R-:W-:Y:S05]  /*3760*/  BSYNC B0 ;  /* 0x0000000000007941 */ /* 0x000fea0003800000 */
.L_x_454:
[----:B------:R-:W-:Y:S05]  /*3770*/  IMAD R28, R28, c[0x0][0x2a8], R243 ;  /* 0x0000aa001c1c7a24 */ /* 0x000fea00078e02f3 */
[----:B------:R-:W-:Y:S02]  /*3780*/  IADD3 R29, R28, c[0x0][0x2a8], RZ ;  /* 0x0000aa001c1d7a10 */ /* 0x000fe40007ffe0ff */
[----:B------:R-:W-:Y:S02]  /*3790*/  IMNMX R2, R2, R28, !PT ;  /* 0x0000001c02027217 */ /* 0x000fe40007800200 */
[----:B------:R-:W-:Y:S02]  /*37a0*/  IMNMX R3, R3, R29, PT ;  /* 0x0000001d03037217 */ /* 0x000fe40003800200 */
.L_x_453:
[----:B------:R-:W-:Y:S05]  /*37b0*/  IADD3 R28, R0, 0x20, RZ ;  /* 0x00000020001c7810 */ /* 0x000fea0007ffe0ff */
        /* <DEDUP_REMOVED lines=17> */
.L_x_459:
[----:B------:R-:W-:Y:S04]  /*38d0*/  MOV R29, 0x1 ;  /* 0x00000001001d7802 */ /* 0x000fe80000000f00 */
[----:B------:R-:W-:Y:S11]  /*38e0*/  ISETP.NE.AND P0, PT, R29, c[0x0][0x2a8], PT ;  /* 0x0000aa001d007a0c */ /* 0x000ff60003f05270 */
[----:B------:R-:W-:Y:S02]  /*38f0*/  @!UPT UIADD3 URZ, URZ, URZ, URZ ;  /* 0x0000003f3f3ff290 */ /* 0x000fe4000fffe03f */
[----:B------:R-:W-:Y:S05]  /*3900*/  @P0 IMAD.HI.U32 R29, R28, c[0x0][0x2ac], RZ ;  /* 0x0000ab001c1d0a27 */ /* 0x000fea00078e00ff */
[----:B------:R-:W-:Y:S02]  /*3910*/  @P0 SHF.R.U32.HI R28, RZ, c[0x0][0x2b0], R29 ;  /* 0x0000ac00ff1c0a19 */ /* 0x000fe4000001161d */
.L_x_460:
[----:B------:R-:W-:Y:S05]  /*3920*/  BSYNC B0 ;  /* 0x0000000000007941 */ /* 0x000fea0003800000 */
.L_x_458:
[----:B------:R-:W-:Y:S05]  /*3930*/  IMAD R28, R28, c[0x0][0x2a8], R243 ;  /* 0x0000aa001c1c7a24 */ /* 0x000fea00078e02f3 */
[----:B------:R-:W-:Y:S02]  /*3940*/  IADD3 R29, R28, c[0x0][0x2a8], RZ ;  /* 0x0000aa001c1d7a10 */ /* 0x000fe40007ffe0ff */
[----:B------:R-:W-:Y:S02]  /*3950*/  IMNMX R141, R141, R28, !PT ;  /* 0x0000001c8d8d7217 */ /* 0x000fe40007800200 */
[----:B------:R-:W-:Y:S02]  /*3960*/  IMNMX R142, R142, R29, PT ;  /* 0x0000001d8e8e7217 */ /* 0x000fe40003800200 */
.L_x_457:
        /* <DEDUP_REMOVED lines=18> */
.L_x_463:
[----:B------:R-:W-:Y:S04]  /*3a90*/  MOV R28, 0x1 ;  /* 0x00000001001c7802 */ /* 0x000fe80000000f00 */
[----:B------:R-:W-:Y:S11]  /*3aa0*/  ISETP.NE.AND P0, PT, R28, c[0x0][0x2a8], PT ;  /* 0x0000aa001c007a0c */ /* 0x000ff60003f05270 */
[----:B------:R-:W-:Y:S02]  /*3ab0*/  @!UPT UIADD3 URZ, URZ, URZ, URZ ;  /* 0x0000003f3f3ff290 */ /* 0x000fe4000fffe03f */
[----:B------:R-:W-:Y:S05]  /*3ac0*/  @P0 IMAD.HI.U32 R28, R0, c[0x0][0x2ac], RZ ;  /* 0x0000ab00001c0a27 */ /* 0x000fea00078e00ff */
[----:B------:R-:W-:Y:S02]  /*3ad0*/  @P0 SHF.R.U32.HI R0, RZ, c[0x0][0x2b0], R28 ;  /* 0x0000ac00ff000a19 */ /* 0x000fe4000001161c */
.L_x_464:
[----:B------:R-:W-:Y:S05]  /*3ae0*/  BSYNC B0 ;  /* 0x0000000000007941 */ /* 0x000fea0003800000 */
.L_x_462:
[----:B------:R-:W-:Y:S05]  /*3af0*/  IMAD R0, R0, c[0x0][0x2a8], R243 ;  /* 0x0000aa0000007a24 */ /* 0x000fea00078e02f3 */
[----:B------:R-:W-:Y:S02]  /*3b00*/  IADD3 R28, R0, c[0x0][0x2a8], RZ ;  /* 0x0000aa00001c7a10 */ /* 0x000fe40007ffe0ff */
[----:B------:R-:W-:Y:S02]  /*3b10*/  IMNMX R140, R140, R0, !PT ;  /* 0x000000008c8c7217 */ /* 0x000fe40007800200 */
[----:B------:R-:W-:Y:S02]  /*3b20*/  IMNMX R143, R143, R28, PT ;  /* 0x0000001c8f8f7217 */ /* 0x000fe40003800200 */
.L_x_461:
        /* <DEDUP_REMOVED lines=11> */
[----:B------:R-:W3:Y:S04]  /*3be0*/  LDSM.16.M88.4 R80, [R80+0xf080] ;  /* 0x00f080005050783b */ /* 0x000ee80000000200 */
[----:B------:R1:W4:Y:S04]  /*3bf0*/  LDSM.16.M88.4 R132, [R0+0xe080] ;  /* 0x00e080000084783b */ /* 0x0003280000000200 */
[----:B------:R1:W1:Y:S01]  /*3c00*/  LDSM.16.M88.4 R136, [R0+0xf080] ;  /* 0x00f080000088783b */ /* 0x0002620000000200 */
[----:B------:R-:W-:-:S05]  /*3c10*/  @P0 BRA `(.L_x_465) ;  /* 0x0000030000000947 */ /* 0x000fca0003800000 */
[----:B------:R-:W5:Y:S01]  /*3c20*/  LDL R206, [R1+0x24] ;  /* 0x0000240001ce7983 */ /* 0x000f620000100800 */
[----:B------:R-:W-:Y:S01]  /*3c30*/  USHF.R.S32.HI UR12, URZ, 0x1f, UR10 ;  /* 0x0000001f3f0c7899 */ /* 0x000fe2000801140a */
[----:B------:R-:W-:Y:S01]  /*3c40*/  IMAD.U32 R204, RZ, RZ, UR11 ;  /* 0x0000000bffcc7e24 */ /* 0x000fe2000f8e00ff */
[----:B------:R-:W-:Y:S01]  /*3c50*/  ULDC.64 UR4, c[0x0][0x178] ;  /* 0x00005e0000047ab9 */ /* 0x000fe20000000a00 */
[----:B----4-:R-:W4:Y:S01]  /*3c60*/  LDL.64 R208, [R1+0x8] ;  /* 0x0000080001d07983 */ /* 0x010f220000100a00 */
[----:B------:R-:W-:Y:S01]  /*3c70*/  UIMAD UR12, UR12, UR4, URZ ;  /* 0x000000040c0c72a4 */ /* 0x000fe2000f8e023f */
[----:B------:R-:W-:Y:S01]  /*3c80*/  IMAD.U32 R203, RZ, RZ, UR13 ;  /* 0x0000000dffcb7e24 */ /* 0x000fe2000f8e00ff */
[----:B------:R-:W-:Y:S01]  /*3c90*/  UIMAD.WIDE.U32 UR22, UR10, UR4, URZ ;  /* 0x000000040a1672a5 */ /* 0x000fe2000f8e003f */
[----:B---3--:R-:W3:Y:S01]  /*3ca0*/  LDL R207, [R1+0x14] ;  /* 0x0000140001cf7983 */ /* 0x008ee20000100800 */
[----:B------:R-:W-:Y:S02]  /*3cb0*/  UIMAD UR12, UR10, UR5, UR12 ;  /* 0x000000050a0c72a4 */ /* 0x000fe4000f8e020c */
[----:B------:R-:W-:Y:S01]  /*3cc0*/  @!P3 LEA R205, R203, 0x40, 0x6 ;  /* 0x00000040cbcdb811 */ /* 0x000fe200078e30ff */
[----:B------:R-:W-:Y:S02]  /*3cd0*/  UIMAD UR5, UR10, -0x40, UR16 ;  /* 0xffffffc00a0578a4 */ /* 0x000fe4000f8e0210 */
[----:B------:R-:W-:Y:S02]  /*3ce0*/  USHF.L.U32 UR4, UR22, 0x6, URZ ;  /* 0x0000000616047899 */ /* 0x000fe4000800063f */
[----:B------:R-:W-:Y:S02]  /*3cf0*/  UIADD3 UR12, UR23, UR12, URZ ;  /* 0x0000000c170c7290 */ /* 0x000fe4000fffe03f */
[----:B------:R-:W-:Y:S02]  /*3d00*/  IADD3 R147, -R252, UR5, RZ ;  /* 0x00000005fc937c10 */ /* 0x000fe4000fffe1ff */
[----:B------:R-:W-:Y:S01]  /*3d10*/  IADD3 R146, P0, R248, UR4, RZ ;  /* 0x00000004f8927c10 */ /* 0x000fe2000ff1e0ff */
[----:B------:R-:W-:Y:S01]  /*3d20*/  USHF.L.U64.HI UR12, UR22, 0x6, UR12 ;  /* 0x00000006160c7899 */ /* 0x000fe2000801020c */
[C---:B------:R-:W-:Y:S02]  /*3d30*/  ISETP.LT.OR P2, PT, R147.reuse, 0x1, P6 ;  /* 0x000000019300780c */ /* 0x040fe40003741670 */
[----:B------:R-:W-:Y:S03]  /*3d40*/  ISETP.LT.OR P1, PT, R147, 0x1, P5 ;  /* 0x000000019300780c */ /* 0x000fe60002f21670 */
[----:B------:R-:W-:Y:S02]  /*3d50*/  IADD3.X R149, R245, UR12, RZ, P0, !PT ;  /* 0x0000000cf5957c10 */ /* 0x000fe400087fe4ff */
[C---:B------:R-:W-:Y:S04]  /*3d60*/  LEA R148, P0, R146.reuse, c[0x0][0x160], 0x1 ;  /* 0x0000580092947a11 */ /* 0x040fe800078008ff */
[----:B------:R-:W-:Y:S01]  /*3d70*/  LEA.HI.X R149, R146, c[0x0][0x164], R149, 0x1, P0 ;  /* 0x0000590092957a11 */ /* 0x000fe200000f0c95 */
[----:B-----5:R-:W-:Y:S02]  /*3d80*/  IMAD R146, R204, 0x4000, R206 ;  /* 0x00004000cc927824 */ /* 0x020fe400078e02ce */
[----:B------:R-:W-:Y:S01]  /*3d90*/  IMAD.U32 R204, RZ, RZ, UR6 ;  /* 0x00000006ffcc7e24 */ /* 0x000fe2000f8e00ff */
[C---:B----4-:R-:W-:Y:S02]  /*3da0*/  @!P3 IADD3 R203, P0, R205.reuse, R208, RZ ;  /* 0x000000d0cdcbb210 */ /* 0x050fe40007f1e0ff */
[----:B------:R-:W-:Y:S01]  /*3db0*/  @!PT LDS RZ, [RZ] ;  /* 0x00000000fffff984 */ /* 0x000fe20000000800 */
[----:B------:R-:W-:Y:S01]  /*3dc0*/  @!PT LDS RZ, [RZ] ;  /* 0x00000000fffff984 */ /* 0x000fe20000000800 */
[----:B------:R-:W-:Y:S01]  /*3dd0*/  @!PT LDS RZ, [RZ] ;  /* 0x00000000fffff984 */ /* 0x000fe20000000800 */
[----:B------:R3:W-:Y:S01]  /*3de0*/  LDGSTS.E.BYPASS.LTC128B.128 [R146], [R148.64], !P2 ;  /* 0x0000000094927fae */ /* 0x0007e2000d101d52 */
[----:B------:R-:W-:Y:S03]  /*3df0*/  IMAD.U32 R206, RZ, RZ, UR20 ;  /* 0x00000014ffce7e24 */ /* 0x000fe6000f8e00ff */
[----:B------:R3:W-:Y:S02]  /*3e00*/  LDGSTS.E.BYPASS.LTC128B.128 [R146+0x2000], [R148.64+0x80], !P1 ;  /* 0x0200008094927fae */ /* 0x0007e4000c901d52 */
[----:B---3--:R-:W-:Y:S02]  /*3e10*/  @!P3 LEA.HI.X.SX32 R148, R205, R207, 0x1, P0 ;  /* 0x000000cfcd94b211 */ /* 0x008fe400000f0eff */
[----:B------:R-:W3:Y:S01]  /*3e20*/  S2R R207, SR_TID.X ;  /* 0x0000000000cf7919 */ /* 0x000ee20000002100 */
[----:B------:R-:W-:Y:S02]  /*3e30*/  IADD3 R149, P2, P1, R248, UR4, R204 ;  /* 0x00000004f8957c10 */ /* 0x000fe4000f95e0cc */
[----:B------:R-:W-:Y:S02]  /*3e40*/  @!P3 LEA R204, P0, R203, c[0x0][0x258], 0x2 ;  /* 0x00009600cbccba11 */ /* 0x000fe400078010ff */
[----:B------:R-:W-:Y:S02]  /*3e50*/  IADD3.X R206, R245, UR12, R206, P2, P1 ;  /* 0x0000000cf5ce7c10 */ /* 0x000fe400097e24ce */
[C---:B------:R-:W-:Y:S02]  /*3e60*/  ISETP.LT.OR P2, PT, R147.reuse, 0x21, P6 ;  /* 0x000000219300780c */ /* 0x040fe40003741670 */
[----:B------:R-:W-:Y:S01]  /*3e70*/  ISETP.LT.OR P1, PT, R147, 0x21, P5 ;  /* 0x000000219300780c */ /* 0x000fe20002f21670 */
[----:B------:R-:W-:Y:S01]  /*3e80*/  IMAD.U32 R147, RZ, RZ, UR11 ;  /* 0x0000000bff937e24 */ /* 0x000fe2000f8e00ff */
[----:B------:R-:W-:Y:S02]  /*3e90*/  @!P3 LEA.HI.X R205, R203, c[0x0][0x25c], R148, 0x2, P0 ;  /* 0x00009700cbcdba11 */ /* 0x000fe400000f1494 */
[C---:B------:R-:W-:Y:S04]  /*3ea0*/  LEA R148, P0, R149.reuse, c[0x0][0x160], 0x1 ;  /* 0x0000580095947a11 */ /* 0x040fe800078008ff */
[----:B------:R-:W-:Y:S05]  /*3eb0*/  LEA.HI.X R149, R149, c[0x0][0x164], R206, 0x1, P0 ;  /* 0x0000590095957a11 */ /* 0x000fea00000f0cce */
[----:B------:R4:W-:Y:S01]  /*3ec0*/  LDGSTS.E.BYPASS.LTC128B.128 [R146+0x1000], [R148.64], !P2 ;  /* 0x0100000094927fae */ /* 0x0009e2000d101d52 */
[----:B---3--:R-:W-:Y:S03]  /*3ed0*/  IMAD.SHL.U32 R207, R207, 0x4, RZ ;  /* 0x00000004cfcf7824 */ /* 0x008fe600078e00ff */
[----:B------:R4:W-:Y:S01]  /*3ee0*/  LDGSTS.E.BYPASS.LTC128B.128 [R146+0x3000], [R148.64+0x80], !P1 ;  /* 0x0300008094927fae */ /* 0x0009e2000c901d52 */
[----:B------:R-:W-:Y:S04]  /*3ef0*/  @!P3 IMAD R147, R147, 0x40, R207 ;  /* 0x000000409393b824 */ /* 0x000fe800078e02cf */
[----:B------:R-:W-:Y:S05]  /*3f00*/  @!P3 IMAD.SHL.U32 R147, R147, 0x4, RZ ;  /* 0x000000049393b824 */ /* 0x000fea00078e00ff */
[----:B------:R4:W-:Y:S02]  /*3f10*/  @!P3 LDGSTS.E.BYPASS.LTC128B.128 [R147+0x12080], [R204.64] ;  /* 0x12080000cc93bfae */ /* 0x0009e4000b901d52 */
.L_x_465:
[----:B------:R-:W-:Y:S01]  /*3f20*/  PLOP3.LUT P1, PT, PT, PT, UP6, 0x40, 0x0 ;  /* 0x000000000000781c */ /* 0x000fe20003f2e868 */
[----:B------:R-:W0:Y:S01]  /*3f30*/  LDGDEPBAR ;  /* 0x00000000000079af */ /* 0x000e220000000000 */
[----:B------:R-:W-:Y:S02]  /*3f40*/  PLOP3.LUT P0, PT, PT, PT, UP5, 0x40, 0x0 ;  /* 0x000000000000781c */ /* 0x000fe40003f0e858 */
[C---:B------:R-:W-:Y:S02]  /*3f50*/  ISETP.GT.AND P1, PT, R144.reuse, RZ, P1 ;  /* 0x000000ff9000720c */ /* 0x040fe40000f24270 */
[----:B------:R-:W-:Y:S02]  /*3f60*/  ISETP.GT.AND P0, PT, R144, 0x1, P0 ;  /* 0x000000019000780c */ /* 0x000fe40000704270 */
[C---:B------:R-:W-:Y:S02]  /*3f70*/  ISETP.LT.OR P1, PT, R145.reuse, 0x1, P1 ;  /* 0x000000019100780c */ /* 0x040fe40000f21670 */
[----:B------:R-:W-:Y:S02]  /*3f80*/  ISETP.LT.OR P0, PT, R145, 0x2, P0 ;  /* 0x000000029100780c */ /* 0x000fe40000701670 */
[----:B----4-:R-:W-:Y:S02]  /*3f90*/  FSEL R147, R4, -INF , !P1 ;  /* 0xff80000004937808 */ /* 0x010fe40004800000 */
[----:B------:R-:W-:Y:S02]  /*3fa0*/  FSEL R146, R5, -INF , !P0 ;  /* 0xff80000005927808 */ /* 0x000fe40004000000 */
[----:B------:R-:W-:Y:S01]  /*3fb0*/  PLOP3.LUT P2, PT, PT, PT, UP6, 0x40, 0x0 ;  /* 0x000000000000781c */ /* 0x000fe20003f4e868 */
[--C-:B------:R-:W-:Y:S01]  /*3fc0*/  FFMA.FTZ R215, R147, c[0x0][0x29c], -R150.reuse ;  /* 0x0000a70093d77a23 */ /* 0x100fe20000010896 */
[----:B------:R-:W-:Y:S01]  /*3fd0*/  PLOP3.LUT P1, PT, PT, PT, UP5, 0x40, 0x0 ;  /* 0x000000000000781c */ /* 0x000fe20003f2e858 */
[--C-:B------:R-:W-:Y:S01]  /*3fe0*/  FFMA.FTZ R214, R146, c[0x0][0x29c], -R150.reuse ;  /* 0x0000a70092d67a23 */ /* 0x100fe20000010896 */
[----:B------:R-:W-:Y:S02]  /*3ff0*/  PLOP3.LUT P0, PT, PT, PT, UP4, 0x40, 0x0 ;  /* 0x000000000000781c */ /* 0x000fe40003f0e848 */
[C---:B------:R-:W-:Y:S02]  /*4000*/  ISETP.GT.AND P2, PT, R2.reuse, RZ, P2 ;  /* 0x000000ff0200720c */ /* 0x040fe40001744270 */
[----:B------:R-:W-:Y:S02]  /*4010*/  ISETP.GT.AND P1, PT, R2, 0x1, P1 ;  /* 0x000000010200780c */ /* 0x000fe40000f24270 */
[----:B------:R-:W-:Y:S02]  /*4020*/  ISETP.GT.AND P0, PT, R144, 0x20, P0 ;  /* 0x000000209000780c */ /* 0x000fe40000704270 */
[C---:B------:R-:W-:Y:S02]  /*4030*/  ISETP.LT.OR P2, PT, R3.reuse, 0x1, P2 ;  /* 0x000000010300780c */ /* 0x040fe40001741670 */
[----:B------:R-:W-:Y:S02]  /*4040*/  ISETP.LT.OR P1, PT, R3, 0x2, P1 ;  /* 0x000000020300780c */ /* 0x000fe40000f21670 */
[----:B------:R-:W-:Y:S02]  /*4050*/  ISETP.LT.OR P0, PT, R145, 0x21, P0 ;  /* 0x000000219100780c */ /* 0x000fe40000701670 */
[----:B------:R-:W-:Y:S02]  /*4060*/  FSEL R208, R6, -INF , !P2 ;  /* 0xff80000006d07808 */ /* 0x000fe40005000000 */
[----:B------:R-:W-:Y:S02]  /*4070*/  FSEL R207, R7, -INF , !P1 ;  /* 0xff80000007cf7808 */ /* 0x000fe40004800000 */
[-C--:B--2---:R-:W-:Y:S01]  /*4080*/  HMMA.16816.F32 R4, R28, R154.reuse, RZ ;  /* 0x0000009a1c04723c */ /* 0x084fe200000018ff */
[----:B------:R-:W-:Y:S02]  /*4090*/  PLOP3.LUT P1, PT, PT, PT, UP4, 0x40, 0x0 ;  /* 0x000000000000781c */ /* 0x000fe40003f2e848 */
[----:B------:R-:W-:Y:S01]  /*40a0*/  FSEL R16, R16, -INF , !P0 ;  /* 0xff80000010107808 */ /* 0x000fe20004000000 */
[--C-:B------:R-:W-:Y:S01]  /*40b0*/  FFMA.FTZ R207, R207, c[0x0][0x29c], -R151.reuse ;  /* 0x0000a700cfcf7a23 */ /* 0x100fe20000010897 */
[----:B------:R-:W-:Y:S02]  /*40c0*/  PLOP3.LUT P0, PT, PT, PT, UP3, 0x40, 0x0 ;  /* 0x000000000000781c */ /* 0x000fe40003f0e838 */
[----:B------:R-:W-:Y:S01]  /*40d0*/  PLOP3.LUT P2, PT, PT, PT, UP3, 0x40, 0x0 ;  /* 0x000000000000781c */ /* 0x000fe20003f4e838 */
[--C-:B------:R-:W-:Y:S01]  /*40e0*/  FFMA.FTZ R213, R16, c[0x0][0x29c], -R150.reuse ;  /* 0x0000a70010d57a23 */ /* 0x100fe20000010896 */
[C---:B------:R-:W-:Y:S02]  /*40f0*/  ISETP.GT.AND P1, PT, R2.reuse, 0x20, P1 ;  /* 0x000000200200780c */ /* 0x040fe40000f24270 */
[----:B------:R-:W-:Y:S02]  /*4100*/  ISETP.GT.AND P0, PT, R2, 0x21, P0 ;  /* 0x000000210200780c */ /* 0x000fe40000704270 */
[----:B------:R-:W-:Y:S02]  /*4110*/  ISETP.GT.AND P2, PT, R144, 0x21, P2 ;  /* 0x000000219000780c */ /* 0x000fe40001744270 */
[----:B------:R-:W-:Y:S02]  /*4120*/  ISETP.LT.OR P1, PT, R3, 0x21, P1 ;  /* 0x000000210300780c */ /* 0x000fe40000f21670 */
[----:B------:R-:W-:Y:S02]  /*4130*/  ISETP.LT.OR P2, PT, R145, 0x22, P2 ;  /* 0x000000229100780c */ /* 0x000fe40001741670 */
[----:B------:R-:W-:Y:S02]  /*4140*/  ISETP.LT.OR P0, PT, R3, 0x22, P0 ;  /* 0x000000220300780c */ /* 0x000fe40000701670 */
[----:B------:R-:W-:Y:S02]  /*4150*/  FSEL R17, R17, -INF , !P2 ;  /* 0xff80000011117808 */ /* 0x000fe40005000000 */
[----:B------:R-:W-:Y:S02]  /*4160*/  FSEL R204, R18, -INF , !P1 ;  /* 0xff80000012cc7808 */ /* 0x000fe40004800000 */
[----:B------:R-:W-:Y:S01]  /*4170*/  FSEL R203, R19, -INF , !P0 ;  /* 0xff80000013cb7808 */ /* 0x000fe20004000000 */
[--C-:B------:R-:W-:Y:S01]  /*4180*/  FFMA.FTZ R212, R17, c[0x0][0x29c], -R150.reuse ;  /* 0x0000a70011d47a23 */ /* 0x100fe20000010896 */
[----:B------:R-:W-:Y:S01]  /*4190*/  PLOP3.LUT P0, PT, PT, PT, UP2, 0x40, 0x0 ;  /* 0x000000000000781c */ /* 0x000fe20003f0e828 */
[--C-:B------:R-:W-:Y:S01]  /*41a0*/  FFMA.FTZ R204, R204, c[0x0][0x29c], -R151.reuse ;  /* 0x0000a700cccc7a23 */ /* 0x100fe20000010897 */
[----:B------:R-:W-:Y:S01]  /*41b0*/  PLOP3.LUT P2, PT, PT, PT, UP2, 0x40, 0x0 ;  /* 0x000000000000781c */ /* 0x000fe20003f4e828 */
[--C-:B------:R-:W-:Y:S01]  /*41c0*/  FFMA.FTZ R146, R203, c[0x0][0x29c], -R151.reuse ;  /* 0x0000a700cb927a23 */ /* 0x100fe20000010897 */
[----:B------:R-:W-:Y:S02]  /*41d0*/  PLOP3.LUT P1, PT, PT, PT, UP1, 0x40, 0x0 ;  /* 0x000000000000781c */ /* 0x000fe40003f2e818 */
[----:B------:R-:W-:Y:S02]  /*41e0*/  ISETP.GT.AND P0, PT, R2, 0x40, P0 ;  /* 0x000000400200780c */ /* 0x000fe40000704270 */
[C---:B------:R-:W-:Y:S01]  /*41f0*/  ISETP.GT.AND P2, PT, R144.reuse, 0x40, P2 ;  /* 0x000000409000780c */ /* 0x040fe20001744270 */
[----:B------:R-:W-:Y:S01]  /*4200*/  MUFU.EX2 R146, R146 ;  /* 0x0000009200927308 */ /* 0x000fe20000000800 */
[----:B------:R-:W-:Y:S02]  /*4210*/  ISETP.GT.AND P1, PT, R144, 0x41, P1 ;  /* 0x000000419000780c */ /* 0x000fe40000f24270 */
[C---:B------:R-:W-:Y:S02]  /*4220*/  ISETP.LT.OR P2, PT, R145.reuse, 0x41, P2 ;  /* 0x000000419100780c */ /* 0x040fe40001741670 */
[----:B------:R-:W-:Y:S02]  /*4230*/  ISETP.LT.OR P1, PT, R145, 0x42, P1 ;  /* 0x000000429100780c */ /* 0x000fe40000f21670 */
[----:B------:R-:W-:Y:S02]  /*4240*/  ISETP.LT.OR P0, PT, R3, 0x41, P0 ;  /* 0x000000410300780c */ /* 0x000fe40000701670 */
[----:B------:R-:W-:Y:S02]  /*4250*/  FSEL R20, R20, -INF , !P2 ;  /* 0xff80000014147808 */ /* 0x000fe40005000000 */
[----:B------:R-:W-:Y:S02]  /*4260*/  FSEL R21, R21, -INF , !P1 ;  /* 0xff80000015157808 */ /* 0x000fe40004800000 */
[----:B------:R-:W-:Y:S01]  /*4270*/  FSEL R144, R22, -INF , !P0 ;  /* 0xff80000016907808 */ /* 0x000fe20004000000 */
[--C-:B------:R-:W-:Y:S01]  /*4280*/  FFMA.FTZ R211, R20, c[0x0][0x29c], -R150.reuse ;  /* 0x0000a70014d37a23 */ /* 0x100fe20000010896 */
[----:B------:R-:W-:Y:S01]  /*4290*/  PLOP3.LUT P2, PT, PT, PT, UP1, 0x40, 0x0 ;  /* 0x000000000000781c */ /* 0x000fe20003f4e818 */
[----:B------:R-:W-:Y:S01]  /*42a0*/  FFMA.FTZ R150, R21, c[0x0][0x29c], -R150 ;  /* 0x0000a70015967a23 */ /* 0x000fe20000010896 */
[----:B------:R-:W-:Y:S01]  /*42b0*/  PLOP3.LUT P1, PT, PT, PT, UP6, 0x40, 0x0 ;  /* 0x000000000000781c */ /* 0x000fe20003f2e868 */
[----:B------:R-:W-:Y:S01]  /*42c0*/  FFMA.FTZ R144, R144, c[0x0][0x29c], -R151 ;  /* 0x0000a70090907a23 */ /* 0x000fe20000010897 */
[----:B------:R-:W-:Y:S02]  /*42d0*/  PLOP3.LUT P0, PT, PT, PT, UP5, 0x40, 0x0 ;  /* 0x000000000000781c */ /* 0x000fe40003f0e858 */
[----:B------:R-:W-:Y:S01]  /*42e0*/  ISETP.GT.AND P2, PT, R2, 0x41, P2 ;  /* 0x000000410200780c */ /* 0x000fe20001744270 */
[----:B------:R-:W-:Y:S01]  /*42f0*/  MUFU.EX2 R150, R150 ;  /* 0x0000009600967308 */ /* 0x000fe20000000800 */
[C---:B------:R-:W-:Y:S02]  /*4300*/  ISETP.GT.AND P1, PT, R141.reuse, RZ, P1 ;  /* 0x000000ff8d00720c */ /* 0x040fe40000f24270 */
[----:B------:R-:W-:Y:S02]  /*4310*/  ISETP.GT.AND P0, PT, R141, 0x1, P0 ;  /* 0x000000018d00780c */ /* 0x000fe40000704270 */
[----:B------:R-:W-:Y:S02]  /*4320*/  ISETP.LT.OR P2, PT, R3, 0x42, P2 ;  /* 0x000000420300780c */ /* 0x000fe40001741670 */
[C---:B------:R-:W-:Y:S02]  /*4330*/  ISETP.LT.OR P1, PT, R142.reuse, 0x1, P1 ;  /* 0x000000018e00780c */ /* 0x040fe40000f21670 */
[----:B------:R-:W-:Y:S02]  /*4340*/  ISETP.LT.OR P0, PT, R142, 0x2, P0 ;  /* 0x000000028e00780c */ /* 0x000fe40000701670 */
[----:B------:R-:W-:Y:S02]  /*4350*/  FSEL R148, R23, -INF , !P2 ;  /* 0xff80000017947808 */ /* 0x000fe40005000000 */
[----:B------:R-:W-:Y:S02]  /*4360*/  FSEL R149, R8, -INF , !P1 ;  /* 0xff80000008957808 */ /* 0x000fe40004800000 */
[----:B------:R-:W-:Y:S02]  /*4370*/  FSEL R145, R9, -INF , !P0 ;  /* 0xff80000009917808 */ /* 0x000fe40004000000 */
[----:B------:R-:W-:Y:S01]  /*4380*/  PLOP3.LUT P2, PT, PT, PT, UP6, 0x40, 0x0 ;  /* 0x000000000000781c */ /* 0x000fe20003f4e868 */
[--C-:B------:R-:W-:Y:S01]  /*4390*/  FFMA.FTZ R147, R149, c[0x0][0x29c], -R152.reuse ;  /* 0x0000a70095937a23 */ /* 0x100fe20000010898 */
[----:B------:R-:W-:Y:S02]  /*43a0*/  PLOP3.LUT P0, PT, PT, PT, UP4, 0x40, 0x0 ;  /* 0x000000000000781c */ /* 0x000fe40003f0e848 */
[----:B------:R-:W-:Y:S02]  /*43b0*/  PLOP3.LUT P1, PT, PT, PT, UP5, 0x40, 0x0 ;  /* 0x000000000000781c */ /* 0x000fe40003f2e858 */
[C---:B------:R-:W-:Y:S01]  /*43c0*/  ISETP.GT.AND P2, PT, R140.reuse, RZ, P2 ;  /* 0x000000ff8c00720c */ /* 0x040fe20001744270 */
[----:B------:R-:W-:Y:S01]  /*43d0*/  MUFU.EX2 R147, R147 ;  /* 0x0000009300937308 */ /* 0x000fe20000000800 */
[----:B------:R-:W-:Y:S02]  /*43e0*/  ISETP.GT.AND P0, PT, R141, 0x20, P0 ;  /* 0x000000208d00780c */ /* 0x000fe40000704270 */
[----:B------:R-:W-:Y:S02]  /*43f0*/  ISETP.GT.AND P1, PT, R140, 0x1, P1 ;  /* 0x000000018c00780c */ /* 0x000fe40000f24270 */
[C---:B------:R-:W-:Y:S02]  /*4400*/  ISETP.LT.OR P2, PT, R143.reuse, 0x1, P2 ;  /* 0x000000018f00780c */ /* 0x040fe40001741670 */
[----:B------:R-:W-:Y:S02]  /*4410*/  ISETP.LT.OR P1, PT, R143, 0x2, P1 ;  /* 0x000000028f00780c */ /* 0x000fe40000f21670 */
[----:B------:R-:W-:Y:S02]  /*4420*/  ISETP.LT.OR P0, PT, R142, 0x21, P0 ;  /* 0x000000218e00780c */ /* 0x000fe40000701670 */
[----:B------:R-:W-:Y:S02]  /*4430*/  FSEL R210, R10, -INF , !P2 ;  /* 0xff8000000ad27808 */ /* 0x000fe40005000000 */
[----:B------:R-:W-:Y:S02]  /*4440*/  FSEL R209, R11, -INF , !P1 ;  /* 0xff8000000bd17808 */ /* 0x000fe40004800000 */
[C---:B---3--:R-:W-:Y:S01]  /*4450*/  HMMA.16816.F32 R8, R80.reuse, R154, RZ ;  /* 0x0000009a5008723c */ /* 0x048fe200000018ff */
[----:B------:R-:W-:Y:S01]  /*4460*/  PLOP3.LUT P2, PT, PT, PT, UP3, 0x40, 0x0 ;  /* 0x000000000000781c */ /* 0x000fe20003f4e838 */
[--C-:B------:R-:W-:Y:S01]  /*4470*/  FFMA.FTZ R149, R210, c[0x0][0x29c], -R153.reuse ;  /* 0x0000a700d2957a23 */ /* 0x100fe20000010899 */
[----:B------:R-:W-:Y:S01]  /*4480*/  FSEL R2, R12, -INF , !P0 ;  /* 0xff8000000c027808 */ /* 0x000fe20004000000 */
[--C-:B------:R-:W-:Y:S01]  /*4490*/  FFMA.FTZ R209, R209, c[0x0][0x29c], -R153.reuse ;  /* 0x0000a700d1d17a23 */ /* 0x100fe20000010899 */
[----:B------:R-:W-:Y:S02]  /*44a0*/  PLOP3.LUT P1, PT, PT, PT, UP4, 0x40, 0x0 ;  /* 0x000000000000781c */ /* 0x000fe40003f2e848 */
[----:B------:R-:W-:Y:S01]  /*44b0*/  PLOP3.LUT P0, PT, PT, PT, UP3, 0x40, 0x0 ;  /* 0x000000000000781c */ /* 0x000fe20003f0e838 */
[--C-:B------:R-:W-:Y:S01]  /*44c0*/  FFMA.FTZ R203, R2, c[0x0][0x29c], -R152.reuse ;  /* 0x0000a70002cb7a23 */ /* 0x100fe20000010898 */
[----:B------:R-:W-:Y:S01]  /*44d0*/  ISETP.GT.AND P2, PT, R141, 0x21, P2 ;  /* 0x000000218d00780c */ /* 0x000fe20001744270 */
[----:B------:R-:W-:Y:S01]  /*44e0*/  MUFU.EX2 R149, R149 ;  /* 0x0000009500957308 */ /* 0x000fe20000000800 */
[C---:B------:R-:W-:Y:S02]  /*44f0*/  ISETP.GT.AND P1, PT, R140.reuse, 0x20, P1 ;  /* 0x000000208c00780c */ /* 0x040fe40000f24270 */
[----:B------:R-:W-:Y:S02]  /*4500*/  ISETP.GT.AND P0, PT, R140, 0x21, P0 ;  /* 0x000000218c00780c */ /* 0x000fe40000704270 */
[----:B------:R-:W-:Y:S02]  /*4510*/  ISETP.LT.OR P2, PT, R142, 0x22, P2 ;  /* 0x000000228e00780c */ /* 0x000fe40001741670 */
[C---:B------:R-:W-:Y:S02]  /*4520*/  ISETP.LT.OR P1, PT, R143.reuse, 0x21, P1 ;  /* 0x000000218f00780c */ /* 0x040fe40000f21670 */
[----:B------:R-:W-:Y:S02]  /*4530*/  ISETP.LT.OR P0, PT, R143, 0x22, P0 ;  /* 0x000000228f00780c */ /* 0x000fe40000701670 */
[----:B------:R-:W-:Y:S02]  /*4540*/  FSEL R3, R13, -INF , !P2 ;  /* 0xff8000000d037808 */ /* 0x000fe40005000000 */
[----:B------:R-:W-:Y:S02]  /*4550*/  FSEL R206, R14, -INF , !P1 ;  /* 0xff8000000ece7808 */ /* 0x000fe40004800000 */
[----:B------:R-:W-:Y:S02]  /*4560*/  FSEL R205, R15, -INF , !P0 ;  /* 0xff8000000fcd7808 */ /* 0x000fe40004000000 */
[-C--:B------:R-:W-:Y:S01]  /*4570*/  HMMA.16816.F32 R12, R80, R156.reuse, RZ ;  /* 0x0000009c500c723c */ /* 0x080fe200000018ff */
[--C-:B------:R-:W-:Y:S01]  /*4580*/  FFMA.FTZ R206, R206, c[0x0][0x29c], -R153.reuse ;  /* 0x0000a700cece7a23 */ /* 0x100fe20000010899 */
[----:B------:R-:W-:Y:S01]  /*4590*/  PLOP3.LUT P2, PT, PT, PT, UP2, 0x40, 0x0 ;  /* 0x000000000000781c */ /* 0x000fe20003f4e828 */
[----:B------:R-:W-:Y:S01]  /*45a0*/  FFMA.FTZ R205, R205, c[0x0][0x29c], -R153 ;  /* 0x0000a700cdcd7a23 */ /* 0x000fe20000010899 */
[----:B------:R-:W-:Y:S02]  /*45b0*/  PLOP3.LUT P0, PT, PT, PT, UP1, 0x40, 0x0 ;  /* 0x000000000000781c */ /* 0x000fe40003f0e818 */
[C---:B------:R-:W-:Y:S02]  /*45c0*/  ISETP.GT.AND P2, PT, R141.reuse, 0x40, P2 ;  /* 0x000000408d00780c */ /* 0x040fe40001744270 */
[C---:B------:R-:W-:Y:S02]  /*45d0*/  HMMA.16816.F32 R16, R28.reuse, R156, RZ ;  /* 0x0000009c1c10723c */ /* 0x040fe400000018ff */
[----:B------:R-:W-:Y:S02]  /*45e0*/  ISETP.LT.OR P1, PT, R142, 0x41, P2 ;  /* 0x000000418e00780c */ /* 0x000fe40001721670 */
[----:B------:R-:W-:Y:S01]  /*45f0*/  ISETP.GT.AND P0, PT, R141, 0x41, P0 ;  /* 0x000000418d00780c */ /* 0x000fe20000704270 */
[--C-:B------:R-:W-:Y:S01]  /*4600*/  FFMA.FTZ R141, R145, c[0x0][0x29c], -R152.reuse ;  /* 0x0000a700918d7a23 */ /* 0x100fe20000010898 */
[----:B------:R-:W-:Y:S02]  /*4610*/  FSEL R24, R24, -INF , !P1 ;  /* 0xff80000018187808 */ /* 0x000fe40004800000 */
[-C--:B------:R-:W-:Y:S01]  /*4620*/  HMMA.16816.F32 R20, R28, R158.reuse, RZ ;  /* 0x0000009e1c14723c */ /* 0x080fe200000018ff */
[----:B------:R-:W-:Y:S02]  /*4630*/  PLOP3.LUT P2, PT, PT, PT, UP2, 0x40, 0x0 ;  /* 0x000000000000781c */ /* 0x000fe40003f4e828 */
[----:B------:R-:W-:Y:S01]  /*4640*/  PLOP3.LUT P1, PT, PT, PT, UP1, 0x40, 0x0 ;  /* 0x000000000000781c */ /* 0x000fe20003f2e818 */
[--C-:B------:R-:W-:Y:S01]  /*4650*/  FFMA.FTZ R145, R24, c[0x0][0x29c], -R152.reuse ;  /* 0x0000a70018917a23 */ /* 0x100fe20000010898 */
[----:B------:R-:W-:Y:S01]  /*4660*/  ISETP.LT.OR P0, PT, R142, 0x42, P0 ;  /* 0x000000428e00780c */ /* 0x000fe20000701670 */
[--C-:B------:R-:W-:Y:S01]  /*4670*/  FFMA.FTZ R142, R208, c[0x0][0x29c], -R151.reuse ;  /* 0x0000a700d08e7a23 */ /* 0x100fe20000010897 */
[C---:B------:R-:W-:Y:S01]  /*4680*/  ISETP.GT.AND P2, PT, R140.reuse, 0x40, P2 ;  /* 0x000000408c00780c */ /* 0x040fe20001744270 */
[----:B------:R-:W-:Y:S02]  /*4690*/  HMMA.16816.F32 R28, R80, R158, RZ ;  /* 0x0000009e501c723c */ /* 0x000fe400000018ff */
[----:B------:R-:W-:Y:S01]  /*46a0*/  ISETP.GT.AND P1, PT, R140, 0x41, P1 ;  /* 0x000000418c00780c */ /* 0x000fe20000f24270 */
[----:B------:R-:W-:Y:S01]  /*46b0*/  MUFU.EX2 R145, R145 ;  /* 0x0000009100917308 */ /* 0x000fe20000000800 */
[----:B------:R-:W-:Y:S01]  /*46c0*/  IMAD.MOV.U32 R140, RZ, RZ, 0x40 ;  /* 0x00000040ff8c7424 */ /* 0x000fe200078e00ff */
[----:B------:R-:W-:Y:S01]  /*46d0*/  FSEL R25, R25, -INF , !P0 ;  /* 0xff80000019197808 */ /* 0x000fe20004000000 */
[----:B------:R-:W-:Y:S01]  /*46e0*/  FFMA.FTZ R151, R148, c[0x0][0x29c], -R151 ;  /* 0x0000a70094977a23 */ /* 0x000fe20000010897 */
[----:B------:R-:W-:Y:S01]  /*46f0*/  LOP3.LUT P0, RZ, R229, 0x4, RZ, 0xc0, !PT ;  /* 0x00000004e5ff7812 */ /* 0x000fe2000780c0ff */
[-C--:B------:R-:W-:Y:S05]  /*4700*/  HMMA.16816.F32 R4, R132, R160.reuse, R4 ;  /* 0x000000a08404723c */ /* 0x080fea0000001804 */
[C---:B------:R-:W-:Y:S01]  /*4710*/  ISETP.LT.OR P2, PT, R143.reuse, 0x41, P2 ;  /* 0x000000418f00780c */ /* 0x040fe20001741670 */
[----:B------:R-:W-:Y:S01]  /*4720*/  MUFU.EX2 R142, R142 ;  /* 0x0000008e008e7308 */ /* 0x000fe20000000800 */
[----:B------:R-:W-:Y:S01]  /*4730*/  ISETP.LT.OR P1, PT, R143, 0x42, P1 ;  /* 0x000000428f00780c */ /* 0x000fe20000f21670 */
[C---:B-1----:R-:W-:Y:S04]  /*4740*/  HMMA.16816.F32 R8, R136.reuse, R160, R8 ;  /* 0x000000a08808723c */ /* 0x042fe80000001808 */
[----:B------:R-:W-:Y:S01]  /*4750*/  SEL R140, R140, 0xffffffc0, !P0 ;  /* 0xffffffc08c8c7807 */ /* 0x000fe20004000000 */
[----:B------:R-:W-:Y:S01]  /*4760*/  FFMA.FTZ R143, R3, c[0x0][0x29c], -R152 ;  /* 0x0000a700038f7a23 */ /* 0x000fe20000010898 */
[----:B------:R-:W-:Y:S01]  /*4770*/  FSEL R26, R26, -INF , !P2 ;  /* 0xff8000001a1a7808 */ /* 0x000fe20005000000 */
[----:B------:R-:W-:Y:S01]  /*4780*/  IMAD.SHL.U32 R3, R221, 0x2, RZ ;  /* 0x00000002dd037824 */ /* 0x000fe200078e00ff */
[-C--:B------:R-:W-:Y:S01]  /*4790*/  HMMA.16816.F32 R12, R136, R162.reuse, R12 ;  /* 0x000000a2880c723c */ /* 0x080fe2000000180c */
[----:B------:R-:W-:Y:S01]  /*47a0*/  MUFU.EX2 R148, R144 ;  /* 0x0000009000947308 */ /* 0x000fe20000000800 */
[----:B------:R-:W-:Y:S02]  /*47b0*/  PLOP3.LUT P0, PT, PT, PT, UP0, 0x80, 0x0 ;  /* 0x000000000000781c */ /* 0x000fe40003f0f008 */
[----:B------:R-:W-:Y:S01]  /*47c0*/  FSEL R27, R27, -INF , !P1 ;  /* 0xff8000001b1b7808 */ /* 0x000fe20004800000 */
[----:B------:R-:W-:Y:S02]  /*47d0*/  IMAD.IADD R2, R3, 0x1, R140 ;  /* 0x0000000103027824 */ /* 0x000fe400078e028c */
[----:B------:R-:W-:Y:S01]  /*47e0*/  FFMA.FTZ R152, R25, c[0x0][0x29c], -R152 ;  /* 0x0000a70019987a23 */ /* 0x000fe20000010898 */
[C---:B------:R-:W-:Y:S02]  /*47f0*/  HMMA.16816.F32 R16, R132.reuse, R162, R16 ;  /* 0x000000a28410723c */ /* 0x040fe40000001810 */
[----:B------:R-:W-:Y:S01]  /*4800*/  LDSM.16.M88.4 R80, [R2+0xf080] ;  /* 0x00f080000250783b */ /* 0x000fe20000000200 */
[----:B------:R-:W-:Y:S01]  /*4810*/  MUFU.EX2 R144, R141 ;  /* 0x0000008d00907308 */ /* 0x000fe20000000800 */
[--C-:B------:R-:W-:Y:S02]  /*4820*/  FFMA.FTZ R208, R26, c[0x0][0x29c], -R153.reuse ;  /* 0x0000a7001ad07a23 */ /* 0x100fe40000010899 */
[----:B------:R-:W-:Y:S02]  /*4830*/  FFMA.FTZ R153, R27, c[0x0][0x29c], -R153 ;  /* 0x0000a7001b997a23 */ /* 0x000fe40000010899 */
[-C--:B------:R-:W-:Y:S02]  /*4840*/  HMMA.16816.F32 R20, R132, R164.reuse, R20 ;  /* 0x000000a48414723c */ /* 0x080fe40000001814 */
[----:B------:R-:W1:Y:S03]  /*4850*/  LDSM.16.M88.4 R24, [R2+0xe080] ;  /* 0x00e080000218783b */ /* 0x000e660000000200 */
[----:B------:R-:W-:Y:S02]  /*4860*/  MUFU.EX2 R141, R203 ;  /* 0x000000cb008d7308 */ /* 0x000fe40000000800 */
[----:B------:R-:W-:Y:S01]  /*4870*/  IMAD.IADD R132, R140, 0x1, R0 ;  /* 0x000000018c847824 */ /* 0x000fe200078e0200 */
[----:B------:R-:W-:Y:S07]  /*4880*/  HMMA.16816.F32 R28, R136, R164, R28 ;  /* 0x000000a4881c723c */ /* 0x000fee000000181c */
[----:B------:R-:W-:Y:S10]  /*4890*/  MUFU.EX2 R136, R215 ;  /* 0x000000d700887308 */ /* 0x000ff40000000800 */
[----:B------:R-:W2:Y:S10]  /*48a0*/  MUFU.EX2 R137, R214 ;  /* 0x000000d600897308 */ /* 0x000eb40000000800 */
[----:B------:R-:W-:Y:S01]  /*48b0*/  MUFU.EX2 R140, R211 ;  /* 0x000000d3008c7308 */ /* 0x000fe20000000800 */
[-C--:B-1----:R-:W-:Y:S09]  /*48c0*/  HMMA.16816.F32 R4, R24, R166.reuse, R4 ;  /* 0x000000a61804723c */ /* 0x082ff20000001804 */
[----:B------:R-:W-:Y:S01]  /*48d0*/  MUFU.EX2 R143, R143 ;  /* 0x0000008f008f7308 */ /* 0x000fe20000000800 */
[C---:B------:R-:W-:Y:S09]  /*48e0*/  HMMA.16816.F32 R8, R80.reuse, R166, R8 ;  /* 0x000000a65008723c */ /* 0x040ff20000001808 */
[----:B------:R-:W-:Y:S01]  /*48f0*/  MUFU.EX2 R138, R213 ;  /* 0x000000d5008a7308 */ /* 0x000fe20000000800 */
[-C--:B------:R-:W-:Y:S09]  /*4900*/  HMMA.16816.F32 R12, R80, R168.reuse, R12 ;  /* 0x000000a8500c723c */ /* 0x080ff2000000180c */
[----:B------:R-:W1:Y:S01]  /*4910*/  MUFU.EX2 R139, R212 ;  /* 0x000000d4008b7308 */ /* 0x000e620000000800 */
[C---:B------:R-:W-:Y:S08]  /*4920*/  HMMA.16816.F32 R16, R24.reuse, R168, R16 ;  /* 0x000000a81810723c */ /* 0x040ff00000001810 */
[-C--:B------:R-:W-:Y:S01]  /*4930*/  HMMA.16816.F32 R20, R24, R170.reuse, R20 ;  /* 0x000000aa1814723c */ /* 0x080fe20000001814 */
[----:B------:R-:W3:Y:S01]  /*4940*/  LDSM.16.M88.4 R24, [R132+0xe080] ;  /* 0x00e080008418783b */ /* 0x000ee20000000200 */
[----:B------:R-:W-:Y:S06]  /*4950*/  MUFU.EX2 R151, R151 ;  /* 0x0000009700977308 */ /* 0x000fec0000000800 */
[----:B------:R-:W-:Y:S01]  /*4960*/  HMMA.16816.F32 R28, R80, R170, R28 ;  /* 0x000000aa501c723c */ /* 0x000fe2000000181c */
[----:B------:R-:W4:Y:S03]  /*4970*/  LDSM.16.M88.4 R80, [R132+0xf080] ;  /* 0x00f080008450783b */ /* 0x000f260000000200 */
[----:B------:R-:W-:Y:S10]  /*4980*/  MUFU.EX2 R152, R152 ;  /* 0x0000009800987308 */ /* 0x000ff40000000800 */
[----:B------:R-:W-:Y:S01]  /*4990*/  MUFU.EX2 R153, R153 ;  /* 0x0000009900997308 */ /* 0x000fe20000000800 */
[-C--:B---3--:R-:W-:Y:S08]  /*49a0*/  HMMA.16816.F32 R4, R24, R172.reuse, R4 ;  /* 0x000000ac1804723c */ /* 0x088ff00000001804 */
[C---:B----4-:R-:W-:Y:S08]  /*49b0*/  HMMA.16816.F32 R8, R80.reuse, R172, R8 ;  /* 0x000000ac5008723c */ /* 0x050ff00000001808 */
[-C--:B------:R-:W-:Y:S08]  /*49c0*/  HMMA.16816.F32 R12, R80, R174.reuse, R12 ;  /* 0x000000ae500c723c */ /* 0x080ff0000000180c */
[C---:B------:R-:W-:Y:S08]  /*49d0*/  HMMA.16816.F32 R16, R24.reuse, R174, R16 ;  /* 0x000000ae1810723c */ /* 0x040ff00000001810 */
[-C--:B------:R-:W-:Y:S01]  /*49e0*/  HMMA.16816.F32 R20, R24, R176.reuse, R20 ;  /* 0x000000b01814723c */ /* 0x080fe20000001814 */
[----:B------:R-:W3:Y:S07]  /*49f0*/  LDSM.16.M88.4 R24, [R3+0x10080] ;  /* 0x010080000318783b */ /* 0x000eee0000000200 */
[----:B------:R-:W-:Y:S01]  /*4a00*/  HMMA.16816.F32 R28, R80, R176, R28 ;  /* 0x000000b0501c723c */ /* 0x000fe2000000181c */
[----:B------:R-:W4:Y:S08]  /*4a10*/  LDSM.16.M88.4 R80, [R3+0x11080] ;  /* 0x011080000350783b */ /* 0x000f300000000200 */
[----:B------:R-:W-:Y:S01]  /*4a20*/  LDS R3, [R238.X4+0x12280] ;  /* 0x01228000ee037984 */ /* 0x000fe20000004800 */
        /* <DEDUP_REMOVED lines=25> */
[----:B------:R-:W4:Y:S01]  /*4bc0*/  LDSM.16.M88.4 R132, [R132+0x11080] ;  /* 0x011080008484783b */ /* 0x000f220000000200 */
[----:B------:R-:W5:Y:S05]  /*4bd0*/  MUFU.EX2 R82, R207 ;  /* 0x000000cf00527308 */ /* 0x000f6a0000000800 */
[----:B--2---:R-:W-:Y:S02]  /*4be0*/  F2FP.PACK_AB R81, R137, R136 ;  /* 0x000000888951723e */ /* 0x004fe400000000ff */
[----:B-1----:R-:W-:Y:S03]  /*4bf0*/  F2FP.PACK_AB R80, R139, R138 ;  /* 0x0000008a8b50723e */ /* 0x002fe600000000ff */
[----:B------:R-:W1:Y:S01]  /*4c00*/  MUFU.EX2 R83, R204 ;  /* 0x000000cc00537308 */ /* 0x000e620000000800 */
[-C--:B---3--:R-:W-:Y:S08]  /*4c10*/  HMMA.16816.F32 R4, R24, R196.reuse, R4 ;  /* 0x000000c41804723c */ /* 0x088ff00000001804 */
[C---:B----4-:R-:W-:Y:S08]  /*4c20*/  HMMA.16816.F32 R8, R132.reuse, R196, R8 ;  /* 0x000000c48408723c */ /* 0x050ff00000001808 */
        /* <DEDUP_REMOVED lines=117> */
[----:B------:R-:W2:Y:S01]  /*5380*/  LDSM.16.MT88.4 R136, [R0+0x10880] ;  /* 0x010880000088783b */ /* 0x000ea20000004200 */
[-C--:B------:R-:W-:Y:S07]  /*5390*/  HMMA.16816.F32 R44, R16, R10.reuse, R44 ;  /* 0x0000000a102c723c */ /* 0x080fee000000182c */
[----:B------:R-:W-:Y:S01]  /*53a0*/  LDSM.16.MT88.4 R140, [R0+0xf880] ;  /* 0x00f88000008c783b */ /* 0x000fe20000004200 */
[-C--:B------:R-:W-:Y:S07]  /*53b0*/  HMMA.16816.F32 R48, R12, R10.reuse, R48 ;  /* 0x0000000a0c30723c */ /* 0x080fee0000001830 */
[----:B------:R-:W-:Y:S01]  /*53c0*/  LDSM.16.MT88.4 R144, [R202+0x14080] ;  /* 0x01408000ca90783b */ /* 0x000fe20000004200 */
[C---:B------:R-:W-:Y:S07]  /*53d0*/  HMMA.16816.F32 R52, R4.reuse, R10, R52 ;  /* 0x0000000a0434723c */ /* 0x040fee0000001834 */
[----:B------:R-:W-:Y:S01]  /*53e0*/  LDSM.16.MT88.4 R8, [R0+0xf080] ;  /* 0x00f080000008783b */ /* 0x000fe20000004200 */
[-C--:B---3--:R-:W-:Y:S07]  /*53f0*/  HMMA.16816.F32 R56, R4, R20.reuse, R56 ;  /* 0x000000140438723c */ /* 0x088fee0000001838 */
[----:B------:R-:W-:Y:S01]  /*5400*/  LDSM.16.MT88.4 R148, [R202+0x15080] ;  /* 0x01508000ca94783b */ /* 0x000fe20000004200 */
        /* <DEDUP_REMOVED lines=30> */
[-C--:B----4-:R-:W-:Y:S08]  /*55f0*/  HMMA.16816.F32 R56, R4, R20.reuse, R56 ;  /* 0x000000140438723c */ /* 0x090ff00000001838 */
[-C--:B------:R-:W-:Y:S01]  /*5600*/  HMMA.16816.F32 R60, R12, R20.reuse, R60 ;  /* 0x000000140c3c723c */ /* 0x080fe2000000183c */
[----:B------:R3:W4:Y:S07]  /*5610*/  LDSM.16.M88.4 R80, [R225] ;  /* 0x00000000e150783b */ /* 0x00072e0000000200 */
[C---:B------:R-:W-:Y:S01]  /*5620*/  HMMA.16816.F32 R64, R16.reuse, R20, R64 ;  /* 0x000000141040723c */ /* 0x040fe20000001840 */
[----:B------:R3:W2:Y:S07]  /*5630*/  LDSM.16.M88.4 R132, [R225+0x800] ;  /* 0x00080000e184783b */ /* 0x0006ae0000000200 */
[-C--:B------:R-:W-:Y:S01]  /*5640*/  HMMA.16816.F32 R68, R16, R22.reuse, R68 ;  /* 0x000000161044723c */ /* 0x080fe20000001844 */
[----:B------:R3:W2:Y:S07]  /*5650*/  LDSM.16.MT88.4 R16, [R0+0x80] ;  /* 0x000080000010783b */ /* 0x0006ae0000004200 */
[-C--:B------:R-:W-:Y:S01]  /*5660*/  HMMA.16816.F32 R72, R12, R22.reuse, R72 ;  /* 0x000000160c48723c */ /* 0x080fe20000001848 */
[----:B------:R3:W2:Y:S07]  /*5670*/  LDSM.16.MT88.4 R136, [R0+0x3080] ;  /* 0x003080000088783b */ /* 0x0006ae0000004200 */
[----:B------:R-:W-:Y:S01]  /*5680*/  HMMA.16816.F32 R76, R4, R22, R76 ;  /* 0x00000016044c723c */ /* 0x000fe2000000184c */
[----:B------:R3:W2:Y:S07]  /*5690*/  LDSM.16.M88.4 R204, [R227] ;  /* 0x00000000e3cc783b */ /* 0x0006ae0000000200 */
        /* <DEDUP_REMOVED lines=16> */
[----:B-1-34-:R-:W2:Y:S01]  /*57a0*/  LDL.64 R152, [R1] ;  /* 0x0000000001987983 */ /* 0x01aea20000100a00 */
[----:B------:R-:W-:Y:S01]  /*57b0*/  USHF.R.S32.HI UR12, URZ, 0x1f, UR10 ;  /* 0x0000001f3f0c7899 */ /* 0x000fe2000801140a */
[----:B------:R-:W-:Y:S01]  /*57c0*/  IMAD.U32 R5, RZ, RZ, UR8 ;  /* 0x00000008ff057e24 */ /* 0x000fe2000f8e00ff */
[----:B------:R-:W-:Y:S01]  /*57d0*/  ULDC.64 UR4, c[0x0][0x208] ;  /* 0x0000820000047ab9 */ /* 0x000fe20000000a00 */
[----:B------:R-:W3:Y:S01]  /*57e0*/  LDL R203, [R1+0x10] ;  /* 0x0000100001cb7983 */ /* 0x000ee20000100800 */
[----:B------:R-:W-:Y:S01]  /*57f0*/  UIMAD UR12, UR12, UR4, URZ ;  /* 0x000000040c0c72a4 */ /* 0x000fe2000f8e023f */
[----:B------:R-:W-:Y:S01]  /*5800*/  IMAD.U32 R10, RZ, RZ, UR9 ;  /* 0x00000009ff0a7e24 */ /* 0x000fe2000f8e00ff */
[----:B------:R-:W-:Y:S02]  /*5810*/  UIMAD.WIDE.U32 UR22, UR10, UR4, URZ ;  /* 0x000000040a1672a5 */ /* 0x000fe4000f8e003f */
[----:B------:R-:W-:Y:S02]  /*5820*/  UIMAD UR12, UR10, UR5, UR12 ;  /* 0x000000050a0c72a4 */ /* 0x000fe4000f8e020c */
[----:B------:R-:W-:Y:S02]  /*5830*/  USHF.L.U32 UR15, UR10, 0x6, URZ ;  /* 0x000000060a0f7899 */ /* 0x000fe4000800063f */
[----:B------:R-:W-:Y:S02]  /*5840*/  USHF.L.U32 UR4, UR22, 0x6, URZ ;  /* 0x0000000616047899 */ /* 0x000fe4000800063f */
[----:B------:R-:W-:Y:S02]  /*5850*/  UIADD3 UR12, UR23, UR12, URZ ;  /* 0x0000000c170c7290 */ /* 0x000fe4000fffe03f */
[----:B------:R-:W-:Y:S02]  /*5860*/  IMAD.U32 R6, RZ, RZ, UR15 ;  /* 0x0000000fff067e24 */ /* 0x000fe4000f8e00ff */
[----:B------:R-:W-:Y:S01]  /*5870*/  IADD3 R5, P2, P1, R250, UR4, R5 ;  /* 0x00000004fa057c10 */ /* 0x000fe2000f95e005 */
[----:B------:R-:W-:Y:S01]  /*5880*/  USHF.L.U64.HI UR12, UR22, 0x6, UR12 ;  /* 0x00000006160c7899 */ /* 0x000fe2000801020c */
[----:B------:R-:W-:Y:S05]  /*5890*/  IMAD.U32 R2, RZ, RZ, UR15 ;  /* 0x0000000fff027e24 */ /* 0x000fea000f8e00ff */
[----:B------:R-:W-:Y:S02]  /*58a0*/  IADD3.X R10, R247, UR12, R10, P2, P1 ;  /* 0x0000000cf70a7c10 */ /* 0x000fe400097e240a */
[----:B------:R-:W-:Y:S02]  /*58b0*/  IADD3 R2, -R252, UR16, -R2 ;  /* 0x00000010fc027c10 */ /* 0x000fe4000fffe902 */
[----:B------:R-:W-:Y:S02]  /*58c0*/  IADD3 R4, P2, R250, UR4, RZ ;  /* 0x00000004fa047c10 */ /* 0x000fe4000ff5e0ff */
[----:B--2---:R-:W-:Y:S04]  /*58d0*/  IADD3 R3, P0, R152, UR15, RZ ;  /* 0x0000000f98037c10 */ /* 0x004fe8000ff1e0ff */
[----:B---3--:R-:W-:Y:S02]  /*58e0*/  LEA.HI.X.SX32 R6, R6, R203, 0x1, P0 ;  /* 0x000000cb06067211 */ /* 0x008fe400000f0eff */
[----:B------:R-:W-:Y:S01]  /*58f0*/  LOP3.LUT P0, RZ, R244, 0x1, RZ, 0xc0, !PT ;  /* 0x00000001f4ff7812 */ /* 0x000fe2000780c0ff */
[----:B------:R-:W1:Y:S01]  /*5900*/  S2R R203, SR_TID.X ;  /* 0x0000000000cb7919 */ /* 0x000e620000002100 */
[C---:B------:R-:W-:Y:S04]  /*5910*/  LEA R8, P1, R3.reuse, c[0x0][0x280], 0x2 ;  /* 0x0000a00003087a11 */ /* 0x040fe800078210ff */
[----:B------:R-:W-:Y:S02]  /*5920*/  LEA.HI.X R9, R3, c[0x0][0x284], R6, 0x2, P1 ;  /* 0x0000a10003097a11 */ /* 0x000fe400008f1406 */
[----:B------:R-:W-:Y:S02]  /*5930*/  ISETP.LT.OR P1, PT, R2, 0x1, !P0 ;  /* 0x000000010200780c */ /* 0x000fe40004721670 */
[----:B------:R-:W-:Y:S02]  /*5940*/  IADD3.X R3, R247, UR12, RZ, P2, !PT ;  /* 0x0000000cf7037c10 */ /* 0x000fe400097fe4ff */
[----:B------:R-:W-:Y:S02]  /*5950*/  LEA R6, P2, R4, c[0x0][0x1f0], 0x1 ;  /* 0x00007c0004067a11 */ /* 0x000fe400078408ff */
[----:B------:R-:W-:Y:S02]  /*5960*/  ISETP.LT.OR P0, PT, R2, 0x21, !P0 ;  /* 0x000000210200780c */ /* 0x000fe40004701670 */
[----:B------:R-:W-:Y:S02]  /*5970*/  LEA.HI.X R7, R4, c[0x0][0x1f4], R3, 0x1, P2 ;  /* 0x00007d0004077a11 */ /* 0x000fe400010f0c03 */
[C---:B------:R-:W-:Y:S03]  /*5980*/  LEA R4, P2, R5.reuse, c[0x0][0x1f0], 0x1 ;  /* 0x00007c0005047a11 */ /* 0x040fe600078408ff */
[----:B------:R-:W-:Y:S01]  /*5990*/  @!PT LDS RZ, [RZ] ;  /* 0x00000000fffff984 */ /* 0x000fe20000000800 */
[----:B------:R-:W-:Y:S01]  /*59a0*/  @!PT LDS RZ, [RZ] ;  /* 0x00000000fffff984 */ /* 0x000fe20000000800 */
[----:B------:R-:W-:Y:S01]  /*59b0*/  @!PT LDS RZ, [RZ] ;  /* 0x00000000fffff984 */ /* 0x000fe20000000800 */
[----:B------:R2:W-:Y:S01]  /*59c0*/  LDGSTS.E.BYPASS.LTC128B.128 [R240+0xe080], [R6.64], !P1 ;  /* 0x0e08000006f07fae */ /* 0x0005e2000c901d52 */
[----:B------:R-:W-:Y:S02]  /*59d0*/  LEA.HI.X R5, R5, c[0x0][0x1f4], R10, 0x1, P2 ;  /* 0x00007d0005057a11 */ /* 0x000fe400010f0c0a */
[----:B------:R-:W-:Y:S04]  /*59e0*/  LOP3.LUT P2, RZ, R244, 0x2, RZ, 0xc0, !PT ;  /* 0x00000002f4ff7812 */ /* 0x000fe8000784c0ff */
[C---:B------:R-:W-:Y:S02]  /*59f0*/  ISETP.LT.OR P1, PT, R2.reuse, 0x1, !P2 ;  /* 0x000000010200780c */ /* 0x040fe40005721670 */
[----:B------:R-:W-:Y:S01]  /*5a00*/  ISETP.LT.OR P2, PT, R2, 0x21, !P2 ;  /* 0x000000210200780c */ /* 0x000fe20005741670 */
[----:B-1----:R-:W-:Y:S10]  /*5a10*/  @!P3 IMAD.SHL.U32 R2, R203, 0x10, RZ ;  /* 0x00000010cb02b824 */ /* 0x002ff400078e00ff */
[----:B------:R2:W-:Y:S04]  /*5a20*/  LDGSTS.E.BYPASS.LTC128B.128 [R240+0x10080], [R6.64+0x80], !P1 ;  /* 0x1008008006f07fae */ /* 0x0005e8000c901d52 */
[----:B------:R2:W-:Y:S04]  /*5a30*/  LDGSTS.E.BYPASS.LTC128B.128 [R240+0xf080], [R4.64], !P0 ;  /* 0x0f08000004f07fae */ /* 0x0005e8000c101d52 */
[----:B------:R2:W-:Y:S04]  /*5a40*/  LDGSTS.E.BYPASS.LTC128B.128 [R240+0x11080], [R4.64+0x80], !P2 ;  /* 0x1108008004f07fae */ /* 0x0005e8000d101d52 */
[----:B------:R2:W-:Y:S02]  /*5a50*/  @!P3 LDGSTS.E.BYPASS.LTC128B.128 [R2+0x12280], [R8.64] ;  /* 0x122800000802bfae */ /* 0x0005e4000b901d52 */
.L_x_466:
[-C--:B-1234-:R-:W-:Y:S01]  /*5a60*/  HMMA.16816.F32 R4, R80, R16.reuse, RZ ;  /* 0x000000105004723c */ /* 0x09efe200000018ff */
[----:B------:R-:W2:Y:S01]  /*5a70*/  LDL.64 R152, [R1+0x18] ;  /* 0x0000180001987983 */ /* 0x000ea20000100a00 */
[----:B------:R-:W-:Y:S01]  /*5a80*/  USHF.L.U32 UR13, UR13, 0xd, URZ ;  /* 0x0000000d0d0d7899 */ /* 0x000fe2000800063f */
[----:B------:R-:W-:Y:S01]  /*5a90*/  ISETP.GE.AND P1, PT, R220, 0x1, PT ;  /* 0x00000001dc00780c */ /* 0x000fe20003f26270 */
[----:B------:R-:W-:Y:S01]  /*5aa0*/  UISETP.GE.AND UP0, UPT, UR10, UR14, UPT ;  /* 0x0000000e0a00728c */ /* 0x000fe2000bf06270 */
[----:B------:R-:W3:Y:S01]  /*5ab0*/  LDL R2, [R1+0x20] ;  /* 0x0000200001027983 */ /* 0x000ee20000100800 */
[----:B------:R-:W-:Y:S02]  /*5ac0*/  UIADD3 UR4, UR11, 0x1, URZ ;  /* 0x000000010b047890 */ /* 0x000fe4000fffe03f */
[C---:B------:R-:W-:Y:S01]  /*5ad0*/  HMMA.16816.F32 R8, R132.reuse, R16, RZ ;  /* 0x000000108408723c */ /* 0x040fe200000018ff */
[----:B------:R-:W-:Y:S03]  /*5ae0*/  LDSM.16.M88.4 R140, [R225+0x1800] ;  /* 0x00180000e18c783b */ /* 0x000fe60000000200 */
[----:B------:R-:W-:Y:S01]  /*5af0*/  IMAD.U32 R3, RZ, RZ, UR13 ;  /* 0x0000000dff037e24 */ /* 0x000fe2000f8e00ff */
[----:B------:R-:W-:Y:S03]  /*5b00*/  LDSM.16.MT88.4 R144, [R0+0x4080] ;  /* 0x004080000090783b */ /* 0x000fe60000004200 */
[-C--:B------:R-:W-:Y:S01]  /*5b10*/  HMMA.16816.F32 R12, R132, R18.reuse, RZ ;  /* 0x00000012840c723c */ /* 0x080fe200000018ff */
[----:B------:R-:W-:Y:S04]  /*5b20*/  LDSM.16.M88.4 R148, [R227+0x1000] ;  /* 0x00100000e394783b */ /* 0x000fe80000000200 */
[----:B------:R-:W0:Y:S03]  /*5b30*/  LDGDEPBAR ;  /* 0x00000000000079af */ /* 0x000e260000000000 */
        /* <DEDUP_REMOVED lines=16> */
[----:B------:R-:W4:Y:S07]  /*5c40*/  LDSM.16.MT88.4 R204, [R0+0x1880] ;  /* 0x0018800000cc783b */ /* 0x000f2e0000004200 */
        /* <DEDUP_REMOVED lines=10> */
[----:B------:R-:W5:Y:S04]  /*5cf0*/  LDSM.16.M88.4 R132, [R225+0x2000] ;  /* 0x00200000e184783b */ /* 0x000f680000000200 */
[----:B------:R-:W5:Y:S03]  /*5d00*/  LDSM.16.M88.4 R144, [R225+0x2800] ;  /* 0x00280000e190783b */ /* 0x000f660000000200 */
[-C--:B----4-:R-:W-:Y:S08]  /*5d10*/  HMMA.16816.F32 R4, R148, R204.reuse, R4 ;  /* 0x000000cc9404723c */ /* 0x090ff00000001804 */
[C---:B------:R-:W-:Y:S08]  /*5d20*/  HMMA.16816.F32 R8, R208.reuse, R204, R8 ;  /* 0x000000ccd008723c */ /* 0x040ff00000001808 */
[-C--:B------:R-:W-:Y:S08]  /*5d30*/  HMMA.16816.F32 R12, R208, R206.reuse, R12 ;  /* 0x000000ced00c723c */ /* 0x080ff0000000180c */
[C---:B------:R-:W-:Y:S01]  /*5d40*/  HMMA.16816.F32 R16, R148.reuse, R206, R16 ;  /* 0x000000ce9410723c */ /* 0x040fe20000001810 */
[----:B------:R-:W-:Y:S07]  /*5d50*/  LDSM.16.MT88.4 R204, [R0+0x2880] ;  /* 0x0028800000cc783b */ /* 0x000fee0000004200 */
[-C--:B-1----:R-:W-:Y:S08]  /*5d60*/  HMMA.16816.F32 R20, R148, R136.reuse, R20 ;  /* 0x000000889414723c */ /* 0x082ff00000001814 */
[C---:B------:R-:W-:Y:S08]  /*5d70*/  HMMA.16816.F32 R24, R208.reuse, R136, R24 ;  /* 0x00000088d018723c */ /* 0x040ff00000001818 */
[-C--:B------:R-:W-:Y:S01]  /*5d80*/  HMMA.16816.F32 R28, R208, R138.reuse, R28 ;  /* 0x0000008ad01c723c */ /* 0x080fe2000000181c */
[----:B------:R-:W-:Y:S07]  /*5d90*/  LDSM.16.M88.4 R208, [R227+0x2800] ;  /* 0x00280000e3d0783b */ /* 0x000fee0000000200 */
[----:B------:R-:W-:Y:S01]  /*5da0*/  HMMA.16816.F32 R80, R148, R138, R80 ;  /* 0x0000008a9450723c */ /* 0x000fe20000001850 */
[----:B------:R-:W1:Y:S04]  /*5db0*/  LDSM.16.MT88.4 R136, [R0+0x5080] ;  /* 0x005080000088783b */ /* 0x000e680000004200 */
[----:B------:R-:W4:Y:S03]  /*5dc0*/  LDSM.16.M88.4 R148, [R227+0x2000] ;  /* 0x00200000e394783b */ /* 0x000f260000000200 */
[-C--:B-----5:R-:W-:Y:S08]  /*5dd0*/  HMMA.16816.F32 R4, R132, R140.reuse, R4 ;  /* 0x0000008c8404723c */ /* 0x0a0ff00000001804 */
[C---:B------:R-:W-:Y:S08]  /*5de0*/  HMMA.16816.F32 R8, R144.reuse, R140, R8 ;  /* 0x0000008c9008723c */ /* 0x040ff00000001808 */
[-C--:B------:R-:W-:Y:S08]  /*5df0*/  HMMA.16816.F32 R12, R144, R142.reuse, R12 ;  /* 0x0000008e900c723c */ /* 0x080ff0000000180c */
[C---:B------:R-:W-:Y:S01]  /*5e00*/  HMMA.16816.F32 R16, R132.reuse, R142, R16 ;  /* 0x0000008e8410723c */ /* 0x040fe20000001810 */
[----:B------:R2:W5:Y:S07]  /*5e10*/  LDSM.16.MT88.4 R140, [R0+0x5880] ;  /* 0x00588000008c783b */ /* 0x00056e0000004200 */
[-C--:B-1----:R-:W-:Y:S08]  /*5e20*/  HMMA.16816.F32 R20, R132, R136.reuse, R20 ;  /* 0x000000888414723c */ /* 0x082ff00000001814 */
[C---:B------:R-:W-:Y:S04]  /*5e30*/  HMMA.16816.F32 R24, R144.reuse, R136, R24 ;  /* 0x000000889018723c */ /* 0x040fe80000001818 */
[----:B--2---:R-:W-:Y:S04]  /*5e40*/  IADD3 R0, P0, R152, UR13, RZ ;  /* 0x0000000d98007c10 */ /* 0x004fe8000ff1e0ff */
[-C--:B------:R-:W-:Y:S01]  /*5e50*/  HMMA.16816.F32 R28, R144, R138.reuse, R28 ;  /* 0x0000008a901c723c */ /* 0x080fe2000000181c */
[----:B------:R-:W-:Y:S03]  /*5e60*/  UMOV UR13, UR10 ;  /* 0x0000000a000d7c82 */ /* 0x000fe60008000000 */
[----:B---3--:R-:W-:Y:S02]  /*5e70*/  LEA.HI.X.SX32 R3, R3, R2, 0x1, P0 ;  /* 0x0000000203037211 */ /* 0x008fe400000f0eff */
[C---:B------:R-:W-:Y:S02]  /*5e80*/  LEA R2, P0, R0.reuse, c[0x0][0x220], 0x2 ;  /* 0x0000880000027a11 */ /* 0x040fe400078010ff */
[----:B------:R-:W-:Y:S01]  /*5e90*/  HMMA.16816.F32 R80, R132, R138, R80 ;  /* 0x0000008a8450723c */ /* 0x000fe20000001850 */
[----:B------:R-:W-:Y:S03]  /*5ea0*/  LDSM.16.MT88.4 R132, [R202+0x17880] ;  /* 0x01788000ca84783b */ /* 0x000fe60000004200 */
[----:B------:R-:W-:Y:S01]  /*5eb0*/  LEA.HI.X R3, R0, c[0x0][0x224], R3, 0x2, P0 ;  /* 0x0000890000037a11 */ /* 0x000fe200000f1403 */
[----:B------:R-:W-:Y:S01]  /*5ec0*/  IMAD R0, R220, 0x2000, R230 ;  /* 0x00002000dc007824 */ /* 0x000fe200078e02e6 */
[----:B------:R-:W-:Y:S01]  /*5ed0*/  PLOP3.LUT P0, PT, PT, PT, UP0, 0x80, 0x0 ;  /* 0x000000000000781c */ /* 0x000fe20003f0f008 */
[----:B------:R-:W-:Y:S01]  /*5ee0*/  UISETP.GE.AND UP0, UPT, UR11, 0x1, UPT ;  /* 0x000000010b00788c */ /* 0x000fe2000bf06270 */
[-C--:B----4-:R-:W-:Y:S03]  /*5ef0*/  HMMA.16816.F32 R4, R148, R204.reuse, R4 ;  /* 0x000000cc9404723c */ /* 0x090fe60000001804 */
[----:B------:R-:W-:Y:S02]  /*5f00*/  USEL UR11, UR4, URZ, !UP0 ;  /* 0x0000003f040b7287 */ /* 0x000fe4000c000000 */
[----:B------:R-:W-:Y:S01]  /*5f10*/  IMAD.SHL.U32 R0, R0, 0x2, RZ ;  /* 0x0000000200007824 */ /* 0x000fe200078e00ff */
[----:B------:R-:W-:Y:S02]  /*5f20*/  IADD3 R220, R220, 0x1, RZ ;  /* 0x00000001dcdc7810 */ /* 0x000fe40007ffe0ff */
[C---:B------:R-:W-:Y:S02]  /*5f30*/  HMMA.16816.F32 R8, R208.reuse, R204, R8 ;  /* 0x000000ccd008723c */ /* 0x040fe40000001808 */
[----:B------:R-:W-:Y:S02]  /*5f40*/  LDSM.16.MT88.4 R136, [R0+0x8880] ;  /* 0x008880000088783b */ /* 0x000fe40000004200 */
[----:B------:R-:W-:Y:S04]  /*5f50*/  SEL R220, R220, RZ, !P1 ;  /* 0x000000ffdcdc7207 */ /* 0x000fe80004800000 */
[-C--:B------:R-:W-:Y:S07]  /*5f60*/  HMMA.16816.F32 R12, R208, R206.reuse, R12 ;  /* 0x000000ced00c723c */ /* 0x080fee000000180c */
        /* <DEDUP_REMOVED lines=153> */
.L_x_448:
[----:B------:R-:W-:Y:S05]  /*6900*/  @P1 BRA `(.L_x_468) ;  /* 0x0000193000001947 */ /* 0x000fea0003800000 */
[----:B------:R-:W1:Y:S01]  /*6910*/  S2R R28, SR_TID.X ;  /* 0x00000000001c7919 */ /* 0x000e620000002100 */
[----:B------:R-:W-:Y:S01]  /*6920*/  F2FP.PACK_AB R32, R33, R32 ;  /* 0x000000202120723e */ /* 0x000fe200000000ff */
[----:B------:R-:W-:Y:S01]  /*6930*/  ULDC.64 UR4, c[0x0][0x358] ;  /* 0x0000d60000047ab9 */ /* 0x000fe20000000a00 */
[----:B------:R-:W-:Y:S01]  /*6940*/  F2FP.PACK_AB R34, R35, R34 ;  /* 0x000000222322723e */ /* 0x000fe200000000ff */
[----:B------:R-:W-:Y:S01]  /*6950*/  UISETP.NE.U32.AND UP1, UPT, URZ, UR4, UPT ;  /* 0x000000043f00728c */ /* 0x000fe2000bf25070 */
[----:B------:R-:W-:Y:S01]  /*6960*/  F2FP.PACK_AB R52, R53, R52 ;  /* 0x000000343534723e */ /* 0x000fe200000000ff */
[----:B------:R-:W-:Y:S01]  /*6970*/  UMOV UR6, 0x4 ;  /* 0x0000000400067882 */ /* 0x000fe20000000000 */
[----:B------:R-:W-:Y:S01]  /*6980*/  F2FP.PACK_AB R54, R55, R54 ;  /* 0x000000363736723e */ /* 0x000fe200000000ff */
[----:B------:R-:W-:Y:S01]  /*6990*/  UISETP.NE.AND.EX UP1, UPT, URZ, UR5, UPT, UP1 ;  /* 0x000000053f00728c */ /* 0x000fe2000bf25310 */
[----:B------:R-:W-:-:S02]  /*69a0*/  F2FP.PACK_AB R36, R37, R36 ;  /* 0x000000242524723e */ /* 0x000fc400000000ff */
[----:B------:R-:W-:Y:S01]  /*69b0*/  F2FP.PACK_AB R38, R39, R38 ;  /* 0x000000262726723e */ /* 0x000fe200000000ff */
[----:B------:R-:W-:Y:S01]  /*69c0*/  ULDC.64 UR4, c[0x0][0x358] ;  /* 0x0000d60000047ab9 */ /* 0x000fe20000000a00 */
[----:B------:R-:W-:Y:S01]  /*69d0*/  F2FP.PACK_AB R48, R49, R48 ;  /* 0x000000303130723e */ /* 0x000fe200000000ff */
[----:B------:R-:W-:Y:S01]  /*69e0*/  UIMAD.WIDE UR4, UR17, UR6, UR4 ;  /* 0x00000006110472a5 */ /* 0x000fe2000f8e0204 */
[----:B------:R-:W-:Y:S02]  /*69f0*/  F2FP.PACK_AB R50, R51, R50 ;  /* 0x000000323332723e */ /* 0x000fe400000000ff */
[----:B------:R-:W-:Y:S02]  /*6a00*/  F2FP.PACK_AB R40, R41, R40 ;  /* 0x000000282928723e */ /* 0x000fe400000000ff */
[----:B------:R-:W-:Y:S02]  /*6a10*/  F2FP.PACK_AB R42, R43, R42 ;  /* 0x0000002a2b2a723e */ /* 0x000fe400000000ff */
[----:B------:R-:W-:-:S02]  /*6a20*/  F2FP.PACK_AB R44, R45, R44 ;  /* 0x0000002c2d2c723e */ /* 0x000fc400000000ff */
[----:B------:R-:W-:Y:S02]  /*6a30*/  F2FP.PACK_AB R46, R47, R46 ;  /* 0x0000002e2f2e723e */ /* 0x000fe400000000ff */
[----:B-1----:R-:W-:Y:S02]  /*6a40*/  SHF.R.S32.HI R27, RZ, 0x1f, R28 ;  /* 0x0000001fff1b7819 */ /* 0x002fe4000001141c */
[----:B------:R-:W-:Y:S02]  /*6a50*/  F2FP.PACK_AB R56, R57, R56 ;  /* 0x000000383938723e */ /* 0x000fe400000000ff */
[CC--:B------:R-:W-:Y:S02]  /*6a60*/  LEA.HI R4, R27.reuse, R28.reuse, RZ, 0x2 ;  /* 0x0000001c1b047211 */ /* 0x0c0fe400078f10ff */
[----:B------:R-:W-:Y:S02]  /*6a70*/  LEA.HI R2, R27, R28, RZ, 0x5 ;  /* 0x0000001c1b027211 */ /* 0x000fe400078f28ff */
[----:B------:R-:W-:-:S02]  /*6a80*/  SHF.R.S32.HI R6, RZ, 0x2, R4 ;  /* 0x00000002ff067819 */ /* 0x000fc40000011404 */
[----:B------:R-:W-:Y:S02]  /*6a90*/  SHF.R.S32.HI R0, RZ, 0x1f, R4 ;  /* 0x0000001fff007819 */ /* 0x000fe40000011404 */
[----:B------:R-:W-:Y:S02]  /*6aa0*/  SHF.R.S32.HI R3, RZ, 0x5, R2 ;  /* 0x00000005ff037819 */ /* 0x000fe40000011402 */
[----:B------:R-:W-:Y:S02]  /*6ab0*/  LEA.HI R0, R0, R6, RZ, 0x3 ;  /* 0x0000000600007211 */ /* 0x000fe400078f18ff */
[----:B-----5:R-:W-:Y:S02]  /*6ac0*/  LEA.HI R5, R27, R28, RZ, 0x6 ;  /* 0x0000001c1b057211 */ /* 0x020fe400078f30ff */
[----:B------:R-:W-:Y:S02]  /*6ad0*/  LOP3.LUT R0, R0, 0xfffffff8, RZ, 0xc0, !PT ;  /* 0xfffffff800007812 */ /* 0x000fe400078ec0ff */
[----:B------:R-:W-:-:S02]  /*6ae0*/  LOP3.LUT R4, R4, 0x3ffffffc, RZ, 0xc0, !PT ;  /* 0x3ffffffc04047812 */ /* 0x000fc400078ec0ff */
[----:B------:R-:W-:Y:S01]  /*6af0*/  SHF.R.U32.HI R5, RZ, 0x3, R5 ;  /* 0x00000003ff057819 */ /* 0x000fe20000011605 */
[----:B------:R-:W-:Y:S01]  /*6b00*/  IMAD.IADD R6, R6, 0x1, -R0 ;  /* 0x0000000106067824 */ /* 0x000fe200078e0a00 */
[----:B------:R-:W-:Y:S02]  /*6b10*/  LEA.HI R0, R2, R3, RZ, 0x1 ;  /* 0x0000000302007211 */ /* 0x000fe400078f08ff */
        /* <DEDUP_REMOVED lines=60> */
[----:B------:R-:W-:-:S03]  /*6ee0*/  PLOP3.LUT P1, PT, PT, PT, UP1, 0x80, 0x0 ;  /* 0x000000000000781c */ /* 0x000fc60003f2f018 */
        /* <DEDUP_REMOVED lines=33> */
[----:B------:R-:W-:Y:S04]  /*7100*/  STS [R2+0x4480], R5 ;  /* 0x0044800502007388 */ /* 0x000fe80000000800 */
[----:B------:R-:W-:Y:S04]  /*7110*/  STS [R0+0x5080], R10 ;  /* 0x0050800a00007388 */ /* 0x000fe80000000800 */
[----:B------:R3:W-:Y:S01]  /*7120*/  STS [R0+0x5480], R9 ;  /* 0x0054800900007388 */ /* 0x0007e20000000800 */
[----:B-1----:R-:W-:-:S03]  /*7130*/  IMAD.U32 R7, RZ, RZ, UR5 ;  /* 0x00000005ff077e24 */ /* 0x002fc6000f8e00ff */
[----:B------:R-:W-:Y:S04]  /*7140*/  STS [R2+0x5080], R4 ;  /* 0x0050800402007388 */ /* 0x000fe80000000800 */
[----:B------:R1:W-:Y:S01]  /*7150*/  STS [R2+0x5480], R3 ;  /* 0x0054800302007388 */ /* 0x0003e20000000800 */
[----:B--2---:R-:W-:-:S03]  /*7160*/  IMAD.U32 R6, RZ, RZ, UR4 ;  /* 0x00000004ff067e24 */ /* 0x004fc6000f8e00ff */
[----:B------:R-:W-:Y:S06]  /*7170*/  BAR.SYNC.DEFER_BLOCKING 0x1, 0x100 ;  /* 0x0044000000007b1d */ /* 0x000fec0000010000 */
[----:B------:R-:W-:Y:S02]  /*7180*/  ULDC.64 UR4, c[0x0][0x360] ;  /* 0x0000d80000047ab9 */ /* 0x000fe40000000a00 */
[----:B------:R-:W-:Y:S01]  /*7190*/  UISETP.NE.U32.AND UP0, UPT, URZ, UR4, UPT ;  /* 0x000000043f00728c */ /* 0x000fe2000bf05070 */
[----:B---3--:R-:W2:Y:S03]  /*71a0*/  @P1 LDG.E R0, [R6.64] ;  /* 0x0000001206001981 */ /* 0x008ea6000c1e1900 */
[----:B------:R-:W-:Y:S01]  /*71b0*/  UISETP.NE.AND.EX UP0, UPT, URZ, UR5, UPT, UP0 ;  /* 0x000000053f00728c */ /* 0x000fe2000bf05300 */
[----:B------:R-:W-:-:S02]  /*71c0*/  IMAD.MOV.U32 R5, RZ, RZ, c[0x0][0x2f0] ;  /* 0x0000bc00ff057624 */ /* 0x000fc400078e00ff */
[----:B------:R-:W-:-:S03]  /*71d0*/  ULDC.64 UR4, c[0x0][0x360] ;  /* 0x0000d80000047ab9 */ /* 0x000fc60000000a00 */
[----:B------:R-:W-:-:S05]  /*71e0*/  PLOP3.LUT P0, PT, PT, PT, UP0, 0x80, 0x0 ;  /* 0x000000000000781c */ /* 0x000fca0003f0f008 */
[----:B------:R-:W-:-:S06]  /*71f0*/  @UP0 UIMAD.WIDE UR4, UR17, UR6, UR4 ;  /* 0x00000006110402a5 */ /* 0x000fcc000f8e0204 */
[----:B-1----:R-:W-:Y:S02]  /*7200*/  IMAD.U32 R2, RZ, RZ, UR4 ;  /* 0x00000004ff027e24 */ /* 0x002fe4000f8e00ff */
[----:B------:R-:W-:-:S05]  /*7210*/  IMAD.U32 R3, RZ, RZ, UR5 ;  /* 0x00000005ff037e24 */ /* 0x000fca000f8e00ff */
[----:B------:R1:W5:Y:S01]  /*7220*/  @P0 LDG.E R5, [R2.64] ;  /* 0x0000001202050981 */ /* 0x000362000c1e1900 */
[----:B------:R-:W-:Y:S02]  /*7230*/  UMOV UR8, URZ ;  /* 0x0000003f00087c82 */ /* 0x000fe40008000000 */
[----:B------:R-:W-:Y:S01]  /*7240*/  UMOV UR9, URZ ;  /* 0x0000003f00097c82 */ /* 0x000fe20008000000 */
[----:B--2---:R-:W2:Y:S02]  /*7250*/  @P1 R2UR UR5, R0 ;  /* 0x00000000000513c2 */ /* 0x004ea400000e0000 */
[----:B--2---:R-:W-:Y:S02]  /*7260*/  @UP1 USHF.R.S32.HI UR4, URZ, 0x1f, UR5 ;  /* 0x0000001f3f041899 */ /* 0x004fe40008011405 */
[----:B------:R-:W-:-:S05]  /*7270*/  @UP1 UMOV UR8, UR5 ;  /* 0x0000000500081c82 */ /* 0x000fca0008000000 */
[----:B------:R-:W-:Y:S01]  /*7280*/  @UP1 UMOV UR9, UR4 ;  /* 0x0000000400091c82 */ /* 0x000fe20008000000 */
[----:B------:R-:W-:Y:S05]  /*7290*/  @P0 BRA `(.L_x_469) ;  /* 0x0000004000000947 */ /* 0x000fea0003800000 */
[----:B-1----:R-:W-:Y:S05]  /*72a0*/  @!P1 BRA `(.L_x_469) ;  /* 0x0000003000009947 */ /* 0x002fea0003800000 */
[----:B------:R-:W2:Y:S04]  /*72b0*/  LDG.E R0, [R6.64] ;  /* 0x0000001206007981 */ /* 0x000ea8000c1e1900 */
[----:B------:R-:W2:Y:S02]  /*72c0*/  LDG.E R2, [R6.64+0x4] ;  /* 0x0000041206027981 */ /* 0x000ea4000c1e1900 */
[----:B--2--5:R-:W-:Y:S02]  /*72d0*/  IADD3 R5, -R0, R2, RZ ;  /* 0x0000000200057210 */ /* 0x024fe40007ffe1ff */
.L_x_469:
[CC--:B-1----:R-:W-:Y:S01]  /*72e0*/  LEA.HI R2, R27.reuse, R28.reuse, RZ, 0x4 ;  /* 0x0000001c1b027211 */ /* 0x0c2fe200078f20ff */
[----:B------:R-:W1:Y:S01]  /*72f0*/  S2R R8, SR_CTAID.X ;  /* 0x0000000000087919 */ /* 0x000e620000002500 */
[----:B------:R-:W-:Y:S01]  /*7300*/  USHF.R.S32.HI UR6, URZ, 0x1f, UR17 ;  /* 0x0000001f3f067899 */ /* 0x000fe20008011411 */
[----:B------:R-:W-:Y:S01]  /*7310*/  BSSY B0, `(.L_x_470) ;  /* 0x000003e000007945 */ /* 0x000fe20003800000 */
[----:B------:R-:W-:Y:S01]  /*7320*/  LOP3.LUT R0, R2, 0xfffffff0, RZ, 0xc0, !PT ;  /* 0xfffffff002007812 */ /* 0x000fe200078ec0ff */
[----:B------:R-:W2:Y:S01]  /*7330*/  S2R R37, SR_CTAID.Y ;  /* 0x0000000000257919 */ /* 0x000ea20000002600 */
[----:B------:R-:W-:Y:S01]  /*7340*/  SHF.R.S32.HI R14, RZ, 0x4, R2 ;  /* 0x00000004ff0e7819 */ /* 0x000fe20000011402 */
[----:B------:R-:W-:Y:S01]  /*7350*/  USEL UR17, UR17, URZ, !UP1 ;  /* 0x0000003f11117287 */ /* 0x000fe2000c800000 */
[----:B------:R-:W-:Y:S01]  /*7360*/  LEA.HI R2, R27, R28, RZ, 0x7 ;  /* 0x0000001c1b027211 */ /* 0x000fe200078f38ff */
[----:B------:R-:W-:Y:S01]  /*7370*/  IMAD.IADD R0, R28, 0x1, -R0 ;  /* 0x000000011c007824 */ /* 0x000fe200078e0a00 */
[----:B------:R-:W-:Y:S01]  /*7380*/  USEL UR6, UR6, URZ, !UP1 ;  /* 0x0000003f06067287 */ /* 0x000fe2000c800000 */
[----:B------:R-:W-:Y:S01]  /*7390*/  IMAD.SHL.U32 R6, R14, 0x40, RZ ;  /* 0x000000400e067824 */ /* 0x000fe200078e00ff */
[----:B------:R-:W-:Y:S01]  /*73a0*/  ULDC.64 UR4, c[0x0][0x340] ;  /* 0x0000d00000047ab9 */ /* 0x000fe20000000a00 */
[----:B------:R-:W-:Y:S01]  /*73b0*/  IMAD.SHL.U32 R3, R2, 0x4, RZ ;  /* 0x0000000402037824 */ /* 0x000fe200078e00ff */
[----:B------:R-:W-:Y:S01]  /*73c0*/  SHF.R.S32.HI R4, RZ, 0x1f, R0 ;  /* 0x0000001fff047819 */ /* 0x000fe20000011400 */
[----:B------:R-:W-:Y:S01]  /*73d0*/  IMAD.SHL.U32 R12, R0, 0x8, RZ ;  /* 0x00000008000c7824 */ /* 0x000fe200078e00ff */
[----:B------:R-:W-:Y:S01]  /*73e0*/  UIMAD UR4, UR6, UR4, URZ ;  /* 0x00000004060472a4 */ /* 0x000fe2000f8e023f */
[----:B------:R-:W-:Y:S01]  /*73f0*/  IMAD.U32 R36, RZ, RZ, UR17 ;  /* 0x00000011ff247e24 */ /* 0x000fe2000f8e00ff */
[----:B------:R-:W-:-:S02]  /*7400*/  LEA.HI R2, R4, R0, RZ, 0x3 ;  /* 0x0000000004027211 */ /* 0x000fc400078f18ff */
[----:B------:R-:W-:Y:S01]  /*7410*/  LOP3.LUT R0, R6, 0x1c0, RZ, 0xc0, !PT ;  /* 0x000001c006007812 */ /* 0x000fe200078ec0ff */
[----:B------:R-:W-:Y:S01]  /*7420*/  UIMAD UR4, UR17, UR5, UR4 ;  /* 0x00000005110472a4 */ /* 0x000fe2000f8e0204 */
[----:B------:R-:W-:Y:S02]  /*7430*/  LOP3.LUT R3, R3, 0xfffffe00, RZ, 0xc0, !PT ;  /* 0xfffffe0003037812 */ /* 0x000fe400078ec0ff */
[----:B------:R-:W-:Y:S01]  /*7440*/  LOP3.LUT R4, R0, 0x38, R12, 0xf8, !PT ;  /* 0x0000003800047812 */ /* 0x000fe200078ef80c */
[----:B-1---5:R-:W-:Y:S01]  /*7450*/  IMAD R5, R8, -0x60, R5 ;  /* 0xffffffa008057824 */ /* 0x022fe200078e0205 */
[----:B------:R-:W-:Y:S02]  /*7460*/  SHF.R.S32.HI R2, RZ, 0x3, R2 ;  /* 0x00000003ff027819 */ /* 0x000fe40000011402 */
[----:B------:R-:W-:Y:S02]  /*7470*/  SHF.R.U32.HI R0, RZ, 0x3, R0 ;  /* 0x00000003ff007819 */ /* 0x000fe40000011600 */
[----:B--2---:R-:W-:Y:S01]  /*7480*/  SHF.R.S32.HI R38, RZ, 0x1f, R37 ;  /* 0x0000001fff267819 */ /* 0x004fe20000011425 */
[----:B------:R-:W-:Y:S01]  /*7490*/  IMAD R2, R2, 0x1800, R3 ;  /* 0x0000180002027824 */ /* 0x000fe200078e0203 */
[----:B------:R-:W-:-:S02]  /*74a0*/  LOP3.LUT R0, R4, R0, RZ, 0x3c, !PT ;  /* 0x0000000004007212 */ /* 0x000fc400078e3cff */
[----:B------:R-:W-:Y:S01]  /*74b0*/  IMNMX R15, R5, 0x60, PT ;  /* 0x00000060050f7817 */ /* 0x000fe20003800200 */
[----:B------:R-:W-:Y:S01]  /*74c0*/  IMAD R4, R38, c[0x0][0x338], RZ ;  /* 0x0000ce0026047a24 */ /* 0x000fe200078e02ff */
[----:B------:R-:W-:Y:S01]  /*74d0*/  SHF.R.S32.HI R13, RZ, 0x1f, R12 ;  /* 0x0000001fff0d7819 */ /* 0x000fe2000001140c */
[----:B------:R-:W-:Y:S01]  /*74e0*/  IMAD.IADD R0, R2, 0x1, R0 ;  /* 0x0000000102007824 */ /* 0x000fe200078e0200 */
[C---:B------:R-:W-:Y:S01]  /*74f0*/  IADD3 R6, P0, R14.reuse, UR8, RZ ;  /* 0x000000080e067c10 */ /* 0x040fe2000ff1e0ff */
[C---:B------:R-:W-:Y:S01]  /*7500*/  IMAD R4, R37.reuse, c[0x0][0x33c], R4 ;  /* 0x0000cf0025047a24 */ /* 0x040fe200078e0204 */
[----:B------:R-:W-:Y:S01]  /*7510*/  ISETP.GE.AND P5, PT, R14, R15, PT ;  /* 0x0000000f0e00720c */ /* 0x000fe20003fa6270 */
[----:B------:R-:W-:Y:S01]  /*7520*/  IMAD.SHL.U32 R0, R0, 0x2, RZ ;  /* 0x0000000200007824 */ /* 0x000fe200078e00ff */
[----:B------:R-:W-:Y:S01]  /*7530*/  LEA.HI.X.SX32 R7, R14, UR9, 0x1, P0 ;  /* 0x000000090e077c11 */ /* 0x000fe200080f0eff */
[----:B------:R-:W-:Y:S01]  /*7540*/  IMAD.WIDE.U32 R2, R37, c[0x0][0x338], R12 ;  /* 0x0000ce0025027a25 */ /* 0x000fe200078e000c */
[----:B------:R-:W-:-:S02]  /*7550*/  ISETP.GE.OR P0, PT, R12, c[0x0][0x324], P5 ;  /* 0x0000c9000c007a0c */ /* 0x000fc40002f06670 */
[----:B------:R1:W2:Y:S01]  /*7560*/  LDS.128 R20, [R0+0x6880] ;  /* 0x0068800000147984 */ /* 0x0002a20000000c00 */
[----:B------:R-:W-:Y:S02]  /*7570*/  IMAD.IADD R3, R3, 0x1, R4 ;  /* 0x0000000103037824 */ /* 0x000fe400078e0204 */
[----:B------:R-:W-:Y:S01]  /*7580*/  IMAD.WIDE R6, R8, 0x60, R6 ;  /* 0x0000006008067825 */ /* 0x000fe200078e0206 */
[----:B------:R1:W3:Y:S03]  /*7590*/  LDS.128 R24, [R0+0x7080] ;  /* 0x0070800000187984 */ /* 0x0002e60000000c00 */
[----:B------:R-:W-:Y:S01]  /*75a0*/  IMAD.WIDE.U32 R10, R36, c[0x0][0x340], R2 ;  /* 0x0000d000240a7a25 */ /* 0x000fe200078e0002 */
[----:B------:R1:W4:Y:S04]  /*75b0*/  LDS.128 R28, [R0+0x7880] ;  /* 0x00788000001c7984 */ /* 0x0003280000000c00 */
[----:B------:R1:W1:Y:S01]  /*75c0*/  LDS.128 R32, [R0+0x8080] ;  /* 0x0080800000207984 */ /* 0x0002620000000c00 */
[----:B------:R-:W-:-:S03]  /*75d0*/  IADD3 R9, R11, UR4, RZ ;  /* 0x000000040b097c10 */ /* 0x000fc6000fffe0ff */
        /* <DEDUP_REMOVED lines=17> */
.L_x_471:
[----:B--2---:R-:W-:Y:S05]  /*76f0*/  BSYNC B0 ;  /* 0x0000000000007941 */ /* 0x004fea0003800000 */
.L_x_470:
        /* <DEDUP_REMOVED lines=16> */
.L_x_473:
[----:B------:R-:W-:Y:S05]  /*7800*/  BSYNC B0 ;  /* 0x0000000000007941 */ /* 0x000fea0003800000 */
.L_x_472:
        /* <DEDUP_REMOVED lines=16> */
.L_x_475:
[----:B------:R-:W-:Y:S05]  /*7910*/  BSYNC B0 ;  /* 0x0000000000007941 */ /* 0x000fea0003800000 */
.L_x_474:
        /* <DEDUP_REMOVED lines=16> */
.L_x_477:
[----:B------:R-:W-:Y:S05]  /*7a20*/  BSYNC B0 ;  /* 0x0000000000007941 */ /* 0x000fea0003800000 */
.L_x_476:
        /* <DEDUP_REMOVED lines=16> */
.L_x_479:
[----:B------:R-:W-:Y:S05]  /*7b30*/  BSYNC B0 ;  /* 0x0000000000007941 */ /* 0x000fea0003800000 */
.L_x_478:
        /* <DEDUP_REMOVED lines=16> */
.L_x_481:
[----:B------:R-:W-:Y:S05]  /*7c40*/  BSYNC B0 ;  /* 0x0000000000007941 */ /* 0x000fea0003800000 */
.L_x_480:
[----:B------:R-:W-:Y:S01]  /*7c50*/  IMAD R0, R38, c[0x0][0x308], RZ ;  /* 0x0000c20026007a24 */ /* 0x000fe200078e02ff */
[----:B------:R-:W-:Y:S01]  /*7c60*/  ULDC.64 UR4, c[0x0][0x310] ;  /* 0x0000c40000047ab9 */ /* 0x000fe20000000a00 */
[C---:B-1----:R-:W-:Y:S01]  /*7c70*/  IMAD.WIDE.U32 R2, R37.reuse, c[0x0][0x308], R12 ;  /* 0x0000c20025027a25 */ /* 0x042fe200078e000c */
[----:B------:R-:W-:Y:S01]  /*7c80*/  ISETP.GE.OR P5, PT, R12, c[0x0][0x2f4], P5 ;  /* 0x0000bd000c007a0c */ /* 0x000fe20002fa6670 */
[----:B------:R-:W-:Y:S01]  /*7c90*/  UIMAD UR4, UR6, UR4, URZ ;  /* 0x00000004060472a4 */ /* 0x000fe2000f8e023f */
[----:B------:R-:W-:Y:S01]  /*7ca0*/  BSSY B0, `(.L_x_482) ;  /* 0x000000f000007945 */ /* 0x000fe20003800000 */
[----:B------:R-:W-:Y:S02]  /*7cb0*/  IMAD R0, R37, c[0x0][0x30c], R0 ;  /* 0x0000c30025007a24 */ /* 0x000fe400078e0200 */
[----:B------:R-:W-:-:S03]  /*7cc0*/  UIMAD UR4, UR17, UR5, UR4 ;  /* 0x00000005110472a4 */ /* 0x000fc6000f8e0204 */
[----:B------:R-:W-:-:S05]  /*7cd0*/  IADD3 R3, R3, R0, RZ ;  /* 0x0000000003037210 */ /* 0x000fca0007ffe0ff */
[----:B------:R-:W-:-:S05]  /*7ce0*/  IMAD.WIDE.U32 R10, R36, c[0x0][0x310], R2 ;  /* 0x0000c400240a7a25 */ /* 0x000fca00078e0002 */
[----:B------:R-:W-:Y:S01]  /*7cf0*/  IADD3 R9, R11, UR4, RZ ;  /* 0x000000040b097c10 */ /* 0x000fe2000fffe0ff */
        /* <DEDUP_REMOVED lines=9> */
.L_x_483:
[----:B------:R-:W-:Y:S05]  /*7d90*/  BSYNC B0 ;  /* 0x0000000000007941 */ /* 0x000fea0003800000 */
.L_x_482:
        /* <DEDUP_REMOVED lines=14> */
.L_x_485:
[----:B------:R-:W-:Y:S05]  /*7e80*/  BSYNC B0 ;  /* 0x0000000000007941 */ /* 0x000fea0003800000 */
.L_x_484:
        /* <DEDUP_REMOVED lines=14> */
.L_x_487:
[----:B------:R-:W-:Y:S05]  /*7f70*/  BSYNC B0 ;  /* 0x0000000000007941 */ /* 0x000fea0003800000 */
.L_x_486:
        /* <DEDUP_REMOVED lines=14> */
.L_x_489:
[----:B------:R-:W-:Y:S05]  /*8060*/  BSYNC B0 ;  /* 0x0000000000007941 */ /* 0x000fea0003800000 */
.L_x_488:
        /* <DEDUP_REMOVED lines=14> */
.L_x_491:
[----:B------:R-:W-:Y:S05]  /*8150*/  BSYNC B0 ;  /* 0x0000000000007941 */ /* 0x000fea0003800000 */
.L_x_490:
        /* <DEDUP_REMOVED lines=14> */
.L_x_468:
[----:B------:R-:W-:Y:S02]  /*8240*/  ULDC.64 UR4, c[0x0][0x358] ;  /* 0x0000d60000047ab9 */ /* 0x000fe40000000a00 */
[----:B------:R-:W-:Y:S02]  /*8250*/  UISETP.NE.U32.AND UP1, UPT, URZ, UR4, UPT ;  /* 0x000000043f00728c */ /* 0x000fe4000bf25070 */
[----:B------:R-:W-:Y:S02]  /*8260*/  UMOV UR6, 0x4 ;  /* 0x0000000400067882 */ /* 0x000fe40000000000 */
[----:B------:R-:W-:-:S03]  /*8270*/  UISETP.NE.AND.EX UP1, UPT, URZ, UR5, UPT, UP1 ;  /* 0x000000053f00728c */ /* 0x000fc6000bf25310 */
[----:B------:R-:W-:Y:S02]  /*8280*/  ULDC.64 UR4, c[0x0][0x358] ;  /* 0x0000d60000047ab9 */ /* 0x000fe40000000a00 */
[----:B------:R-:W-:Y:S01]  /*8290*/  UIMAD.WIDE UR4, UR17, UR6, UR4 ;  /* 0x00000006110472a5 */ /* 0x000fe2000f8e0204 */
[----:B------:R-:W-:-:S05]  /*82a0*/  PLOP3.LUT P1, PT, PT, PT, UP1, 0x80, 0x0 ;  /* 0x000000000000781c */ /* 0x000fca0003f2f018 */
[----:B------:R-:W-:Y:S01]  /*82b0*/  IMAD.U32 R4, RZ, RZ, UR4 ;  /* 0x00000004ff047e24 */ /* 0x000fe2000f8e00ff */
[----:B-----5:R-:W-:Y:S01]  /*82c0*/  MOV R5, UR5 ;  /* 0x0000000500057c02 */ /* 0x020fe20008000f00 */
[----:B------:R-:W-:-:S06]  /*82d0*/  ULDC.64 UR4, c[0x0][0x360] ;  /* 0x0000d80000047ab9 */ /* 0x000fcc0000000a00 */
[----:B------:R-:W2:Y:S01]  /*82e0*/  @P1 LDG.E R0, [R4.64] ;  /* 0x0000001204001981 */ /* 0x000ea2000c1e1900 */
[----:B------:R-:W-:Y:S01]  /*82f0*/  UISETP.NE.U32.AND UP0, UPT, URZ, UR4, UPT ;  /* 0x000000043f00728c */ /* 0x000fe2000bf05070 */
[----:B------:R-:W-:-:S03]  /*8300*/  IMAD.MOV.U32 R6, RZ, RZ, c[0x0][0x2f0] ;  /* 0x0000bc00ff067624 */ /* 0x000fc600078e00ff */
[----:B------:R-:W-:-:S03]  /*8310*/  UISETP.NE.AND.EX UP0, UPT, URZ, UR5, UPT, UP0 ;  /* 0x000000053f00728c */ /* 0x000fc6000bf05300 */
[----:B------:R-:W-:-:S03]  /*8320*/  ULDC.64 UR4, c[0x0][0x360] ;  /* 0x0000d80000047ab9 */ /* 0x000fc60000000a00 */
[----:B------:R-:W-:-:S05]  /*8330*/  PLOP3.LUT P0, PT, PT, PT, UP0, 0x80, 0x0 ;  /* 0x000000000000781c */ /* 0x000fca0003f0f008 */
[----:B------:R-:W-:-:S06]  /*8340*/  @UP0 UIMAD.WIDE UR4, UR17, UR6, UR4 ;  /* 0x00000006110402a5 */ /* 0x000fcc000f8e0204 */
[----:B------:R-:W-:Y:S01]  /*8350*/  MOV R2, UR4 ;  /* 0x0000000400027c02 */ /* 0x000fe20008000f00 */
        /* <DEDUP_REMOVED lines=13> */
.L_x_492:
[----:B-1----:R-:W1:Y:S01]  /*8430*/  S2R R0, SR_TID.X ;  /* 0x0000000000007919 */ /* 0x002e620000002100 */
[----:B------:R-:W-:Y:S01]  /*8440*/  USHF.R.S32.HI UR6, URZ, 0x1f, UR17 ;  /* 0x0000001f3f067899 */ /* 0x000fe20008011411 */
[----:B------:R-:W-:Y:S01]  /*8450*/  BSSY B0, `(.L_x_493) ;  /* 0x0000026000007945 */ /* 0x000fe20003800000 */
[----:B------:R-:W-:Y:S01]  /*8460*/  USEL UR17, UR17, URZ, !UP1 ;  /* 0x0000003f11117287 */ /* 0x000fe2000c800000 */
[----:B------:R-:W2:Y:S01]  /*8470*/  S2R R17, SR_CTAID.Y ;  /* 0x0000000000117919 */ /* 0x000ea20000002600 */
[----:B------:R-:W-:-:S02]  /*8480*/  USEL UR6, UR6, URZ, !UP1 ;  /* 0x0000003f06067287 */ /* 0x000fc4000c800000 */
[----:B------:R-:W-:Y:S01]  /*8490*/  ULDC.64 UR4, c[0x0][0x310] ;  /* 0x0000c40000047ab9 */ /* 0x000fe20000000a00 */
[----:B------:R-:W3:Y:S01]  /*84a0*/  S2R R10, SR_CTAID.X ;  /* 0x00000000000a7919 */ /* 0x000ee20000002500 */
[----:B------:R-:W-:Y:S01]  /*84b0*/  UIMAD UR4, UR6, UR4, URZ ;  /* 0x00000004060472a4 */ /* 0x000fe2000f8e023f */
[----:B------:R-:W-:-:S03]  /*84c0*/  IMAD.U32 R16, RZ, RZ, UR17 ;  /* 0x00000011ff107e24 */ /* 0x000fc6000f8e00ff */
[----:B------:R-:W-:Y:S01]  /*84d0*/  UIMAD UR4, UR17, UR5, UR4 ;  /* 0x00000005110472a4 */ /* 0x000fe2000f8e0204 */
[----:B-1----:R-:W-:-:S04]  /*84e0*/  SHF.R.S32.HI R14, RZ, 0x1f, R0 ;  /* 0x0000001fff0e7819 */ /* 0x002fc80000011400 */
[----:B------:R-:W-:Y:S02]  /*84f0*/  LEA.HI R14, R14, R0, RZ, 0x4 ;  /* 0x000000000e0e7211 */ /* 0x000fe400078f20ff */
[----:B--2---:R-:W-:Y:S02]  /*8500*/  SHF.R.S32.HI R18, RZ, 0x1f, R17 ;  /* 0x0000001fff127819 */ /* 0x004fe40000011411 */
[----:B------:R-:W-:Y:S01]  /*8510*/  LOP3.LUT R4, R14, 0x1ffffff0, RZ, 0xc0, !PT ;  /* 0x1ffffff00e047812 */ /* 0x000fe200078ec0ff */
[----:B---3-5:R-:W-:Y:S01]  /*8520*/  IMAD R15, R10, -0x60, R6 ;  /* 0xffffffa00a0f7824 */ /* 0x028fe200078e0206 */
[----:B------:R-:W-:-:S03]  /*8530*/  SHF.R.S32.HI R14, RZ, 0x4, R14 ;  /* 0x00000004ff0e7819 */ /* 0x000fc6000001140e */
[----:B------:R-:W-:Y:S01]  /*8540*/  IMAD.IADD R4, R0, 0x1, -R4 ;  /* 0x0000000100047824 */ /* 0x000fe200078e0a04 */
[----:B------:R-:W-:Y:S01]  /*8550*/  IADD3 R6, P0, R14, UR8, RZ ;  /* 0x000000080e067c10 */ /* 0x000fe2000ff1e0ff */
[----:B------:R-:W-:Y:S01]  /*8560*/  IMAD R0, R18, c[0x0][0x308], RZ ;  /* 0x0000c20012007a24 */ /* 0x000fe200078e02ff */
[----:B------:R-:W-:Y:S01]  /*8570*/  ISETP.GE.AND P5, PT, R14, R15, PT ;  /* 0x0000000f0e00720c */ /* 0x000fe20003fa6270 */
[----:B------:R-:W-:Y:S01]  /*8580*/  IMAD.SHL.U32 R4, R4, 0x8, RZ ;  /* 0x0000000804047824 */ /* 0x000fe200078e00ff */
[----:B------:R-:W-:Y:S01]  /*8590*/  LEA.HI.X.SX32 R7, R14, UR9, 0x1, P0 ;  /* 0x000000090e077c11 */ /* 0x000fe200080f0eff */
[----:B------:R-:W-:-:S03]  /*85a0*/  IMAD R0, R17, c[0x0][0x30c], R0 ;  /* 0x0000c30011007a24 */ /* 0x000fc600078e0200 */
[----:B------:R-:W-:Y:S02]  /*85b0*/  SHF.R.S32.HI R5, RZ, 0x1f, R4 ;  /* 0x0000001fff057819 */ /* 0x000fe40000011404 */
[----:B------:R-:W-:-:S03]  /*85c0*/  ISETP.GE.OR P0, PT, R4, c[0x0][0x2f4], P5 ;  /* 0x0000bd0004007a0c */ /* 0x000fc60002f06670 */
[----:B------:R-:W-:-:S04]  /*85d0*/  IMAD.WIDE.U32 R2, R17, c[0x0][0x308], R4 ;  /* 0x0000c20011027a25 */ /* 0x000fc800078e0004 */
[----:B------:R-:W-:-:S04]  /*85e0*/  IMAD.IADD R3, R0, 0x1, R3 ;  /* 0x0000000100037824 */ /* 0x000fc800078e0203 */
[----:B------:R-:W-:-:S04]  /*85f0*/  IMAD.WIDE.U32 R8, R16, c[0x0][0x310], R2 ;  /* 0x0000c40010087a25 */ /* 0x000fc800078e0002 */
[----:B------:R-:W-:Y:S01]  /*8600*/  IMAD.WIDE R2, R10, 0x60, R6 ;  /* 0x000000600a027825 */ /* 0x000fe200078e0206 */
        /* <DEDUP_REMOVED lines=10> */
.L_x_494:
[----:B------:R-:W-:Y:S05]  /*86b0*/  BSYNC B0 ;  /* 0x0000000000007941 */ /* 0x000fea0003800000 */
.L_x_493:
        /* <DEDUP_REMOVED lines=16> */
.L_x_496:
[----:B------:R-:W-:Y:S05]  /*87c0*/  BSYNC B0 ;  /* 0x0000000000007941 */ /* 0x000fea0003800000 */
.L_x_495:
        /* <DEDUP_REMOVED lines=16> */
.L_x_498:
[----:B------:R-:W-:Y:S05]  /*88d0*/  BSYNC B0 ;  /* 0x0000000000007941 */ /* 0x000fea0003800000 */
.L_x_497:
        /* <DEDUP_REMOVED lines=16> */
.L_x_500:
[----:B------:R-:W-:Y:S05]  /*89e0*/  BSYNC B0 ;  /* 0x0000000000007941 */ /* 0x000fea0003800000 */
.L_x_499:
        /* <DEDUP_REMOVED lines=16> */
.L_x_502:
[----:B------:R-:W-:Y:S05]  /*8af0*/  BSYNC B0 ;  /* 0x0000000000007941 */ /* 0x000fea0003800000 */
.L_x_501:
        /* <DEDUP_REMOVED lines=15> */
.L_x_504:
[----:B------:R-:W-:Y:S05]  /*8bf0*/  BSYNC B0 ;  /* 0x0000000000007941 */ /* 0x000fea0003800000 */
.L_x_503:
        /* <DEDUP_REMOVED lines=8> */
[----:B------:R-:W-:-:S05]  /*8c80*/  IADD3 R9, R0, R9, RZ ;  /* 0x0000000900097210 */ /* 0x000fca0007ffe0ff */
        /* <DEDUP_REMOVED lines=11> */
.L_x_506:
[----:B------:R-:W-:Y:S05]  /*8d40*/  BSYNC B0 ;  /* 0x0000000000007941 */ /* 0x000fea0003800000 */
.L_x_505:
        /* <DEDUP_REMOVED lines=14> */
.L_x_508:
[----:B------:R-:W-:Y:S05]  /*8e30*/  BSYNC B0 ;  /* 0x0000000000007941 */ /* 0x000fea0003800000 */
.L_x_507:
        /* <DEDUP_REMOVED lines=14> */
.L_x_510:
[----:B------:R-:W-:Y:S05]  /*8f20*/  BSYNC B0 ;  /* 0x0000000000007941 */ /* 0x000fea0003800000 */
.L_x_509:
        /* <DEDUP_REMOVED lines=14> */
.L_x_512:
[----:B------:R-:W-:Y:S05]  /*9010*/  BSYNC B0 ;  /* 0x0000000000007941 */ /* 0x000fea0003800000 */
.L_x_511:
        /* <DEDUP_REMOVED lines=14> */
.L_x_514:
[----:B------:R-:W-:Y:S05]  /*9100*/  BSYNC B0 ;  /* 0x0000000000007941 */ /* 0x000fea0003800000 */
.L_x_513:
        /* <DEDUP_REMOVED lines=13> */
.L_x_515:
        /* <DEDUP_REMOVED lines=10> */
.L_x_2300:


//--------------------- .text._ZN7cutlass13device_kernelIN5flash19enable_sm80_to_sm89INS1_16FlashAttnBwdSm80INS1_25CollectiveMainloopBwdSm80ILi2ELi1EN4cute5tupleIJNS5_1CILi64EEENS7_ILi96EEENS7_ILi128EEEEEENS_6half_tEfNS_4arch4Sm80ELb0ELb1ELb0ELb1ELb1ELb0ELb0ELb0ELi2ELi2ELi2ELi2ELb1EEENS1_21CollectiveEpilogueBwdISB_SC_SE_Li256ELb1ELb0ELi4EEENS1_19SingleTileSchedulerILb1ELb0ELb0ELi96EEEEEEEEEvNT_6ParamsE --------------------------
	.section	.text._ZN7cutlass13device_kernelIN5flash19enable_sm80_to_sm89INS1_16FlashAttnBwdSm80INS1_25CollectiveMainloopBwdSm80ILi2ELi1EN4cute5tupleIJNS5_1CILi64EEENS7_ILi96EEENS7_ILi128EEEEEENS_6half_tEfNS_4arch4Sm80ELb0ELb1ELb0ELb1ELb1ELb0ELb0ELb0ELi2ELi2ELi2ELi2ELb1EEENS1_21CollectiveEpilogueBwdISB_SC_SE_Li256ELb1ELb0ELi4EEENS1_19SingleTileSchedulerILb1ELb0ELb0ELi96EEEEEEEEEvNT_6ParamsE,"ax",@progbits
	.sectioninfo	@"SHI_REGISTERS=255"
	.align	128
.text._ZN7cutlass13device_kernelIN5flash19enable_sm80_to_sm89INS1_16FlashAttnBwdSm80INS1_25CollectiveMainloopBwdSm80ILi2ELi1EN4cute5tupleIJNS5_1CILi64EEENS7_ILi96EEENS7_ILi128EEEEEENS_6half_tEfNS_4arch4Sm80ELb0ELb1ELb0ELb1ELb1ELb0ELb0ELb0ELi2ELi2ELi2ELi2ELb1EEENS1_21CollectiveEpilogueBwdISB_SC_SE_Li256ELb1ELb0ELi4EEENS1_19SingleTileSchedulerILb1ELb0ELb0ELi96EEEEEEEEEvNT_6ParamsE:
        .type           _ZN7cutlass13device_kernelIN5flash19enable_sm80_to_sm89INS1_16FlashAttnBwdSm80INS1_25CollectiveMainloopBwdSm80ILi2ELi1EN4cute5tupleIJNS5_1CILi64EEENS7_ILi96EEENS7_ILi128EEEEEENS_6half_tEfNS_4arch4Sm80ELb0ELb1ELb0ELb1ELb1ELb0ELb0ELb0ELi2ELi2ELi2ELi2ELb1EEENS1_21CollectiveEpilogueBwdISB_SC_SE_Li256ELb1ELb0ELi4EEENS1_19SingleTileSchedulerILb1ELb0ELb0ELi96EEEEEEEEEvNT_6ParamsE,@function
        .size           _ZN7cutlass13device_kernelIN5flash19enable_sm80_to_sm89INS1_16FlashAttnBwdSm80INS1_25CollectiveMainloopBwdSm80ILi2ELi1EN4cute5tupleIJNS5_1CILi64EEENS7_ILi96EEENS7_ILi128EEEEEENS_6half_tEfNS_4arch4Sm80ELb0ELb1ELb0ELb1ELb1ELb0ELb0ELb0ELi2ELi2ELi2ELi2ELb1EEENS1_21CollectiveEpilogueBwdISB_SC_SE_Li256ELb1ELb0ELi4EEENS1_19SingleTileSchedulerILb1ELb0ELb0ELi96EEEEEEEEEvNT_6ParamsE,(.L_x_2301 - _ZN7cutlass13device_kernelIN5flash19enable_sm80_to_sm89INS1_16FlashAttnBwdSm80INS1_25CollectiveMainloopBwdSm80ILi2ELi1EN4cute5tupleIJNS5_1CILi64EEENS7_ILi96EEENS7_ILi128EEEEEENS_6half_tEfNS_4arch4Sm80ELb0ELb1ELb0ELb1ELb1ELb0ELb0ELb0ELi2ELi2ELi2ELi2ELb1EEENS1_21CollectiveEpilogueBwdISB_SC_SE_Li256ELb1ELb0ELi4EEENS1_19SingleTileSchedulerILb1ELb0ELb0ELi96EEEEEEEEEvNT_6ParamsE)
        .other          _ZN7cutlass13device_kernelIN5flash19enable_sm80_to_sm89INS1_16FlashAttnBwdSm80INS1_25CollectiveMainloopBwdSm80ILi2ELi1EN4cute5tupleIJNS5_1CILi64EEENS7_ILi96EEENS7_ILi128EEEEEENS_6half_tEfNS_4arch4Sm80ELb0ELb1ELb0ELb1ELb1ELb0ELb0ELb0ELi2ELi2ELi2ELi2ELb1EEENS1_21CollectiveEpilogueBwdISB_SC_SE_Li256ELb1ELb0ELi4EEENS1_19SingleTileSchedulerILb1ELb0ELb0ELi96EEEEEEEEEvNT_6ParamsE,@"STO_CUDA_ENTRY STV_DEFAULT"
_ZN7cutlass13device_kernelIN5flash19enable_sm80_to_sm89INS1_16FlashAttnBwdSm80INS1_25CollectiveMainloopBwdSm80ILi2ELi1EN4cute5tupleIJNS5_1CILi64EEENS7_ILi96EEENS7_ILi128EEEEEENS_6half_tEfNS_4arch4Sm80ELb0ELb1ELb0ELb1ELb1ELb0ELb0ELb0ELi2ELi2ELi2ELi2ELb1EEENS1_21CollectiveEpilogueBwdISB_SC_SE_Li256ELb1ELb0ELi4EEENS1_19SingleTileSchedulerILb1ELb0ELb0ELi96EEEEEEEEEvNT_6ParamsE:
        /* <DEDUP_REMOVED lines=22> */
.L_x_517:
        /* <DEDUP_REMOVED lines=13> */
.L_x_519:
[----:B------:R-:W-:Y:S02]  /*0230*/  ULDC UR5, c[0x0][0x3a4] ;  /* 0x0000e90000057ab9 */ /* 0x000fe40000000800 */
.L_x_518:
[----:B------:R-:W-:-:S04]  /*0240*/  UIMAD UR4, UR12, 0x60, URZ ;  /* 0x000000600c0478a4 */ /* 0x000fc8000f8e023f */
[----:B------:R-:W-:-:S04]  /*0250*/  UISETP.GE.AND UP0, UPT, UR4, UR5, UPT ;  /* 0x000000050400728c */ /* 0x000fc8000bf06270 */
[----:B------:R-:W-:Y:S01]  /*0260*/  USEL UR17, UR17, 0xffffffff, !UP0 ;  /* 0xffffffff11117887 */ /* 0x000fe2000c000000 */
[----:B------:R-:W-:Y:S05]  /*0270*/  BRA `(.L_x_520) ;  /* 0x0000019000007947 */ /* 0x000fea0003800000 */
.L_x_516:
        /* <DEDUP_REMOVED lines=8> */
.L_x_521:
        /* <DEDUP_REMOVED lines=13> */
.L_x_523:
[----:B------:R-:W-:Y:S02]  /*03d0*/  ULDC UR5, c[0x0][0x3a4] ;  /* 0x0000e90000057ab9 */ /* 0x000fe40000000800 */
.L_x_522:
[----:B------:R-:W-:-:S04]  /*03e0*/  UIMAD UR4, UR12, 0x60, URZ ;  /* 0x000000600c0478a4 */ /* 0x000fc8000f8e023f */
[----:B------:R-:W-:-:S04]  /*03f0*/  UISETP.GE.AND UP0, UPT, UR4, UR5, UPT ;  /* 0x000000050400728c */ /* 0x000fc8000bf06270 */
[----:B------:R-:W-:-:S06]  /*0400*/  USEL UR17, UR17, 0xffffffff, !UP0 ;  /* 0xffffffff11117887 */ /* 0x000fcc000c000000 */
.L_x_520:
        /* <DEDUP_REMOVED lines=48> */
.L_x_524:
        /* <DEDUP_REMOVED lines=10> */
.L_x_525:
[----:B------:R-:W-:Y:S05]  /*07b0*/  @!P1 BRA `(.L_x_526) ;  /* 0x0000005000009947 */ /* 0x000fea0003800000 */
[----:B----4-:R2:W3:Y:S04]  /*07c0*/  LDG.E R0, [R2.64] ;  /* 0x0000001202007981 */ /* 0x0104e8000c1e1900 */
[----:B--2---:R-:W2:Y:S01]  /*07d0*/  LDG.E R2, [R2.64+0x4] ;  /* 0x0000041202027981 */ /* 0x004ea2000c1e1900 */
[----:B---3--:R-:W3:Y:S08]  /*07e0*/  R2UR UR15, R0 ;  /* 0x00000000000f73c2 */ /* 0x008ef000000e0000 */
[----:B--2---:R-:W3:Y:S02]  /*07f0*/  R2UR UR4, R2 ;  /* 0x00000000020473c2 */ /* 0x004ee400000e0000 */
[----:B---3--:R-:W-:-:S06]  /*0800*/  UIADD3 UR15, -UR15, UR4, URZ ;  /* 0x000000040f0f7290 */ /* 0x008fcc000fffe13f */
.L_x_526:
        /* <DEDUP_REMOVED lines=15> */
.L_x_527:
        /* <DEDUP_REMOVED lines=573> */
.L_x_547:
        /* <DEDUP_REMOVED lines=133> */
.L_x_531:
[----:B------:R-:W-:Y:S04]  /*3520*/  MOV R3, 0x1 ;  /* 0x0000000100037802 */ /* 0x000fe80000000f00 */
[----:B------:R-:W-:Y:S11]  /*3530*/  ISETP.NE.AND P0, PT, R3, c[0x0][0x2a8], PT ;  /* 0x0000aa0003007a0c */ /* 0x000ff60003f05270 */
[----:B------:R-:W-:Y:S02]  /*3540*/  @!UPT UIADD3 URZ, URZ, URZ, URZ ;  /* 0x0000003f3f3ff290 */ /* 0x000fe4000fffe03f */
[----:B------:R-:W-:Y:S05]  /*3550*/  @P0 IMAD.HI.U32 R3, R2, c[0x0][0x2ac], RZ ;  /* 0x0000ab0002030a27 */ /* 0x000fea00078e00ff */
[----:B------:R-:W-:Y:S02]  /*3560*/  @P0 SHF.R.U32.HI R2, RZ, c[0x0][0x2b0], R3 ;  /* 0x0000ac00ff020a19 */ /* 0x000fe40000011603 */
.L_x_532:
[----:B------:R-:W-:Y:S05]  /*3570*/  BSYNC B0 ;  /* 0x0000000000007941 */ /* 0x000fea0003800000 */
.L_x_530:
[----:B------:R-:W-:Y:S02]  /*3580*/  IMAD R2, R2, c[0x0][0x2a8], R243 ;  /* 0x0000aa0002027a24 */ /* 0x000fe400078e02f3 */
[--C-:B------:R-:W-:Y:S02]  /*3590*/  IMAD.IADD R3, R239, 0x1, R0.reuse ;  /* 0x00000001ef037824 */ /* 0x100fe400078e0200 */
[----:B------:R-:W-:Y:S01]  /*35a0*/  IMAD.IADD R144, R241, 0x1, R0 ;  /* 0x00000001f1907824 */ /* 0x000fe200078e0200 */
[----:B------:R-:W-:Y:S02]  /*35b0*/  IADD3 R145, R2, c[0x0][0x2a8], RZ ;  /* 0x0000aa0002917a10 */ /* 0x000fe40007ffe0ff */
[----:B------:R-:W-:Y:S02]  /*35c0*/  IMNMX R3, R242, R3, PT ;  /* 0x00000003f2037217 */ /* 0x000fe40003800200 */
[----:B------:R-:W-:Y:S02]  /*35d0*/  IMNMX R144, R144, R2, !PT ;  /* 0x0000000290907217 */ /* 0x000fe40007800200 */
[----:B------:R-:W-:Y:S02]  /*35e0*/  IMNMX R145, R3, R145, PT ;  /* 0x0000009103917217 */ /* 0x000fe40003800200 */
.L_x_529:
        /* <DEDUP_REMOVED lines=18> */
.L_x_535:
[----:B------:R-:W-:Y:S04]  /*3710*/  MOV R29, 0x1 ;  /* 0x00000001001d7802 */ /* 0x000fe80000000f00 */
[----:B------:R-:W-:Y:S11]  /*3720*/  ISETP.NE.AND P0, PT, R29, c[0x0][0x2a8], PT ;  /* 0x0000aa001d007a0c */ /* 0x000ff60003f05270 */
[----:B------:R-:W-:Y:S02]  /*3730*/  @!UPT UIADD3 URZ, URZ, URZ, URZ ;  /* 0x0000003f3f3ff290 */ /* 0x000fe4000fffe03f */
[----:B------:R-:W-:Y:S05]  /*3740*/  @P0 IMAD.HI.U32 R29, R28, c[0x0][0x2ac], RZ ;  /* 0x0000ab001c1d0a27 */ /* 0x000fea00078e00ff */
[----:B------:R-:W-:Y:S02]  /*3750*/  @P0 SHF.R.U32.HI R28, RZ, c[0x0][0x2b0], R29 ;  /* 0x0000ac00ff1c0a19 */ /* 0x000fe4000001161d */
.L_x_536:
[----:B------:R-:W-:Y:S05]  /*3760*/  BSYNC B0 ;  /* 0x0000000000007941 */ /* 0x000fea0003800000 */
.L_x_534:
[----:B------:R-:W-:Y:S05]  /*3770*/  IMAD R28, R28, c[0x0][0x2a8], R243 ;  /* 0x0000aa001c1c7a24 */ /* 0x000fea00078e02f3 */
[----:B------:R-:W-:Y:S02]  /*3780*/  IADD3 R29, R28, c[0x0][0x2a8], RZ ;  /* 0x0000aa001c1d7a10 */ /* 0x000fe40007ffe0ff */
[----:B------:R-:W-:Y:S02]  /*3790*/  IMNMX R2, R2, R28, !PT ;  /* 0x0000001c02027217 */ /* 0x000fe40007800200 */
[----:B------:R-:W-:Y:S02]  /*37a0*/  IMNMX R3, R3, R29, PT ;  /* 0x0000001d03037217 */ /* 0x000fe40003800200 */
.L_x_533:
        /* <DEDUP_REMOVED lines=18> */
.L_x_539:
[----:B------:R-:W-:Y:S04]  /*38d0*/  MOV R29, 0x1 ;  /* 0x00000001001d7802 */ /* 0x000fe80000000f00 */
[----:B------:R-:W-:Y:S11]  /*38e0*/  ISETP.NE.AND P0, PT, R29, c[0x0][0x2a8], PT ;  /* 0x0000aa001d007a0c */ /* 0x000ff60003f05270 */
[----:B------:R-:W-:Y:S02]  /*38f0*/  @!UPT UIADD3 URZ, URZ, URZ, URZ ;  /* 0x0000003f3f3ff290 */ /* 0x000fe4000fffe03f */
[----:B------:R-:W-:Y:S05]  /*3900*/  @P0 IMAD.HI.U32 R29, R28, c[0x0][0x2ac], RZ ;  /* 0x0000ab001c1d0a27 */ /* 0x000fea00078e00ff */
[----:B------:R-:W-:Y:S02]  /*3910*/  @P0 SHF.R.U32.HI R28, RZ, c[0x0][0x2b0], R29 ;  /* 0x0000ac00ff1c0a19 */ /* 0x000fe4000001161d */
.L_x_540:
[----:B------:R-:W-:Y:S05]  /*3920*/  BSYNC B0 ;  /* 0x0000000000007941 */ /* 0x000fea0003800000 */
.L_x_538:
[----:B------:R-:W-:Y:S05]  /*3930*/  IMAD R28, R28, c[0x0][0x2a8], R243 ;  /* 0x0000aa001c1c7a24 */ /* 0x000fea00078e02f3 */
[----:B------:R-:W-:Y:S02]  /*3940*/  IADD3 R29, R28, c[0x0][0x2a8], RZ ;  /* 0x0000aa001c1d7a10 */ /* 0x000fe40007ffe0ff */
[----:B------:R-:W-:Y:S02]  /*3950*/  IMNMX R141, R141, R28, !PT ;  /* 0x0000001c8d8d7217 */ /* 0x000fe40007800200 */
[----:B------:R-:W-:Y:S02]  /*3960*/  IMNMX R142, R142, R29, PT ;  /* 0x0000001d8e8e7217 */ /* 0x000fe40003800200 */
.L_x_537:
        /* <DEDUP_REMOVED lines=18> */
.L_x_543:
[----:B------:R-:W-:Y:S04]  /*3a90*/  MOV R28, 0x1 ;  /* 0x00000001001c7802 */ /* 0x000fe80000000f00 */
[----:B------:R-:W-:Y:S11]  /*3aa0*/  ISETP.NE.AND P0, PT, R28, c[0x0][0x2a8], PT ;  /* 0x0000aa001c007a0c */ /* 0x000ff60003f05270 */
[----:B------:R-:W-:Y:S02]  /*3ab0*/  @!UPT UIADD3 URZ, URZ, URZ, URZ ;  /* 0x0000003f3f3ff290 */ /* 0x000fe4000fffe03f */
[----:B------:R-:W-:Y:S05]  /*3ac0*/  @P0 IMAD.HI.U32 R28, R0, c[0x0][0x2ac], RZ ;  /* 0x0000ab00001c0a27 */ /* 0x000fea00078e00ff */
[----:B------:R-:W-:Y:S02]  /*3ad0*/  @P0 SHF.R.U32.HI R0, RZ, c[0x0][0x2b0], R28 ;  /* 0x0000ac00ff000a19 */ /* 0x000fe4000001161c */
.L_x_544:
[----:B------:R-:W-:Y:S05]  /*3ae0*/  BSYNC B0 ;  /* 0x0000000000007941 */ /* 0x000fea0003800000 */
.L_x_542:
[----:B------:R-:W-:Y:S05]  /*3af0*/  IMAD R0, R0, c[0x0][0x2a8], R243 ;  /* 0x0000aa0000007a24 */ /* 0x000fea00078e02f3 */
[----:B------:R-:W-:Y:S02]  /*3b00*/  IADD3 R28, R0, c[0x0][0x2a8], RZ ;  /* 0x0000aa00001c7a10 */ /* 0x000fe40007ffe0ff */
[----:B------:R-:W-:Y:S02]  /*3b10*/  IMNMX R140, R140, R0, !PT ;  /* 0x000000008c8c7217 */ /* 0x000fe40007800200 */
[----:B------:R-:W-:Y:S02]  /*3b20*/  IMNMX R143, R143, R28, PT ;  /* 0x0000001c8f8f7217 */ /* 0x000fe40003800200 */
.L_x_541:
        /* <DEDUP_REMOVED lines=63> */
.L_x_545:
        /* <DEDUP_REMOVED lines=436> */
.L_x_546:
        /* <DEDUP_REMOVED lines=234> */
.L_x_528:
        /* <DEDUP_REMOVED lines=158> */
.L_x_549:
        /* <DEDUP_REMOVED lines=65> */
.L_x_551:
[----:B--2---:R-:W-:Y:S05]  /*76f0*/  BSYNC B0 ;  /* 0x0000000000007941 */ /* 0x004fea0003800000 */
.L_x_550:
        /* <DEDUP_REMOVED lines=16> */
.L_x_553:
[----:B------:R-:W-:Y:S05]  /*7800*/  BSYNC B0 ;  /* 0x0000000000007941 */ /* 0x000fea0003800000 */
.L_x_552:
        /* <DEDUP_REMOVED lines=16> */
.L_x_555:
[----:B------:R-:W-:Y:S05]  /*7910*/  BSYNC B0 ;  /* 0x0000000000007941 */ /* 0x000fea0003800000 */
.L_x_554:
        /* <DEDUP_REMOVED lines=16> */
.L_x_557:
[----:B------:R-:W-:Y:S05]  /*7a20*/  BSYNC B0 ;  /* 0x0000000000007941 */ /* 0x000fea0003800000 */
.L_x_556:
        /* <DEDUP_REMOVED lines=16> */
.L_x_559:
[----:B------:R-:W-:Y:S05]  /*7b30*/  BSYNC B0 ;  /* 0x0000000000007941 */ /* 0x000fea0003800000 */
.L_x_558:
        /* <DEDUP_REMOVED lines=16> */
.L_x_561:
[----:B------:R-:W-:Y:S05]  /*7c40*/  BSYNC B0 ;  /* 0x0000000000007941 */ /* 0x000fea0003800000 */
.L_x_560:
        /* <DEDUP_REMOVED lines=20> */
.L_x_563:
[----:B------:R-:W-:Y:S05]  /*7d90*/  BSYNC B0 ;  /* 0x0000000000007941 */ /* 0x000fea0003800000 */
.L_x_562:
        /* <DEDUP_REMOVED lines=14> */
.L_x_565:
[----:B------:R-:W-:Y:S05]  /*7e80*/  BSYNC B0 ;  /* 0x0000000000007941 */ /* 0x000fea0003800000 */
.L_x_564:
        /* <DEDUP_REMOVED lines=14> */
.L_x_567:
[----:B------:R-:W-:Y:S05]  /*7f70*/  BSYNC B0 ;  /* 0x0000000000007941 */ /* 0x000fea0003800000 */
.L_x_566:
        /* <DEDUP_REMOVED lines=14> */
.L_x_569:
[----:B------:R-:W-:Y:S05]  /*8060*/  BSYNC B0 ;  /* 0x0000000000007941 */ /* 0x000fea0003800000 */
.L_x_568:
        /* <DEDUP_REMOVED lines=14> */
.L_x_571:
[----:B------:R-:W-:Y:S05]  /*8150*/  BSYNC B0 ;  /* 0x0000000000007941 */ /* 0x000fea0003800000 */
.L_x_570:
        /* <DEDUP_REMOVED lines=14> */
.L_x_548:
        /* <DEDUP_REMOVED lines=31> */
.L_x_572:
        /* <DEDUP_REMOVED lines=40> */
.L_x_574:
[----:B------:R-:W-:Y:S05]  /*86b0*/  BSYNC B0 ;  /* 0x0000000000007941 */ /* 0x000fea0003800000 */
.L_x_573:
        /* <DEDUP_REMOVED lines=16> */
.L_x_576:
[----:B------:R-:W-:Y:S05]  /*87c0*/  BSYNC B0 ;  /* 0x0000000000007941 */ /* 0x000fea0003800000 */
.L_x_575:
        /* <DEDUP_REMOVED lines=16> */
.L_x_578:
[----:B------:R-:W-:Y:S05]  /*88d0*/  BSYNC B0 ;  /* 0x0000000000007941 */ /* 0x000fea0003800000 */
.L_x_577:
        /* <DEDUP_REMOVED lines=16> */
.L_x_580:
[----:B------:R-:W-:Y:S05]  /*89e0*/  BSYNC B0 ;  /* 0x0000000000007941 */ /* 0x000fea0003800000 */
.L_x_579:
        /* <DEDUP_REMOVED lines=16> */
.L_x_582:
[----:B------:R-:W-:Y:S05]  /*8af0*/  BSYNC B0 ;  /* 0x0000000000007941 */ /* 0x000fea0003800000 */
.L_x_581:
        /* <DEDUP_REMOVED lines=15> */
.L_x_584:
[----:B------:R-:W-:Y:S05]  /*8bf0*/  BSYNC B0 ;  /* 0x0000000000007941 */ /* 0x000fea0003800000 */
.L_x_583:
        /* <DEDUP_REMOVED lines=20> */
.L_x_586:
[----:B------:R-:W-:Y:S05]  /*8d40*/  BSYNC B0 ;  /* 0x0000000000007941 */ /* 0x000fea0003800000 */
.L_x_585:
        /* <DEDUP_REMOVED lines=14> */
.L_x_588:
[----:B------:R-:W-:Y:S05]  /*8e30*/  BSYNC B0 ;  /* 0x0000000000007941 */ /* 0x000fea0003800000 */
.L_x_587:
        /* <DEDUP_REMOVED lines=14> */
.L_x_590:
[----:B------:R-:W-:Y:S05]  /*8f20*/  BSYNC B0 ;  /* 0x0000000000007941 */ /* 0x000fea0003800000 */
.L_x_589:
        /* <DEDUP_REMOVED lines=14> */
.L_x_592:
[----:B------:R-:W-:Y:S05]  /*9010*/  BSYNC B0 ;  /* 0x0000000000007941 */ /* 0x000fea0003800000 */
.L_x_591:
        /* <DEDUP_REMOVED lines=14> */
.L_x_594:
[----:B------:R-:W-:Y:S05]  /*9100*/  BSYNC B0 ;  /* 0x0000000000007941 */ /* 0x000fea0003800000 */
.L_x_593:
        /* <DEDUP_REMOVED lines=13> */
.L_x_595:
        /* <DEDUP_REMOVED lines=10> */
.L_x_2301:


//--------------------- .text._ZN7cutlass13device_kernelIN5flash19enable_sm80_to_sm89INS1_16FlashAttnBwdSm80INS1_25CollectiveMainloopBwdSm80ILi2ELi1EN4cute5tupleIJNS5_1CILi64EEENS7_ILi96EEENS7_ILi128EEEEEENS_6half_tEfNS_4arch4Sm80ELb0ELb1ELb0ELb1ELb0ELb0ELb0ELb0ELi2ELi2ELi2ELi2ELb1EEENS1_24CollectiveEpilogueBwdGQAISB_fSE_Li256ELb1ELb0EEENS1_19SingleTileSchedulerILb1ELb0ELb0ELi96EEEEEEEEEvNT_6ParamsE --------------------------
	.section	.text._ZN7cutlass13device_kernelIN5flash19enable_sm80_to_sm89INS1_16FlashAttnBwdSm80INS1_25CollectiveMainloopBwdSm80ILi2ELi1EN4cute5tupleIJNS5_1CILi64EEENS7_ILi96EEENS7_ILi128EEEEEENS_6half_tEfNS_4arch4Sm80ELb0ELb1ELb0ELb1ELb0ELb0ELb0ELb0ELi2ELi2ELi2ELi2ELb1EEENS1_24CollectiveEpilogueBwdGQAISB_fSE_Li256ELb1ELb0EEENS1_19SingleTileSchedulerILb1ELb0ELb0ELi96EEEEEEEEEvNT_6ParamsE,"ax",@progbits
	.sectioninfo	@"SHI_REGISTERS=255"
	.align	128
.text._ZN7cutlass13device_kernelIN5flash19enable_sm80_to_sm89INS1_16FlashAttnBwdSm80INS1_25CollectiveMainloopBwdSm80ILi2ELi1EN4cute5tupleIJNS5_1CILi64EEENS7_ILi96EEENS7_ILi128EEEEEENS_6half_tEfNS_4arch4Sm80ELb0ELb1ELb0ELb1ELb0ELb0ELb0ELb0ELi2ELi2ELi2ELi2ELb1EEENS1_24CollectiveEpilogueBwdGQAISB_fSE_Li256ELb1ELb0EEENS1_19SingleTileSchedulerILb1ELb0ELb0ELi96EEEEEEEEEvNT_6ParamsE:
        .type           _ZN7cutlass13device_kernelIN5flash19enable_sm80_to_sm89INS1_16FlashAttnBwdSm80INS1_25CollectiveMainloopBwdSm80ILi2ELi1EN4cute5tupleIJNS5_1CILi64EEENS7_ILi96EEENS7_ILi128EEEEEENS_6half_tEfNS_4arch4Sm80ELb0ELb1ELb0ELb1ELb0ELb0ELb0ELb0ELi2ELi2ELi2ELi2ELb1EEENS1_24CollectiveEpilogueBwdGQAISB_fSE_Li256ELb1ELb0EEENS1_19SingleTileSchedulerILb1ELb0ELb0ELi96EEEEEEEEEvNT_6ParamsE,@function
        .size           _ZN7cutlass13device_kernelIN5flash19enable_sm80_to_sm89INS1_16FlashAttnBwdSm80INS1_25CollectiveMainloopBwdSm80ILi2ELi1EN4cute5tupleIJNS5_1CILi64EEENS7_ILi96EEENS7_ILi128EEEEEENS_6half_tEfNS_4arch4Sm80ELb0ELb1ELb0ELb1ELb0ELb0ELb0ELb0ELi2ELi2ELi2ELi2ELb1EEENS1_24CollectiveEpilogueBwdGQAISB_fSE_Li256ELb1ELb0EEENS1_19SingleTileSchedulerILb1ELb0ELb0ELi96EEEEEEEEEvNT_6ParamsE,(.L_x_2302 - _ZN7cutlass13device_kernelIN5flash19enable_sm80_to_sm89INS1_16FlashAttnBwdSm80INS1_25CollectiveMainloopBwdSm80ILi2ELi1EN4cute5tupleIJNS5_1CILi64EEENS7_ILi96EEENS7_ILi128EEEEEENS_6half_tEfNS_4arch4Sm80ELb0ELb1ELb0ELb1ELb0ELb0ELb0ELb0ELi2ELi2ELi2ELi2ELb1EEENS1_24CollectiveEpilogueBwdGQAISB_fSE_Li256ELb1ELb0EEENS1_19SingleTileSchedulerILb1ELb0ELb0ELi96EEEEEEEEEvNT_6ParamsE)
        .other          _ZN7cutlass13device_kernelIN5flash19enable_sm80_to_sm89INS1_16FlashAttnBwdSm80INS1_25CollectiveMainloopBwdSm80ILi2ELi1EN4cute5tupleIJNS5_1CILi64EEENS7_ILi96EEENS7_ILi128EEEEEENS_6half_tEfNS_4arch4Sm80ELb0ELb1ELb0ELb1ELb0ELb0ELb0ELb0ELi2ELi2ELi2ELi2ELb1EEENS1_24CollectiveEpilogueBwdGQAISB_fSE_Li256ELb1ELb0EEENS1_19SingleTileSchedulerILb1ELb0ELb0ELi96EEEEEEEEEvNT_6ParamsE,@"STO_CUDA_ENTRY STV_DEFAULT"
_ZN7cutlass13device_kernelIN5flash19enable_sm80_to_sm89INS1_16FlashAttnBwdSm80INS1_25CollectiveMainloopBwdSm80ILi2ELi1EN4cute5tupleIJNS5_1CILi64EEENS7_ILi96EEENS7_ILi128EEEEEENS_6half_tEfNS_4arch4Sm80ELb0ELb1ELb0ELb1ELb0ELb0ELb0ELb0ELi2ELi2ELi2ELi2ELb1EEENS1_24CollectiveEpilogueBwdGQAISB_fSE_Li256ELb1ELb0EEENS1_19SingleTileSchedulerILb1ELb0ELb0ELi96EEEEEEEEEvNT_6ParamsE:
        /* <DEDUP_REMOVED lines=22> */
.L_x_597:
        /* <DEDUP_REMOVED lines=13> */
.L_x_599:
[----:B------:R-:W-:Y:S02]  /*0230*/  ULDC UR5, c[0x0][0x3ac] ;  /* 0x0000eb0000057ab9 */ /* 0x000fe40000000800 */
.L_x_598:
[----:B------:R-:W-:-:S04]  /*0240*/  UIMAD UR4, UR10, 0x60, URZ ;  /* 0x000000600a0478a4 */ /* 0x000fc8000f8e023f */
[----:B------:R-:W-:-:S04]  /*0250*/  UISETP.GE.AND UP0, UPT, UR4, UR5, UPT ;  /* 0x000000050400728c */ /* 0x000fc8000bf06270 */
[----:B------:R-:W-:Y:S01]  /*0260*/  USEL UR15, UR15, 0xffffffff, !UP0 ;  /* 0xffffffff0f0f7887 */ /* 0x000fe2000c000000 */
[----:B------:R-:W-:Y:S05]  /*0270*/  BRA `(.L_x_600) ;  /* 0x0000019000007947 */ /* 0x000fea0003800000 */
.L_x_596:
        /* <DEDUP_REMOVED lines=8> */
.L_x_601:
        /* <DEDUP_REMOVED lines=13> */
.L_x_603:
[----:B------:R-:W-:Y:S02]  /*03d0*/  ULDC UR5, c[0x0][0x3ac] ;  /* 0x0000eb0000057ab9 */ /* 0x000fe40000000800 */
.L_x_602:
[----:B------:R-:W-:-:S04]  /*03e0*/  UIMAD UR4, UR10, 0x60, URZ ;  /* 0x000000600a0478a4 */ /* 0x000fc8000f8e023f */
[----:B------:R-:W-:-:S04]  /*03f0*/  UISETP.GE.AND UP0, UPT, UR4, UR5, UPT ;  /* 0x000000050400728c */ /* 0x000fc8000bf06270 */
[----:B------:R-:W-:-:S06]  /*0400*/  USEL UR15, UR15, 0xffffffff, !UP0 ;  /* 0xffffffff0f0f7887 */ /* 0x000fcc000c000000 */
.L_x_600:
        /* <DEDUP_REMOVED lines=8> */
[----:B------:R-:W-:Y:S01]  /*0490*/  UISETP.NE.U32.AND UP1, UPT, URZ, UR4, UPT ;  /* 0x000000043f00728c */ /* 0x000fe2000bf25070 */
[----:B------:R-:W-:Y:S01]  /*04a0*/  PLOP3.LUT P2, PT, PT, PT, UP2, 0x80, 0x0 ;  /* 0x000000000000781c */ /* 0x000fe20003f4f028 */
[----:B------:R-:W-:Y:S01]  /*04b0*/  IMAD.U32 R8, RZ, RZ, UR8 ;  /* 0x00000008ff087e24 */ /* 0x000fe2000f8e00ff */
[----:B------:R-:W-:Y:S01]  /*04c0*/  ULDC.64 UR12, c[0x0][0x2d0] ;  /* 0x0000b400000c7ab9 */ /* 0x000fe20000000a00 */
[----:B------:R-:W-:Y:S01]  /*04d0*/  IMAD.U32 R9, RZ, RZ, UR9 ;  /* 0x00000009ff097e24 */ /* 0x000fe2000f8e00ff */
[----:B------:R-:W-:Y:S02]  /*04e0*/  UISETP.NE.AND.EX UP1, UPT, URZ, UR5, UPT, UP1 ;  /* 0x000000053f00728c */ /* 0x000fe4000bf25310 */
[----:B------:R-:W-:Y:S02]  /*04f0*/  UIMAD.WIDE UR12, UR15, UR6, UR12 ;  /* 0x000000060f0c72a5 */ /* 0x000fe4000f8e020c */
[----:B------:R-:W-:Y:S02]  /*0500*/  ULDC.64 UR4, c[0x0][0x2d8] ;  /* 0x0000b60000047ab9 */ /* 0x000fe40000000a00 */
[----:B------:R-:W-:Y:S01]  /*0510*/  PLOP3.LUT P1, PT, PT, PT, UP1, 0x80, 0x0 ;  /* 0x000000000000781c */ /* 0x000fe20003f2f018 */
[----:B------:R-:W-:-:S02]  /*0520*/  UISETP.NE.U32.AND UP0, UPT, URZ, UR4, UPT ;  /* 0x000000043f00728c */ /* 0x000fc4000bf05070 */
[----:B------:R-:W2:Y:S01]  /*0530*/  @P2 LDG.E R0, [R8.64] ;  /* 0x0000001208002981 */ /* 0x000ea2000c1e1900 */
[----:B------:R-:W-:Y:S01]  /*0540*/  MOV R2, UR12 ;  /* 0x0000000c00027c02 */ /* 0x000fe20008000f00 */
[----:B------:R-:W-:Y:S01]  /*0550*/  IMAD.U32 R3, RZ, RZ, UR13 ;  /* 0x0000000dff037e24 */ /* 0x000fe2000f8e00ff */
[----:B------:R-:W-:Y:S01]  /*0560*/  UISETP.NE.AND.EX UP0, UPT, URZ, UR5, UPT, UP0 ;  /* 0x000000053f00728c */ /* 0x000fe2000bf05300 */
[----:B------:R-:W3:Y:S02]  /*0570*/  @P2 LDG.E R5, [R8.64] ;  /* 0x0000001208052981 */ /* 0x000ee4000c1e1900 */
[----:B------:R-:W-:-:S03]  /*0580*/  ULDC.64 UR4, c[0x0][0x2d8] ;  /* 0x0000b60000047ab9 */ /* 0x000fc60000000a00 */
[----:B------:R-:W-:Y:S01]  /*0590*/  PLOP3.LUT P0, PT, PT, PT, UP0, 0x80, 0x0 ;  /* 0x000000000000781c */ /* 0x000fe20003f0f008 */
[----:B------:R-:W4:Y:S04]  /*05a0*/  @P1 LDG.E R4, [R2.64] ;  /* 0x0000001202041981 */ /* 0x000f28000c1e1900 */
[----:B------:R-:W-:-:S06]  /*05b0*/  @UP0 UIMAD.WIDE UR4, UR15, UR6, UR4 ;  /* 0x000000060f0402a5 */ /* 0x000fcc000f8e0204 */
[----:B------:R-:W-:Y:S01]  /*05c0*/  MOV R6, UR4 ;  /* 0x0000000400067c02 */ /* 0x000fe20008000f00 */
[----:B------:R-:W-:-:S05]  /*05d0*/  IMAD.U32 R7, RZ, RZ, UR5 ;  /* 0x00000005ff077e24 */ /* 0x000fca000f8e00ff */
[----:B------:R-:W5:Y:S01]  /*05e0*/  @P0 LDG.E R6, [R6.64] ;  /* 0x0000001206060981 */ /* 0x000f62000c1e1900 */
[----:B------:R-:W-:Y:S02]  /*05f0*/  ULDC UR14, c[0x0][0x168] ;  /* 0x00005a00000e7ab9 */ /* 0x000fe40000000800 */
[----:B------:R-:W-:Y:S02]  /*0600*/  UMOV UR20, URZ ;  /* 0x0000003f00147c82 */ /* 0x000fe40008000000 */
[----:B------:R-:W-:Y:S02]  /*0610*/  UMOV UR16, URZ ;  /* 0x0000003f00107c82 */ /* 0x000fe40008000000 */
[----:B------:R-:W-:Y:S02]  /*0620*/  UMOV UR17, URZ ;  /* 0x0000003f00117c82 */ /* 0x000fe40008000000 */
[----:B------:R-:W-:Y:S01]  /*0630*/  ULDC UR13, c[0x0][0x198] ;  /* 0x00006600000d7ab9 */ /* 0x000fe20000000800 */
[----:B--2---:R-:W1:Y:S08]  /*0640*/  @P2 R2UR UR5, R0 ;  /* 0x00000000000523c2 */ /* 0x004e7000000e0000 */
[----:B---3--:R-:W2:Y:S08]  /*0650*/  @P2 R2UR UR11, R5 ;  /* 0x00000000050b23c2 */ /* 0x008eb000000e0000 */
[----:B----4-:R-:W3:Y:S01]  /*0660*/  @P1 R2UR UR9, R4 ;  /* 0x00000000040913c2 */ /* 0x010ee200000e0000 */
[----:B-1----:R-:W-:-:S04]  /*0670*/  @UP2 ULEA UR5, UR15, UR5, 0x6 ;  /* 0x000000050f052291 */ /* 0x002fc8000f8e303f */
[----:B------:R-:W-:-:S04]  /*0680*/  @UP2 USHF.R.S32.HI UR4, URZ, 0x1f, UR5 ;  /* 0x0000001f3f042899 */ /* 0x000fc80008011405 */
[----:B------:R-:W-:Y:S02]  /*0690*/  @UP2 ULEA.HI UR4, UR4, UR5, URZ, 0x6 ;  /* 0x0000000504042291 */ /* 0x000fe4000f8f303f */
[----:B--2---:R-:W-:Y:S02]  /*06a0*/  @UP2 USHF.R.S32.HI UR8, URZ, 0x1f, UR11 ;  /* 0x0000001f3f082899 */ /* 0x004fe4000801140b */
[----:B---3--:R-:W-:Y:S02]  /*06b0*/  @UP1 USHF.R.S32.HI UR7, URZ, 0x1f, UR9 ;  /* 0x0000001f3f071899 */ /* 0x008fe40008011409 */
[----:B------:R-:W-:Y:S01]  /*06c0*/  @UP2 ULOP3.LUT UR20, UR4, 0xffffffc0, URZ, 0xc0, !UPT ;  /* 0xffffffc004142892 */ /* 0x000fe2000f8ec03f */
[----:B-----5:R1:W2:Y:S01]  /*06d0*/  @P0 R2UR UR14, R6 ;  /* 0x00000000060e03c2 */ /* 0x0202a200000e0000 */
[----:B------:R-:W-:Y:S02]  /*06e0*/  UMOV UR5, URZ ;  /* 0x0000003f00057c82 */ /* 0x000fe40008000000 */
[----:B------:R-:W-:-:S02]  /*06f0*/  UMOV UR4, URZ ;  /* 0x0000003f00047c82 */ /* 0x000fc40008000000 */
[----:B------:R-:W-:Y:S02]  /*0700*/  @UP2 UMOV UR4, UR11 ;  /* 0x0000000b00042c82 */ /* 0x000fe40008000000 */
[----:B------:R-:W-:Y:S02]  /*0710*/  @UP2 UMOV UR5, UR8 ;  /* 0x0000000800052c82 */ /* 0x000fe40008000000 */
[----:B------:R-:W-:Y:S02]  /*0720*/  @UP1 UMOV UR16, UR9 ;  /* 0x0000000900101c82 */ /* 0x000fe40008000000 */
[----:B------:R-:W-:Y:S01]  /*0730*/  @UP1 UMOV UR17, UR7 ;  /* 0x0000000700111c82 */ /* 0x000fe20008000000 */
[----:B------:R-:W-:Y:S05]  /*0740*/  @P0 BRA `(.L_x_604) ;  /* 0x0000006000000947 */ /* 0x000fea0003800000 */
[----:B------:R-:W-:Y:S05]  /*0750*/  @!P2 BRA `(.L_x_604) ;  /* 0x000000500000a947 */ /* 0x000fea0003800000 */
[----:B------:R-:W3:Y:S04]  /*0760*/  LDG.E R4, [R8.64] ;  /* 0x0000001208047981 */ /* 0x000ee8000c1e1900 */
[----:B------:R-:W4:Y:S01]  /*0770*/  LDG.E R0, [R8.64+0x4] ;  /* 0x0000041208007981 */ /* 0x000f22000c1e1900 */
[----:B--23--:R-:W2:Y:S08]  /*0780*/  R2UR UR14, R4 ;  /* 0x00000000040e73c2 */ /* 0x00ceb000000e0000 */
[----:B----4-:R-:W2:Y:S02]  /*0790*/  R2UR UR7, R0 ;  /* 0x00000000000773c2 */ /* 0x010ea400000e0000 */
[----:B--2---:R-:W-:-:S06]  /*07a0*/  UIADD3 UR14, -UR14, UR7, URZ ;  /* 0x000000070e0e7290 */ /* 0x004fcc000fffe13f */
.L_x_604:
[----:B------:R-:W-:-:S04]  /*07b0*/  ISETP.NE.U32.AND P0, PT, RZ, c[0x0][0x2e0], PT ;  /* 0x0000b800ff007a0c */ /* 0x000fc80003f05070 */
[----:B------:R-:W-:-:S13]  /*07c0*/  ISETP.NE.AND.EX P0, PT, RZ, c[0x0][0x2e4], PT, P0 ;  /* 0x0000b900ff007a0c */ /* 0x000fda0003f05300 */
[----:B------:R-:W-:Y:S05]  /*07d0*/  @!P0 BRA `(.L_x_605) ;  /* 0x0000007000008947 */ /* 0x000fea0003800000 */
[----:B------:R-:W-:Y:S02]  /*07e0*/  ULDC.64 UR8, c[0x0][0x2e0] ;  /* 0x0000b80000087ab9 */ /* 0x000fe40000000a00 */
[----:B------:R-:W-:-:S06]  /*07f0*/  UIMAD.WIDE UR8, UR15, UR6, UR8 ;  /* 0x000000060f0872a5 */ /* 0x000fcc000f8e0208 */
[----:B------:R-:W-:Y:S02]  /*0800*/  MOV R2, UR8 ;  /* 0x0000000800027c02 */ /* 0x000fe40008000f00 */
[----:B------:R-:W-:-:S05]  /*0810*/  MOV R3, UR9 ;  /* 0x0000000900037c02 */ /* 0x000fca0008000f00 */
[----:B------:R-:W3:Y:S02]  /*0820*/  LDG.E R0, [R2.64] ;  /* 0x0000001202007981 */ /* 0x000ee4000c1e1900 */
[----:B---3--:R3:W4:Y:S02]  /*0830*/  R2UR UR13, R0 ;  /* 0x00000000000d73c2 */ /* 0x00872400000e0000 */
[----:B---34-:R-:W-:Y:S05]  /*0840*/  BRA `(.L_x_606) ;  /* 0x0000006000007947 */ /* 0x018fea0003800000 */
.L_x_605:
[----:B------:R-:W-:Y:S05]  /*0850*/  @!P1 BRA `(.L_x_606) ;  /* 0x0000005000009947 */ /* 0x000fea0003800000 */
[----:B------:R3:W4:Y:S04]  /*0860*/  LDG.E R0, [R2.64] ;  /* 0x0000001202007981 */ /* 0x000728000c1e1900 */
[----:B---3--:R-:W3:Y:S01]  /*0870*/  LDG.E R2, [R2.64+0x4] ;  /* 0x0000041202027981 */ /* 0x008ee2000c1e1900 */
[----:B----4-:R-:W4:Y:S08]  /*0880*/  R2UR UR13, R0 ;  /* 0x00000000000d73c2 */ /* 0x010f3000000e0000 */
[----:B---3--:R-:W4:Y:S02]  /*0890*/  R2UR UR6, R2 ;  /* 0x00000000020673c2 */ /* 0x008f2400000e0000 */
[----:B----4-:R-:W-:-:S06]  /*08a0*/  UIADD3 UR13, -UR13, UR6, URZ ;  /* 0x000000060d0d7290 */ /* 0x010fcc000fffe13f */
.L_x_606:
[----:B--2---:R-:W-:Y:S01]  /*08b0*/  UIADD3 UR7, UR14, 0x3f, URZ ;  /* 0x0000003f0e077890 */ /* 0x004fe2000fffe03f */
        /* <DEDUP_REMOVED lines=14> */
.L_x_607:
        /* <DEDUP_REMOVED lines=9> */
[----:B------:R-:W-:Y:S01]  /*0a30*/  CS2R R130, SRZ ;  /* 0x0000000000827805 */ /* 0x000fe2000001ff00 */
[----:B------:R-:W-:Y:S01]  /*0a40*/  CS2R R128, SRZ ;  /* 0x0000000000807805 */ /* 0x000fe2000001ff00 */
        /* <DEDUP_REMOVED lines=50> */
[----:B------:R-:W2:Y:S01]  /*0d70*/  S2R R14, SR_CTAID.X ;  /* 0x00000000000e7919 */ /* 0x000ea20000002500 */
[----:B------:R-:W-:Y:S01]  /*0d80*/  IMAD.MOV.U32 R0, RZ, RZ, c[0x0][0x248] ;  /* 0x00009200ff007624 */ /* 0x000fe200078e00ff */
[----:B------:R-:W-:Y:S01]  /*0d90*/  USHF.L.U32 UR6, UR20, 0x7, URZ ;  /* 0x0000000714067899 */ /* 0x000fe2000800063f */
[--C-:B------:R-:W-:Y:S01]  /*0da0*/  SHF.R.S32.HI R32, RZ, 0x1f, R34.reuse ;  /* 0x0000001fff207819 */ /* 0x100fe20000011422 */
[----:B------:R-:W-:Y:S01]  /*0db0*/  IMAD.MOV.U32 R3, RZ, RZ, 0x1 ;  /* 0x00000001ff037424 */ /* 0x000fe200078e00ff */
[----:B------:R-:W-:Y:S01]  /*0dc0*/  SHF.R.S32.HI R2, RZ, 0x1f, R34 ;  /* 0x0000001fff027819 */ /* 0x000fe20000011422 */
[----:B-1----:R-:W-:Y:S01]  /*0dd0*/  IMAD.MOV.U32 R6, RZ, RZ, R28 ;  /* 0x000000ffff067224 */ /* 0x002fe200078e001c */
[----:B------:R-:W-:Y:S01]  /*0de0*/  ISETP.NE.AND P1, PT, R0, 0x1, PT ;  /* 0x000000010000780c */ /* 0x000fe20003f25270 */
[----:B------:R-:W-:Y:S01]  /*0df0*/  IMAD.U32 R0, RZ, RZ, UR6 ;  /* 0x00000006ff007e24 */ /* 0x000fe2000f8e00ff */
[----:B------:R-:W-:Y:S01]  /*0e00*/  LEA.HI R216, R32, R34, RZ, 0x3 ;  /* 0x0000002220d87211 */ /* 0x000fe200078f18ff */
[----:B------:R-:W-:Y:S01]  /*0e10*/  USEL UR9, UR15, URZ, !UP1 ;  /* 0x0000003f0f097287 */ /* 0x000fe2000c800000 */
[----:B------:R-:W-:Y:S01]  /*0e20*/  IADD3 R20, P0, R34, UR6, RZ ;  /* 0x0000000622147c10 */ /* 0x000fe2000ff1e0ff */
[----:B------:R-:W-:Y:S01]  /*0e30*/  ULDC.64 UR6, c[0x0][0x218] ;  /* 0x0000860000067ab9 */ /* 0x000fe20000000a00 */
[----:B------:R-:W-:Y:S01]  /*0e40*/  SHF.R.S32.HI R248, RZ, 0x3, R216 ;  /* 0x00000003fff87819 */ /* 0x000fe200000114d8 */
[----:B------:R-:W-:Y:S01]  /*0e50*/  UIMAD UR10, UR10, -0x60, URZ ;  /* 0xffffffa00a0a78a4 */ /* 0x000fe2000f8e023f */
[----:B------:R-:W-:Y:S01]  /*0e60*/  LEA.HI.X.SX32 R21, R0, R2, 0x1, P0 ;  /* 0x0000000200157211 */ /* 0x000fe200000f0eff */
[----:B------:R-:W-:Y:S01]  /*0e70*/  UMOV UR22, 0x6 ;  /* 0x0000000600167882 */ /* 0x000fe20000000000 */
[----:B------:R-:W-:Y:S01]  /*0e80*/  LOP3.LUT R0, R216, 0xfffffff8, RZ, 0xc0, !PT ;  /* 0xfffffff8d8007812 */ /* 0x000fe200078ec0ff */
[----:B------:R-:W-:Y:S01]  /*0e90*/  IMAD.SHL.U32 R19, R34, 0x4, RZ ;  /* 0x0000000422137824 */ /* 0x000fe200078e00ff */
[----:B------:R-:W-:Y:S01]  /*0ea0*/  SHF.R.S32.HI R7, RZ, 0x1f, R248 ;  /* 0x0000001fff077819 */ /* 0x000fe200000114f8 */
[----:B------:R-:W-:Y:S01]  /*0eb0*/  @P1 IMAD.HI.U32 R5, R28, c[0x0][0x24c], RZ ;  /* 0x000093001c051a27 */ /* 0x000fe200078e00ff */
[----:B------:R-:W-:Y:S01]  /*0ec0*/  IADD3 R2, P0, R248, UR16, RZ ;  /* 0x00000010f8027c10 */ /* 0x000fe2000ff1e0ff */
[----:B------:R-:W-:Y:S01]  /*0ed0*/  USHF.R.S32.HI UR16, URZ, 0x1f, UR15 ;  /* 0x0000001f3f107899 */ /* 0x000fe2000801140f */
[----:B------:R-:W-:Y:S01]  /*0ee0*/  ISETP.LE.AND P4, PT, R3, c[0x0][0x2a8], PT ;  /* 0x0000aa0003007a0c */ /* 0x000fe20003f83270 */
[----:B------:R-:W-:Y:S01]  /*0ef0*/  IMAD.IADD R22, R34, 0x1, -R0 ;  /* 0x0000000122167824 */ /* 0x000fe200078e0a00 */
[----:B------:R-:W-:Y:S01]  /*0f00*/  LEA.HI R4, R32, R34, RZ, 0x6 ;  /* 0x0000002220047211 */ /* 0x000fe200078f30ff */
[----:B------:R-:W-:Y:S01]  /*0f10*/  IMAD.SHL.U32 R0, R248, 0x40, RZ ;  /* 0x00000040f8007824 */ /* 0x000fe200078e00ff */
[----:B------:R-:W-:Y:S01]  /*0f20*/  IADD3.X R3, R7, UR17, RZ, P0, !PT ;  /* 0x0000001107037c10 */ /* 0x000fe200087fe4ff */
[----:B------:R-:W-:Y:S01]  /*0f30*/  IMAD.SHL.U32 R16, R22, 0x8, RZ ;  /* 0x0000000816107824 */ /* 0x000fe200078e00ff */
[----:B------:R-:W-:Y:S01]  /*0f40*/  SHF.R.S32.HI R23, RZ, 0x6, R4 ;  /* 0x00000006ff177819 */ /* 0x000fe20000011404 */
[----:B------:R-:W-:Y:S01]  /*0f50*/  USEL UR8, UR16, URZ, !UP1 ;  /* 0x0000003f10087287 */ /* 0x000fe2000c800000 */
[----:B------:R-:W-:Y:S01]  /*0f60*/  LOP3.LUT R0, R0, 0x1c0, RZ, 0xc0, !PT ;  /* 0x000001c000007812 */ /* 0x000fe200078ec0ff */
[----:B--2---:R-:W-:Y:S01]  /*0f70*/  IMAD.WIDE R14, R14, 0x60, R2 ;  /* 0x000000600e0e7825 */ /* 0x004fe200078e0202 */
[----:B------:R-:W-:Y:S01]  /*0f80*/  IADD3 R2, P0, R248, UR4, RZ ;  /* 0x00000004f8027c10 */ /* 0x000fe2000ff1e0ff */
[----:B------:R-:W-:Y:S01]  /*0f90*/  USEL UR17, UR15, URZ, !UP2 ;  /* 0x0000003f0f117287 */ /* 0x000fe2000d000000 */
[----:B------:R-:W-:Y:S01]  /*0fa0*/  LOP3.LUT R4, R0, 0x38, R16, 0xf8, !PT ;  /* 0x0000003800047812 */ /* 0x000fe200078ef810 */
[----:B------:R-:W-:Y:S01]  /*0fb0*/  IMAD.SHL.U32 R26, R23, 0x200, RZ ;  /* 0x00000200171a7824 */ /* 0x000fe200078e00ff */
[----:B------:R-:W-:Y:S01]  /*0fc0*/  SHF.R.U32.HI R3, RZ, 0x3, R0 ;  /* 0x00000003ff037819 */ /* 0x000fe20000011600 */
[----:B------:R-:W-:Y:S01]  /*0fd0*/  USEL UR16, UR16, URZ, !UP2 ;  /* 0x0000003f10107287 */ /* 0x000fe2000d000000 */
[----:B------:R-:W-:Y:S01]  /*0fe0*/  IADD3.X R0, R7, UR5, RZ, P0, !PT ;  /* 0x0000000507007c10 */ /* 0x000fe200087fe4ff */
[----:B------:R-:W-:Y:S01]  /*0ff0*/  ULDC.64 UR4, c[0x0][0x1e8] ;  /* 0x00007a0000047ab9 */ /* 0x000fe20000000a00 */
[----:B------:R-:W-:Y:S01]  /*1000*/  @P1 SHF.R.U32.HI R6, RZ, c[0x0][0x250], R5 ;  /* 0x00009400ff061a19 */ /* 0x000fe20000011605 */
[----:B------:R-:W-:Y:S01]  /*1010*/  UIMAD UR4, UR8, UR4, URZ ;  /* 0x00000004080472a4 */ /* 0x000fe2000f8e023f */
[----:B------:R-:W-:Y:S01]  /*1020*/  LOP3.LUT R236, R26, R4, R3, 0xf6, !PT ;  /* 0x000000041aec7212 */ /* 0x000fe200078ef603 */
[C---:B------:R-:W-:Y:S01]  /*1030*/  IMAD R3, R0.reuse, c[0x0][0x178], RZ ;  /* 0x00005e0000037a24 */ /* 0x040fe200078e02ff */
[----:B------:R-:W-:Y:S01]  /*1040*/  SHF.R.S32.HI R17, RZ, 0x1f, R16 ;  /* 0x0000001fff117819 */ /* 0x000fe20000011410 */
[----:B------:R-:W-:Y:S01]  /*1050*/  IMAD R0, R0, c[0x0][0x208], RZ ;  /* 0x0000820000007a24 */ /* 0x000fe200078e02ff */
[----:B------:R-:W-:Y:S01]  /*1060*/  SHF.R.S32.HI R7, RZ, 0x1f, R6 ;  /* 0x0000001fff077819 */ /* 0x000fe20000011406 */
[C---:B------:R-:W-:Y:S01]  /*1070*/  IMAD R8, R2.reuse, c[0x0][0x17c], R3 ;  /* 0x00005f0002087a24 */ /* 0x040fe200078e0203 */
[----:B------:R-:W-:Y:S01]  /*1080*/  UIMAD UR21, UR9, UR5, UR4 ;  /* 0x00000005091572a4 */ /* 0x000fe2000f8e0204 */
[C---:B------:R-:W-:Y:S01]  /*1090*/  IMAD R10, R2.reuse, c[0x0][0x20c], R0 ;  /* 0x00008300020a7a24 */ /* 0x040fe200078e0200 */
[----:B------:R-:W-:Y:S01]  /*10a0*/  UIMAD UR6, UR16, UR6, URZ ;  /* 0x00000006100672a4 */ /* 0x000fe2000f8e023f */
[--C-:B------:R-:W-:Y:S01]  /*10b0*/  IMAD.WIDE.U32 R4, R2, c[0x0][0x178], R16.reuse ;  /* 0x00005e0002047a25 */ /* 0x100fe200078e0010 */
[----:B------:R-:W-:Y:S01]  /*10c0*/  ULDC.64 UR4, c[0x0][0x1b8] ;  /* 0x00006e0000047ab9 */ /* 0x000fe20000000a00 */
[----:B------:R-:W-:Y:S01]  /*10d0*/  ISETP.GE.AND P3, PT, R16, c[0x0][0x1cc], PT ;  /* 0x0000730010007a0c */ /* 0x000fe20003f66270 */
[----:B------:R-:W-:Y:S01]  /*10e0*/  UIMAD UR4, UR8, UR4, URZ ;  /* 0x00000004080472a4 */ /* 0x000fe2000f8e023f */
[----:B------:R-:W-:Y:S01]  /*10f0*/  IMAD.WIDE.U32 R2, R2, c[0x0][0x208], R16 ;  /* 0x0000820002027a25 */ /* 0x000fe200078e0010 */
[----:B------:R-:W-:Y:S01]  /*1100*/  UIMAD UR7, UR17, UR7, UR6 ;  /* 0x00000007110772a4 */ /* 0x000fe2000f8e0206 */
[----:B------:R-:W-:Y:S01]  /*1110*/  IADD3 R31, R16, 0x40, RZ ;  /* 0x00000040101f7810 */ /* 0x000fe20007ffe0ff */
[----:B------:R-:W-:Y:S01]  /*1120*/  UIMAD UR5, UR9, UR5, UR4 ;  /* 0x00000005090572a4 */ /* 0x000fe2000f8e0204 */
[C---:B------:R-:W-:Y:S01]  /*1130*/  IMAD R9, R7.reuse, c[0x0][0x1e0], RZ ;  /* 0x0000780007097a24 */ /* 0x040fe200078e02ff */
[----:B------:R-:W-:Y:S01]  /*1140*/  CS2R R130, SRZ ;  /* 0x0000000000827805 */ /* 0x000fe2000001ff00 */
[----:B------:R-:W-:Y:S01]  /*1150*/  IMAD R0, R7, c[0x0][0x1b0], RZ ;  /* 0x00006c0007007a24 */ /* 0x000fe200078e02ff */
[----:B------:R-:W-:Y:S01]  /*1160*/  ISETP.GE.AND P2, PT, R31, c[0x0][0x1cc], PT ;  /* 0x000073001f007a0c */ /* 0x000fe20003f46270 */
[----:B------:R-:W-:Y:S01]  /*1170*/  IMAD.IADD R7, R3, 0x1, R10 ;  /* 0x0000000103077824 */ /* 0x000fe200078e020a */
[----:B------:R-:W-:Y:S01]  /*1180*/  CS2R R128, SRZ ;  /* 0x0000000000807805 */ /* 0x000fe2000001ff00 */
[C---:B------:R-:W-:Y:S01]  /*1190*/  IMAD R18, R6.reuse, c[0x0][0x1e4], R9 ;  /* 0x0000790006127a24 */ /* 0x040fe200078e0209 */
        /* <DEDUP_REMOVED lines=15> */
[----:B------:R-:W-:Y:S01]  /*1290*/  IMAD.MOV.U32 R8, RZ, RZ, R4 ;  /* 0x000000ffff087224 */ /* 0x000fe200078e0004 */
[----:B------:R-:W-:Y:S01]  /*12a0*/  CS2R R108, SRZ ;  /* 0x00000000006c7805 */ /* 0x000fe2000001ff00 */
[----:B------:R-:W-:Y:S01]  /*12b0*/  IMAD.MOV.U32 R4, RZ, RZ, R10 ;  /* 0x000000ffff047224 */ /* 0x000fe200078e000a */
[----:B------:R-:W-:Y:S01]  /*12c0*/  CS2R R106, SRZ ;  /* 0x00000000006a7805 */ /* 0x000fe2000001ff00 */
[----:B------:R-:W-:Y:S01]  /*12d0*/  IMAD.IADD R3, R13, 0x1, R0 ;  /* 0x000000010d037824 */ /* 0x000fe200078e0200 */
[----:B------:R-:W-:Y:S01]  /*12e0*/  CS2R R104, SRZ ;  /* 0x0000000000687805 */ /* 0x000fe2000001ff00 */
[C---:B------:R-:W-:Y:S01]  /*12f0*/  IMAD R10, R18.reuse, c[0x0][0x180], RZ ;  /* 0x00006000120a7a24 */ /* 0x040fe200078e02ff */
[----:B------:R-:W-:Y:S01]  /*1300*/  CS2R R102, SRZ ;  /* 0x0000000000667805 */ /* 0x000fe2000001ff00 */
[----:B------:R-:W-:Y:S01]  /*1310*/  IMAD.MOV.U32 R6, RZ, RZ, R2 ;  /* 0x000000ffff067224 */ /* 0x000fe200078e0002 */
[----:B------:R-:W-:Y:S01]  /*1320*/  CS2R R100, SRZ ;  /* 0x0000000000647805 */ /* 0x000fe2000001ff00 */
[----:B------:R-:W-:Y:S01]  /*1330*/  IMAD.U32 R0, RZ, RZ, UR9 ;  /* 0x00000009ff007e24 */ /* 0x000fe2000f8e00ff */
[----:B------:R-:W-:Y:S01]  /*1340*/  ULDC.64 UR8, c[0x0][0x208] ;  /* 0x0000820000087ab9 */ /* 0x000fe20000000a00 */
[----:B------:R-:W-:Y:S01]  /*1350*/  IMAD.MOV.U32 R2, RZ, RZ, R12 ;  /* 0x000000ffff027224 */ /* 0x000fe200078e000c */
[----:B------:R-:W-:Y:S01]  /*1360*/  USHF.L.U32 UR4, UR8, 0x6, URZ ;  /* 0x0000000608047899 */ /* 0x000fe2000800063f */
[----:B------:R-:W-:Y:S01]  /*1370*/  IMAD R12, R18, c[0x0][0x210], RZ ;  /* 0x00008400120c7a24 */ /* 0x000fe200078e02ff */
[----:B------:R-:W-:Y:S01]  /*1380*/  USHF.L.U64.HI UR6, UR8, UR22, UR9 ;  /* 0x0000001608067299 */ /* 0x000fe20008010209 */
[C---:B------:R-:W-:Y:S01]  /*1390*/  IMAD R10, R28.reuse, c[0x0][0x184], R10 ;  /* 0x000061001c0a7a24 */ /* 0x040fe200078e020a */
[----:B------:R-:W-:Y:S01]  /*13a0*/  CS2R R98, SRZ ;  /* 0x0000000000627805 */ /* 0x000fe2000001ff00 */
[----:B------:R-:W-:Y:S01]  /*13b0*/  IMAD.WIDE.U32 R8, R28, c[0x0][0x180], R8 ;  /* 0x000060001c087a25 */ /* 0x000fe200078e0008 */
[----:B------:R-:W-:Y:S01]  /*13c0*/  UIMAD UR6, UR6, UR11, URZ ;  /* 0x0000000b060672a4 */ /* 0x000fe2000f8e023f */
[----:B------:R-:W-:Y:S01]  /*13d0*/  CS2R R96, SRZ ;  /* 0x0000000000607805 */ /* 0x000fe2000001ff00 */
[----:B------:R-:W-:Y:S01]  /*13e0*/  CS2R R94, SRZ ;  /* 0x00000000005e7805 */ /* 0x000fe2000001ff00 */
[C---:B------:R-:W-:Y:S01]  /*13f0*/  IMAD.WIDE.U32 R4, R0.reuse, c[0x0][0x1e8], R4 ;  /* 0x00007a0000047a25 */ /* 0x040fe200078e0004 */
[----:B------:R-:W-:Y:S01]  /*1400*/  CS2R R92, SRZ ;  /* 0x00000000005c7805 */ /* 0x000fe2000001ff00 */
        /* <DEDUP_REMOVED lines=16> */
[C---:B------:R-:W-:Y:S01]  /*1510*/  IMAD R9, R15.reuse, c[0x0][0x1d8], RZ ;  /* 0x000076000f097a24 */ /* 0x040fe200078e02ff */
[----:B------:R-:W-:Y:S01]  /*1520*/  CS2R R76, SRZ ;  /* 0x00000000004c7805 */ /* 0x000fe2000001ff00 */
[----:B------:R-:W-:Y:S01]  /*1530*/  IMAD R8, R15, c[0x0][0x1a8], RZ ;  /* 0x00006a000f087a24 */ /* 0x000fe200078e02ff */
[----:B------:R-:W-:Y:S01]  /*1540*/  CS2R R74, SRZ ;  /* 0x00000000004a7805 */ /* 0x000fe2000001ff00 */
[----:B------:R-:W-:Y:S01]  /*1550*/  IMAD.IADD R7, R7, 0x1, R12 ;  /* 0x0000000107077824 */ /* 0x000fe200078e020c */
[----:B------:R-:W-:Y:S01]  /*1560*/  CS2R R72, SRZ ;  /* 0x0000000000487805 */ /* 0x000fe2000001ff00 */
[----:B------:R-:W-:Y:S01]  /*1570*/  IMAD.U32 R17, RZ, RZ, UR17 ;  /* 0x00000011ff117e24 */ /* 0x000fe2000f8e00ff */
[----:B------:R-:W-:Y:S01]  /*1580*/  CS2R R70, SRZ ;  /* 0x0000000000467805 */ /* 0x000fe2000001ff00 */
[----:B------:R-:W-:Y:S01]  /*1590*/  IMAD.U32 R0, RZ, RZ, UR13 ;  /* 0x0000000dff007e24 */ /* 0x000fe2000f8e00ff */
[----:B------:R-:W-:Y:S01]  /*15a0*/  CS2R R68, SRZ ;  /* 0x0000000000447805 */ /* 0x000fe2000001ff00 */
[C---:B------:R-:W-:Y:S01]  /*15b0*/  IMAD R15, R14.reuse, c[0x0][0x1dc], R9 ;  /* 0x000077000e0f7a24 */ /* 0x040fe200078e0209 */
[----:B------:R-:W-:Y:S01]  /*15c0*/  CS2R R66, SRZ ;  /* 0x0000000000427805 */ /* 0x000fe2000001ff00 */
[----:B------:R-:W-:Y:S01]  /*15d0*/  IMAD R13, R14, c[0x0][0x1ac], R8 ;  /* 0x00006b000e0d7a24 */ /* 0x000fe200078e0208 */
[----:B------:R-:W-:Y:S01]  /*15e0*/  IADD3 R0, R0, UR10, -R248 ;  /* 0x0000000a00007c10 */ /* 0x000fe2000fffe8f8 */
[----:B------:R-:W-:Y:S01]  /*15f0*/  IMAD.WIDE.U32 R8, R14, c[0x0][0x1d8], R4 ;  /* 0x000076000e087a25 */ /* 0x000fe200078e0004 */
[----:B------:R-:W-:Y:S01]  /*1600*/  CS2R R64, SRZ ;  /* 0x0000000000407805 */ /* 0x000fe2000001ff00 */
[----:B------:R-:W-:Y:S01]  /*1610*/  CS2R R62, SRZ ;  /* 0x00000000003e7805 */ /* 0x000fe2000001ff00 */
        /* <DEDUP_REMOVED lines=35> */
[----:B------:R-:W-:Y:S01]  /*1850*/  ULDC.64 UR6, c[0x0][0x1a8] ;  /* 0x00006a0000067ab9 */ /* 0x000fe20000000a00 */
[----:B------:R-:W-:Y:S01]  /*1860*/  ISETP.LT.OR P5, PT, R0, 0x21, P2 ;  /* 0x000000210000780c */ /* 0x000fe200017a1670 */
[----:B------:R-:W-:Y:S01]  /*1870*/  USHF.L.U64.HI UR7, UR6, UR22, UR7 ;  /* 0x0000001606077299 */ /* 0x000fe20008010207 */
[----:B------:R-:W-:Y:S01]  /*1880*/  IADD3.X R5, R3, UR24, RZ, P0, !PT ;  /* 0x0000001803057c10 */ /* 0x000fe200087fe4ff */
[----:B------:R-:W-:Y:S01]  /*1890*/  UIMAD UR22, UR17, UR5, UR4 ;  /* 0x00000005111672a4 */ /* 0x000fe2000f8e0204 */
[----:B------:R-:W-:Y:S01]  /*18a0*/  IADD3 R8, P1, P0, R8, 0x80, R2 ;  /* 0x0000008008087810 */ /* 0x000fe2000783e002 */
[----:B------:R-:W-:Y:S01]  /*18b0*/  USHF.L.U32 UR6, UR6, 0x6, URZ ;  /* 0x0000000606067899 */ /* 0x000fe2000800063f */
[C---:B------:R-:W-:Y:S01]  /*18c0*/  ISETP.LT.OR P3, PT, R0.reuse, 0x41, P3 ;  /* 0x000000410000780c */ /* 0x040fe20001f61670 */
[----:B------:R2:W-:Y:S01]  /*18d0*/  LDGSTS.E.BYPASS.LTC128B.128 [R236+0x7080], [R4.64], !P6 ;  /* 0x0708000004ec7fae */ /* 0x0005e2000f101d52 */
[----:B------:R-:W-:Y:S01]  /*18e0*/  ISETP.LT.OR P2, PT, R0, 0x41, P2 ;  /* 0x000000410000780c */ /* 0x000fe20001741670 */
[----:B------:R-:W-:Y:S01]  /*18f0*/  ULDC.64 UR4, c[0x0][0x178] ;  /* 0x00005e0000047ab9 */ /* 0x000fe20000000a00 */
[----:B------:R-:W-:Y:S01]  /*1900*/  IADD3.X R9, RZ, UR24, R3, P1, P0 ;  /* 0x00000018ff097c10 */ /* 0x000fe20008fe0403 */
[----:B------:R-:W-:Y:S01]  /*1910*/  UIMAD UR21, UR21, UR4, URZ ;  /* 0x00000004151572a4 */ /* 0x000fe2000f8e023f */
[----:B------:R-:W-:Y:S01]  /*1920*/  IMAD.WIDE.U32 R244, R17, c[0x0][0x188], R10 ;  /* 0x0000620011f47a25 */ /* 0x000fe200078e000a */
[----:B------:R-:W-:Y:S01]  /*1930*/  CS2R R52, SRZ ;  /* 0x0000000000347805 */ /* 0x000fe2000001ff00 */
        /* <DEDUP_REMOVED lines=27> */
[----:B------:R-:W0:Y:S01]  /*1af0*/  LDGDEPBAR ;  /* 0x00000000000079af */ /* 0x000e220000000000 */
[----:B------:R-:W-:Y:S01]  /*1b00*/  ISETP.GE.AND P2, PT, R31, c[0x0][0x19c], PT ;  /* 0x000067001f007a0c */ /* 0x000fe20003f46270 */
[----:B---3--:R-:W-:Y:S01]  /*1b10*/  IMAD.U32 R8, RZ, RZ, UR24 ;  /* 0x00000018ff087e24 */ /* 0x008fe2000f8e00ff */
[C---:B------:R-:W-:Y:S01]  /*1b20*/  ISETP.LT.OR P6, PT, R0.reuse, 0x1, P0 ;  /* 0x000000010000780c */ /* 0x040fe200007c1670 */
[----:B------:R-:W-:Y:S01]  /*1b30*/  IMAD.U32 R9, RZ, RZ, UR25 ;  /* 0x00000019ff097e24 */ /* 0x000fe2000f8e00ff */
[----:B------:R-:W-:Y:S01]  /*1b40*/  ISETP.LT.OR P5, PT, R0, 0x1, P2 ;  /* 0x000000010000780c */ /* 0x000fe200017a1670 */
[----:B------:R-:W-:Y:S01]  /*1b50*/  IMAD.U32 R9, RZ, RZ, UR21 ;  /* 0x00000015ff097e24 */ /* 0x000fe2000f8e00ff */
[----:B------:R-:W-:Y:S01]  /*1b60*/  LEA R10, P3, R8, R244, 0x6 ;  /* 0x000000f4080a7211 */ /* 0x000fe200078630ff */
[----:B------:R-:W-:Y:S01]  /*1b70*/  IMAD.WIDE.U32 R18, R28, c[0x0][0x270], R4 ;  /* 0x00009c001c127a25 */ /* 0x000fe200078e0004 */
[----:B------:R-:W-:Y:S01]  /*1b80*/  USHF.R.S32.HI UR21, URZ, 0x1f, UR20 ;  /* 0x0000001f3f157899 */ /* 0x000fe20008011414 */
[----:B------:R-:W-:Y:S01]  /*1b90*/  CS2R R40, SRZ ;  /* 0x0000000000287805 */ /* 0x000fe2000001ff00 */
[----:B------:R-:W-:Y:S01]  /*1ba0*/  LEA.HI.X R11, R8, R241, R9, 0x6, P3 ;  /* 0x000000f1080b7211 */ /* 0x000fe200018f3409 */
[----:B------:R-:W-:Y:S01]  /*1bb0*/  IMAD.WIDE.U32 R20, R28, c[0x0][0x288], R4 ;  /* 0x0000a2001c147a25 */ /* 0x000fe200078e0004 */
[----:B------:R-:W-:Y:S01]  /*1bc0*/  CS2R R38, SRZ ;  /* 0x0000000000267805 */ /* 0x000fe2000001ff00 */
[----:B------:R-:W-:-:S02]  /*1bd0*/  UISETP.GE.AND UP6, UPT, UR10, 0x1, UPT ;  /* 0x000000010a00788c */ /* 0x000fc4000bfc6270 */
[----:B------:R-:W-:Y:S01]  /*1be0*/  IMAD.U32 R4, RZ, RZ, UR6 ;  /* 0x00000006ff047e24 */ /* 0x000fe2000f8e00ff */
[----:B------:R2:W-:Y:S01]  /*1bf0*/  LDGSTS.E.BYPASS.LTC128B.128 [R236+0x80], [R6.64], !P6 ;  /* 0x0008000006ec7fae */ /* 0x0005e2000f101d52 */
[----:B------:R-:W-:Y:S01]  /*1c00*/  IMAD.SHL.U32 R8, R22, 0x40, RZ ;  /* 0x0000004016087824 */ /* 0x000fe200078e00ff */
[----:B------:R-:W-:Y:S01]  /*1c10*/  ISETP.GE.AND P6, PT, R16, c[0x0][0x16c], PT ;  /* 0x00005b0010007a0c */ /* 0x000fe20003fc6270 */
[----:B------:R-:W-:Y:S01]  /*1c20*/  IMAD R30, R28, c[0x0][0x23c], R30 ;  /* 0x00008f001c1e7a24 */ /* 0x000fe200078e021e */
[----:B------:R2:W-:Y:S01]  /*1c30*/  LDGSTS.E.BYPASS.LTC128B.128 [R236+0x3080], [R6.64+0x80], !P5 ;  /* 0x0308008006ec7fae */ /* 0x0005e2000e901d52 */
[----:B------:R-:W-:Y:S01]  /*1c40*/  LEA.HI R28, R32, R34, RZ, 0x5 ;  /* 0x00000022201c7211 */ /* 0x000fe200078f28ff */
[----:B------:R-:W-:Y:S01]  /*1c50*/  IMAD.MOV.U32 R227, RZ, RZ, 0x10 ;  /* 0x00000010ffe37424 */ /* 0x000fe200078e00ff */
[----:B-1----:R-:W-:Y:S01]  /*1c60*/  IADD3 R2, P1, R6, UR6, RZ ;  /* 0x0000000606027c10 */ /* 0x002fe2000ff3e0ff */
[----:B------:R-:W-:Y:S01]  /*1c70*/  UISETP.GE.AND UP5, UPT, UR10, 0x2, UPT ;  /* 0x000000020a00788c */ /* 0x000fe2000bfa6270 */
[----:B------:R-:W-:Y:S01]  /*1c80*/  LOP3.LUT R8, R8, 0x1c0, RZ, 0xc0, !PT ;  /* 0x000001c008087812 */ /* 0x000fe200078ec0ff */
[----:B------:R-:W-:Y:S01]  /*1c90*/  UISETP.GE.AND UP4, UPT, UR10, 0x21, UPT ;  /* 0x000000210a00788c */ /* 0x000fe2000bf86270 */
[----:B------:R-:W-:Y:S01]  /*1ca0*/  IADD3.X R3, R7, UR7, RZ, P1, !PT ;  /* 0x0000000707037c10 */ /* 0x000fe20008ffe4ff */
[----:B------:R-:W-:Y:S01]  /*1cb0*/  UISETP.GE.AND UP3, UPT, UR10, 0x22, UPT ;  /* 0x000000220a00788c */ /* 0x000fe2000bf66270 */
[C---:B------:R-:W-:Y:S01]  /*1cc0*/  ISETP.LT.OR P1, PT, R0.reuse, 0x21, P0 ;  /* 0x000000210000780c */ /* 0x040fe20000721670 */
[----:B------:R-:W-:Y:S01]  /*1cd0*/  UISETP.GE.AND UP2, UPT, UR10, 0x41, UPT ;  /* 0x000000410a00788c */ /* 0x000fe2000bf46270 */
[----:B------:R-:W-:Y:S01]  /*1ce0*/  ISETP.LT.OR P0, PT, R0, 0x41, P0 ;  /* 0x000000410000780c */ /* 0x000fe20000701670 */
[----:B------:R-:W-:Y:S01]  /*1cf0*/  UISETP.GE.AND UP1, UPT, UR10, 0x42, UPT ;  /* 0x000000420a00788c */ /* 0x000fe2000bf26270 */
[----:B------:R-:W-:-:S09]  /*1d00*/  LOP3.LUT R9, R8, 0x8, R216, 0xf8, !PT ;  /* 0x0000000808097812 */ /* 0x000fd200078ef8d8 */
[----:B------:R1:W-:Y:S01]  /*1d10*/  LDGSTS.E.BYPASS.LTC128B.128 [R236+0x1080], [R2.64], !P1 ;  /* 0x0108000002ec7fae */ /* 0x0003e2000c901d52 */
[----:B--2---:R-:W-:Y:S02]  /*1d20*/  IADD3 R6, P5, P3, R4, 0x80, R6 ;  /* 0x0000008004067810 */ /* 0x004fe40007bbe006 */
[----:B------:R-:W-:Y:S01]  /*1d30*/  IADD3 R4, P1, R2, UR6, RZ ;  /* 0x0000000602047c10 */ /* 0x000fe2000ff3e0ff */
[----:B------:R-:W-:Y:S01]  /*1d40*/  UMOV UR6, 0x5 ;  /* 0x0000000500067882 */ /* 0x000fe20000000000 */
[----:B------:R-:W-:Y:S01]  /*1d50*/  IADD3.X R7, RZ, UR7, R7, P5, P3 ;  /* 0x00000007ff077c10 */ /* 0x000fe2000afe6407 */
[----:B------:R-:W-:Y:S01]  /*1d60*/  USHF.L.U64.HI UR9, UR8, UR6, UR9 ;  /* 0x0000000608097299 */ /* 0x000fe20008010209 */
[C---:B------:R-:W-:Y:S01]  /*1d70*/  ISETP.LT.OR P3, PT, R0.reuse, 0x21, P2 ;  /* 0x000000210000780c */ /* 0x040fe20001761670 */
[----:B------:R-:W-:Y:S01]  /*1d80*/  USHF.L.U32 UR8, UR8, 0x5, URZ ;  /* 0x0000000508087899 */ /* 0x000fe2000800063f */
[----:B------:R-:W-:Y:S02]  /*1d90*/  ISETP.LT.OR P2, PT, R0, 0x41, P2 ;  /* 0x000000410000780c */ /* 0x000fe40001741670 */
[----:B------:R-:W-:Y:S01]  /*1da0*/  IADD3.X R5, R3, UR7, RZ, P1, !PT ;  /* 0x0000000703057c10 */ /* 0x000fe20008ffe4ff */
[----:B------:R-:W-:Y:S01]  /*1db0*/  ULDC.64 UR6, c[0x0][0x278] ;  /* 0x00009e0000067ab9 */ /* 0x000fe20000000a00 */
[----:B------:R-:W-:Y:S01]  /*1dc0*/  ISETP.GE.AND P5, PT, R31, c[0x0][0x16c], PT ;  /* 0x00005b001f007a0c */ /* 0x000fe20003fa6270 */
[----:B------:R-:W-:Y:S01]  /*1dd0*/  UIMAD UR6, UR16, UR6, URZ ;  /* 0x00000006100672a4 */ /* 0x000fe2000f8e023f */
[----:B------:R-:W-:-:S03]  /*1de0*/  LEA R12, P1, R10, c[0x0][0x160], 0x1 ;  /* 0x000058000a0c7a11 */ /* 0x000fc600078208ff */
[----:B------:R-:W-:Y:S01]  /*1df0*/  UIMAD UR7, UR17, UR7, UR6 ;  /* 0x00000007110772a4 */ /* 0x000fe2000f8e0206 */
[----:B------:R-:W-:Y:S01]  /*1e00*/  LEA.HI.X R13, R10, c[0x0][0x164], R11, 0x1, P1 ;  /* 0x000059000a0d7a11 */ /* 0x000fe200008f0c0b */
[----:B------:R2:W-:Y:S01]  /*1e10*/  LDGSTS.E.BYPASS.LTC128B.128 [R236+0x4080], [R6.64], !P3 ;  /* 0x0408000006ec7fae */ /* 0x0005e2000d901d52 */
[----:B-1----:R-:W-:-:S03]  /*1e20*/  SHF.R.U32.HI R2, RZ, 0x3, R8 ;  /* 0x00000003ff027819 */ /* 0x002fc60000011608 */
[----:B------:R1:W-:Y:S01]  /*1e30*/  LDGSTS.E.BYPASS.LTC128B.128 [R236+0x2080], [R4.64], !P0 ;  /* 0x0208000004ec7fae */ /* 0x0003e2000c101d52 */
[----:B------:R-:W-:Y:S02]  /*1e40*/  SEL R3, RZ, 0x1, P6 ;  /* 0x00000001ff037807 */ /* 0x000fe40003000000 */
[----:B------:R-:W-:Y:S01]  /*1e50*/  SEL R8, RZ, 0x2, P5 ;  /* 0x00000002ff087807 */ /* 0x000fe20002800000 */
[----:B------:R1:W-:Y:S01]  /*1e60*/  LDGSTS.E.BYPASS.LTC128B.128 [R236+0x5080], [R4.64+0x80], !P2 ;  /* 0x0508008004ec7fae */ /* 0x0003e2000d101d52 */
[----:B------:R-:W-:Y:S01]  /*1e70*/  LOP3.LUT R2, R26, R9, R2, 0xf6, !PT ;  /* 0x000000091a027212 */ /* 0x000fe200078ef602 */
[----:B------:R-:W-:Y:S01]  /*1e80*/  IMAD.U32 R26, RZ, RZ, UR20 ;  /* 0x00000014ff1a7e24 */ /* 0x000fe2000f8e00ff */
[----:B------:R-:W-:Y:S01]  /*1e90*/  LOP3.LUT P2, RZ, R22, 0x2, RZ, 0xc0, !PT ;  /* 0x0000000216ff7812 */ /* 0x000fe2000784c0ff */
[----:B------:R-:W0:Y:S01]  /*1ea0*/  LDGDEPBAR ;  /* 0x00000000000079af */ /* 0x000e220000000000 */
[----:B------:R-:W-:Y:S02]  /*1eb0*/  IMAD.IADD R0, R8, 0x1, R3 ;  /* 0x0000000108007824 */ /* 0x000fe400078e0203 */
[----:B------:R-:W-:-:S02]  /*1ec0*/  IMAD.U32 R8, RZ, RZ, UR4 ;  /* 0x00000004ff087e24 */ /* 0x000fc4000f8e00ff */
[----:B------:R-:W-:Y:S01]  /*1ed0*/  IMAD.U32 R3, RZ, RZ, UR5 ;  /* 0x00000005ff037e24 */ /* 0x000fe2000f8e00ff */
[----:B------:R-:W-:Y:S01]  /*1ee0*/  LOP3.LUT P3, RZ, R0, 0x1, RZ, 0xc0, !PT ;  /* 0x0000000100ff7812 */ /* 0x000fe2000786c0ff */
[----:B------:R-:W-:Y:S01]  /*1ef0*/  IMAD.SHL.U32 R217, R2, 0x2, RZ ;  /* 0x0000000202d97824 */ /* 0x000fe200078e00ff */
[----:B------:R-:W-:Y:S01]  /*1f00*/  LOP3.LUT P0, RZ, R0, 0x2, RZ, 0xc0, !PT ;  /* 0x0000000200ff7812 */ /* 0x000fe2000780c0ff */
[----:B------:R-:W-:Y:S01]  /*1f10*/  USHF.L.U64.HI UR5, UR4, 0x5, UR5 ;  /* 0x0000000504057899 */ /* 0x000fe20008010205 */
[----:B------:R-:W-:Y:S02]  /*1f20*/  SEL R0, R224, 0xffffffe0, !P2 ;  /* 0xffffffe0e0007807 */ /* 0x000fe40005000000 */
[----:B--2---:R-:W-:-:S03]  /*1f30*/  LEA R6, P1, R8, R12, 0x6 ;  /* 0x0000000c08067211 */ /* 0x004fc600078230ff */
[----:B------:R-:W-:Y:S01]  /*1f40*/  IMAD.IADD R219, R217, 0x1, R0 ;  /* 0x00000001d9db7824 */ /* 0x000fe200078e0200 */
[----:B------:R-:W-:Y:S02]  /*1f50*/  LEA.HI.X R7, R8, R13, R3, 0x6, P1 ;  /* 0x0000000d08077211 */ /* 0x000fe400008f3403 */
[C---:B------:R-:W-:Y:S01]  /*1f60*/  LOP3.LUT P1, RZ, R22.reuse, 0x4, RZ, 0xc0, !PT ;  /* 0x0000000416ff7812 */ /* 0x040fe2000782c0ff */
[----:B------:R-:W-:Y:S01]  /*1f70*/  IMAD.SHL.U32 R22, R22, 0x20, RZ ;  /* 0x0000002016167824 */ /* 0x000fe200078e00ff */
[----:B------:R-:W-:Y:S01]  /*1f80*/  IADD3 R3, -R248, UR14, -R26 ;  /* 0x0000000ef8037c10 */ /* 0x000fe2000fffe91a */
[----:B------:R-:W-:-:S04]  /*1f90*/  DEPBAR.LE SB0, 0x1 ;  /* 0x000080400000791a */ /* 0x000fc80000000000 */
[----:B------:R-:W-:Y:S01]  /*1fa0*/  BAR.SYNC.DEFER_BLOCKING 0x0 ;  /* 0x0000000000007b1d */ /* 0x000fe20000010000 */
[----:B------:R-:W-:Y:S02]  /*1fb0*/  SEL R222, R222, 0xffffffc0, !P1 ;  /* 0xffffffc0dede7807 */ /* 0x000fe40004800000 */
[C---:B------:R-:W-:Y:S02]  /*1fc0*/  ISETP.LT.OR P2, PT, R3.reuse, 0x1, !P3 ;  /* 0x000000010300780c */ /* 0x040fe40005f41670 */
[----:B------:R-:W-:Y:S01]  /*1fd0*/  ISETP.LT.OR P1, PT, R3, 0x1, !P0 ;  /* 0x000000010300780c */ /* 0x000fe20004721670 */
[----:B------:R-:W-:Y:S01]  /*1fe0*/  IMAD.IADD R218, R217, 0x1, R222 ;  /* 0x00000001d9da7824 */ /* 0x000fe200078e02de */
[C---:B------:R-:W-:Y:S01]  /*1ff0*/  ISETP.LT.OR P3, PT, R3.reuse, 0x21, !P3 ;  /* 0x000000210300780c */ /* 0x040fe20005f61670 */
[----:B------:R-:W-:Y:S01]  /*2000*/  IMAD.IADD R222, R222, 0x1, R219 ;  /* 0x00000001dede7824 */ /* 0x000fe200078e02db */
[----:B------:R-:W-:Y:S01]  /*2010*/  ISETP.LT.OR P0, PT, R3, 0x21, !P0 ;  /* 0x000000210300780c */ /* 0x000fe20004701670 */
[----:B------:R-:W-:Y:S01]  /*2020*/  IMAD.IADD R0, R0, 0x1, R218 ;  /* 0x0000000100007824 */ /* 0x000fe200078e02da */
[----:B-1----:R-:W-:Y:S01]  /*2030*/  SHF.R.S32.HI R4, RZ, 0x5, R28 ;  /* 0x00000005ff047819 */ /* 0x002fe2000001141c */
[----:B------:R-:W-:-:S03]  /*2040*/  IMAD.IADD R3, R19, 0x1, R27 ;  /* 0x0000000113037824 */ /* 0x000fc600078e021b */
        /* <DEDUP_REMOVED lines=12> */
[----:B-----5:R-:W-:-:S03]  /*2110*/  IMAD.U32 R0, RZ, RZ, UR9 ;  /* 0x00000009ff007e24 */ /* 0x020fc6000f8e00ff */
        /* <DEDUP_REMOVED lines=21> */
[----:B------:R-:W-:Y:S01]  /*2270*/  LEA.HI R16, R32, R34, RZ, 0x4 ;  /* 0x0000002220107211 */ /* 0x000fe200078f20ff */
[----:B------:R1:W-:Y:S01]  /*2280*/  LDGSTS.E.BYPASS.LTC128B.128 [R236+0x7080], [R6.64], !P3 ;  /* 0x0708000006ec7fae */ /* 0x0003e2000d901d52 */
[----:B------:R-:W-:Y:S02]  /*2290*/  ISETP.GT.AND P3, PT, R34, 0xf, PT ;  /* 0x0000000f2200780c */ /* 0x000fe40003f64270 */
[----:B------:R-:W-:Y:S01]  /*22a0*/  SHF.R.S32.HI R11, RZ, 0x4, R16 ;  /* 0x00000004ff0b7819 */ /* 0x000fe20000011410 */
[----:B------:R1:W-:Y:S01]  /*22b0*/  LDGSTS.E.BYPASS.LTC128B.128 [R236+0x9080], [R6.64+0x80], !P0 ;  /* 0x0908008006ec7fae */ /* 0x0003e2000c101d52 */
[----:B------:R-:W-:Y:S02]  /*22c0*/  SEL R240, RZ, 0x1, P2 ;  /* 0x00000001fff07807 */ /* 0x000fe40001000000 */
[----:B------:R-:W-:-:S04]  /*22d0*/  LEA.HI R9, R16, R11, RZ, 0x1 ;  /* 0x0000000b10097211 */ /* 0x000fc800078f08ff */
[----:B------:R-:W-:-:S05]  /*22e0*/  LOP3.LUT R9, R9, 0xfffffffe, RZ, 0xc0, !PT ;  /* 0xfffffffe09097812 */ /* 0x000fca00078ec0ff */
[----:B------:R-:W-:-:S04]  /*22f0*/  IMAD.IADD R9, R11, 0x1, -R9 ;  /* 0x000000010b097824 */ /* 0x000fc800078e0a09 */
[----:B------:R-:W-:Y:S01]  /*2300*/  IMAD.SHL.U32 R220, R9, 0x8, RZ ;  /* 0x0000000809dc7824 */ /* 0x000fe200078e00ff */
[----:B-----5:R-:W-:Y:S01]  /*2310*/  LOP3.LUT R12, R2, 0xfffffffe, RZ, 0xc0, !PT ;  /* 0xfffffffe020c7812 */ /* 0x020fe200078ec0ff */
[----:B------:R-:W-:Y:S01]  /*2320*/  IMAD.MOV.U32 R2, RZ, RZ, R18 ;  /* 0x000000ffff027224 */ /* 0x000fe200078e0012 */
[----:B------:R-:W-:Y:S02]  /*2330*/  LEA.HI R18, R32, R34, RZ, 0x2 ;  /* 0x0000002220127211 */ /* 0x000fe400078f10ff */
[----:B------:R-:W-:Y:S01]  /*2340*/  SHF.R.S32.HI R13, RZ, 0x1f, R23 ;  /* 0x0000001fff0d7819 */ /* 0x000fe20000011417 */
[----:B------:R-:W-:Y:S01]  /*2350*/  IMAD.IADD R12, R4, 0x1, -R12 ;  /* 0x00000001040c7824 */ /* 0x000fe200078e0a0c */
[--C-:B------:R-:W-:Y:S01]  /*2360*/  SHF.R.S32.HI R8, RZ, 0x2, R18.reuse ;  /* 0x00000002ff087819 */ /* 0x100fe20000011412 */
[----:B------:R-:W-:Y:S01]  /*2370*/  IMAD.U32 R4, RZ, RZ, UR8 ;  /* 0x00000008ff047e24 */ /* 0x000fe2000f8e00ff */
[----:B------:R-:W-:Y:S01]  /*2380*/  SHF.R.S32.HI R5, RZ, 0x1f, R18 ;  /* 0x0000001fff057819 */ /* 0x000fe20000011412 */
[----:B-1----:R-:W-:Y:S01]  /*2390*/  IMAD.U32 R6, RZ, RZ, UR8 ;  /* 0x00000008ff067e24 */ /* 0x002fe2000f8e00ff */
[----:B------:R-:W-:Y:S01]  /*23a0*/  LEA.HI R13, R13, R23, RZ, 0x2 ;  /* 0x000000170d0d7211 */ /* 0x000fe200078f10ff */
[----:B------:R-:W-:Y:S01]  /*23b0*/  IMAD.WIDE.U32 R36, R17, c[0x0][0x278], R2 ;  /* 0x00009e0011247a25 */ /* 0x000fe200078e0002 */
[----:B------:R-:W-:-:S02]  /*23c0*/  LEA.HI R2, R5, R8, RZ, 0x3 ;  /* 0x0000000805027211 */ /* 0x000fc400078f18ff */
[----:B------:R-:W-:Y:S01]  /*23d0*/  LEA R6, P0, R6, R14, 0x1 ;  /* 0x0000000e06067211 */ /* 0x000fe200078008ff */
[----:B------:R-:W-:Y:S01]  /*23e0*/  IMAD.IADD R5, R21, 0x1, R29 ;  /* 0x0000000115057824 */ /* 0x000fe200078e021d */
[----:B------:R-:W-:Y:S01]  /*23f0*/  IADD3 R252, R37, UR7, RZ ;  /* 0x0000000725fc7c10 */ /* 0x000fe2000fffe0ff */
[----:B------:R-:W-:Y:S01]  /*2400*/  IMAD.SHL.U32 R221, R12, 0x200, RZ ;  /* 0x000002000cdd7824 */ /* 0x000fe200078e00ff */
[----:B------:R-:W-:Y:S01]  /*2410*/  LEA.HI.X R7, R4, R15, R0, 0x1, P0 ;  /* 0x0000000f04077211 */ /* 0x000fe200000f0c00 */
[----:B------:R-:W-:Y:S01]  /*2420*/  IMAD.MOV.U32 R4, RZ, RZ, R20 ;  /* 0x000000ffff047224 */ /* 0x000fe200078e0014 */
[----:B------:R-:W-:Y:S01]  /*2430*/  @!P3 IADD3 R0, P0, R36, UR20, RZ ;  /* 0x000000142400bc10 */ /* 0x000fe2000ff1e0ff */
[----:B------:R-:W-:Y:S01]  /*2440*/  @!P3 IMAD.SHL.U32 R20, R34, 0x10, RZ ;  /* 0x000000102214b824 */ /* 0x000fe200078e00ff */
[----:B------:R-:W-:Y:S01]  /*2450*/  LOP3.LUT R2, R2, 0xfffffff8, RZ, 0xc0, !PT ;  /* 0xfffffff802027812 */ /* 0x000fe200078ec0ff */
[----:B------:R-:W-:Y:S01]  /*2460*/  IMAD.WIDE.U32 R250, R17, c[0x0][0x290], R4 ;  /* 0x0000a40011fa7a25 */ /* 0x000fe200078e0004 */
[----:B------:R-:W-:Y:S01]  /*2470*/  @!P3 IADD3.X R3, R252, UR21, RZ, P0, !PT ;  /* 0x00000015fc03bc10 */ /* 0x000fe200087fe4ff */
[----:B------:R-:W-:Y:S01]  /*2480*/  ULDC.64 UR6, c[0x0][0x290] ;  /* 0x0000a40000067ab9 */ /* 0x000fe20000000a00 */
[----:B------:R-:W-:Y:S01]  /*2490*/  @!P3 LEA R10, P0, R0, c[0x0][0x258], 0x2 ;  /* 0x00009600000aba11 */ /* 0x000fe200078010ff */
[----:B------:R-:W-:Y:S01]  /*24a0*/  IMAD.IADD R8, R8, 0x1, -R2 ;  /* 0x0000000108087824 */ /* 0x000fe200078e0a02 */
[----:B------:R-:W-:Y:S01]  /*24b0*/  LOP3.LUT R13, R13, 0x1ffffffc, RZ, 0xc0, !PT ;  /* 0x1ffffffc0d0d7812 */ /* 0x000fe200078ec0ff */
[----:B------:R-:W-:Y:S01]  /*24c0*/  IMAD.MOV.U32 R2, RZ, RZ, R24 ;  /* 0x000000ffff027224 */ /* 0x000fe200078e0018 */
[----:B------:R-:W-:Y:S01]  /*24d0*/  @!P3 LEA.HI.X R11, R0, c[0x0][0x25c], R3, 0x2, P0 ;  /* 0x00009700000bba11 */ /* 0x000fe200000f1403 */
[----:B------:R-:W-:Y:S01]  /*24e0*/  IMAD.IADD R3, R25, 0x1, R30 ;  /* 0x0000000119037824 */ /* 0x000fe200078e021e */
[----:B------:R-:W-:Y:S01]  /*24f0*/  IADD3 R0, -R26, UR14, -R248 ;  /* 0x0000000e1a007c10 */ /* 0x000fe2000fffe9f8 */
[----:B------:R-:W-:Y:S01]  /*2500*/  IMAD.IADD R13, R23, 0x1, -R13 ;  /* 0x00000001170d7824 */ /* 0x000fe200078e0a0d */
[----:B------:R-:W-:Y:S01]  /*2510*/  ISETP.GE.AND P0, PT, R31, c[0x0][0x1fc], PT ;  /* 0x00007f001f007a0c */ /* 0x000fe20003f06270 */
[----:B------:R1:W-:Y:S01]  /*2520*/  @!P3 LDGSTS.E.BYPASS.LTC128B.128 [R20+0x12080], [R10.64] ;  /* 0x120800000a14bfae */ /* 0x0003e2000b901d52 */
[C---:B------:R-:W-:Y:S01]  /*2530*/  ISETP.LT.OR P2, PT, R0.reuse, 0x1, P1 ;  /* 0x000000010000780c */ /* 0x040fe20000f41670 */
[----:B------:R-:W-:Y:S01]  /*2540*/  IMAD.WIDE.U32 R32, R17, c[0x0][0x240], R2 ;  /* 0x0000900011207a25 */ /* 0x000fe200078e0002 */
[----:B------:R-:W-:Y:S01]  /*2550*/  SEL R19, RZ, 0xffffffff, P0 ;  /* 0xffffffffff137807 */ /* 0x000fe20000000000 */
[----:B------:R-:W0:Y:S01]  /*2560*/  LDGDEPBAR ;  /* 0x00000000000079af */ /* 0x000e220000000000 */
[----:B------:R-:W-:Y:S01]  /*2570*/  ISETP.GE.AND P0, PT, R31, c[0x0][0x1fc], PT ;  /* 0x00007f001f007a0c */ /* 0x000fe20003f06270 */
[----:B------:R-:W-:Y:S01]  /*2580*/  IMAD.SHL.U32 R23, R23, 0x8, RZ ;  /* 0x0000000817177824 */ /* 0x000fe200078e00ff */
[----:B------:R-:W-:Y:S01]  /*2590*/  ISETP.LT.OR P1, PT, R0, 0x21, P1 ;  /* 0x000000210000780c */ /* 0x000fe20000f21670 */
[----:B------:R-:W-:Y:S01]  /*25a0*/  IMAD.SHL.U32 R5, R8, 0x20, RZ ;  /* 0x0000002008057824 */ /* 0x000fe200078e00ff */
[----:B------:R-:W-:Y:S01]  /*25b0*/  UIMAD UR6, UR16, UR6, URZ ;  /* 0x00000006100672a4 */ /* 0x000fe2000f8e023f */
[----:B------:R-:W-:Y:S01]  /*25c0*/  IMAD.SHL.U32 R4, R9, 0x20, RZ ;  /* 0x0000002009047824 */ /* 0x000fe200078e00ff */
[----:B------:R-:W-:Y:S01]  /*25d0*/  LOP3.LUT R3, R23, 0x18, RZ, 0xc0, !PT ;  /* 0x0000001817037812 */ /* 0x000fe200078ec0ff */
[----:B------:R5:W-:Y:S01]  /*25e0*/  STL.64 [R1], R36 ;  /* 0x0000002401007387 */ /* 0x000be20000100a00 */
[----:B------:R-:W-:Y:S01]  /*25f0*/  UIMAD UR6, UR17, UR7, UR6 ;  /* 0x00000007110672a4 */ /* 0x000fe2000f8e0206 */
[----:B------:R-:W-:-:S02]  /*2600*/  LOP3.LUT R220, R220, 0x8, RZ, 0xc0, !PT ;  /* 0x00000008dcdc7812 */ /* 0x000fc400078ec0ff */
[----:B------:R2:W-:Y:S01]  /*2610*/  LDGSTS.E.BYPASS.LTC128B.128 [R236+0xe080], [R14.64], !P2 ;  /* 0x0e0800000eec7fae */ /* 0x0005e2000d101d52 */
[C---:B------:R-:W-:Y:S02]  /*2620*/  ISETP.LT.OR P2, PT, R0.reuse, 0x1, P0 ;  /* 0x000000010000780c */ /* 0x040fe40000741670 */
[----:B------:R-:W-:Y:S01]  /*2630*/  ISETP.LT.OR P0, PT, R0, 0x21, P0 ;  /* 0x000000210000780c */ /* 0x000fe20000701670 */
[----:B------:R-:W-:Y:S01]  /*2640*/  IMAD.SHL.U32 R0, R12, 0x10, RZ ;  /* 0x000000100c007824 */ /* 0x000fe200078e00ff */
[----:B------:R-:W-:Y:S01]  /*2650*/  LOP3.LUT R5, R3, 0xe0, R5, 0xf8, !PT ;  /* 0x000000e003057812 */ /* 0x000fe200078ef805 */
[----:B------:R2:W-:Y:S01]  /*2660*/  STL.64 [R1+0x8], R32 ;  /* 0x0000082001007387 */ /* 0x0005e20000100a00 */
[----:B------:R-:W-:Y:S01]  /*2670*/  IADD3 R249, R251, UR6, RZ ;  /* 0x00000006fbf97c10 */ /* 0x000fe2000fffe0ff */
[----:B------:R-:W-:Y:S02]  /*2680*/  ULDC.64 UR6, c[0x0][0x240] ;  /* 0x0000900000067ab9 */ /* 0x000fe40000000a00 */
[----:B------:R-:W-:Y:S01]  /*2690*/  UIMAD UR6, UR16, UR6, URZ ;  /* 0x00000006100672a4 */ /* 0x000fe2000f8e023f */
[----:B-1----:R-:W-:Y:S01]  /*26a0*/  LOP3.LUT R10, R28, 0xffffffe0, RZ, 0xc0, !PT ;  /* 0xffffffe01c0a7812 */ /* 0x002fe200078ec0ff */
[----:B------:R-:W-:-:S02]  /*26b0*/  USHF.L.U32 UR16, UR4, 0x5, URZ ;  /* 0x0000000504107899 */ /* 0x000fc4000800063f */
[----:B------:R1:W-:Y:S01]  /*26c0*/  LDGSTS.E.BYPASS.LTC128B.128 [R236+0x10080], [R14.64+0x80], !P2 ;  /* 0x100800800eec7fae */ /* 0x0003e2000d101d52 */
[----:B------:R-:W-:Y:S01]  /*26d0*/  LOP3.LUT P2, RZ, R8, 0x1, RZ, 0xc0, !PT ;  /* 0x0000000108ff7812 */ /* 0x000fe2000784c0ff */
[----:B------:R-:W-:Y:S01]  /*26e0*/  IMAD.IADD R2, R34, 0x1, -R10 ;  /* 0x0000000122027824 */ /* 0x000fe200078e0a0a */
[----:B------:R-:W-:Y:S01]  /*26f0*/  LOP3.LUT R10, R3, 0x20, R4, 0xf8, !PT ;  /* 0x00000020030a7812 */ /* 0x000fe200078ef804 */
[----:B------:R-:W-:Y:S01]  /*2700*/  IMAD.SHL.U32 R8, R8, 0x4, RZ ;  /* 0x0000000408087824 */ /* 0x000fe200078e00ff */
[----:B------:R-:W-:Y:S01]  /*2710*/  LOP3.LUT R3, R0, 0x10, RZ, 0xc0, !PT ;  /* 0x0000001000037812 */ /* 0x000fe200078ec0ff */
[----:B------:R1:W-:Y:S01]  /*2720*/  LDGSTS.E.BYPASS.LTC128B.128 [R236+0xf080], [R6.64], !P1 ;  /* 0x0f08000006ec7fae */ /* 0x0003e2000c901d52 */
[----:B------:R-:W-:Y:S01]  /*2730*/  SHF.R.S32.HI R234, RZ, 0x1f, R2 ;  /* 0x0000001fffea7819 */ /* 0x000fe20000011402 */
[----:B------:R-:W-:Y:S01]  /*2740*/  UIMAD UR7, UR17, UR7, UR6 ;  /* 0x00000007110772a4 */ /* 0x000fe2000f8e0206 */
[----:B------:R-:W-:Y:S01]  /*2750*/  LOP3.LUT R22, R3, 0xe0, R22, 0xf8, !PT ;  /* 0x000000e003167812 */ /* 0x000fe200078ef816 */
[----:B------:R1:W-:Y:S01]  /*2760*/  LDGSTS.E.BYPASS.LTC128B.128 [R236+0x11080], [R6.64+0x80], !P0 ;  /* 0x1108008006ec7fae */ /* 0x0003e2000c101d52 */
[----:B------:R-:W-:Y:S01]  /*2770*/  LEA.HI R234, R234, R2, RZ, 0x2 ;  /* 0x00000002eaea7211 */ /* 0x000fe200078f10ff */
[----:B------:R-:W-:Y:S01]  /*2780*/  UIADD3 UR17, UR13, -UR14, URZ ;  /* 0x8000000e0d117290 */ /* 0x000fe2000fffe03f */
[----:B------:R-:W-:Y:S01]  /*2790*/  LOP3.LUT R3, R16, 0xfffffff0, RZ, 0xc0, !PT ;  /* 0xfffffff010037812 */ /* 0x000fe200078ec0ff */
[----:B------:R-:W-:Y:S01]  /*27a0*/  UIADD3 UR13, UR10, UR13, URZ ;  /* 0x0000000d0a0d7290 */ /* 0x000fe2000fffe03f */
[C---:B------:R-:W-:Y:S01]  /*27b0*/  LOP3.LUT R4, R234.reuse, 0x7ffffffc, RZ, 0xc0, !PT ;  /* 0x7ffffffcea047812 */ /* 0x040fe200078ec0ff */
[----:B------:R-:W-:Y:S01]  /*27c0*/  ULDC UR6, c[0x0][0x2a0] ;  /* 0x0000a80000067ab9 */ /* 0x000fe20000000800 */
[----:B------:R-:W-:Y:S01]  /*27d0*/  LEA.HI.SX32 R234, R234, R0, 0x1e ;  /* 0x00000000eaea7211 */ /* 0x000fe200078ff2ff */
[----:B------:R-:W-:Y:S01]  /*27e0*/  ULOP3.LUT UR6, URZ, UR6, URZ, 0x33, !UPT ;  /* 0x000000063f067292 */ /* 0x000fe2000f8e333f */
[----:B------:R-:W-:Y:S01]  /*27f0*/  LOP3.LUT R0, R18, 0x3ffffffc, RZ, 0xc0, !PT ;  /* 0x3ffffffc12007812 */ /* 0x000fe200078ec0ff */
[----:B------:R-:W-:Y:S01]  /*2800*/  IMAD.IADD R4, R2, 0x1, -R4 ;  /* 0x0000000102047824 */ /* 0x000fe200078e0a04 */
[----:B------:R-:W-:Y:S01]  /*2810*/  LOP3.LUT R8, R5, 0x18, R8, 0x78, !PT ;  /* 0x0000001805087812 */ /* 0x000fe200078e7808 */
[----:B------:R-:W-:Y:S01]  /*2820*/  IMAD.SHL.U32 R5, R19, 0x2, RZ ;  /* 0x0000000213057824 */ /* 0x000fe200078e00ff */
[----:B-----5:R-:W-:Y:S01]  /*2830*/  CS2R R36, SRZ ;  /* 0x0000000000247805 */ /* 0x020fe2000001ff00 */
[C---:B------:R-:W-:Y:S01]  /*2840*/  IMAD.IADD R2, R34.reuse, 0x1, -R0 ;  /* 0x0000000122027824 */ /* 0x040fe200078e0a00 */
[----:B------:R-:W-:Y:S01]  /*2850*/  UMOV UR4, URZ ;  /* 0x0000003f00047c82 */ /* 0x000fe20008000000 */
[----:B------:R-:W-:Y:S01]  /*2860*/  IMAD.IADD R0, R34, 0x1, -R3 ;  /* 0x0000000122007824 */ /* 0x000fe200078e0a03 */
[----:B------:R-:W-:Y:S01]  /*2870*/  LOP3.LUT R240, R5, 0x2, R240, 0xe2, !PT ;  /* 0x0000000205f07812 */ /* 0x000fe200078ee2f0 */
[----:B------:R-:W-:-:S02]  /*2880*/  IMAD R2, R2, 0x2, R221 ;  /* 0x0000000202027824 */ /* 0x000fc400078e02dd */
[----:B------:R-:W-:Y:S01]  /*2890*/  IMAD R13, R13, 0x4, R4 ;  /* 0x000000040d0d7824 */ /* 0x000fe200078e0204 */
[----:B------:R-:W-:Y:S01]  /*28a0*/  SHF.R.S32.HI R3, RZ, 0x1f, R0 ;  /* 0x0000001fff037819 */ /* 0x000fe20000011400 */
[----:B------:R-:W-:Y:S01]  /*28b0*/  IMAD.IADD R8, R2, 0x1, R8 ;  /* 0x0000000102087824 */ /* 0x000fe200078e0208 */
[C---:B------:R-:W-:Y:S01]  /*28c0*/  LOP3.LUT P0, RZ, R0.reuse, 0x4, RZ, 0xc0, !PT ;  /* 0x0000000400ff7812 */ /* 0x040fe2000780c0ff */
[C---:B------:R-:W-:Y:S01]  /*28d0*/  IMAD.SHL.U32 R4, R0.reuse, 0x20, RZ ;  /* 0x0000002000047824 */ /* 0x040fe200078e00ff */
[----:B------:R-:W-:Y:S01]  /*28e0*/  LEA.HI R3, R3, R0, RZ, 0x3 ;  /* 0x0000000003037211 */ /* 0x000fe200078f18ff */
[----:B------:R-:W-:Y:S01]  /*28f0*/  IMAD.SHL.U32 R5, R0, 0x4, RZ ;  /* 0x0000000400057824 */ /* 0x000fe200078e00ff */
[----:B------:R-:W-:Y:S01]  /*2900*/  SEL R223, R227, 0xfffffff0, !P0 ;  /* 0xfffffff0e3df7807 */ /* 0x000fe20004000000 */
[----:B------:R-:W-:Y:S01]  /*2910*/  IMAD.SHL.U32 R232, R8, 0x2, RZ ;  /* 0x0000000208e87824 */ /* 0x000fe200078e00ff */
[----:B------:R-:W-:Y:S01]  /*2920*/  LOP3.LUT R2, R3, 0xfffffff8, RZ, 0xc0, !PT ;  /* 0xfffffff803027812 */ /* 0x000fe200078ec0ff */
[----:B------:R-:W-:Y:S01]  /*2930*/  IMAD.SHL.U32 R239, R13, 0x2, RZ ;  /* 0x000000020def7824 */ /* 0x000fe200078e00ff */
[----:B------:R-:W-:-:S02]  /*2940*/  LOP3.LUT R4, R220, 0x1e0, R4, 0xf8, !PT ;  /* 0x000001e0dc047812 */ /* 0x000fc400078ef804 */
[----:B------:R-:W-:Y:S01]  /*2950*/  IADD3 R233, R232, 0x126c0, RZ ;  /* 0x000126c0e8e97810 */ /* 0x000fe20007ffe0ff */
[----:B------:R-:W-:Y:S01]  /*2960*/  IMAD.IADD R225, R0, 0x1, -R2 ;  /* 0x0000000100e17824 */ /* 0x000fe200078e0a02 */
[----:B------:R-:W-:Y:S01]  /*2970*/  IADD3 R2, P1, R250, UR20, RZ ;  /* 0x00000014fa027c10 */ /* 0x000fe2000ff3e0ff */
[----:B------:R-:W-:Y:S01]  /*2980*/  IMAD.SHL.U32 R0, R9, 0x100, RZ ;  /* 0x0000010009007824 */ /* 0x000fe200078e00ff */
[----:B------:R-:W-:Y:S01]  /*2990*/  LOP3.LUT R4, R4, 0x38, R5, 0x78, !PT ;  /* 0x0000003804047812 */ /* 0x000fe200078e7805 */
[----:B------:R-:W-:Y:S01]  /*29a0*/  IMAD.SHL.U32 R5, R225, 0x40, RZ ;  /* 0x00000040e1057824 */ /* 0x000fe200078e00ff */
[----:B-1----:R-:W-:Y:S01]  /*29b0*/  IADD3.X R7, R249, UR21, RZ, P1, !PT ;  /* 0x00000015f9077c10 */ /* 0x002fe20008ffe4ff */
[----:B------:R-:W-:Y:S01]  /*29c0*/  UIADD3 UR20, -UR14, 0x1, UR13 ;  /* 0x000000010e147890 */ /* 0x000fe2000fffe10d */
[----:B------:R-:W-:Y:S02]  /*29d0*/  LEA R6, P1, R2, c[0x0][0x280], 0x2 ;  /* 0x0000a00002067a11 */ /* 0x000fe400078210ff */
[----:B------:R-:W-:-:S02]  /*29e0*/  LOP3.LUT R0, R22, 0x100, R0, 0xf8, !PT ;  /* 0x0000010016007812 */ /* 0x000fc400078ef800 */
[----:B------:R-:W-:Y:S01]  /*29f0*/  LEA.HI.X R7, R2, c[0x0][0x284], R7, 0x2, P1 ;  /* 0x0000a10002077a11 */ /* 0x000fe200008f1407 */
[----:B------:R-:W-:Y:S01]  /*2a00*/  IMAD.SHL.U32 R2, R3, 0x40, RZ ;  /* 0x0000004003027824 */ /* 0x000fe200078e00ff */
[----:B------:R-:W-:Y:S02]  /*2a10*/  LOP3.LUT R3, R5, 0x1c0, RZ, 0xc0, !PT ;  /* 0x000001c005037812 */ /* 0x000fe400078ec0ff */
[----:B------:R-:W-:Y:S02]  /*2a20*/  ISETP.GE.AND P1, PT, R34, 0x10, PT ;  /* 0x000000102200780c */ /* 0x000fe40003f26270 */
[----:B------:R-:W-:Y:S02]  /*2a30*/  LOP3.LUT R221, R4, R221, RZ, 0xfc, !PT ;  /* 0x000000dd04dd7212 */ /* 0x000fe400078efcff */
[C---:B------:R-:W-:Y:S02]  /*2a40*/  LOP3.LUT R216, R0.reuse, 0x8, R216, 0xf8, !PT ;  /* 0x0000000800d87812 */ /* 0x040fe400078ef8d8 */
[----:B------:R-:W-:-:S02]  /*2a50*/  LOP3.LUT R5, R0, 0x1c0, RZ, 0xc0, !PT ;  /* 0x000001c000057812 */ /* 0x000fc400078ec0ff */
[----:B------:R-:W-:Y:S02]  /*2a60*/  LOP3.LUT R0, R2, 0xfffffe00, RZ, 0xc0, !PT ;  /* 0xfffffe0002007812 */ /* 0x000fe400078ec0ff */
[----:B------:R-:W-:Y:S02]  /*2a70*/  SHF.R.U32.HI R4, RZ, 0x3, R3 ;  /* 0x00000003ff047819 */ /* 0x000fe40000011603 */
[----:B------:R-:W-:Y:S01]  /*2a80*/  SHF.R.U32.HI R5, RZ, 0x3, R5 ;  /* 0x00000003ff057819 */ /* 0x000fe20000011605 */
[----:B------:R-:W-:Y:S01]  /*2a90*/  IMAD R2, R12, 0x400, R0 ;  /* 0x000004000c027824 */ /* 0x000fe200078e0200 */
[C---:B------:R-:W-:Y:S02]  /*2aa0*/  LOP3.LUT R220, R4.reuse, R3, R220, 0x1e, !PT ;  /* 0x0000000304dc7212 */ /* 0x040fe400078e1edc */
[----:B------:R-:W-:Y:S02]  /*2ab0*/  LOP3.LUT R3, R4, R10, R3, 0x1e, !PT ;  /* 0x0000000a04037212 */ /* 0x000fe400078e1e03 */
[----:B------:R-:W-:Y:S01]  /*2ac0*/  LOP3.LUT R216, R5, R216, RZ, 0x3c, !PT ;  /* 0x000000d805d87212 */ /* 0x000fe200078e3cff */
[----:B------:R-:W-:Y:S01]  /*2ad0*/  IMAD.IADD R220, R2, 0x1, R220 ;  /* 0x0000000102dc7824 */ /* 0x000fe200078e02dc */
[----:B------:R-:W-:Y:S01]  /*2ae0*/  LOP3.LUT R226, R3, R0, RZ, 0xfc, !PT ;  /* 0x0000000003e27212 */ /* 0x000fe200078efcff */
[----:B------:R-:W-:Y:S01]  /*2af0*/  @!P1 IMAD.SHL.U32 R2, R34, 0x10, RZ ;  /* 0x0000001022029824 */ /* 0x000fe200078e00ff */
[----:B------:R-:W-:Y:S01]  /*2b00*/  IADD3 R0, R232, 0x12480, RZ ;  /* 0x00012480e8007810 */ /* 0x000fe20007ffe0ff */
[----:B------:R-:W-:Y:S01]  /*2b10*/  IMAD.SHL.U32 R216, R216, 0x2, RZ ;  /* 0x00000002d8d87824 */ /* 0x000fe200078e00ff */
[----:B------:R-:W-:-:S02]  /*2b20*/  IADD3 R237, -R239, UR20, RZ ;  /* 0x00000014efed7c10 */ /* 0x000fc4000fffe1ff */
[----:B------:R1:W-:Y:S01]  /*2b30*/  @!P1 LDGSTS.E.BYPASS.LTC128B.128 [R2+0x12280], [R6.64] ;  /* 0x1228000006029fae */ /* 0x0003e2000b901d52 */
[----:B------:R-:W-:Y:S02]  /*2b40*/  @P2 IADD3 R233, R0, 0x1c0, RZ ;  /* 0x000001c000e92810 */ /* 0x000fe40007ffe0ff */
[----:B------:R-:W-:Y:S01]  /*2b50*/  IADD3 R0, R236, 0x6080, RZ ;  /* 0x00006080ec007810 */ /* 0x000fe20007ffe0ff */
[----:B------:R-:W0:Y:S01]  /*2b60*/  LDGDEPBAR ;  /* 0x00000000000079af */ /* 0x000e220000000000 */
[----:B------:R-:W-:Y:S02]  /*2b70*/  R2P PR, R225, 0x6 ;  /* 0x00000006e1007804 */ /* 0x000fe40000000000 */
[----:B------:R-:W-:Y:S01]  /*2b80*/  LEA R221, R221, 0x15480, 0x1 ;  /* 0x00015480dddd7811 */ /* 0x000fe200078e08ff */
[----:B------:R-:W0:Y:S01]  /*2b90*/  LDGDEPBAR ;  /* 0x00000000000079af */ /* 0x000e220000000000 */
[----:B------:R-:W-:Y:S01]  /*2ba0*/  IADD3 R238, -R239, UR13, RZ ;  /* 0x0000000defee7c10 */ /* 0x000fe2000fffe1ff */
[----:B------:R-:W-:Y:S01]  /*2bb0*/  UMOV UR13, 0x1 ;  /* 0x00000001000d7882 */ /* 0x000fe20000000000 */
[----:B------:R-:W-:Y:S01]  /*2bc0*/  SEL R224, R224, 0xffffffe0, !P2 ;  /* 0xffffffe0e0e07807 */ /* 0x000fe20005000000 */
[----:B------:R-:W-:Y:S01]  /*2bd0*/  IMAD R223, R223, 0x2, R221 ;  /* 0x00000002dfdf7824 */ /* 0x000fe200078e02dd */
[----:B------:R-:W-:-:S02]  /*2be0*/  SEL R227, R227, 0xfffffff0, !P1 ;  /* 0xfffffff0e3e37807 */ /* 0x000fc40004800000 */
[----:B------:R-:W-:Y:S01]  /*2bf0*/  IADD3 R235, R237, c[0x0][0x2a4], RZ ;  /* 0x0000a900edeb7a10 */ /* 0x000fe20007ffe0ff */
[C-C-:B------:R-:W-:Y:S01]  /*2c00*/  IMAD.IADD R228, R220.reuse, 0x1, R224.reuse ;  /* 0x00000001dce47824 */ /* 0x140fe200078e02e0 */
[----:B------:R-:W-:Y:S01]  /*2c10*/  IADD3 R239, -R239, UR10, RZ ;  /* 0x0000000aefef7c10 */ /* 0x000fe2000fffe1ff */
[----:B------:R-:W-:Y:S01]  /*2c20*/  IMAD.IADD R231, R227, 0x1, R224 ;  /* 0x00000001e3e77824 */ /* 0x000fe200078e02e0 */
[----:B------:R-:W-:Y:S01]  /*2c30*/  IADD3 R237, R237, UR6, RZ ;  /* 0x00000006eded7c10 */ /* 0x000fe2000fffe0ff */
[----:B------:R-:W-:Y:S02]  /*2c40*/  IMAD.IADD R230, R220, 0x1, R227 ;  /* 0x00000001dce67824 */ /* 0x000fe400078e02e3 */
[----:B------:R-:W-:Y:S01]  /*2c50*/  IMAD.IADD R229, R227, 0x1, R228 ;  /* 0x00000001e3e57824 */ /* 0x000fe200078e02e4 */
[----:B-1----:R-:W-:-:S05]  /*2c60*/  IADD3 R2, R33, UR7, RZ ;  /* 0x0000000721027c10 */ /* 0x002fca000fffe0ff */
[----:B------:R1:W-:Y:S04]  /*2c70*/  STL [R1+0x10], R2 ;  /* 0x0000100201007387 */ /* 0x0003e80000100800 */
[----:B--234-:R1:W-:Y:S02]  /*2c80*/  STL [R1+0x14], R0 ;  /* 0x0000140001007387 */ /* 0x01c3e40000100800 */
.L_x_627:
[----:B------:R-:W-:Y:S04]  /*2c90*/  DEPBAR.LE SB0, 0x1 ;  /* 0x000080400000791a */ /* 0x000fe80000000000 */
[----:B------:R-:W-:Y:S01]  /*2ca0*/  BAR.SYNC.DEFER_BLOCKING 0x0 ;  /* 0x0000000000007b1d */ /* 0x000fe20000010000 */
[----:B-1----:R-:W-:Y:S01]  /*2cb0*/  IMAD.U32 R0, RZ, RZ, UR4 ;  /* 0x00000004ff007e24 */ /* 0x002fe2000f8e00ff */
[----:B------:R-:W-:Y:S04]  /*2cc0*/  MOV R146, UR4 ;  /* 0x0000000400927c02 */ /* 0x000fe80008000f00 */
[----:B------:R-:W-:Y:S01]  /*2cd0*/  LEA R0, R0, R220, 0xd ;  /* 0x000000dc00007211 */ /* 0x000fe200078e68ff */
[----:B------:R-:W-:Y:S04]  /*2ce0*/  IMAD R146, R146, 0x2000, R227 ;  /* 0x0000200092927824 */ /* 0x000fe800078e02e3 */
[----:B------:R-:W-:Y:S01]  /*2cf0*/  IMAD.SHL.U32 R0, R0, 0x2, RZ ;  /* 0x0000000200007824 */ /* 0x000fe200078e00ff */
[CC--:B------:R-:W-:Y:S02]  /*2d00*/  IADD3 R147, R220.reuse, R146.reuse, RZ ;  /* 0x00000092dc937210 */ /* 0x0c0fe40007ffe0ff */
[--C-:B------:R-:W-:Y:S03]  /*2d10*/  IADD3 R146, R220, R146, R224.reuse ;  /* 0x00000092dc927210 */ /* 0x100fe60007ffe0e0 */
        /* <DEDUP_REMOVED lines=21> */
[----:B------:R-:W-:Y:S01]  /*2e70*/  MOV R28, UR4 ;  /* 0x00000004001c7c02 */ /* 0x000fe20008000f00 */
[-C--:B-----5:R-:W-:Y:S05]  /*2e80*/  HMMA.16816.F32 R4, R32, R30.reuse, R4 ;  /* 0x0000001e2004723c */ /* 0x0a0fea0000001804 */
[----:B------:R-:W-:Y:S03]  /*2e90*/  IMAD R28, R28, 0x2000, R224 ;  /* 0x000020001c1c7824 */ /* 0x000fe600078e02e0 */
[C---:B------:R-:W-:Y:S04]  /*2ea0*/  HMMA.16816.F32 R8, R132.reuse, R30, R8 ;  /* 0x0000001e8408723c */ /* 0x040fe80000001808 */
[----:B------:R-:W-:Y:S04]  /*2eb0*/  IADD3 R200, R220, R28, RZ ;  /* 0x0000001cdcc87210 */ /* 0x000fe80007ffe0ff */
[-C--:B------:R-:W-:Y:S04]  /*2ec0*/  HMMA.16816.F32 R12, R132, R136.reuse, R12 ;  /* 0x00000088840c723c */ /* 0x080fe8000000180c */
[----:B------:R-:W-:Y:S04]  /*2ed0*/  IMAD.SHL.U32 R200, R200, 0x2, RZ ;  /* 0x00000002c8c87824 */ /* 0x000fe800078e00ff */
[C---:B------:R-:W-:Y:S01]  /*2ee0*/  HMMA.16816.F32 R16, R32.reuse, R136, R16 ;  /* 0x000000882010723c */ /* 0x040fe20000001810 */
[----:B------:R-:W2:Y:S04]  /*2ef0*/  LDSM.16.M88.4 R28, [R200+0x6080] ;  /* 0x00608000c81c783b */ /* 0x000ea80000000200 */
[----:B------:R-:W3:Y:S02]  /*2f00*/  LDSM.16.M88.4 R140, [R200+0x7080] ;  /* 0x00708000c88c783b */ /* 0x000ee40000000200 */
[----:B------:R-:W-:Y:S01]  /*2f10*/  MOV R136, UR4 ;  /* 0x0000000400887c02 */ /* 0x000fe20008000f00 */
[-C--:B-1----:R-:W-:Y:S01]  /*2f20*/  HMMA.16816.F32 R20, R32, R2.reuse, R20 ;  /* 0x000000022014723c */ /* 0x082fe20000001814 */
[----:B------:R-:W1:Y:S03]  /*2f30*/  LDSM.16.M88.2 R32, [R218+0x2080] ;  /* 0x00208000da20783b */ /* 0x000e660000000100 */
[----:B------:R-:W-:Y:S01]  /*2f40*/  IMAD R136, R136, 0x2000, R231 ;  /* 0x0000200088887824 */ /* 0x000fe200078e02e7 */
[----:B------:R-:W4:Y:S03]  /*2f50*/  LDSM.16.M88.2 R34, [R222+0x80] ;  /* 0x00008000de22783b */ /* 0x000f260000000100 */
[----:B------:R-:W-:Y:S01]  /*2f60*/  HMMA.16816.F32 R24, R132, R2, R24 ;  /* 0x000000028418723c */ /* 0x000fe20000001818 */
[----:B------:R-:W-:Y:S03]  /*2f70*/  LDSM.16.M88.2 R2, [R222+0x1080] ;  /* 0x00108000de02783b */ /* 0x000fe60000000100 */
[----:B------:R-:W-:Y:S05]  /*2f80*/  IMAD.IADD R136, R220, 0x1, R136 ;  /* 0x00000001dc887824 */ /* 0x000fea00078e0288 */
[----:B------:R-:W-:Y:S02]  /*2f90*/  SHF.L.U32 R201, R136, 0x1, RZ ;  /* 0x0000000188c97819 */ /* 0x000fe400000006ff */
        /* <DEDUP_REMOVED lines=17> */
[----:B--2---:R-:W-:Y:S07]  /*30b0*/  IMAD.U32 R0, RZ, RZ, UR4 ;  /* 0x00000004ff007e24 */ /* 0x004fee000f8e00ff */
[C---:B------:R-:W-:Y:S01]  /*30c0*/  HMMA.16816.F32 R16, R148.reuse, R2, R16 ;  /* 0x000000029410723c */ /* 0x040fe20000001810 */
[----:B------:R-:W2:Y:S03]  /*30d0*/  LDSM.16.M88.2 R2, [R217+0x5080] ;  /* 0x00508000d902783b */ /* 0x000ea60000000100 */
[----:B------:R-:W-:Y:S04]  /*30e0*/  LEA R0, R0, R230, 0xd ;  /* 0x000000e600007211 */ /* 0x000fe800078e68ff */
[-C--:B------:R-:W-:Y:S01]  /*30f0*/  HMMA.16816.F32 R20, R148, R136.reuse, R20 ;  /* 0x000000889414723c */ /* 0x080fe20000001814 */
[----:B------:R-:W-:Y:S03]  /*3100*/  LDSM.16.M88.2 R148, [R218+0x5080] ;  /* 0x00508000da94783b */ /* 0x000fe60000000100 */
[----:B------:R-:W-:Y:S04]  /*3110*/  IMAD.SHL.U32 R0, R0, 0x2, RZ ;  /* 0x0000000200007824 */ /* 0x000fe800078e00ff */
[----:B------:R-:W-:Y:S01]  /*3120*/  HMMA.16816.F32 R24, R132, R136, R24 ;  /* 0x000000888418723c */ /* 0x000fe20000001818 */
[----:B------:R-:W-:Y:S04]  /*3130*/  LDSM.16.M88.2 R136, [R219+0x3080] ;  /* 0x00308000db88783b */ /* 0x000fe80000000100 */
[----:B------:R5:W2:Y:S03]  /*3140*/  LDSM.16.M88.4 R132, [R0+0x8080] ;  /* 0x008080000084783b */ /* 0x000aa60000000200 */
[-C--:B-1----:R-:W-:Y:S08]  /*3150*/  HMMA.16816.F32 R4, R28, R32.reuse, R4 ;  /* 0x000000201c04723c */ /* 0x082ff00000001804 */
[C---:B---3--:R-:W-:Y:S01]  /*3160*/  HMMA.16816.F32 R8, R140.reuse, R32, R8 ;  /* 0x000000208c08723c */ /* 0x048fe20000001808 */
[----:B------:R-:W1:Y:S07]  /*3170*/  LDSM.16.M88.2 R32, [R219+0x5080] ;  /* 0x00508000db20783b */ /* 0x000e6e0000000100 */
[-C--:B----4-:R-:W-:Y:S01]  /*3180*/  HMMA.16816.F32 R12, R140, R34.reuse, R12 ;  /* 0x000000228c0c723c */ /* 0x090fe2000000180c */
[----:B-----5:R-:W-:Y:S07]  /*3190*/  MOV R0, UR4 ;  /* 0x0000000400007c02 */ /* 0x020fee0008000f00 */
[C---:B------:R-:W-:Y:S01]  /*31a0*/  HMMA.16816.F32 R16, R28.reuse, R34, R16 ;  /* 0x000000221c10723c */ /* 0x040fe20000001810 */
[----:B------:R-:W-:Y:S03]  /*31b0*/  LDSM.16.M88.2 R34, [R218+0x4080] ;  /* 0x00408000da22783b */ /* 0x000fe60000000100 */
[----:B------:R-:W-:Y:S04]  /*31c0*/  IMAD R0, R0, 0x2000, R228 ;  /* 0x0000200000007824 */ /* 0x000fe800078e02e4 */
[-C--:B--2---:R-:W-:Y:S04]  /*31d0*/  HMMA.16816.F32 R20, R28, R2.reuse, R20 ;  /* 0x000000021c14723c */ /* 0x084fe80000001814 */
[----:B------:R-:W-:Y:S04]  /*31e0*/  SHF.L.U32 R0, R0, 0x1, RZ ;  /* 0x0000000100007819 */ /* 0x000fe800000006ff */
[----:B------:R-:W-:Y:S01]  /*31f0*/  HMMA.16816.F32 R24, R140, R2, R24 ;  /* 0x000000028c18723c */ /* 0x000fe20000001818 */
[----:B------:R-:W-:Y:S04]  /*3200*/  LDSM.16.M88.2 R2, [R218+0x3080] ;  /* 0x00308000da02783b */ /* 0x000fe80000000100 */
[----:B------:R2:W3:Y:S03]  /*3210*/  LDSM.16.M88.4 R28, [R0+0x8080] ;  /* 0x00808000001c783b */ /* 0x0004e60000000200 */
[-C--:B------:R-:W-:Y:S01]  /*3220*/  HMMA.16816.F32 R4, R132, R136.reuse, R4 ;  /* 0x000000888404723c */ /* 0x080fe20000001804 */
[----:B------:R-:W4:Y:S07]  /*3230*/  LDSM.16.M88.4 R140, [R200+0x9080] ;  /* 0x00908000c88c783b */ /* 0x000f2e0000000200 */
[C---:B------:R-:W-:Y:S08]  /*3240*/  HMMA.16816.F32 R8, R144.reuse, R136, R8 ;  /* 0x000000889008723c */ /* 0x040ff00000001808 */
[-C--:B------:R-:W-:Y:S01]  /*3250*/  HMMA.16816.F32 R12, R144, R138.reuse, R12 ;  /* 0x0000008a900c723c */ /* 0x080fe2000000180c */
[----:B--2---:R-:W-:Y:S07]  /*3260*/  IMAD.U32 R0, RZ, RZ, UR4 ;  /* 0x00000004ff007e24 */ /* 0x004fee000f8e00ff */
[C---:B------:R-:W-:Y:S01]  /*3270*/  HMMA.16816.F32 R16, R132.reuse, R138, R16 ;  /* 0x0000008a8410723c */ /* 0x040fe20000001810 */
[----:B------:R-:W-:Y:S03]  /*3280*/  LDSM.16.M88.4 R136, [R201+0x9080] ;  /* 0x00908000c988783b */ /* 0x000fe60000000200 */
[----:B------:R-:W-:Y:S04]  /*3290*/  LEA R0, R0, R229, 0xd ;  /* 0x000000e500007211 */ /* 0x000fe800078e68ff */
[-C--:B-1----:R-:W-:Y:S04]  /*32a0*/  HMMA.16816.F32 R20, R132, R32.reuse, R20 ;  /* 0x000000208414723c */ /* 0x082fe80000001814 */
[----:B------:R-:W-:Y:S04]  /*32b0*/  IMAD.SHL.U32 R0, R0, 0x2, RZ ;  /* 0x0000000200007824 */ /* 0x000fe800078e00ff */
        /* <DEDUP_REMOVED lines=8> */
[----:B-1----:R-:W-:Y:S07]  /*3340*/  MOV R0, UR4 ;  /* 0x0000000400007c02 */ /* 0x002fee0008000f00 */
[C---:B------:R-:W-:Y:S04]  /*3350*/  HMMA.16816.F32 R16, R28.reuse, R34, R16 ;  /* 0x000000221c10723c */ /* 0x040fe80000001810 */
[--C-:B------:R-:W-:Y:S04]  /*3360*/  IMAD R0, R0, 0x40, R234.reuse ;  /* 0x0000004000007824 */ /* 0x100fe800078e02ea */
        /* <DEDUP_REMOVED lines=9> */
[----:B-----5:R-:W-:Y:S07]  /*3400*/  MOV R0, UR11 ;  /* 0x0000000b00007c02 */ /* 0x020fee0008000f00 */
[C---:B------:R-:W-:Y:S04]  /*3410*/  HMMA.16816.F32 R16, R132.reuse, R144, R16 ;  /* 0x000000908410723c */ /* 0x040fe80000001810 */
[----:B------:R-:W-:Y:S04]  /*3420*/  IMAD R0, R0, 0x40, R234 ;  /* 0x0000004000007824 */ /* 0x000fe800078e02ea */
[-C--:B------:R-:W-:Y:S04]  /*3430*/  HMMA.16816.F32 R20, R132, R146.reuse, R20 ;  /* 0x000000928414723c */ /* 0x080fe80000001814 */
[----:B------:R-:W-:Y:S04]  /*3440*/  IMAD.IADD R145, R237, 0x1, R0 ;  /* 0x00000001ed917824 */ /* 0x000fe800078e0200 */
[----:B------:R-:W-:Y:S07]  /*3450*/  HMMA.16816.F32 R24, R136, R146, R24 ;  /* 0x000000928818723c */ /* 0x000fee0000001818 */
[----:B------:R-:W-:Y:S05]  /*3460*/  IADD3 R146, R235, R0, RZ ;  /* 0x00000000eb927210 */ /* 0x000fea0007ffe0ff */
[----:B------:R-:W-:Y:S01]  /*3470*/  IMNMX R146, R238, R146, PT ;  /* 0x00000092ee927217 */ /* 0x000fe20003800200 */
[----:B------:R-:W-:-:S05]  /*3480*/  @!P4 BRA `(.L_x_609) ;  /* 0x000001a00000c947 */ /* 0x000fca0003800000 */
[----:B-1--4-:R-:W-:Y:S01]  /*3490*/  IADD3 R2, R0, UR17, RZ ;  /* 0x0000001100027c10 */ /* 0x012fe2000fffe0ff */
        /* <DEDUP_REMOVED lines=12> */
.L_x_611:
[----:B------:R-:W-:Y:S04]  /*3560*/  MOV R3, 0x1 ;  /* 0x0000000100037802 */ /* 0x000fe80000000f00 */
[----:B------:R-:W-:Y:S11]  /*3570*/  ISETP.NE.AND P0, PT, R3, c[0x0][0x2a8], PT ;  /* 0x0000aa0003007a0c */ /* 0x000ff60003f05270 */
[----:B------:R-:W-:Y:S02]  /*3580*/  @!UPT UIADD3 URZ, URZ, URZ, URZ ;  /* 0x0000003f3f3ff290 */ /* 0x000fe4000fffe03f */
[----:B------:R-:W-:Y:S05]  /*3590*/  @P0 IMAD.HI.U32 R3, R2, c[0x0][0x2ac], RZ ;  /* 0x0000ab0002030a27 */ /* 0x000fea00078e00ff */
[----:B------:R-:W-:Y:S02]  /*35a0*/  @P0 SHF.R.U32.HI R2, RZ, c[0x0][0x2b0], R3 ;  /* 0x0000ac00ff020a19 */ /* 0x000fe40000011603 */
.L_x_612:
[----:B------:R-:W-:Y:S05]  /*35b0*/  BSYNC B0 ;  /* 0x0000000000007941 */ /* 0x000fea0003800000 */
.L_x_610:
[----:B------:R-:W-:Y:S02]  /*35c0*/  IMAD R2, R2, c[0x0][0x2a8], R239 ;  /* 0x0000aa0002027a24 */ /* 0x000fe400078e02ef */
[--C-:B------:R-:W-:Y:S02]  /*35d0*/  IMAD.IADD R3, R235, 0x1, R0.reuse ;  /* 0x00000001eb037824 */ /* 0x100fe400078e0200 */
[----:B------:R-:W-:Y:S01]  /*35e0*/  IMAD.IADD R145, R237, 0x1, R0 ;  /* 0x00000001ed917824 */ /* 0x000fe200078e0200 */
[----:B------:R-:W-:Y:S02]  /*35f0*/  IADD3 R146, R2, c[0x0][0x2a8], RZ ;  /* 0x0000aa0002927a10 */ /* 0x000fe40007ffe0ff */
[----:B------:R-:W-:Y:S02]  /*3600*/  IMNMX R3, R238, R3, PT ;  /* 0x00000003ee037217 */ /* 0x000fe40003800200 */
[----:B------:R-:W-:Y:S02]  /*3610*/  IMNMX R145, R145, R2, !PT ;  /* 0x0000000291917217 */ /* 0x000fe40007800200 */
[----:B------:R-:W-:Y:S02]  /*3620*/  IMNMX R146, R3, R146, PT ;  /* 0x0000009203927217 */ /* 0x000fe40003800200 */
.L_x_609:
[----:B-1--4-:R-:W-:Y:S05]  /*3630*/  IADD3 R2, R0, 0x8, RZ ;  /* 0x0000000800027810 */ /* 0x012fea0007ffe0ff */
        /* <DEDUP_REMOVED lines=17> */
.L_x_615:
[----:B------:R-:W-:Y:S04]  /*3750*/  MOV R28, 0x1 ;  /* 0x00000001001c7802 */ /* 0x000fe80000000f00 */
[----:B------:R-:W-:Y:S11]  /*3760*/  ISETP.NE.AND P0, PT, R28, c[0x0][0x2a8], PT ;  /* 0x0000aa001c007a0c */ /* 0x000ff60003f05270 */
[----:B------:R-:W-:Y:S02]  /*3770*/  @!UPT UIADD3 URZ, URZ, URZ, URZ ;  /* 0x0000003f3f3ff290 */ /* 0x000fe4000fffe03f */
[----:B------:R-:W-:Y:S05]  /*3780*/  @P0 IMAD.HI.U32 R28, R2, c[0x0][0x2ac], RZ ;  /* 0x0000ab00021c0a27 */ /* 0x000fea00078e00ff */
[----:B------:R-:W-:Y:S02]  /*3790*/  @P0 SHF.R.U32.HI R2, RZ, c[0x0][0x2b0], R28 ;  /* 0x0000ac00ff020a19 */ /* 0x000fe4000001161c */
.L_x_616:
[----:B------:R-:W-:Y:S05]  /*37a0*/  BSYNC B0 ;  /* 0x0000000000007941 */ /* 0x000fea0003800000 */
.L_x_614:
[----:B------:R-:W-:Y:S05]  /*37b0*/  IMAD R2, R2, c[0x0][0x2a8], R239 ;  /* 0x0000aa0002027a24 */ /* 0x000fea00078e02ef */
[----:B------:R-:W-:Y:S02]  /*37c0*/  IADD3 R28, R2, c[0x0][0x2a8], RZ ;  /* 0x0000aa00021c7a10 */ /* 0x000fe40007ffe0ff */
[----:B------:R-:W-:Y:S02]  /*37d0*/  IMNMX R3, R3, R2, !PT ;  /* 0x0000000203037217 */ /* 0x000fe40007800200 */
[----:B------:R-:W-:Y:S02]  /*37e0*/  IMNMX R140, R140, R28, PT ;  /* 0x0000001c8c8c7217 */ /* 0x000fe40003800200 */
.L_x_613:
        /* <DEDUP_REMOVED lines=18> */
.L_x_619:
[----:B------:R-:W-:Y:S04]  /*3910*/  MOV R28, 0x1 ;  /* 0x00000001001c7802 */ /* 0x000fe80000000f00 */
[----:B------:R-:W-:Y:S11]  /*3920*/  ISETP.NE.AND P0, PT, R28, c[0x0][0x2a8], PT ;  /* 0x0000aa001c007a0c */ /* 0x000ff60003f05270 */
[----:B------:R-:W-:Y:S02]  /*3930*/  @!UPT UIADD3 URZ, URZ, URZ, URZ ;  /* 0x0000003f3f3ff290 */ /* 0x000fe4000fffe03f */
[----:B------:R-:W-:Y:S05]  /*3940*/  @P0 IMAD.HI.U32 R28, R2, c[0x0][0x2ac], RZ ;  /* 0x0000ab00021c0a27 */ /* 0x000fea00078e00ff */
[----:B------:R-:W-:Y:S02]  /*3950*/  @P0 SHF.R.U32.HI R2, RZ, c[0x0][0x2b0], R28 ;  /* 0x0000ac00ff020a19 */ /* 0x000fe4000001161c */
.L_x_620:
[----:B------:R-:W-:Y:S05]  /*3960*/  BSYNC B0 ;  /* 0x0000000000007941 */ /* 0x000fea0003800000 */
.L_x_618:
[----:B------:R-:W-:Y:S05]  /*3970*/  IMAD R2, R2, c[0x0][0x2a8], R239 ;  /* 0x0000aa0002027a24 */ /* 0x000fea00078e02ef */
[----:B------:R-:W-:Y:S02]  /*3980*/  IADD3 R28, R2, c[0x0][0x2a8], RZ ;  /* 0x0000aa00021c7a10 */ /* 0x000fe40007ffe0ff */
[----:B------:R-:W-:Y:S02]  /*3990*/  IMNMX R141, R141, R2, !PT ;  /* 0x000000028d8d7217 */ /* 0x000fe40007800200 */
[----:B------:R-:W-:Y:S02]  /*39a0*/  IMNMX R142, R142, R28, PT ;  /* 0x0000001c8e8e7217 */ /* 0x000fe40003800200 */
.L_x_617:
        /* <DEDUP_REMOVED lines=18> */
.L_x_623:
[----:B------:R-:W-:Y:S04]  /*3ad0*/  MOV R2, 0x1 ;  /* 0x0000000100027802 */ /* 0x000fe80000000f00 */
[----:B------:R-:W-:Y:S11]  /*3ae0*/  ISETP.NE.AND P0, PT, R2, c[0x0][0x2a8], PT ;  /* 0x0000aa0002007a0c */ /* 0x000ff60003f05270 */
[----:B------:R-:W-:Y:S02]  /*3af0*/  @!UPT UIADD3 URZ, URZ, URZ, URZ ;  /* 0x0000003f3f3ff290 */ /* 0x000fe4000fffe03f */
[----:B------:R-:W-:Y:S05]  /*3b00*/  @P0 IMAD.HI.U32 R2, R0, c[0x0][0x2ac], RZ ;  /* 0x0000ab0000020a27 */ /* 0x000fea00078e00ff */
[----:B------:R-:W-:Y:S02]  /*3b10*/  @P0 SHF.R.U32.HI R0, RZ, c[0x0][0x2b0], R2 ;  /* 0x0000ac00ff000a19 */ /* 0x000fe40000011602 */
.L_x_624:
[----:B------:R-:W-:Y:S05]  /*3b20*/  BSYNC B0 ;  /* 0x0000000000007941 */ /* 0x000fea0003800000 */
.L_x_622:
[----:B------:R-:W-:Y:S05]  /*3b30*/  IMAD R0, R0, c[0x0][0x2a8], R239 ;  /* 0x0000aa0000007a24 */ /* 0x000fea00078e02ef */
[----:B------:R-:W-:Y:S02]  /*3b40*/  IADD3 R2, R0, c[0x0][0x2a8], RZ ;  /* 0x0000aa0000027a10 */ /* 0x000fe40007ffe0ff */
[----:B------:R-:W-:Y:S02]  /*3b50*/  IMNMX R143, R143, R0, !PT ;  /* 0x000000008f8f7217 */ /* 0x000fe40007800200 */
[----:B------:R-:W-:Y:S02]  /*3b60*/  IMNMX R144, R144, R2, PT ;  /* 0x0000000290907217 */ /* 0x000fe40003800200 */
.L_x_621:
        /* <DEDUP_REMOVED lines=17> */
[----:B------:R-:W-:Y:S01]  /*3c80*/  IMAD.U32 R203, RZ, RZ, UR13 ;  /* 0x0000000dffcb7e24 */ /* 0x000fe2000f8e00ff */
[----:B------:R-:W-:Y:S01]  /*3c90*/  ULDC.64 UR6, c[0x0][0x178] ;  /* 0x00005e0000067ab9 */ /* 0x000fe20000000a00 */
[----:B----4-:R-:W4:Y:S01]  /*3ca0*/  LDL.64 R206, [R1] ;  /* 0x0000000001ce7983 */ /* 0x010f220000100a00 */
[----:B------:R-:W-:Y:S01]  /*3cb0*/  UIMAD UR20, UR20, UR6, URZ ;  /* 0x00000006141472a4 */ /* 0x000fe2000f8e023f */
[----:B------:R-:W-:Y:S01]  /*3cc0*/  IMAD.U32 R202, RZ, RZ, UR11 ;  /* 0x0000000bffca7e24 */ /* 0x000fe2000f8e00ff */
[----:B------:R-:W-:Y:S02]  /*3cd0*/  UIMAD.WIDE.U32 UR22, UR10, UR6, URZ ;  /* 0x000000060a1672a5 */ /* 0x000fe4000f8e003f */
        /* <DEDUP_REMOVED lines=13> */
[----:B----4-:R-:W4:Y:S01]  /*3db0*/  S2R R207, SR_TID.X ;  /* 0x0000000000cf7919 */ /* 0x010f220000002100 */
[----:B-----5:R-:W-:Y:S01]  /*3dc0*/  IMAD R147, R203, 0x4000, R205 ;  /* 0x00004000cb937824 */ /* 0x020fe200078e02cd */
[----:B------:R-:W-:Y:S01]  /*3dd0*/  @!P3 IADD3 R203, P0, R202, R206, RZ ;  /* 0x000000cecacbb210 */ /* 0x000fe20007f1e0ff */
[----:B------:R-:W-:Y:S02]  /*3de0*/  IMAD.U32 R205, RZ, RZ, UR16 ;  /* 0x00000010ffcd7e24 */ /* 0x000fe4000f8e00ff */
[----:B------:R-:W-:Y:S01]  /*3df0*/  IMAD.U32 R206, RZ, RZ, UR5 ;  /* 0x00000005ffce7e24 */ /* 0x000fe2000f8e00ff */
[----:B------:R-:W-:Y:S01]  /*3e00*/  @!PT LDS RZ, [RZ] ;  /* 0x00000000fffff984 */ /* 0x000fe20000000800 */
[----:B------:R-:W-:Y:S01]  /*3e10*/  @!PT LDS RZ, [RZ] ;  /* 0x00000000fffff984 */ /* 0x000fe20000000800 */
[----:B------:R-:W-:Y:S01]  /*3e20*/  @!PT LDS RZ, [RZ] ;  /* 0x00000000fffff984 */ /* 0x000fe20000000800 */
[----:B------:R5:W-:Y:S04]  /*3e30*/  LDGSTS.E.BYPASS.LTC128B.128 [R147], [R200.64], !P2 ;  /* 0x00000000c8937fae */ /* 0x000be8000d101d52 */
[----:B------:R5:W-:Y:S01]  /*3e40*/  LDGSTS.E.BYPASS.LTC128B.128 [R147+0x2000], [R200.64+0x80], !P1 ;  /* 0x02000080c8937fae */ /* 0x000be2000c901d52 */
[----:B----4-:R-:W-:Y:S01]  /*3e50*/  IMAD.SHL.U32 R207, R207, 0x4, RZ ;  /* 0x00000004cfcf7824 */ /* 0x010fe200078e00ff */
[----:B-----5:R-:W-:Y:S02]  /*3e60*/  IADD3 R201, P2, P1, R244, UR6, R205 ;  /* 0x00000006f4c97c10 */ /* 0x020fe4000f95e0cd */
[----:B------:R-:W-:Y:S02]  /*3e70*/  @!P3 LEA.HI.X.SX32 R200, R202, R252, 0x1, P0 ;  /* 0x000000fccac8b211 */ /* 0x000fe400000f0eff */
[----:B------:R-:W-:Y:S02]  /*3e80*/  @!P3 LEA R202, P0, R203, c[0x0][0x258], 0x2 ;  /* 0x00009600cbcaba11 */ /* 0x000fe400078010ff */
[----:B------:R-:W-:Y:S02]  /*3e90*/  IADD3.X R205, R241, UR20, R206, P2, P1 ;  /* 0x00000014f1cd7c10 */ /* 0x000fe400097e24ce */
[C---:B------:R-:W-:Y:S02]  /*3ea0*/  ISETP.LT.OR P2, PT, R150.reuse, 0x21, P6 ;  /* 0x000000219600780c */ /* 0x040fe40003741670 */
[----:B------:R-:W-:Y:S01]  /*3eb0*/  ISETP.LT.OR P1, PT, R150, 0x21, P5 ;  /* 0x000000219600780c */ /* 0x000fe20002f21670 */
[----:B------:R-:W-:Y:S01]  /*3ec0*/  IMAD.U32 R150, RZ, RZ, UR13 ;  /* 0x0000000dff967e24 */ /* 0x000fe2000f8e00ff */
[----:B------:R-:W-:Y:S02]  /*3ed0*/  @!P3 LEA.HI.X R203, R203, c[0x0][0x25c], R200, 0x2, P0 ;  /* 0x00009700cbcbba11 */ /* 0x000fe400000f14c8 */
[C---:B------:R-:W-:Y:S01]  /*3ee0*/  LEA R200, P0, R201.reuse, c[0x0][0x160], 0x1 ;  /* 0x00005800c9c87a11 */ /* 0x040fe200078008ff */
[----:B------:R-:W-:Y:S03]  /*3ef0*/  @!P3 IMAD R150, R150, 0x40, R207 ;  /* 0x000000409696b824 */ /* 0x000fe600078e02cf */
[----:B------:R-:W-:Y:S01]  /*3f00*/  LEA.HI.X R201, R201, c[0x0][0x164], R205, 0x1, P0 ;  /* 0x00005900c9c97a11 */ /* 0x000fe200000f0ccd */
[----:B------:R-:W-:Y:S04]  /*3f10*/  @!P3 IMAD.SHL.U32 R150, R150, 0x4, RZ ;  /* 0x000000049696b824 */ /* 0x000fe800078e00ff */
[----:B------:R4:W-:Y:S04]  /*3f20*/  LDGSTS.E.BYPASS.LTC128B.128 [R147+0x1000], [R200.64], !P2 ;  /* 0x01000000c8937fae */ /* 0x0009e8000d101d52 */
[----:B------:R4:W-:Y:S04]  /*3f30*/  LDGSTS.E.BYPASS.LTC128B.128 [R147+0x3000], [R200.64+0x80], !P1 ;  /* 0x03000080c8937fae */ /* 0x0009e8000c901d52 */
[----:B------:R4:W-:Y:S02]  /*3f40*/  @!P3 LDGSTS.E.BYPASS.LTC128B.128 [R150+0x12080], [R202.64] ;  /* 0x12080000ca96bfae */ /* 0x0009e4000b901d52 */
.L_x_625:
[----:B------:R-:W-:Y:S01]  /*3f50*/  PLOP3.LUT P0, PT, PT, PT, UP6, 0x40, 0x0 ;  /* 0x000000000000781c */ /* 0x000fe20003f0e868 */
[----:B------:R-:W0:Y:S01]  /*3f60*/  LDGDEPBAR ;  /* 0x00000000000079af */ /* 0x000e220000000000 */
[----:B------:R-:W-:Y:S02]  /*3f70*/  PLOP3.LUT P1, PT, PT, PT, UP6, 0x40, 0x0 ;  /* 0x000000000000781c */ /* 0x000fe40003f2e868 */
[----:B------:R-:W-:Y:S02]  /*3f80*/  ISETP.GT.AND P0, PT, R145, RZ, P0 ;  /* 0x000000ff9100720c */ /* 0x000fe40000704270 */
[----:B------:R-:W-:Y:S02]  /*3f90*/  PLOP3.LUT P2, PT, PT, PT, UP5, 0x40, 0x0 ;  /* 0x000000000000781c */ /* 0x000fe40003f4e858 */
[----:B------:R-:W-:Y:S02]  /*3fa0*/  ISETP.GT.AND P1, PT, R3, RZ, P1 ;  /* 0x000000ff0300720c */ /* 0x000fe40000f24270 */
[----:B------:R-:W-:Y:S02]  /*3fb0*/  ISETP.LT.OR P0, PT, R146, 0x1, P0 ;  /* 0x000000019200780c */ /* 0x000fe40000701670 */
[----:B------:R-:W-:Y:S02]  /*3fc0*/  ISETP.GT.AND P2, PT, R145, 0x1, P2 ;  /* 0x000000019100780c */ /* 0x000fe40001744270 */
[----:B------:R-:W-:Y:S02]  /*3fd0*/  FSEL R205, R4, -INF , !P0 ;  /* 0xff80000004cd7808 */ /* 0x000fe40004000000 */
[----:B------:R-:W-:Y:S02]  /*3fe0*/  PLOP3.LUT P0, PT, PT, PT, UP5, 0x40, 0x0 ;  /* 0x000000000000781c */ /* 0x000fe40003f0e858 */
[----:B------:R-:W-:Y:S01]  /*3ff0*/  ISETP.LT.OR P2, PT, R146, 0x2, P2 ;  /* 0x000000029200780c */ /* 0x000fe20001741670 */
[--C-:B------:R-:W-:Y:S01]  /*4000*/  FFMA.FTZ R210, R205, c[0x0][0x29c], -R149.reuse ;  /* 0x0000a700cdd27a23 */ /* 0x100fe20000010895 */
[----:B------:R-:W-:Y:S02]  /*4010*/  ISETP.LT.OR P1, PT, R140, 0x1, P1 ;  /* 0x000000018c00780c */ /* 0x000fe40000f21670 */
[----:B------:R-:W-:Y:S02]  /*4020*/  ISETP.GT.AND P0, PT, R3, 0x1, P0 ;  /* 0x000000010300780c */ /* 0x000fe40000704270 */
[----:B----4-:R-:W-:Y:S02]  /*4030*/  FSEL R203, R5, -INF , !P2 ;  /* 0xff80000005cb7808 */ /* 0x010fe40005000000 */
[----:B------:R-:W-:Y:S02]  /*4040*/  FSEL R202, R6, -INF , !P1 ;  /* 0xff80000006ca7808 */ /* 0x000fe40004800000 */
[----:B------:R-:W-:Y:S01]  /*4050*/  PLOP3.LUT P2, PT, PT, PT, UP4, 0x40, 0x0 ;  /* 0x000000000000781c */ /* 0x000fe20003f4e848 */
[--C-:B------:R-:W-:Y:S01]  /*4060*/  FFMA.FTZ R209, R203, c[0x0][0x29c], -R149.reuse ;  /* 0x0000a700cbd17a23 */ /* 0x100fe20000010895 */
[----:B------:R-:W-:Y:S01]  /*4070*/  PLOP3.LUT P1, PT, PT, PT, UP3, 0x40, 0x0 ;  /* 0x000000000000781c */ /* 0x000fe20003f2e838 */
[--C-:B------:R-:W-:Y:S01]  /*4080*/  FFMA.FTZ R205, R202, c[0x0][0x29c], -R148.reuse ;  /* 0x0000a700cacd7a23 */ /* 0x100fe20000010894 */
[C---:B------:R-:W-:Y:S02]  /*4090*/  ISETP.GT.AND P2, PT, R145.reuse, 0x20, P2 ;  /* 0x000000209100780c */ /* 0x040fe40001744270 */
[----:B------:R-:W-:Y:S02]  /*40a0*/  ISETP.GT.AND P1, PT, R145, 0x21, P1 ;  /* 0x000000219100780c */ /* 0x000fe40000f24270 */
[----:B------:R-:W-:Y:S02]  /*40b0*/  ISETP.LT.OR P0, PT, R140, 0x2, P0 ;  /* 0x000000028c00780c */ /* 0x000fe40000701670 */
[C---:B------:R-:W-:Y:S02]  /*40c0*/  ISETP.LT.OR P2, PT, R146.reuse, 0x21, P2 ;  /* 0x000000219200780c */ /* 0x040fe40001741670 */
[----:B------:R-:W-:Y:S02]  /*40d0*/  FSEL R201, R7, -INF , !P0 ;  /* 0xff80000007c97808 */ /* 0x000fe40004000000 */
[-C--:B--2---:R-:W-:Y:S01]  /*40e0*/  HMMA.16816.F32 R4, R28, R152.reuse, RZ ;  /* 0x000000981c04723c */ /* 0x084fe200000018ff */
[----:B------:R-:W-:Y:S02]  /*40f0*/  PLOP3.LUT P0, PT, PT, PT, UP4, 0x40, 0x0 ;  /* 0x000000000000781c */ /* 0x000fe40003f0e848 */
[----:B------:R-:W-:Y:S02]  /*4100*/  ISETP.LT.OR P1, PT, R146, 0x22, P1 ;  /* 0x000000229200780c */ /* 0x000fe40000f21670 */
[----:B------:R-:W-:Y:S02]  /*4110*/  ISETP.GT.AND P0, PT, R3, 0x20, P0 ;  /* 0x000000200300780c */ /* 0x000fe40000704270 */
[----:B------:R-:W-:Y:S02]  /*4120*/  FSEL R150, R17, -INF , !P1 ;  /* 0xff80000011967808 */ /* 0x000fe40004800000 */
[----:B------:R-:W-:Y:S02]  /*4130*/  FSEL R200, R16, -INF , !P2 ;  /* 0xff80000010c87808 */ /* 0x000fe40005000000 */
[----:B------:R-:W-:Y:S01]  /*4140*/  PLOP3.LUT P2, PT, PT, PT, UP3, 0x40, 0x0 ;  /* 0x000000000000781c */ /* 0x000fe20003f4e838 */
[--C-:B------:R-:W-:Y:S01]  /*4150*/  FFMA.FTZ R208, R150, c[0x0][0x29c], -R149.reuse ;  /* 0x0000a70096d07a23 */ /* 0x100fe20000010895 */
[----:B------:R-:W-:Y:S01]  /*4160*/  PLOP3.LUT P1, PT, PT, PT, UP2, 0x40, 0x0 ;  /* 0x000000000000781c */ /* 0x000fe20003f2e828 */
[--C-:B------:R-:W-:Y:S01]  /*4170*/  FFMA.FTZ R150, R201, c[0x0][0x29c], -R148.reuse ;  /* 0x0000a700c9967a23 */ /* 0x100fe20000010894 */
[----:B------:R-:W-:Y:S02]  /*4180*/  ISETP.GT.AND P2, PT, R3, 0x21, P2 ;  /* 0x000000210300780c */ /* 0x000fe40001744270 */
[----:B------:R-:W-:Y:S02]  /*4190*/  ISETP.LT.OR P0, PT, R140, 0x21, P0 ;  /* 0x000000218c00780c */ /* 0x000fe40000701670 */
[C---:B------:R-:W-:Y:S01]  /*41a0*/  ISETP.GT.AND P1, PT, R145.reuse, 0x40, P1 ;  /* 0x000000409100780c */ /* 0x040fe20000f24270 */
[----:B------:R-:W-:Y:S01]  /*41b0*/  MUFU.EX2 R150, R150 ;  /* 0x0000009600967308 */ /* 0x000fe20000000800 */
[----:B------:R-:W-:Y:S02]  /*41c0*/  FSEL R147, R18, -INF , !P0 ;  /* 0xff80000012937808 */ /* 0x000fe40004000000 */
[----:B------:R-:W-:Y:S02]  /*41d0*/  ISETP.LT.OR P2, PT, R140, 0x22, P2 ;  /* 0x000000228c00780c */ /* 0x000fe40001741670 */
[----:B------:R-:W-:Y:S02]  /*41e0*/  ISETP.LT.OR P1, PT, R146, 0x41, P1 ;  /* 0x000000419200780c */ /* 0x000fe40000f21670 */
[----:B------:R-:W-:Y:S02]  /*41f0*/  PLOP3.LUT P0, PT, PT, PT, UP1, 0x40, 0x0 ;  /* 0x000000000000781c */ /* 0x000fe40003f0e818 */
[----:B------:R-:W-:Y:S02]  /*4200*/  FSEL R20, R20, -INF , !P1 ;  /* 0xff80000014147808 */ /* 0x000fe40004800000 */
[----:B------:R-:W-:Y:S02]  /*4210*/  ISETP.GT.AND P0, PT, R145, 0x41, P0 ;  /* 0x000000419100780c */ /* 0x000fe40000704270 */
[----:B------:R-:W-:Y:S01]  /*4220*/  FSEL R145, R19, -INF , !P2 ;  /* 0xff80000013917808 */ /* 0x000fe20005000000 */
[----:B------:R-:W-:Y:S01]  /*4230*/  FFMA.FTZ R207, R20, c[0x0][0x29c], -R149 ;  /* 0x0000a70014cf7a23 */ /* 0x000fe20000010895 */
[----:B------:R-:W-:Y:S02]  /*4240*/  PLOP3.LUT P2, PT, PT, PT, UP2, 0x40, 0x0 ;  /* 0x000000000000781c */ /* 0x000fe40003f4e828 */
[----:B------:R-:W-:Y:S01]  /*4250*/  PLOP3.LUT P1, PT, PT, PT, UP1, 0x40, 0x0 ;  /* 0x000000000000781c */ /* 0x000fe20003f2e818 */
[--C-:B------:R-:W-:Y:S01]  /*4260*/  FFMA.FTZ R201, R145, c[0x0][0x29c], -R148.reuse ;  /* 0x0000a70091c97a23 */ /* 0x100fe20000010894 */
[C---:B------:R-:W-:Y:S01]  /*4270*/  ISETP.GT.AND P2, PT, R3.reuse, 0x40, P2 ;  /* 0x000000400300780c */ /* 0x040fe20001744270 */
[----:B------:R-:W-:Y:S01]  /*4280*/  MUFU.EX2 R145, R208 ;  /* 0x000000d000917308 */ /* 0x000fe20000000800 */
[----:B------:R-:W-:Y:S02]  /*4290*/  ISETP.GT.AND P1, PT, R3, 0x41, P1 ;  /* 0x000000410300780c */ /* 0x000fe40000f24270 */
[----:B------:R-:W-:Y:S02]  /*42a0*/  ISETP.LT.OR P0, PT, R146, 0x42, P0 ;  /* 0x000000429200780c */ /* 0x000fe40000701670 */
[C---:B------:R-:W-:Y:S02]  /*42b0*/  ISETP.LT.OR P2, PT, R140.reuse, 0x41, P2 ;  /* 0x000000418c00780c */ /* 0x040fe40001741670 */
[----:B------:R-:W-:Y:S02]  /*42c0*/  FSEL R21, R21, -INF , !P0 ;  /* 0xff80000015157808 */ /* 0x000fe40004000000 */
[----:B------:R-:W-:Y:S01]  /*42d0*/  PLOP3.LUT P0, PT, PT, PT, UP6, 0x40, 0x0 ;  /* 0x000000000000781c */ /* 0x000fe20003f0e868 */
[----:B------:R-:W-:Y:S01]  /*42e0*/  MUFU.EX2 R201, R201 ;  /* 0x000000c900c97308 */ /* 0x000fe20000000800 */
[----:B------:R-:W-:Y:S01]  /*42f0*/  ISETP.LT.OR P1, PT, R140, 0x42, P1 ;  /* 0x000000428c00780c */ /* 0x000fe20000f21670 */
[----:B------:R-:W-:Y:S01]  /*4300*/  IMAD.MOV.U32 R140, RZ, RZ, 0x40 ;  /* 0x00000040ff8c7424 */ /* 0x000fe200078e00ff */
[----:B------:R-:W-:Y:S02]  /*4310*/  ISETP.GT.AND P0, PT, R141, RZ, P0 ;  /* 0x000000ff8d00720c */ /* 0x000fe40000704270 */
[----:B------:R-:W-:Y:S02]  /*4320*/  FSEL R22, R22, -INF , !P2 ;  /* 0xff80000016167808 */ /* 0x000fe40005000000 */
[----:B------:R-:W-:Y:S02]  /*4330*/  PLOP3.LUT P2, PT, PT, PT, UP6, 0x40, 0x0 ;  /* 0x000000000000781c */ /* 0x000fe40003f4e868 */
[----:B------:R-:W-:Y:S01]  /*4340*/  FSEL R23, R23, -INF , !P1 ;  /* 0xff80000017177808 */ /* 0x000fe20004800000 */
[----:B------:R-:W-:Y:S01]  /*4350*/  FFMA.FTZ R211, R22, c[0x0][0x29c], -R148 ;  /* 0x0000a70016d37a23 */ /* 0x000fe20000010894 */
[----:B------:R-:W-:Y:S02]  /*4360*/  PLOP3.LUT P1, PT, PT, PT, UP5, 0x40, 0x0 ;  /* 0x000000000000781c */ /* 0x000fe40003f2e858 */
[----:B------:R-:W-:Y:S02]  /*4370*/  ISETP.LT.OR P0, PT, R142, 0x1, P0 ;  /* 0x000000018e00780c */ /* 0x000fe40000701670 */
[----:B------:R-:W-:Y:S02]  /*4380*/  ISETP.GT.AND P1, PT, R141, 0x1, P1 ;  /* 0x000000018d00780c */ /* 0x000fe40000f24270 */
[C---:B------:R-:W-:Y:S02]  /*4390*/  ISETP.GT.AND P2, PT, R143.reuse, RZ, P2 ;  /* 0x000000ff8f00720c */ /* 0x040fe40001744270 */
[----:B------:R-:W-:Y:S02]  /*43a0*/  FSEL R206, R8, -INF , !P0 ;  /* 0xff80000008ce7808 */ /* 0x000fe40004000000 */
[----:B------:R-:W-:Y:S02]  /*43b0*/  ISETP.LT.OR P1, PT, R142, 0x2, P1 ;  /* 0x000000028e00780c */ /* 0x000fe40000f21670 */
[----:B------:R-:W-:Y:S01]  /*43c0*/  PLOP3.LUT P0, PT, PT, PT, UP5, 0x40, 0x0 ;  /* 0x000000000000781c */ /* 0x000fe20003f0e858 */
[--C-:B------:R-:W-:Y:S01]  /*43d0*/  FFMA.FTZ R202, R206, c[0x0][0x29c], -R151.reuse ;  /* 0x0000a700ceca7a23 */ /* 0x100fe20000010897 */
[----:B------:R-:W-:Y:S02]  /*43e0*/  ISETP.LT.OR P2, PT, R144, 0x1, P2 ;  /* 0x000000019000780c */ /* 0x000fe40001741670 */
[----:B------:R-:W-:Y:S02]  /*43f0*/  ISETP.GT.AND P0, PT, R143, 0x1, P0 ;  /* 0x000000018f00780c */ /* 0x000fe40000704270 */
[----:B------:R-:W-:Y:S01]  /*4400*/  FSEL R213, R10, -INF , !P2 ;  /* 0xff8000000ad57808 */ /* 0x000fe20005000000 */
[----:B------:R-:W-:Y:S01]  /*4410*/  MUFU.EX2 R202, R202 ;  /* 0x000000ca00ca7308 */ /* 0x000fe20000000800 */
[----:B------:R-:W-:Y:S02]  /*4420*/  FSEL R146, R9, -INF , !P1 ;  /* 0xff80000009927808 */ /* 0x000fe40004800000 */
[----:B------:R-:W-:Y:S02]  /*4430*/  PLOP3.LUT P1, PT, PT, PT, UP4, 0x40, 0x0 ;  /* 0x000000000000781c */ /* 0x000fe40003f2e848 */
[----:B------:R-:W-:Y:S01]  /*4440*/  PLOP3.LUT P2, PT, PT, PT, UP3, 0x40, 0x0 ;  /* 0x000000000000781c */ /* 0x000fe20003f4e838 */
[--C-:B------:R-:W-:Y:S01]  /*4450*/  FFMA.FTZ R203, R146, c[0x0][0x29c], -R151.reuse ;  /* 0x0000a70092cb7a23 */ /* 0x100fe20000010897 */
[C---:B------:R-:W-:Y:S02]  /*4460*/  ISETP.GT.AND P1, PT, R141.reuse, 0x20, P1 ;  /* 0x000000208d00780c */ /* 0x040fe40000f24270 */
[----:B------:R-:W-:Y:S01]  /*4470*/  ISETP.GT.AND P2, PT, R141, 0x21, P2 ;  /* 0x000000218d00780c */ /* 0x000fe20001744270 */
[----:B------:R-:W-:Y:S01]  /*4480*/  MUFU.EX2 R146, R207 ;  /* 0x000000cf00927308 */ /* 0x000fe20000000800 */
[----:B------:R-:W-:Y:S02]  /*4490*/  ISETP.LT.OR P0, PT, R144, 0x2, P0 ;  /* 0x000000029000780c */ /* 0x000fe40000701670 */
[C---:B------:R-:W-:Y:S02]  /*44a0*/  ISETP.LT.OR P1, PT, R142.reuse, 0x21, P1 ;  /* 0x000000218e00780c */ /* 0x040fe40000f21670 */
[----:B------:R-:W-:Y:S02]  /*44b0*/  FSEL R214, R11, -INF , !P0 ;  /* 0xff8000000bd67808 */ /* 0x000fe40004000000 */
[C---:B---3--:R-:W-:Y:S02]  /*44c0*/  HMMA.16816.F32 R8, R32.reuse, R152, RZ ;  /* 0x000000982008723c */ /* 0x048fe400000018ff */
[----:B------:R-:W-:Y:S01]  /*44d0*/  ISETP.LT.OR P2, PT, R142, 0x22, P2 ;  /* 0x000000228e00780c */ /* 0x000fe20001741670 */
[----:B------:R-:W-:Y:S01]  /*44e0*/  MUFU.EX2 R203, R203 ;  /* 0x000000cb00cb7308 */ /* 0x000fe20000000800 */
[----:B------:R-:W-:Y:S02]  /*44f0*/  LOP3.LUT P0, RZ, R225, 0x4, RZ, 0xc0, !PT ;  /* 0x00000004e1ff7812 */ /* 0x000fe4000780c0ff */
[----:B------:R-:W-:Y:S02]  /*4500*/  FSEL R12, R12, -INF , !P1 ;  /* 0xff8000000c0c7808 */ /* 0x000fe40004800000 */
[-C--:B------:R-:W-:Y:S01]  /*4510*/  HMMA.16816.F32 R16, R32, R154.reuse, RZ ;  /* 0x0000009a2010723c */ /* 0x080fe200000018ff */
[----:B------:R-:W-:Y:S02]  /*4520*/  SEL R140, R140, 0xffffffc0, !P0 ;  /* 0xffffffc08c8c7807 */ /* 0x000fe40004000000 */
[----:B------:R-:W-:Y:S01]  /*4530*/  PLOP3.LUT P0, PT, PT, PT, UP2, 0x40, 0x0 ;  /* 0x000000000000781c */ /* 0x000fe20003f0e828 */
[--C-:B------:R-:W-:Y:S01]  /*4540*/  FFMA.FTZ R12, R12, c[0x0][0x29c], -R151.reuse ;  /* 0x0000a7000c0c7a23 */ /* 0x100fe20000010897 */
[----:B------:R-:W-:Y:S01]  /*4550*/  PLOP3.LUT P1, PT, PT, PT, UP1, 0x40, 0x0 ;  /* 0x000000000000781c */ /* 0x000fe20003f2e818 */
[----:B------:R-:W-:Y:S01]  /*4560*/  IMAD.IADD R3, R0, 0x1, R140 ;  /* 0x0000000100037824 */ /* 0x000fe200078e028c */
[----:B------:R-:W-:Y:S01]  /*4570*/  FSEL R13, R13, -INF , !P2 ;  /* 0xff8000000d0d7808 */ /* 0x000fe20005000000 */
[----:B------:R-:W-:Y:S01]  /*4580*/  IMAD.IADD R140, R140, 0x1, R2 ;  /* 0x000000018c8c7824 */ /* 0x000fe200078e0202 */
[----:B------:R-:W-:Y:S02]  /*4590*/  PLOP3.LUT P2, PT, PT, PT, UP4, 0x40, 0x0 ;  /* 0x000000000000781c */ /* 0x000fe40003f4e848 */
[----:B------:R-:W-:Y:S01]  /*45a0*/  ISETP.GT.AND P0, PT, R141, 0x40, P0 ;  /* 0x000000408d00780c */ /* 0x000fe20000704270 */
[--C-:B------:R-:W-:Y:S01]  /*45b0*/  FFMA.FTZ R13, R13, c[0x0][0x29c], -R151.reuse ;  /* 0x0000a7000d0d7a23 */ /* 0x100fe20000010897 */
[----:B------:R-:W-:Y:S02]  /*45c0*/  ISETP.GT.AND P1, PT, R141, 0x41, P1 ;  /* 0x000000418d00780c */ /* 0x000fe40000f24270 */
[----:B------:R-:W-:Y:S02]  /*45d0*/  ISETP.GT.AND P2, PT, R143, 0x20, P2 ;  /* 0x000000208f00780c */ /* 0x000fe40001744270 */
[C---:B------:R-:W-:Y:S02]  /*45e0*/  ISETP.LT.OR P0, PT, R142.reuse, 0x41, P0 ;  /* 0x000000418e00780c */ /* 0x040fe40000701670 */
[----:B------:R-:W-:Y:S02]  /*45f0*/  ISETP.LT.OR P1, PT, R142, 0x42, P1 ;  /* 0x000000428e00780c */ /* 0x000fe40000f21670 */
[----:B------:R-:W-:Y:S02]  /*4600*/  ISETP.LT.OR P2, PT, R144, 0x21, P2 ;  /* 0x000000219000780c */ /* 0x000fe40001741670 */
[----:B------:R-:W-:Y:S02]  /*4610*/  FSEL R24, R24, -INF , !P0 ;  /* 0xff80000018187808 */ /* 0x000fe40004000000 */
[----:B------:R-:W-:Y:S02]  /*4620*/  FSEL R212, R14, -INF , !P2 ;  /* 0xff8000000ed47808 */ /* 0x000fe40005000000 */
[----:B------:R-:W-:Y:S01]  /*4630*/  PLOP3.LUT P0, PT, PT, PT, UP3, 0x40, 0x0 ;  /* 0x000000000000781c */ /* 0x000fe20003f0e838 */
[--C-:B------:R-:W-:Y:S01]  /*4640*/  FFMA.FTZ R14, R24, c[0x0][0x29c], -R151.reuse ;  /* 0x0000a700180e7a23 */ /* 0x100fe20000010897 */
[----:B------:R-:W-:Y:S01]  /*4650*/  FSEL R25, R25, -INF , !P1 ;  /* 0xff80000019197808 */ /* 0x000fe20004800000 */
[----:B------:R-:W-:Y:S01]  /*4660*/  MUFU.EX2 R24, R210 ;  /* 0x000000d200187308 */ /* 0x000fe20000000800 */
[----:B------:R-:W-:Y:S02]  /*4670*/  PLOP3.LUT P1, PT, PT, PT, UP2, 0x40, 0x0 ;  /* 0x000000000000781c */ /* 0x000fe40003f2e828 */
[----:B------:R-:W-:Y:S01]  /*4680*/  PLOP3.LUT P2, PT, PT, PT, UP1, 0x40, 0x0 ;  /* 0x000000000000781c */ /* 0x000fe20003f4e818 */
[----:B------:R-:W-:Y:S01]  /*4690*/  FFMA.FTZ R151, R25, c[0x0][0x29c], -R151 ;  /* 0x0000a70019977a23 */ /* 0x000fe20000010897 */
[C---:B------:R-:W-:Y:S02]  /*46a0*/  ISETP.GT.AND P0, PT, R143.reuse, 0x21, P0 ;  /* 0x000000218f00780c */ /* 0x040fe40000704270 */
[C---:B------:R-:W-:Y:S02]  /*46b0*/  ISETP.GT.AND P1, PT, R143.reuse, 0x40, P1 ;  /* 0x000000408f00780c */ /* 0x040fe40000f24270 */
[----:B------:R-:W-:Y:S01]  /*46c0*/  ISETP.GT.AND P2, PT, R143, 0x41, P2 ;  /* 0x000000418f00780c */ /* 0x000fe20001744270 */
[----:B------:R-:W2:Y:S01]  /*46d0*/  MUFU.EX2 R25, R209 ;  /* 0x000000d100197308 */ /* 0x000ea20000000800 */
[C---:B------:R-:W-:Y:S02]  /*46e0*/  ISETP.LT.OR P0, PT, R144.reuse, 0x22, P0 ;  /* 0x000000229000780c */ /* 0x040fe40000701670 */
[C---:B------:R-:W-:Y:S02]  /*46f0*/  ISETP.LT.OR P1, PT, R144.reuse, 0x41, P1 ;  /* 0x000000419000780c */ /* 0x040fe40000f21670 */
[----:B------:R-:W-:Y:S01]  /*4700*/  ISETP.LT.OR P2, PT, R144, 0x42, P2 ;  /* 0x000000429000780c */ /* 0x000fe20001741670 */
[--C-:B------:R-:W-:Y:S01]  /*4710*/  FFMA.FTZ R144, R200, c[0x0][0x29c], -R149.reuse ;  /* 0x0000a700c8907a23 */ /* 0x100fe20000010895 */
[----:B------:R-:W-:Y:S01]  /*4720*/  FSEL R26, R26, -INF , !P1 ;  /* 0xff8000001a1a7808 */ /* 0x000fe20004800000 */
[----:B------:R-:W-:Y:S01]  /*4730*/  FFMA.FTZ R149, R21, c[0x0][0x29c], -R149 ;  /* 0x0000a70015957a23 */ /* 0x000fe20000010895 */
[----:B------:R-:W-:Y:S01]  /*4740*/  FSEL R27, R27, -INF , !P2 ;  /* 0xff8000001b1b7808 */ /* 0x000fe20005000000 */
[--C-:B------:R-:W-:Y:S01]  /*4750*/  FFMA.FTZ R200, R147, c[0x0][0x29c], -R148.reuse ;  /* 0x0000a70093c87a23 */ /* 0x100fe20000010894 */
[----:B------:R-:W-:Y:S01]  /*4760*/  MUFU.EX2 R151, R151 ;  /* 0x0000009700977308 */ /* 0x000fe20000000800 */
[----:B------:R-:W-:Y:S01]  /*4770*/  FFMA.FTZ R148, R23, c[0x0][0x29c], -R148 ;  /* 0x0000a70017947a23 */ /* 0x000fe20000010894 */
[----:B------:R-:W-:Y:S01]  /*4780*/  FSEL R15, R15, -INF , !P0 ;  /* 0xff8000000f0f7808 */ /* 0x000fe20004000000 */
[C---:B------:R-:W-:Y:S01]  /*4790*/  HMMA.16816.F32 R20, R28.reuse, R154, RZ ;  /* 0x0000009a1c14723c */ /* 0x040fe200000018ff */
[----:B------:R-:W-:Y:S03]  /*47a0*/  PLOP3.LUT P0, PT, PT, PT, UP0, 0x80, 0x0 ;  /* 0x000000000000781c */ /* 0x000fe60003f0f008 */
[--C-:B------:R-:W-:Y:S03]  /*47b0*/  FFMA.FTZ R15, R15, c[0x0][0x29c], -R204.reuse ;  /* 0x0000a7000f0f7a23 */ /* 0x100fe600000108cc */
[----:B------:R-:W-:Y:S01]  /*47c0*/  MUFU.EX2 R147, R205 ;  /* 0x000000cd00937308 */ /* 0x000fe20000000800 */
[-C--:B------:R-:W-:Y:S08]  /*47d0*/  HMMA.16816.F32 R28, R28, R156.reuse, RZ ;  /* 0x0000009c1c1c723c */ /* 0x080ff000000018ff */
[----:B------:R-:W-:Y:S01]  /*47e0*/  HMMA.16816.F32 R32, R32, R156, RZ ;  /* 0x0000009c2020723c */ /* 0x000fe200000018ff */
[----:B------:R3:W-:Y:S07]  /*47f0*/  MUFU.EX2 R205, R12 ;  /* 0x0000000c00cd7308 */ /* 0x0007ee0000000800 */
[-C--:B------:R-:W-:Y:S03]  /*4800*/  HMMA.16816.F32 R4, R132, R158.reuse, R4 ;  /* 0x0000009e8404723c */ /* 0x080fe60000001804 */
[----:B------:R-:W4:Y:S05]  /*4810*/  MUFU.EX2 R149, R149 ;  /* 0x0000009500957308 */ /* 0x000f2a0000000800 */
[C---:B-1----:R-:W-:Y:S05]  /*4820*/  HMMA.16816.F32 R8, R136.reuse, R158, R8 ;  /* 0x0000009e8808723c */ /* 0x042fea0000001808 */
[----:B------:R-:W1:Y:S03]  /*4830*/  MUFU.EX2 R144, R144 ;  /* 0x0000009000907308 */ /* 0x000e660000000800 */
[-C--:B------:R-:W-:Y:S04]  /*4840*/  HMMA.16816.F32 R16, R136, R160.reuse, R16 ;  /* 0x000000a08810723c */ /* 0x080fe80000001810 */
[--C-:B---3--:R-:W-:Y:S03]  /*4850*/  FFMA.FTZ R12, R213, c[0x0][0x29c], -R204.reuse ;  /* 0x0000a700d50c7a23 */ /* 0x108fe600000108cc */
[----:B------:R-:W-:Y:S01]  /*4860*/  MUFU.EX2 R200, R200 ;  /* 0x000000c800c87308 */ /* 0x000fe20000000800 */
[C---:B------:R-:W-:Y:S08]  /*4870*/  HMMA.16816.F32 R20, R132.reuse, R160, R20 ;  /* 0x000000a08414723c */ /* 0x040ff00000001814 */
[-C--:B------:R-:W-:Y:S01]  /*4880*/  HMMA.16816.F32 R28, R132, R162.reuse, R28 ;  /* 0x000000a2841c723c */ /* 0x080fe2000000181c */
[----:B------:R-:W3:Y:S01]  /*4890*/  LDSM.16.M88.4 R132, [R3+0xe080] ;  /* 0x00e080000384783b */ /* 0x000ee20000000200 */
[----:B------:R-:W-:Y:S06]  /*48a0*/  MUFU.EX2 R148, R148 ;  /* 0x0000009400947308 */ /* 0x000fec0000000800 */
[----:B------:R-:W-:Y:S01]  /*48b0*/  HMMA.16816.F32 R32, R136, R162, R32 ;  /* 0x000000a28820723c */ /* 0x000fe20000001820 */
[----:B------:R-:W5:Y:S07]  /*48c0*/  LDSM.16.M88.4 R136, [R3+0xf080] ;  /* 0x00f080000388783b */ /* 0x000f6e0000000200 */
[-C--:B---3--:R-:W-:Y:S08]  /*48d0*/  HMMA.16816.F32 R4, R132, R164.reuse, R4 ;  /* 0x000000a48404723c */ /* 0x088ff00000001804 */
[C---:B-----5:R-:W-:Y:S08]  /*48e0*/  HMMA.16816.F32 R8, R136.reuse, R164, R8 ;  /* 0x000000a48808723c */ /* 0x060ff00000001808 */
[-C--:B------:R-:W-:Y:S08]  /*48f0*/  HMMA.16816.F32 R16, R136, R166.reuse, R16 ;  /* 0x000000a68810723c */ /* 0x080ff00000001810 */
[C---:B------:R-:W-:Y:S08]  /*4900*/  HMMA.16816.F32 R20, R132.reuse, R166, R20 ;  /* 0x000000a68414723c */ /* 0x040ff00000001814 */
[-C--:B------:R-:W-:Y:S01]  /*4910*/  HMMA.16816.F32 R28, R132, R168.reuse, R28 ;  /* 0x000000a8841c723c */ /* 0x080fe2000000181c */
[----:B------:R-:W3:Y:S07]  /*4920*/  LDSM.16.M88.4 R132, [R140+0xe080] ;  /* 0x00e080008c84783b */ /* 0x000eee0000000200 */
        /* <DEDUP_REMOVED lines=9> */
[----:B------:R-:W5:Y:S08]  /*49c0*/  LDSM.16.M88.4 R136, [R0+0x11080] ;  /* 0x011080000088783b */ /* 0x000f700000000200 */
[----:B------:R-:W-:Y:S01]  /*49d0*/  LDS R0, [R234.X4+0x122a0] ;  /* 0x0122a000ea007984 */ /* 0x000fe20000004800 */
        /* <DEDUP_REMOVED lines=25> */
[----:B------:R-:W5:Y:S01]  /*4b70*/  LDSM.16.M88.4 R140, [R140+0x11080] ;  /* 0x011080008c8c783b */ /* 0x000f620000000200 */
[----:B------:R1:W-:Y:S10]  /*4b80*/  MUFU.EX2 R139, R13 ;  /* 0x0000000d008b7308 */ /* 0x0003f40000000800 */
[----:B------:R-:W-:Y:S10]  /*4b90*/  MUFU.EX2 R138, R14 ;  /* 0x0000000e008a7308 */ /* 0x000ff40000000800 */
[----:B------:R2:W-:Y:S01]  /*4ba0*/  MUFU.EX2 R136, R12 ;  /* 0x0000000c00887308 */ /* 0x0005e20000000800 */
[--C-:B-1----:R-:W-:Y:S09]  /*4bb0*/  FFMA.FTZ R13, R214, c[0x0][0x29c], -R204.reuse ;  /* 0x0000a700d60d7a23 */ /* 0x102ff200000108cc */
[----:B------:R-:W1:Y:S01]  /*4bc0*/  MUFU.EX2 R137, R211 ;  /* 0x000000d300897308 */ /* 0x000e620000000800 */
[-C--:B---3--:R-:W-:Y:S08]  /*4bd0*/  HMMA.16816.F32 R4, R132, R194.reuse, R4 ;  /* 0x000000c28404723c */ /* 0x088ff00000001804 */
[C---:B-----5:R-:W-:Y:S04]  /*4be0*/  HMMA.16816.F32 R8, R140.reuse, R194, R8 ;  /* 0x000000c28c08723c */ /* 0x060fe80000001808 */
[----:B--2---:R-:W-:Y:S04]  /*4bf0*/  FFMA.FTZ R12, R212, c[0x0][0x29c], -R204 ;  /* 0x0000a700d40c7a23 */ /* 0x004fe800000108cc */
[-C--:B------:R-:W-:Y:S08]  /*4c00*/  HMMA.16816.F32 R16, R140, R196.reuse, R16 ;  /* 0x000000c48c10723c */ /* 0x080ff00000001810 */
[C---:B------:R-:W-:Y:S04]  /*4c10*/  HMMA.16816.F32 R20, R132.reuse, R196, R20 ;  /* 0x000000c48414723c */ /* 0x040fe80000001814 */
[--C-:B------:R-:W-:Y:S02]  /*4c20*/  FADD.FTZ R6, R6, -R0.reuse ;  /* 0x8000000006067221 */ /* 0x100fe40000010000 */
[--C-:B------:R-:W-:Y:S02]  /*4c30*/  FADD.FTZ R7, R7, -R0.reuse ;  /* 0x8000000007077221 */ /* 0x100fe40000010000 */
[-C--:B------:R-:W-:Y:S01]  /*4c40*/  HMMA.16816.F32 R28, R132, R198.reuse, R28 ;  /* 0x000000c6841c723c */ /* 0x080fe2000000181c */
[----:B------:R-:W2:Y:S03]  /*4c50*/  MUFU.EX2 R135, R13 ;  /* 0x0000000d00877308 */ /* 0x000ea60000000800 */
[--C-:B------:R-:W-:Y:S02]  /*4c60*/  FADD.FTZ R4, R4, -R3.reuse ;  /* 0x8000000304047221 */ /* 0x100fe40000010000 */
[--C-:B------:R-:W-:Y:S01]  /*4c70*/  FADD.FTZ R5, R5, -R3.reuse ;  /* 0x8000000305057221 */ /* 0x100fe20000010000 */
[C---:B------:R-:W-:Y:S01]  /*4c80*/  F2FP.PACK_AB R132, R25.reuse, R24 ;  /* 0x000000181984723e */ /* 0x040fe200000000ff */
[----:B------:R-:W-:Y:S03]  /*4c90*/  HMMA.16816.F32 R32, R140, R198, R32 ;  /* 0x000000c68c20723c */ /* 0x000fe60000001820 */
[----:B------:R-:W-:Y:S01]  /*4ca0*/  MUFU.EX2 R134, R12 ;  /* 0x0000000c00867308 */ /* 0x000fe20000000800 */
[----:B------:R-:W-:Y:S02]  /*4cb0*/  FMUL.FTZ R14, R24, R4 ;  /* 0x00000004180e7220 */ /* 0x000fe40000410000 */
[----:B------:R-:W-:Y:S02]  /*4cc0*/  FMUL.FTZ R5, R25, R5 ;  /* 0x0000000519057220 */ /* 0x000fe40000410000 */
[--C-:B------:R-:W-:Y:S04]  /*4cd0*/  FADD.FTZ R22, R22, -R0.reuse ;  /* 0x8000000016167221 */ /* 0x100fe80000010000 */
[--C-:B------:R-:W-:Y:S02]  /*4ce0*/  FADD.FTZ R23, R23, -R0.reuse ;  /* 0x8000000017177221 */ /* 0x100fe40000010000 */
[--C-:B------:R-:W-:Y:S02]  /*4cf0*/  FADD.FTZ R20, R20, -R3.reuse ;  /* 0x8000000314147221 */ /* 0x100fe40000010000 */
[--C-:B------:R-:W-:Y:S02]  /*4d00*/  FADD.FTZ R29, R29, -R3.reuse ;  /* 0x800000031d1d7221 */ /* 0x100fe40000010000 */
[--C-:B------:R-:W-:Y:S02]  /*4d10*/  FADD.FTZ R30, R30, -R0.reuse ;  /* 0x800000001e1e7221 */ /* 0x100fe40000010000 */
[----:B----4-:R-:W-:Y:S02]  /*4d20*/  FMUL.FTZ R24, R149, R29 ;  /* 0x0000001d95187220 */ /* 0x010fe40000410000 */
[----:B------:R3:W4:Y:S01]  /*4d30*/  MUFU.EX2 R29, R15 ;  /* 0x0000000f001d7308 */ /* 0x0007220000000800 */
[----:B------:R-:W-:Y:S02]  /*4d40*/  FADD.FTZ R31, R31, -R0 ;  /* 0x800000001f1f7221 */ /* 0x000fe40000010000 */
[--C-:B------:R-:W-:Y:S01]  /*4d50*/  FADD.FTZ R21, R21, -R3.reuse ;  /* 0x8000000315157221 */ /* 0x100fe20000010000 */
[----:B------:R-:W5:Y:S01]  /*4d60*/  LDS R0, [R234.X4+0x12320] ;  /* 0x01232000ea007984 */ /* 0x000f620000004800 */
[----:B------:R-:W-:Y:S01]  /*4d70*/  FMUL.FTZ R25, R144, R20 ;  /* 0x0000001490197220 */ /* 0x000fe20000410000 */
[----:B------:R-:W-:Y:S01]  /*4d80*/  F2FP.PACK_AB R20, R5, R14 ;  /* 0x0000000e0514723e */ /* 0x000fe200000000ff */
[----:B------:R-:W-:Y:S01]  /*4d90*/  FMUL.FTZ R21, R145, R21 ;  /* 0x0000001591157220 */ /* 0x000fe20000410000 */
[----:B------:R-:W-:Y:S01]  /*4da0*/  STS [R232+0x12480], R132 ;  /* 0x01248084e8007388 */ /* 0x000fe20000000800 */
[----:B------:R-:W-:Y:S01]  /*4db0*/  FMUL.FTZ R6, R147, R6 ;  /* 0x0000000693067220 */ /* 0x000fe20000410000 */
[----:B-1----:R-:W-:Y:S01]  /*4dc0*/  F2FP.PACK_AB R14, R148, R137 ;  /* 0x00000089940e723e */ /* 0x002fe200000000ff */
[----:B------:R-:W-:Y:S01]  /*4dd0*/  FMUL.FTZ R7, R150, R7 ;  /* 0x0000000796077220 */ /* 0x000fe20000410000 */
[----:B------:R-:W-:Y:S01]  /*4de0*/  F2FP.PACK_AB R25, R21, R25 ;  /* 0x000000191519723e */ /* 0x000fe200000000ff */
[--C-:B------:R-:W-:Y:S02]  /*4df0*/  FADD.FTZ R8, R8, -R2.reuse ;  /* 0x8000000208087221 */ /* 0x100fe40000010000 */
[----:B------:R-:W-:Y:S01]  /*4e00*/  FADD.FTZ R9, R9, -R2 ;  /* 0x8000000209097221 */ /* 0x000fe20000010000 */
[----:B------:R-:W-:Y:S01]  /*4e10*/  F2FP.PACK_AB R21, R7, R6 ;  /* 0x000000060715723e */ /* 0x000fe200000000ff */
[----:B------:R-:W-:Y:S01]  /*4e20*/  FFMA.FTZ R133, R26, c[0x0][0x29c], -R204 ;  /* 0x0000a7001a857a23 */ /* 0x000fe200000108cc */
[----:B------:R-:W-:Y:S01]  /*4e30*/  F2FP.PACK_AB R26, R150, R147 ;  /* 0x00000093961a723e */ /* 0x000fe200000000ff */
[C---:B------:R-:W-:Y:S01]  /*4e40*/  FMUL.FTZ R5, R203.reuse, R9 ;  /* 0x00000009cb057220 */ /* 0x040fe20000410000 */
[----:B------:R-:W-:Y:S01]  /*4e50*/  F2FP.PACK_AB R7, R203, R202 ;  /* 0x000000cacb07723e */ /* 0x000fe200000000ff */
[----:B------:R-:W-:Y:S01]  /*4e60*/  FADD.FTZ R4, R28, -R3 ;  /* 0x800000031c047221 */ /* 0x000fe20000010000 */
[----:B------:R-:W-:Y:S01]  /*4e70*/  F2FP.PACK_AB R28, R145, R144 ;  /* 0x00000090911c723e */ /* 0x000fe200000000ff */
[----:B------:R-:W-:Y:S01]  /*4e80*/  FMUL.FTZ R3, R202, R8 ;  /* 0x00000008ca037220 */ /* 0x000fe20000410000 */
[----:B------:R-:W-:Y:S01]  /*4e90*/  STS [R233], R26 ;  /* 0x0000001ae9007388 */ /* 0x000fe20000000800 */
[----:B---3--:R-:W-:Y:S01]  /*4ea0*/  F2FP.PACK_AB R15, R201, R200 ;  /* 0x000000c8c90f723e */ /* 0x008fe200000000ff */
[--C-:B------:R-:W-:Y:S01]  /*4eb0*/  FADD.FTZ R17, R17, -R2.reuse ;  /* 0x8000000211117221 */ /* 0x100fe20000010000 */
[----:B------:R-:W-:Y:S01]  /*4ec0*/  F2FP.PACK_AB R6, R139, R205 ;  /* 0x000000cd8b06723e */ /* 0x000fe200000000ff */
[----:B------:R-:W-:Y:S01]  /*4ed0*/  STS [R232+0x12c80], R7 ;  /* 0x012c8007e8007388 */ /* 0x000fe20000000800 */
[----:B------:R-:W-:Y:S01]  /*4ee0*/  F2FP.PACK_AB R5, R5, R3 ;  /* 0x000000030505723e */ /* 0x000fe200000000ff */
[----:B------:R-:W-:Y:S01]  /*4ef0*/  FADD.FTZ R33, R33, -R2 ;  /* 0x8000000221217221 */ /* 0x000fe20000010000 */
[----:B--2---:R-:W-:Y:S01]  /*4f00*/  F2FP.PACK_AB R3, R135, R136 ;  /* 0x000000888703723e */ /* 0x004fe200000000ff */
[----:B------:R-:W-:Y:S01]  /*4f10*/  FFMA.FTZ R204, R27, c[0x0][0x29c], -R204 ;  /* 0x0000a7001bcc7a23 */ /* 0x000fe200000108cc */
[----:B------:R-:W-:Y:S01]  /*4f20*/  MUFU.EX2 R133, R133 ;  /* 0x0000008500857308 */ /* 0x000fe20000000800 */
[--C-:B------:R-:W-:Y:S01]  /*4f30*/  FADD.FTZ R16, R16, -R2.reuse ;  /* 0x8000000210107221 */ /* 0x100fe20000010000 */
[----:B------:R-:W-:Y:S01]  /*4f40*/  F2FP.PACK_AB R27, R149, R146 ;  /* 0x00000092951b723e */ /* 0x000fe200000000ff */
[----:B------:R-:W-:Y:S01]  /*4f50*/  STS [R233+0x800], R3 ;  /* 0x00080003e9007388 */ /* 0x000fe20000000800 */
[----:B------:R-:W-:Y:S01]  /*4f60*/  FADD.FTZ R32, R32, -R2 ;  /* 0x8000000220207221 */ /* 0x000fe20000010000 */
[----:B----4-:R-:W-:Y:S01]  /*4f70*/  F2FP.PACK_AB R2, R29, R134 ;  /* 0x000000861d02723e */ /* 0x010fe200000000ff */
[----:B------:R-:W-:Y:S01]  /*4f80*/  FMUL.FTZ R4, R146, R4 ;  /* 0x0000000492047220 */ /* 0x000fe20000410000 */
[----:B------:R-:W-:Y:S01]  /*4f90*/  STS [R232+0x13480], R28 ;  /* 0x0134801ce8007388 */ /* 0x000fe20000000800 */
[----:B------:R-:W-:Y:S02]  /*4fa0*/  FMUL.FTZ R22, R200, R22 ;  /* 0x00000016c8167220 */ /* 0x000fe40000410000 */
[----:B------:R-:W1:Y:S01]  /*4fb0*/  MUFU.EX2 R204, R204 ;  /* 0x000000cc00cc7308 */ /* 0x000e620000000800 */
[----:B------:R-:W-:Y:S01]  /*4fc0*/  STS [R233+0x1000], R15 ;  /* 0x0010000fe9007388 */ /* 0x000fe20000000800 */
[----:B------:R-:W-:Y:S01]  /*4fd0*/  F2FP.PACK_AB R24, R24, R4 ;  /* 0x000000041818723e */ /* 0x000fe200000000ff */
[--C-:B-----5:R-:W-:Y:S01]  /*4fe0*/  FADD.FTZ R10, R10, -R0.reuse ;  /* 0x800000000a0a7221 */ /* 0x120fe20000010000 */
[----:B------:R-:W-:Y:S01]  /*4ff0*/  F2FP.PACK_AB R4, R151, R138 ;  /* 0x0000008a9704723e */ /* 0x000fe200000000ff */
[----:B------:R-:W-:Y:S01]  /*5000*/  STS [R232+0x13c80], R6 ;  /* 0x013c8006e8007388 */ /* 0x000fe20000000800 */
[--C-:B------:R-:W-:Y:S02]  /*5010*/  FADD.FTZ R11, R11, -R0.reuse ;  /* 0x800000000b0b7221 */ /* 0x100fe40000010000 */
[----:B------:R-:W-:Y:S01]  /*5020*/  FMUL.FTZ R10, R136, R10 ;  /* 0x0000000a880a7220 */ /* 0x000fe20000410000 */
[----:B------:R1:W-:Y:S01]  /*5030*/  STS [R233+0x1800], R2 ;  /* 0x00180002e9007388 */ /* 0x0003e20000000800 */
[----:B------:R-:W-:Y:S02]  /*5040*/  FMUL.FTZ R11, R135, R11 ;  /* 0x0000000b870b7220 */ /* 0x000fe40000410000 */
[----:B------:R-:W-:Y:S01]  /*5050*/  FMUL.FTZ R23, R201, R23 ;  /* 0x00000017c9177220 */ /* 0x000fe20000410000 */
[----:B------:R-:W-:Y:S01]  /*5060*/  STS [R232+0x14480], R27 ;  /* 0x0144801be8007388 */ /* 0x000fe20000000800 */
[----:B------:R-:W-:Y:S02]  /*5070*/  FMUL.FTZ R16, R205, R16 ;  /* 0x00000010cd107220 */ /* 0x000fe40000410000 */
[----:B------:R-:W-:Y:S01]  /*5080*/  FMUL.FTZ R8, R139, R17 ;  /* 0x000000118b087220 */ /* 0x000fe20000410000 */
[----:B------:R-:W-:Y:S01]  /*5090*/  STS [R233+0x2000], R14 ;  /* 0x0020000ee9007388 */ /* 0x000fe20000000800 */
[--C-:B------:R-:W-:Y:S01]  /*50a0*/  FADD.FTZ R18, R18, -R0.reuse ;  /* 0x8000000012127221 */ /* 0x100fe20000010000 */
[----:B------:R-:W-:Y:S01]  /*50b0*/  F2FP.PACK_AB R9, R23, R22 ;  /* 0x000000161709723e */ /* 0x000fe200000000ff */
[--C-:B------:R-:W-:Y:S01]  /*50c0*/  FADD.FTZ R19, R19, -R0.reuse ;  /* 0x8000000013137221 */ /* 0x100fe20000010000 */
[----:B------:R-:W-:Y:S01]  /*50d0*/  STS [R232+0x14c80], R4 ;  /* 0x014c8004e8007388 */ /* 0x000fe20000000800 */
[----:B------:R-:W-:Y:S01]  /*50e0*/  FMUL.FTZ R18, R134, R18 ;  /* 0x0000001286127220 */ /* 0x000fe20000410000 */
[----:B------:R-:W-:Y:S01]  /*50f0*/  F2FP.PACK_AB R8, R8, R16 ;  /* 0x000000100808723e */ /* 0x000fe200000000ff */
[----:B------:R-:W-:Y:S02]  /*5100*/  FMUL.FTZ R19, R29, R19 ;  /* 0x000000131d137220 */ /* 0x000fe40000410000 */
[--C-:B------:R-:W-:Y:S02]  /*5110*/  FADD.FTZ R34, R34, -R0.reuse ;  /* 0x8000000022227221 */ /* 0x100fe40000010000 */
[----:B------:R-:W-:Y:S01]  /*5120*/  FADD.FTZ R35, R35, -R0 ;  /* 0x8000000023237221 */ /* 0x000fe20000010000 */
[----:B------:R-:W-:Y:S01]  /*5130*/  F2FP.PACK_AB R0, R19, R18 ;  /* 0x000000121300723e */ /* 0x000fe200000000ff */
[----:B------:R-:W-:Y:S02]  /*5140*/  FMUL.FTZ R30, R137, R30 ;  /* 0x0000001e891e7220 */ /* 0x000fe40000410000 */
[----:B------:R-:W-:Y:S01]  /*5150*/  FMUL.FTZ R13, R148, R31 ;  /* 0x0000001f940d7220 */ /* 0x000fe20000410000 */
[----:B-1----:R-:W-:Y:S01]  /*5160*/  F2FP.PACK_AB R2, R204, R133 ;  /* 0x00000085cc02723e */ /* 0x002fe200000000ff */
[----:B------:R-:W-:Y:S02]  /*5170*/  FMUL.FTZ R32, R138, R32 ;  /* 0x000000208a207220 */ /* 0x000fe40000410000 */
[----:B------:R-:W-:Y:S01]  /*5180*/  FMUL.FTZ R12, R151, R33 ;  /* 0x00000021970c7220 */ /* 0x000fe20000410000 */
[----:B------:R-:W-:Y:S01]  /*5190*/  F2FP.PACK_AB R13, R13, R30 ;  /* 0x0000001e0d0d723e */ /* 0x000fe200000000ff */
[----:B------:R1:W-:Y:S01]  /*51a0*/  STS [R233+0x2800], R2 ;  /* 0x00280002e9007388 */ /* 0x0003e20000000800 */
[----:B------:R-:W-:Y:S02]  /*51b0*/  FMUL.FTZ R34, R133, R34 ;  /* 0x0000002285227220 */ /* 0x000fe40000410000 */
[----:B------:R-:W-:Y:S01]  /*51c0*/  FMUL.FTZ R35, R204, R35 ;  /* 0x00000023cc237220 */ /* 0x000fe20000410000 */
[----:B------:R-:W-:Y:S01]  /*51d0*/  BAR.SYNC.DEFER_BLOCKING 0x0 ;  /* 0x0000000000007b1d */ /* 0x000fe20000010000 */
[----:B------:R-:W-:Y:S02]  /*51e0*/  F2FP.PACK_AB R12, R12, R32 ;  /* 0x000000200c0c723e */ /* 0x000fe400000000ff */
[----:B-1----:R-:W-:Y:S05]  /*51f0*/  F2FP.PACK_AB R2, R11, R10 ;  /* 0x0000000a0b02723e */ /* 0x002fea00000000ff */
        /* <DEDUP_REMOVED lines=92> */
[----:B-1-34-:R-:W-:Y:S01]  /*57c0*/  USHF.R.S32.HI UR20, URZ, 0x1f, UR10 ;  /* 0x0000001f3f147899 */ /* 0x01afe2000801140a */
[----:B------:R-:W-:Y:S01]  /*57d0*/  IMAD.U32 R5, RZ, RZ, UR8 ;  /* 0x00000008ff057e24 */ /* 0x000fe2000f8e00ff */
[----:B------:R-:W-:Y:S01]  /*57e0*/  ULDC.64 UR6, c[0x0][0x208] ;  /* 0x0000820000067ab9 */ /* 0x000fe20000000a00 */
[----:B------:R-:W-:Y:S01]  /*57f0*/  IMAD.U32 R10, RZ, RZ, UR9 ;  /* 0x00000009ff0a7e24 */ /* 0x000fe2000f8e00ff */
[----:B------:R-:W-:Y:S01]  /*5800*/  UIMAD UR20, UR20, UR6, URZ ;  /* 0x00000006141472a4 */ /* 0x000fe2000f8e023f */
[----:B------:R-:W1:Y:S01]  /*5810*/  S2R R11, SR_TID.X ;  /* 0x00000000000b7919 */ /* 0x000e620000002100 */
[----:B------:R-:W-:Y:S02]  /*5820*/  UIMAD.WIDE.U32 UR22, UR10, UR6, URZ ;  /* 0x000000060a1672a5 */ /* 0x000fe4000f8e003f */
[----:B------:R-:W-:Y:S02]  /*5830*/  UIMAD UR20, UR10, UR7, UR20 ;  /* 0x000000070a1472a4 */ /* 0x000fe4000f8e0214 */
[----:B------:R-:W-:Y:S02]  /*5840*/  USHF.L.U32 UR21, UR10, 0x6, URZ ;  /* 0x000000060a157899 */ /* 0x000fe4000800063f */
[----:B------:R-:W-:Y:S02]  /*5850*/  USHF.L.U32 UR6, UR22, 0x6, URZ ;  /* 0x0000000616067899 */ /* 0x000fe4000800063f */
[----:B------:R-:W-:Y:S02]  /*5860*/  UIADD3 UR20, UR23, UR20, URZ ;  /* 0x0000001417147290 */ /* 0x000fe4000fffe03f */
[----:B------:R-:W-:Y:S01]  /*5870*/  IADD3 R3, P0, R250, UR21, RZ ;  /* 0x00000015fa037c10 */ /* 0x000fe2000ff1e0ff */
[----:B------:R-:W-:Y:S01]  /*5880*/  IMAD.U32 R6, RZ, RZ, UR21 ;  /* 0x00000015ff067e24 */ /* 0x000fe2000f8e00ff */
[----:B------:R-:W-:Y:S01]  /*5890*/  IADD3 R5, P2, P1, R246, UR6, R5 ;  /* 0x00000006f6057c10 */ /* 0x000fe2000f95e005 */
[----:B------:R-:W-:Y:S01]  /*58a0*/  USHF.L.U64.HI UR20, UR22, 0x6, UR20 ;  /* 0x0000000616147899 */ /* 0x000fe20008010214 */
[----:B------:R-:W-:Y:S02]  /*58b0*/  IMAD.U32 R2, RZ, RZ, UR21 ;  /* 0x00000015ff027e24 */ /* 0x000fe4000f8e00ff */
[----:B------:R-:W-:Y:S02]  /*58c0*/  LEA.HI.X.SX32 R6, R6, R249, 0x1, P0 ;  /* 0x000000f906067211 */ /* 0x000fe400000f0eff */
[----:B------:R-:W-:Y:S02]  /*58d0*/  LOP3.LUT P0, RZ, R240, 0x1, RZ, 0xc0, !PT ;  /* 0x00000001f0ff7812 */ /* 0x000fe4000780c0ff */
[----:B------:R-:W-:Y:S02]  /*58e0*/  IADD3.X R10, R243, UR20, R10, P2, P1 ;  /* 0x00000014f30a7c10 */ /* 0x000fe400097e240a */
[C---:B------:R-:W-:Y:S02]  /*58f0*/  LEA R8, P1, R3.reuse, c[0x0][0x280], 0x2 ;  /* 0x0000a00003087a11 */ /* 0x040fe400078210ff */
[----:B------:R-:W-:Y:S02]  /*5900*/  IADD3 R2, -R248, UR14, -R2 ;  /* 0x0000000ef8027c10 */ /* 0x000fe4000fffe902 */
[----:B------:R-:W-:Y:S02]  /*5910*/  IADD3 R4, P2, R246, UR6, RZ ;  /* 0x00000006f6047c10 */ /* 0x000fe4000ff5e0ff */
        /* <DEDUP_REMOVED lines=20> */
.L_x_626:
[-C--:B-1234-:R-:W-:Y:S01]  /*5a60*/  HMMA.16816.F32 R4, R32, R16.reuse, RZ ;  /* 0x000000102004723c */ /* 0x09efe200000018ff */
[----:B------:R-:W2:Y:S01]  /*5a70*/  LDL R2, [R1+0x10] ;  /* 0x0000100001027983 */ /* 0x000ea20000100800 */
[----:B------:R-:W-:Y:S02]  /*5a80*/  USHF.L.U32 UR11, UR11, 0xd, URZ ;  /* 0x0000000d0b0b7899 */ /* 0x000fe4000800063f */
[----:B------:R-:W-:Y:S01]  /*5a90*/  UIADD3 UR6, UR4, 0x1, URZ ;  /* 0x0000000104067890 */ /* 0x000fe2000fffe03f */
[----:B------:R-:W-:Y:S01]  /*5aa0*/  LDSM.16.MT88.4 R140, [R0+0x1080] ;  /* 0x00108000008c783b */ /* 0x000fe20000004200 */
[----:B------:R-:W-:Y:S02]  /*5ab0*/  UISETP.GE.AND UP0, UPT, UR4, 0x1, UPT ;  /* 0x000000010400788c */ /* 0x000fe4000bf06270 */
[C---:B------:R-:W-:Y:S01]  /*5ac0*/  HMMA.16816.F32 R8, R132.reuse, R16, RZ ;  /* 0x000000108408723c */ /* 0x040fe200000018ff */
[----:B------:R-:W-:Y:S03]  /*5ad0*/  LDSM.16.MT88.4 R144, [R0+0x4080] ;  /* 0x004080000090783b */ /* 0x000fe60000004200 */
[----:B------:R-:W-:Y:S01]  /*5ae0*/  IMAD.U32 R3, RZ, RZ, UR11 ;  /* 0x0000000bff037e24 */ /* 0x000fe2000f8e00ff */
[----:B------:R-:W-:Y:S03]  /*5af0*/  LDSM.16.M88.4 R148, [R223+0x1000] ;  /* 0x00100000df94783b */ /* 0x000fe60000000200 */
[-C--:B------:R-:W-:Y:S01]  /*5b00*/  HMMA.16816.F32 R12, R132, R18.reuse, RZ ;  /* 0x00000012840c723c */ /* 0x080fe200000018ff */
[----:B------:R-:W0:Y:S07]  /*5b10*/  LDGDEPBAR ;  /* 0x00000000000079af */ /* 0x000e2e0000000000 */
[C---:B------:R-:W-:Y:S08]  /*5b20*/  HMMA.16816.F32 R16, R32.reuse, R18, RZ ;  /* 0x000000122010723c */ /* 0x040ff000000018ff */
[-C--:B------:R-:W-:Y:S08]  /*5b30*/  HMMA.16816.F32 R20, R32, R136.reuse, RZ ;  /* 0x000000882014723c */ /* 0x080ff000000018ff */
[C---:B------:R-:W-:Y:S08]  /*5b40*/  HMMA.16816.F32 R24, R132.reuse, R136, RZ ;  /* 0x000000888418723c */ /* 0x040ff000000018ff */
[-C--:B------:R-:W-:Y:S01]  /*5b50*/  HMMA.16816.F32 R28, R132, R138.reuse, RZ ;  /* 0x0000008a841c723c */ /* 0x080fe200000018ff */
[----:B------:R-:W1:Y:S07]  /*5b60*/  LDSM.16.M88.4 R132, [R221+0x1000] ;  /* 0x00100000dd84783b */ /* 0x000e6e0000000200 */
[----:B------:R-:W-:Y:S01]  /*5b70*/  HMMA.16816.F32 R32, R32, R138, RZ ;  /* 0x0000008a2020723c */ /* 0x000fe200000018ff */
[----:B------:R-:W3:Y:S07]  /*5b80*/  LDSM.16.M88.4 R136, [R221+0x1800] ;  /* 0x00180000dd88783b */ /* 0x000eee0000000200 */
[-C--:B------:R-:W-:Y:S08]  /*5b90*/  HMMA.16816.F32 R4, R200, R204.reuse, R4 ;  /* 0x000000ccc804723c */ /* 0x080ff00000001804 */
[C---:B------:R-:W-:Y:S08]  /*5ba0*/  HMMA.16816.F32 R8, R208.reuse, R204, R8 ;  /* 0x000000ccd008723c */ /* 0x040ff00000001808 */
[-C--:B------:R-:W-:Y:S08]  /*5bb0*/  HMMA.16816.F32 R12, R208, R206.reuse, R12 ;  /* 0x000000ced00c723c */ /* 0x080ff0000000180c */
[C---:B------:R-:W-:Y:S01]  /*5bc0*/  HMMA.16816.F32 R16, R200.reuse, R206, R16 ;  /* 0x000000cec810723c */ /* 0x040fe20000001810 */
[----:B------:R-:W-:Y:S07]  /*5bd0*/  LDSM.16.M88.4 R204, [R223+0x1800] ;  /* 0x00180000dfcc783b */ /* 0x000fee0000000200 */
[-C--:B------:R-:W-:Y:S08]  /*5be0*/  HMMA.16816.F32 R20, R200, R212.reuse, R20 ;  /* 0x000000d4c814723c */ /* 0x080ff00000001814 */
[C---:B------:R-:W-:Y:S01]  /*5bf0*/  HMMA.16816.F32 R24, R208.reuse, R212, R24 ;  /* 0x000000d4d018723c */ /* 0x040fe20000001818 */
[----:B------:R-:W4:Y:S07]  /*5c00*/  LDL.64 R212, [R1+0x8] ;  /* 0x0000080001d47983 */ /* 0x000f2e0000100a00 */
[-C--:B------:R-:W-:Y:S08]  /*5c10*/  HMMA.16816.F32 R28, R208, R214.reuse, R28 ;  /* 0x000000d6d01c723c */ /* 0x080ff0000000181c */
[----:B------:R-:W-:Y:S01]  /*5c20*/  HMMA.16816.F32 R32, R200, R214, R32 ;  /* 0x000000d6c820723c */ /* 0x000fe20000001820 */
[----:B------:R-:W5:Y:S07]  /*5c30*/  LDSM.16.MT88.4 R200, [R0+0x1880] ;  /* 0x0018800000c8783b */ /* 0x000f6e0000004200 */
[-C--:B-1----:R-:W-:Y:S08]  /*5c40*/  HMMA.16816.F32 R4, R132, R140.reuse, R4 ;  /* 0x0000008c8404723c */ /* 0x082ff00000001804 */
[C---:B---3--:R-:W-:Y:S08]  /*5c50*/  HMMA.16816.F32 R8, R136.reuse, R140, R8 ;  /* 0x0000008c8808723c */ /* 0x048ff00000001808 */
        /* <DEDUP_REMOVED lines=8> */
[----:B------:R-:W3:Y:S04]  /*5ce0*/  LDSM.16.M88.4 R132, [R221+0x2000] ;  /* 0x00200000dd84783b */ /* 0x000ee80000000200 */
[----:B------:R-:W3:Y:S03]  /*5cf0*/  LDSM.16.M88.4 R144, [R221+0x2800] ;  /* 0x00280000dd90783b */ /* 0x000ee60000000200 */
[-C--:B-----5:R-:W-:Y:S08]  /*5d00*/  HMMA.16816.F32 R4, R148, R200.reuse, R4 ;  /* 0x000000c89404723c */ /* 0x0a0ff00000001804 */
[C---:B------:R-:W-:Y:S08]  /*5d10*/  HMMA.16816.F32 R8, R204.reuse, R200, R8 ;  /* 0x000000c8cc08723c */ /* 0x040ff00000001808 */
[-C--:B------:R-:W-:Y:S08]  /*5d20*/  HMMA.16816.F32 R12, R204, R202.reuse, R12 ;  /* 0x000000cacc0c723c */ /* 0x080ff0000000180c */
[C---:B------:R-:W-:Y:S01]  /*5d30*/  HMMA.16816.F32 R16, R148.reuse, R202, R16 ;  /* 0x000000ca9410723c */ /* 0x040fe20000001810 */
[----:B------:R-:W5:Y:S07]  /*5d40*/  LDSM.16.MT88.4 R200, [R0+0x5080] ;  /* 0x0050800000c8783b */ /* 0x000f6e0000004200 */
[-C--:B-1----:R-:W-:Y:S08]  /*5d50*/  HMMA.16816.F32 R20, R148, R140.reuse, R20 ;  /* 0x0000008c9414723c */ /* 0x082ff00000001814 */
[C---:B------:R-:W-:Y:S08]  /*5d60*/  HMMA.16816.F32 R24, R204.reuse, R140, R24 ;  /* 0x0000008ccc18723c */ /* 0x040ff00000001818 */
[-C--:B------:R-:W-:Y:S01]  /*5d70*/  HMMA.16816.F32 R28, R204, R142.reuse, R28 ;  /* 0x0000008ecc1c723c */ /* 0x080fe2000000181c */
[----:B------:R-:W-:Y:S07]  /*5d80*/  LDSM.16.M88.4 R204, [R223+0x2800] ;  /* 0x00280000dfcc783b */ /* 0x000fee0000000200 */
[----:B------:R-:W-:Y:S01]  /*5d90*/  HMMA.16816.F32 R32, R148, R142, R32 ;  /* 0x0000008e9420723c */ /* 0x000fe20000001820 */
[----:B------:R-:W-:Y:S04]  /*5da0*/  LDSM.16.M88.4 R140, [R223+0x2000] ;  /* 0x00200000df8c783b */ /* 0x000fe80000000200 */
[----:B------:R-:W1:Y:S03]  /*5db0*/  LDSM.16.MT88.4 R148, [R0+0x2880] ;  /* 0x002880000094783b */ /* 0x000e660000004200 */
[-C--:B---3--:R-:W-:Y:S08]  /*5dc0*/  HMMA.16816.F32 R4, R132, R136.reuse, R4 ;  /* 0x000000888404723c */ /* 0x088ff00000001804 */
[C---:B------:R-:W-:Y:S08]  /*5dd0*/  HMMA.16816.F32 R8, R144.reuse, R136, R8 ;  /* 0x000000889008723c */ /* 0x040ff00000001808 */
[-C--:B------:R-:W-:Y:S08]  /*5de0*/  HMMA.16816.F32 R12, R144, R138.reuse, R12 ;  /* 0x0000008a900c723c */ /* 0x080ff0000000180c */
[C---:B------:R-:W-:Y:S01]  /*5df0*/  HMMA.16816.F32 R16, R132.reuse, R138, R16 ;  /* 0x0000008a8410723c */ /* 0x040fe20000001810 */
[----:B------:R-:W3:Y:S07]  /*5e00*/  LDSM.16.MT88.4 R136, [R0+0x5880] ;  /* 0x005880000088783b */ /* 0x000eee0000004200 */
[-C--:B-----5:R-:W-:Y:S08]  /*5e10*/  HMMA.16816.F32 R20, R132, R200.reuse, R20 ;  /* 0x000000c88414723c */ /* 0x0a0ff00000001814 */
[C---:B------:R-:W-:Y:S08]  /*5e20*/  HMMA.16816.F32 R24, R144.reuse, R200, R24 ;  /* 0x000000c89018723c */ /* 0x040ff00000001818 */
[-C--:B------:R-:W-:Y:S08]  /*5e30*/  HMMA.16816.F32 R28, R144, R202.reuse, R28 ;  /* 0x000000ca901c723c */ /* 0x080ff0000000181c */
[----:B------:R-:W-:Y:S01]  /*5e40*/  HMMA.16816.F32 R32, R132, R202, R32 ;  /* 0x000000ca8420723c */ /* 0x000fe20000001820 */
[----:B------:R-:W-:Y:S07]  /*5e50*/  LDSM.16.MT88.4 R132, [R216+0x17880] ;  /* 0x01788000d884783b */ /* 0x000fee0000004200 */
[-C--:B-1----:R-:W-:Y:S08]  /*5e60*/  HMMA.16816.F32 R4, R140, R148.reuse, R4 ;  /* 0x000000948c04723c */ /* 0x082ff00000001804 */
[C---:B------:R-:W-:Y:S08]  /*5e70*/  HMMA.16816.F32 R8, R204.reuse, R148, R8 ;  /* 0x00000094cc08723c */ /* 0x040ff00000001808 */
[-C--:B------:R-:W-:Y:S08]  /*5e80*/  HMMA.16816.F32 R12, R204, R150.reuse, R12 ;  /* 0x00000096cc0c723c */ /* 0x080ff0000000180c */
[C---:B------:R-:W-:Y:S08]  /*5e90*/  HMMA.16816.F32 R16, R140.reuse, R150, R16 ;  /* 0x000000968c10723c */ /* 0x040ff00000001810 */
[-C--:B---3--:R-:W-:Y:S08]  /*5ea0*/  HMMA.16816.F32 R20, R140, R136.reuse, R20 ;  /* 0x000000888c14723c */ /* 0x088ff00000001814 */
[C---:B------:R-:W-:Y:S08]  /*5eb0*/  HMMA.16816.F32 R24, R204.reuse, R136, R24 ;  /* 0x00000088cc18723c */ /* 0x040ff00000001818 */
[-C--:B------:R-:W-:Y:S08]  /*5ec0*/  HMMA.16816.F32 R28, R204, R138.reuse, R28 ;  /* 0x0000008acc1c723c */ /* 0x080ff0000000181c */
[----:B------:R-:W-:Y:S01]  /*5ed0*/  HMMA.16816.F32 R32, R140, R138, R32 ;  /* 0x0000008a8c20723c */ /* 0x000fe20000001820 */
[----:B------:R-:W-:Y:S03]  /*5ee0*/  LDSM.16.MT88.4 R140, [R216+0x18080] ;  /* 0x01808000d88c783b */ /* 0x000fe60000004200 */
[----:B----4-:R-:W-:Y:S01]  /*5ef0*/  IADD3 R0, P0, R212, UR11, RZ ;  /* 0x0000000bd4007c10 */ /* 0x010fe2000ff1e0ff */
[----:B------:R-:W-:Y:S03]  /*5f00*/  UMOV UR11, UR10 ;  /* 0x0000000a000b7c82 */ /* 0x000fe60008000000 */
[----:B--2---:R-:W-:Y:S04]  /*5f10*/  LEA.HI.X.SX32 R3, R3, R2, 0x1, P0 ;  /* 0x0000000203037211 */ /* 0x004fe800000f0eff */
[C---:B------:R-:W-:Y:S04]  /*5f20*/  LEA R2, P0, R0.reuse, c[0x0][0x220], 0x2 ;  /* 0x0000880000027a11 */ /* 0x040fe800078010ff */
[----:B------:R-:W-:Y:S01]  /*5f30*/  LEA.HI.X R3, R0, c[0x0][0x224], R3, 0x2, P0 ;  /* 0x0000890000037a11 */ /* 0x000fe200000f1403 */
[----:B------:R-:W-:Y:S01]  /*5f40*/  IMAD.U32 R0, RZ, RZ, UR4 ;  /* 0x00000004ff007e24 */ /* 0x000fe2000f8e00ff */
[----:B------:R-:W-:Y:S02]  /*5f50*/  USEL UR4, UR6, URZ, !UP0 ;  /* 0x0000003f06047287 */ /* 0x000fe4000c000000 */
[----:B------:R-:W-:Y:S01]  /*5f60*/  UISETP.GE.AND UP0, UPT, UR10, UR12, UPT ;  /* 0x0000000c0a00728c */ /* 0x000fe2000bf06270 */
[----:B------:R-:W-:Y:S01]  /*5f70*/  RED.E.ADD.F32.FTZ.RN.STRONG.GPU [R2.64], R4 ;  /* 0x000000040200798e */ /* 0x000fe2000c10e792 */
[----:B------:R-:W-:Y:S01]  /*5f80*/  IMAD R0, R0, 0x2000, R226 ;  /* 0x0000200000007824 */ /* 0x000fe200078e02e2 */
[----:B------:R-:W-:Y:S02]  /*5f90*/  UIADD3 UR6, UR13, 0x1, URZ ;  /* 0x000000010d067890 */ /* 0x000fe4000fffe03f */
[----:B------:R-:W-:Y:S01]  /*5fa0*/  RED.E.ADD.F32.FTZ.RN.STRONG.GPU [R2.64+0x400], R5 ;  /* 0x000400050200798e */ /* 0x000fe2000c10e792 */
[----:B------:R-:W-:Y:S01]  /*5fb0*/  IMAD.SHL.U32 R144, R0, 0x2, RZ ;  /* 0x0000000200907824 */ /* 0x000fe200078e00ff */
[----:B------:R-:W-:Y:S01]  /*5fc0*/  PLOP3.LUT P0, PT, PT, PT, UP0, 0x80, 0x0 ;  /* 0x000000000000781c */ /* 0x000fe20003f0f008 */
[----:B------:R-:W-:Y:S01]  /*5fd0*/  UISETP.GE.AND UP0, UPT, UR13, 0x1, UPT ;  /* 0x000000010d00788c */ /* 0x000fe2000bf06270 */
[----:B------:R-:W-:Y:S03]  /*5fe0*/  RED.E.ADD.F32.FTZ.RN.STRONG.GPU [R2.64+0x800], R6 ;  /* 0x000800060200798e */ /* 0x000fe6000c10e792 */
[----:B------:R-:W-:Y:S01]  /*5ff0*/  USEL UR13, UR6, URZ, !UP0 ;  /* 0x0000003f060d7287 */ /* 0x000fe2000c000000 */
        /* <DEDUP_REMOVED lines=68> */
[----:B------:R-:W1:Y:S04]  /*6440*/  LDSM.16.MT88.4 R32, [R144+0x7880] ;  /* 0x007880009020783b */ /* 0x000e680000004200 */
[----:B------:R-:W4:Y:S03]  /*6450*/  LDSM.16.MT88.4 R144, [R144+0x9880] ;  /* 0x009880009090783b */ /* 0x000f260000004200 */
[----:B------:R-:W-:Y:S08]  /*6460*/  HMMA.16816.F32 R128, R24, R138, R128 ;  /* 0x0000008a1880723c */ /* 0x000ff00000001880 */
        /* <DEDUP_REMOVED lines=74> */
.L_x_608:
[----:B------:R-:W-:Y:S05]  /*6910*/  @P1 EXIT ;  /* 0x000000000000194d */ /* 0x000fea0003800000 */
[----:B------:R-:W-:Y:S02]  /*6920*/  ULDC.64 UR4, c[0x0][0x360] ;  /* 0x0000d80000047ab9 */ /* 0x000fe40000000a00 */
[----:B------:R-:W-:Y:S02]  /*6930*/  UISETP.NE.U32.AND UP0, UPT, URZ, UR4, UPT ;  /* 0x000000043f00728c */ /* 0x000fe4000bf05070 */
[----:B------:R-:W-:-:S02]  /*6940*/  ULDC.64 UR6, c[0x0][0x360] ;  /* 0x0000d80000067ab9 */ /* 0x000fc40000000a00 */
[----:B------:R-:W-:-:S06]  /*6950*/  UISETP.NE.AND.EX UP0, UPT, URZ, UR5, UPT, UP0 ;  /* 0x000000053f00728c */ /* 0x000fcc000bf05300 */
[----:B------:R-:W-:-:S05]  /*6960*/  PLOP3.LUT P0, PT, PT, PT, UP0, 0x80, 0x0 ;  /* 0x000000000000781c */ /* 0x000fca0003f0f008 */
[----:B------:R-:W-:Y:S02]  /*6970*/  @UP0 UMOV UR4, 0x4 ;  /* 0x0000000400040882 */ /* 0x000fe40000000000 */
[----:B------:R-:W-:-:S06]  /*6980*/  @UP0 UIMAD.WIDE UR4, UR15, UR4, UR6 ;  /* 0x000000040f0402a5 */ /* 0x000fcc000f8e0206 */
[----:B------:R-:W-:Y:S02]  /*6990*/  IMAD.U32 R2, RZ, RZ, UR4 ;  /* 0x00000004ff027e24 */ /* 0x000fe4000f8e00ff */
[----:B------:R-:W-:-:S05]  /*69a0*/  IMAD.U32 R3, RZ, RZ, UR5 ;  /* 0x00000005ff037e24 */ /* 0x000fca000f8e00ff */
[----:B------:R-:W2:Y:S01]  /*69b0*/  @P0 LDG.E R0, [R2.64] ;  /* 0x0000001202000981 */ /* 0x000ea2000c1e1900 */
[----:B------:R-:W3:Y:S01]  /*69c0*/  S2UR UR6, SR_CTAID.X ;  /* 0x00000000000679c3 */ /* 0x000ee20000002500 */
[----:B------:R-:W-:Y:S02]  /*69d0*/  MOV R4, 0x1 ;  /* 0x0000000100047802 */ /* 0x000fe40000000f00 */
[----:B------:R-:W4:Y:S01]  /*69e0*/  S2R R5, SR_TID.X ;  /* 0x0000000000057919 */ /* 0x000f220000002100 */
[----:B---3--:R-:W-:-:S03]  /*69f0*/  UIMAD UR6, UR6, 0x3000, URZ ;  /* 0x00003000060678a4 */ /* 0x008fc6000f8e023f */
[----:B------:R-:W-:Y:S06]  /*6a00*/  BAR.SYNC.DEFER_BLOCKING 0x1, 0x100 ;  /* 0x0044000000007b1d */ /* 0x000fec0000010000 */
[----:B--2---:R2:W3:Y:S01]  /*6a10*/  @P0 R2UR UR4, R0 ;  /* 0x00000000000403c2 */ /* 0x0044e200000e0000 */
[----:B------:R-:W-:Y:S01]  /*6a20*/  ISETP.NE.AND P0, PT, R4, c[0x0][0x338], PT ;  /* 0x0000ce0004007a0c */ /* 0x000fe20003f05270 */
[----:B--2---:R-:W2:Y:S01]  /*6a30*/  S2R R0, SR_CTAID.Y ;  /* 0x0000000000007919 */ /* 0x004ea20000002600 */
[----:B---3--:R-:W-:-:S04]  /*6a40*/  @UP0 UIMAD UR4, UR15, 0x60, UR4 ;  /* 0x000000600f0408a4 */ /* 0x008fc8000f8e0204 */
[----:B------:R-:W-:-:S04]  /*6a50*/  UIMAD.WIDE UR4, UR4, 0x2aaaaaab, URZ ;  /* 0x2aaaaaab040478a5 */ /* 0x000fc8000f8e023f */
[----:B------:R-:W-:-:S04]  /*6a60*/  @UP0 USHF.R.U32.HI UR4, URZ, 0x1f, UR5 ;  /* 0x0000001f3f040899 */ /* 0x000fc80008011605 */
[----:B------:R-:W-:-:S04]  /*6a70*/  @UP0 ULEA.HI.SX32 UR4, UR5, UR4, 0x1c ;  /* 0x0000000405040291 */ /* 0x000fc8000f8fe23f */
[----:B------:R-:W-:Y:S02]  /*6a80*/  @UP0 UIMAD UR8, UR4, 0x3000, URZ ;  /* 0x00003000040808a4 */ /* 0x000fe4000f8e023f */
[----:B------:R-:W-:Y:S02]  /*6a90*/  USHF.R.S32.HI UR4, URZ, 0x1f, UR6 ;  /* 0x0000001f3f047899 */ /* 0x000fe40008011406 */
[----:B------:R-:W-:Y:S01]  /*6aa0*/  @UP0 USHF.R.S32.HI UR5, URZ, 0x1f, UR8 ;  /* 0x0000001f3f050899 */ /* 0x000fe20008011408 */
[----:B--2---:R-:W-:Y:S02]  /*6ab0*/  @P0 IMAD.HI.U32 R2, R0, c[0x0][0x33c], RZ ;  /* 0x0000cf0000020a27 */ /* 0x004fe400078e00ff */
[----:B------:R-:W-:Y:S01]  /*6ac0*/  @!UP0 UMOV UR8, URZ ;  /* 0x0000003f00088c82 */ /* 0x000fe20008000000 */
[----:B------:R-:W-:-:S03]  /*6ad0*/  MOV R3, UR4 ;  /* 0x0000000400037c02 */ /* 0x000fc60008000f00 */
[----:B------:R-:W-:Y:S01]  /*6ae0*/  @UP0 UMOV UR9, UR5 ;  /* 0x0000000500090c82 */ /* 0x000fe20008000000 */
[----:B------:R-:W-:Y:S01]  /*6af0*/  @P0 SHF.R.U32.HI R0, RZ, c[0x0][0x340], R2 ;  /* 0x0000d000ff000a19 */ /* 0x000fe20000011602 */
[----:B------:R-:W-:Y:S01]  /*6b00*/  IMAD.U32 R2, RZ, RZ, UR6 ;  /* 0x00000006ff027e24 */ /* 0x000fe2000f8e00ff */
[----:B------:R-:W-:Y:S02]  /*6b10*/  @!UP0 UMOV UR9, URZ ;  /* 0x0000003f00098c82 */ /* 0x000fe40008000000 */
[----:B-1----:R-:W-:Y:S01]  /*6b20*/  SHF.R.S32.HI R6, RZ, 0x1f, R0 ;  /* 0x0000001fff067819 */ /* 0x002fe20000011400 */
[----:B------:R-:W-:Y:S01]  /*6b30*/  ULDC.64 UR6, c[0x0][0x330] ;  /* 0x0000cc0000067ab9 */ /* 0x000fe20000000a00 */
[--C-:B----4-:R-:W-:Y:S01]  /*6b40*/  IADD3 R2, P1, P0, R2, UR8, R5.reuse ;  /* 0x0000000802027c10 */ /* 0x110fe2000f83e005 */
[----:B------:R-:W-:Y:S01]  /*6b50*/  USHF.R.S32.HI UR8, URZ, 0x1f, UR15 ;  /* 0x0000001f3f087899 */ /* 0x000fe2000801140f */
[----:B------:R-:W-:Y:S01]  /*6b60*/  SHF.R.S32.HI R5, RZ, 0x1f, R5 ;  /* 0x0000001fff057819 */ /* 0x000fe20000011405 */
[C---:B------:R-:W-:Y:S01]  /*6b70*/  IMAD R4, R6.reuse, c[0x0][0x328], RZ ;  /* 0x0000ca0006047a24 */ /* 0x040fe200078e02ff */
[----:B------:R-:W-:Y:S01]  /*6b80*/  ULDC.64 UR4, c[0x0][0x308] ;  /* 0x0000c20000047ab9 */ /* 0x000fe20000000a00 */
[----:B------:R-:W-:Y:S01]  /*6b90*/  IMAD R6, R6, c[0x0][0x300], RZ ;  /* 0x0000c00006067a24 */ /* 0x000fe200078e02ff */
[----:B------:R-:W-:Y:S01]  /*6ba0*/  IADD3.X R3, R3, UR9, R5, P1, P0 ;  /* 0x0000000903037c10 */ /* 0x000fe20008fe0405 */
[----:B------:R-:W-:Y:S01]  /*6bb0*/  USEL UR9, UR15, URZ, !UP0 ;  /* 0x0000003f0f097287 */ /* 0x000fe2000c000000 */
[C---:B------:R-:W-:Y:S01]  /*6bc0*/  IMAD R7, R0.reuse, c[0x0][0x32c], R4 ;  /* 0x0000cb0000077a24 */ /* 0x040fe200078e0204 */
[----:B------:R-:W-:Y:S01]  /*6bd0*/  USEL UR8, UR8, URZ, !UP0 ;  /* 0x0000003f08087287 */ /* 0x000fe2000c000000 */
[----:B------:R-:W-:-:S02]  /*6be0*/  IMAD R6, R0, c[0x0][0x304], R6 ;  /* 0x0000c10000067a24 */ /* 0x000fc400078e0206 */
[C---:B------:R-:W-:Y:S01]  /*6bf0*/  IMAD.WIDE.U32 R4, R0.reuse, c[0x0][0x328], R2 ;  /* 0x0000ca0000047a25 */ /* 0x040fe200078e0002 */
[----:B------:R-:W-:Y:S02]  /*6c00*/  UIMAD UR6, UR8, UR6, URZ ;  /* 0x00000006080672a4 */ /* 0x000fe4000f8e023f */
[----:B------:R-:W-:Y:S01]  /*6c10*/  UIMAD UR4, UR8, UR4, URZ ;  /* 0x00000004080472a4 */ /* 0x000fe2000f8e023f */
[----:B------:R-:W-:Y:S01]  /*6c20*/  IMAD.IADD R5, R5, 0x1, R7 ;  /* 0x0000000105057824 */ /* 0x000fe200078e0207 */
[----:B------:R-:W-:Y:S01]  /*6c30*/  UIMAD UR6, UR9, UR7, UR6 ;  /* 0x00000007090672a4 */ /* 0x000fe2000f8e0206 */
[----:B------:R-:W-:Y:S01]  /*6c40*/  IMAD.U32 R8, RZ, RZ, UR9 ;  /* 0x00000009ff087e24 */ /* 0x000fe2000f8e00ff */
[----:B------:R-:W-:Y:S01]  /*6c50*/  UIMAD UR4, UR9, UR5, UR4 ;  /* 0x00000005090472a4 */ /* 0x000fe2000f8e0204 */
[----:B------:R-:W-:-:S04]  /*6c60*/  IMAD.WIDE.U32 R2, R0, c[0x0][0x300], R2 ;  /* 0x0000c00000027a25 */ /* 0x000fc800078e0002 */
[----:B------:R-:W-:Y:S01]  /*6c70*/  IMAD.WIDE.U32 R8, R8, c[0x0][0x330], R4 ;  /* 0x0000cc0008087a25 */ /* 0x000fe200078e0004 */
[----:B------:R-:W-:Y:S02]  /*6c80*/  IADD3 R3, R3, R6, RZ ;  /* 0x0000000603037210 */ /* 0x000fe40007ffe0ff */
[----:B------:R-:W-:Y:S02]  /*6c90*/  MOV R6, UR9 ;  /* 0x0000000900067c02 */ /* 0x000fe40008000f00 */
[----:B------:R-:W-:Y:S02]  /*6ca0*/  IADD3 R0, R9, UR6, RZ ;  /* 0x0000000609007c10 */ /* 0x000fe4000fffe0ff */
[----:B------:R-:W-:Y:S01]  /*6cb0*/  LEA R4, P1, R8, c[0x0][0x310], 0x2 ;  /* 0x0000c40008047a11 */ /* 0x000fe200078210ff */
[----:B------:R-:W-:-:S03]  /*6cc0*/  IMAD.WIDE.U32 R6, R6, c[0x0][0x308], R2 ;  /* 0x0000c20006067a25 */ /* 0x000fc600078e0002 */
[----:B------:R-:W-:Y:S02]  /*6cd0*/  LEA.HI.X R5, R8, c[0x0][0x314], R0, 0x2, P1 ;  /* 0x0000c50008057a11 */ /* 0x000fe400008f1400 */
[C---:B------:R-:W-:Y:S02]  /*6ce0*/  LEA R2, P0, R6.reuse, c[0x0][0x2e8], 0x2 ;  /* 0x0000ba0006027a11 */ /* 0x040fe400078010ff */
[----:B------:R-:W-:Y:S01]  /*6cf0*/  IADD3 R3, R7, UR4, RZ ;  /* 0x0000000407037c10 */ /* 0x000fe2000fffe0ff */
        /* <DEDUP_REMOVED lines=98> */
.L_x_628:
        /* <DEDUP_REMOVED lines=14> */
.L_x_2302:


//--------------------- .text._ZN7cutlass13device_kernelIN5flash19enable_sm80_to_sm89INS1_16FlashAttnBwdSm80INS1_25CollectiveMainloopBwdSm80ILi2ELi1EN4cute5tupleIJNS5_1CILi64EEENS7_ILi96EEENS7_ILi128EEEEEENS_6half_tEfNS_4arch4Sm80ELb0ELb1ELb0ELb1ELb1ELb0ELb0ELb0ELi2ELi2ELi2ELi2ELb1EEENS1_24CollectiveEpilogueBwdGQAISB_fSE_Li256ELb1ELb1EEENS1_19SingleTileSchedulerILb1ELb0ELb0ELi96EEEEEEEEEvNT_6ParamsE --------------------------
	.section	.text._ZN7cutlass13device_kernelIN5flash19enable_sm80_to_sm89INS1_16FlashAttnBwdSm80INS1_25CollectiveMainloopBwdSm80ILi2ELi1EN4cute5tupleIJNS5_1CILi64EEENS7_ILi96EEENS7_ILi128EEEEEENS_6half_tEfNS_4arch4Sm80ELb0ELb1ELb0ELb1ELb1ELb0ELb0ELb0ELi2ELi2ELi2ELi2ELb1EEENS1_24CollectiveEpilogueBwdGQAISB_fSE_Li256ELb1ELb1EEENS1_19SingleTileSchedulerILb1ELb0ELb0ELi96EEEEEEEEEvNT_6ParamsE,"ax",@progbits
	.sectioninfo	@"SHI_REGISTERS=255"
	.align	128
.text._ZN7cutlass13device_kernelIN5flash19enable_sm80_to_sm89INS1_16FlashAttnBwdSm80INS1_25CollectiveMainloopBwdSm80ILi2ELi1EN4cute5tupleIJNS5_1CILi64EEENS7_ILi96EEENS7_ILi128EEEEEENS_6half_tEfNS_4arch4Sm80ELb0ELb1ELb0ELb1ELb1ELb0ELb0ELb0ELi2ELi2ELi2ELi2ELb1EEENS1_24CollectiveEpilogueBwdGQAISB_fSE_Li256ELb1ELb1EEENS1_19SingleTileSchedulerILb1ELb0ELb0ELi96EEEEEEEEEvNT_6ParamsE:
        .type           _ZN7cutlass13device_kernelIN5flash19enable_sm80_to_sm89INS1_16FlashAttnBwdSm80INS1_25CollectiveMainloopBwdSm80ILi2ELi1EN4cute5tupleIJNS5_1CILi64EEENS7_ILi96EEENS7_ILi128EEEEEENS_6half_tEfNS_4arch4Sm80ELb0ELb1ELb0ELb1ELb1ELb0ELb0ELb0ELi2ELi2ELi2ELi2ELb1EEENS1_24CollectiveEpilogueBwdGQAISB_fSE_Li256ELb1ELb1EEENS1_19SingleTileSchedulerILb1ELb0ELb0ELi96EEEEEEEEEvNT_6ParamsE,@function
        .size           _ZN7cutlass13device_kernelIN5flash19enable_sm80_to_sm89INS1_16FlashAttnBwdSm80INS1_25CollectiveMainloopBwdSm80ILi2ELi1EN4cute5tupleIJNS5_1CILi64EEENS7_ILi96EEENS7_ILi128EEEEEENS_6half_tEfNS_4arch4Sm80ELb0ELb1ELb0ELb1ELb1ELb0ELb0ELb0ELi2ELi2ELi2ELi2ELb1EEENS1_24CollectiveEpilogueBwdGQAISB_fSE_Li256ELb1ELb1EEENS1_19SingleTileSchedulerILb1ELb0ELb0ELi96EEEEEEEEEvNT_6ParamsE,(.L_x_2303 - _ZN7cutlass13device_kernelIN5flash19enable_sm80_to_sm89INS1_16FlashAttnBwdSm80INS1_25CollectiveMainloopBwdSm80ILi2ELi1EN4cute5tupleIJNS5_1CILi64EEENS7_ILi96EEENS7_ILi128EEEEEENS_6half_tEfNS_4arch4Sm80ELb0ELb1ELb0ELb1ELb1ELb0ELb0ELb0ELi2ELi2ELi2ELi2ELb1EEENS1_24CollectiveEpilogueBwdGQAISB_fSE_Li256ELb1ELb1EEENS1_19SingleTileSchedulerILb1ELb0ELb0ELi96EEEEEEEEEvNT_6ParamsE)
        .other          _ZN7cutlass13device_kernelIN5flash19enable_sm80_to_sm89INS1_16FlashAttnBwdSm80INS1_25CollectiveMainloopBwdSm80ILi2ELi1EN4cute5tupleIJNS5_1CILi64EEENS7_ILi96EEENS7_ILi128EEEEEENS_6half_tEfNS_4arch4Sm80ELb0ELb1ELb0ELb1ELb1ELb0ELb0ELb0ELi2ELi2ELi2ELi2ELb1EEENS1_24CollectiveEpilogueBwdGQAISB_fSE_Li256ELb1ELb1EEENS1_19SingleTileSchedulerILb1ELb0ELb0ELi96EEEEEEEEEvNT_6ParamsE,@"STO_CUDA_ENTRY STV_DEFAULT"
_ZN7cutlass13device_kernelIN5flash19enable_sm80_to_sm89INS1_16FlashAttnBwdSm80INS1_25CollectiveMainloopBwdSm80ILi2ELi1EN4cute5tupleIJNS5_1CILi64EEENS7_ILi96EEENS7_ILi128EEEEEENS_6half_tEfNS_4arch4Sm80ELb0ELb1ELb0ELb1ELb1ELb0ELb0ELb0ELi2ELi2ELi2ELi2ELb1EEENS1_24CollectiveEpilogueBwdGQAISB_fSE_Li256ELb1ELb1EEENS1_19SingleTileSchedulerILb1ELb0ELb0ELi96EEEEEEEEEvNT_6ParamsE:
        /* <DEDUP_REMOVED lines=22> */
.L_x_630:
        /* <DEDUP_REMOVED lines=13> */
.L_x_632:
[----:B------:R-:W-:Y:S02]  /*0230*/  ULDC UR5, c[0x0][0x3ac] ;  /* 0x0000eb0000057ab9 */ /* 0x000fe40000000800 */
.L_x_631:
[----:B------:R-:W-:-:S04]  /*0240*/  UIMAD UR4, UR10, 0x60, URZ ;  /* 0x000000600a0478a4 */ /* 0x000fc8000f8e023f */
[----:B------:R-:W-:-:S04]  /*0250*/  UISETP.GE.AND UP0, UPT, UR4, UR5, UPT ;  /* 0x000000050400728c */ /* 0x000fc8000bf06270 */
[----:B------:R-:W-:Y:S01]  /*0260*/  USEL UR15, UR15, 0xffffffff, !UP0 ;  /* 0xffffffff0f0f7887 */ /* 0x000fe2000c000000 */
[----:B------:R-:W-:Y:S05]  /*0270*/  BRA `(.L_x_633) ;  /* 0x0000019000007947 */ /* 0x000fea0003800000 */
.L_x_629:
        /* <DEDUP_REMOVED lines=8> */
.L_x_634:
        /* <DEDUP_REMOVED lines=13> */
.L_x_636:
[----:B------:R-:W-:Y:S02]  /*03d0*/  ULDC UR5, c[0x0][0x3ac] ;  /* 0x0000eb0000057ab9 */ /* 0x000fe40000000800 */
.L_x_635:
[----:B------:R-:W-:-:S04]  /*03e0*/  UIMAD UR4, UR10, 0x60, URZ ;  /* 0x000000600a0478a4 */ /* 0x000fc8000f8e023f */
[----:B------:R-:W-:-:S04]  /*03f0*/  UISETP.GE.AND UP0, UPT, UR4, UR5, UPT ;  /* 0x000000050400728c */ /* 0x000fc8000bf06270 */
[----:B------:R-:W-:-:S06]  /*0400*/  USEL UR15, UR15, 0xffffffff, !UP0 ;  /* 0xffffffff0f0f7887 */ /* 0x000fcc000c000000 */
.L_x_633:
        /* <DEDUP_REMOVED lines=58> */
.L_x_637:
        /* <DEDUP_REMOVED lines=10> */
.L_x_638:
[----:B------:R-:W-:Y:S05]  /*0850*/  @!P1 BRA `(.L_x_639) ;  /* 0x0000005000009947 */ /* 0x000fea0003800000 */
[----:B------:R3:W4:Y:S04]  /*0860*/  LDG.E R0, [R2.64] ;  /* 0x0000001202007981 */ /* 0x000728000c1e1900 */
[----:B---3--:R-:W3:Y:S01]  /*0870*/  LDG.E R2, [R2.64+0x4] ;  /* 0x0000041202027981 */ /* 0x008ee2000c1e1900 */
[----:B----4-:R-:W4:Y:S08]  /*0880*/  R2UR UR13, R0 ;  /* 0x00000000000d73c2 */ /* 0x010f3000000e0000 */
[----:B---3--:R-:W4:Y:S02]  /*0890*/  R2UR UR6, R2 ;  /* 0x00000000020673c2 */ /* 0x008f2400000e0000 */
[----:B----4-:R-:W-:-:S06]  /*08a0*/  UIADD3 UR13, -UR13, UR6, URZ ;  /* 0x000000060d0d7290 */ /* 0x010fcc000fffe13f */
.L_x_639:
        /* <DEDUP_REMOVED lines=15> */
.L_x_640:
        /* <DEDUP_REMOVED lines=355> */
[C---:B------:R-:W-:Y:S01]  /*1fd0*/  ISETP.LT.OR P1, PT, R3.reuse, 0x1, !P0 ;  /* 0x000000010300780c */ /* 0x040fe20004721670 */
        /* <DEDUP_REMOVED lines=194> */
[--C-:B------:R-:W-:Y:S01]  /*2c00*/  IMAD.IADD R228, R217, 0x1, R224.reuse ;  /* 0x00000001d9e47824 */ /* 0x100fe200078e02e0 */
        /* <DEDUP_REMOVED lines=8> */
.L_x_660:
        /* <DEDUP_REMOVED lines=34> */
[C---:B------:R-:W-:Y:S04]  /*2eb0*/  IADD3 R200, R217.reuse, R28, RZ ;  /* 0x0000001cd9c87210 */ /* 0x040fe80007ffe0ff */
        /* <DEDUP_REMOVED lines=88> */
[----:B------:R-:W-:Y:S01]  /*3440*/  IADD3 R145, R235, R0, RZ ;  /* 0x00000000eb917210 */ /* 0x000fe20007ffe0ff */
[----:B------:R-:W-:Y:S03]  /*3450*/  IMAD.IADD R140, R237, 0x1, R0 ;  /* 0x00000001ed8c7824 */ /* 0x000fe600078e0200 */
[----:B------:R-:W-:Y:S04]  /*3460*/  HMMA.16816.F32 R24, R136, R146, R24 ;  /* 0x000000928818723c */ /* 0x000fe80000001818 */
[----:B------:R-:W-:Y:S04]  /*3470*/  IMNMX R145, R238, R145, PT ;  /* 0x00000091ee917217 */ /* 0x000fe80003800200 */
        /* <DEDUP_REMOVED lines=14> */
.L_x_644:
[----:B------:R-:W-:Y:S04]  /*3560*/  MOV R3, 0x1 ;  /* 0x0000000100037802 */ /* 0x000fe80000000f00 */
[----:B------:R-:W-:Y:S11]  /*3570*/  ISETP.NE.AND P0, PT, R3, c[0x0][0x2a8], PT ;  /* 0x0000aa0003007a0c */ /* 0x000ff60003f05270 */
[----:B------:R-:W-:Y:S02]  /*3580*/  @!UPT UIADD3 URZ, URZ, URZ, URZ ;  /* 0x0000003f3f3ff290 */ /* 0x000fe4000fffe03f */
[----:B------:R-:W-:Y:S05]  /*3590*/  @P0 IMAD.HI.U32 R3, R2, c[0x0][0x2ac], RZ ;  /* 0x0000ab0002030a27 */ /* 0x000fea00078e00ff */
[----:B------:R-:W-:Y:S02]  /*35a0*/  @P0 SHF.R.U32.HI R2, RZ, c[0x0][0x2b0], R3 ;  /* 0x0000ac00ff020a19 */ /* 0x000fe40000011603 */
.L_x_645:
[----:B------:R-:W-:Y:S05]  /*35b0*/  BSYNC B0 ;  /* 0x0000000000007941 */ /* 0x000fea0003800000 */
.L_x_643:
[----:B------:R-:W-:Y:S02]  /*35c0*/  IMAD R2, R2, c[0x0][0x2a8], R239 ;  /* 0x0000aa0002027a24 */ /* 0x000fe400078e02ef */
[--C-:B------:R-:W-:Y:S02]  /*35d0*/  IMAD.IADD R3, R235, 0x1, R0.reuse ;  /* 0x00000001eb037824 */ /* 0x100fe400078e0200 */
[----:B------:R-:W-:Y:S01]  /*35e0*/  IMAD.IADD R140, R237, 0x1, R0 ;  /* 0x00000001ed8c7824 */ /* 0x000fe200078e0200 */
[----:B------:R-:W-:Y:S02]  /*35f0*/  IADD3 R145, R2, c[0x0][0x2a8], RZ ;  /* 0x0000aa0002917a10 */ /* 0x000fe40007ffe0ff */
[----:B------:R-:W-:Y:S02]  /*3600*/  IMNMX R3, R238, R3, PT ;  /* 0x00000003ee037217 */ /* 0x000fe40003800200 */
[----:B------:R-:W-:Y:S02]  /*3610*/  IMNMX R140, R140, R2, !PT ;  /* 0x000000028c8c7217 */ /* 0x000fe40007800200 */
[----:B------:R-:W-:Y:S02]  /*3620*/  IMNMX R145, R3, R145, PT ;  /* 0x0000009103917217 */ /* 0x000fe40003800200 */
.L_x_642:
        /* <DEDUP_REMOVED lines=18> */
.L_x_648:
[----:B------:R-:W-:Y:S04]  /*3750*/  MOV R29, 0x1 ;  /* 0x00000001001d7802 */ /* 0x000fe80000000f00 */
[----:B------:R-:W-:Y:S11]  /*3760*/  ISETP.NE.AND P0, PT, R29, c[0x0][0x2a8], PT ;  /* 0x0000aa001d007a0c */ /* 0x000ff60003f05270 */
[----:B------:R-:W-:Y:S02]  /*3770*/  @!UPT UIADD3 URZ, URZ, URZ, URZ ;  /* 0x0000003f3f3ff290 */ /* 0x000fe4000fffe03f */
[----:B------:R-:W-:Y:S05]  /*3780*/  @P0 IMAD.HI.U32 R29, R28, c[0x0][0x2ac], RZ ;  /* 0x0000ab001c1d0a27 */ /* 0x000fea00078e00ff */
[----:B------:R-:W-:Y:S02]  /*3790*/  @P0 SHF.R.U32.HI R28, RZ, c[0x0][0x2b0], R29 ;  /* 0x0000ac00ff1c0a19 */ /* 0x000fe4000001161d */
.L_x_649:
[----:B------:R-:W-:Y:S05]  /*37a0*/  BSYNC B0 ;  /* 0x0000000000007941 */ /* 0x000fea0003800000 */
.L_x_647:
[----:B------:R-:W-:Y:S05]  /*37b0*/  IMAD R28, R28, c[0x0][0x2a8], R239 ;  /* 0x0000aa001c1c7a24 */ /* 0x000fea00078e02ef */
[----:B------:R-:W-:Y:S02]  /*37c0*/  IADD3 R29, R28, c[0x0][0x2a8], RZ ;  /* 0x0000aa001c1d7a10 */ /* 0x000fe40007ffe0ff */
[----:B------:R-:W-:Y:S02]  /*37d0*/  IMNMX R2, R2, R28, !PT ;  /* 0x0000001c02027217 */ /* 0x000fe40007800200 */
[----:B------:R-:W-:Y:S02]  /*37e0*/  IMNMX R3, R3, R29, PT ;  /* 0x0000001d03037217 */ /* 0x000fe40003800200 */
.L_x_646:
        /* <DEDUP_REMOVED lines=18> */
.L_x_652:
[----:B------:R-:W-:Y:S04]  /*3910*/  MOV R29, 0x1 ;  /* 0x00000001001d7802 */ /* 0x000fe80000000f00 */
[----:B------:R-:W-:Y:S11]  /*3920*/  ISETP.NE.AND P0, PT, R29, c[0x0][0x2a8], PT ;  /* 0x0000aa001d007a0c */ /* 0x000ff60003f05270 */
[----:B------:R-:W-:Y:S02]  /*3930*/  @!UPT UIADD3 URZ, URZ, URZ, URZ ;  /* 0x0000003f3f3ff290 */ /* 0x000fe4000fffe03f */
[----:B------:R-:W-:Y:S05]  /*3940*/  @P0 IMAD.HI.U32 R29, R28, c[0x0][0x2ac], RZ ;  /* 0x0000ab001c1d0a27 */ /* 0x000fea00078e00ff */
[----:B------:R-:W-:Y:S02]  /*3950*/  @P0 SHF.R.U32.HI R28, RZ, c[0x0][0x2b0], R29 ;  /* 0x0000ac00ff1c0a19 */ /* 0x000fe4000001161d */
.L_x_653:
[----:B------:R-:W-:Y:S05]  /*3960*/  BSYNC B0 ;  /* 0x0000000000007941 */ /* 0x000fea0003800000 */
.L_x_651:
[----:B------:R-:W-:Y:S05]  /*3970*/  IMAD R28, R28, c[0x0][0x2a8], R239 ;  /* 0x0000aa001c1c7a24 */ /* 0x000fea00078e02ef */
[----:B------:R-:W-:Y:S02]  /*3980*/  IADD3 R29, R28, c[0x0][0x2a8], RZ ;  /* 0x0000aa001c1d7a10 */ /* 0x000fe40007ffe0ff */
[----:B------:R-:W-:Y:S02]  /*3990*/  IMNMX R141, R141, R28, !PT ;  /* 0x0000001c8d8d7217 */ /* 0x000fe40007800200 */
[----:B------:R-:W-:Y:S02]  /*39a0*/  IMNMX R142, R142, R29, PT ;  /* 0x0000001d8e8e7217 */ /* 0x000fe40003800200 */
.L_x_650:
        /* <DEDUP_REMOVED lines=18> */
.L_x_656:
[----:B------:R-:W-:Y:S04]  /*3ad0*/  MOV R28, 0x1 ;  /* 0x00000001001c7802 */ /* 0x000fe80000000f00 */
[----:B------:R-:W-:Y:S11]  /*3ae0*/  ISETP.NE.AND P0, PT, R28, c[0x0][0x2a8], PT ;  /* 0x0000aa001c007a0c */ /* 0x000ff60003f05270 */
[----:B------:R-:W-:Y:S02]  /*3af0*/  @!UPT UIADD3 URZ, URZ, URZ, URZ ;  /* 0x0000003f3f3ff290 */ /* 0x000fe4000fffe03f */
[----:B------:R-:W-:Y:S05]  /*3b00*/  @P0 IMAD.HI.U32 R28, R0, c[0x0][0x2ac], RZ ;  /* 0x0000ab00001c0a27 */ /* 0x000fea00078e00ff */
[----:B------:R-:W-:Y:S02]  /*3b10*/  @P0 SHF.R.U32.HI R0, RZ, c[0x0][0x2b0], R28 ;  /* 0x0000ac00ff000a19 */ /* 0x000fe4000001161c */
.L_x_657:
[----:B------:R-:W-:Y:S05]  /*3b20*/  BSYNC B0 ;  /* 0x0000000000007941 */ /* 0x000fea0003800000 */
.L_x_655:
[----:B------:R-:W-:Y:S05]  /*3b30*/  IMAD R0, R0, c[0x0][0x2a8], R239 ;  /* 0x0000aa0000007a24 */ /* 0x000fea00078e02ef */
[----:B------:R-:W-:Y:S02]  /*3b40*/  IADD3 R28, R0, c[0x0][0x2a8], RZ ;  /* 0x0000aa00001c7a10 */ /* 0x000fe40007ffe0ff */
[----:B------:R-:W-:Y:S02]  /*3b50*/  IMNMX R143, R143, R0, !PT ;  /* 0x000000008f8f7217 */ /* 0x000fe40007800200 */
[----:B------:R-:W-:Y:S02]  /*3b60*/  IMNMX R144, R144, R28, PT ;  /* 0x0000001c90907217 */ /* 0x000fe40003800200 */
.L_x_654:
        /* <DEDUP_REMOVED lines=22> */
[----:B------:R-:W-:Y:S01]  /*3cd0*/  UIMAD.WIDE.U32 UR22, UR10, UR6, URZ ;  /* 0x000000060a1672a5 */ /* 0x000fe2000f8e003f */
[----:B------:R-:W-:Y:S01]  /*3ce0*/  IMAD.U32 R151, RZ, RZ, UR11 ;  /* 0x0000000bff977e24 */ /* 0x000fe2000f8e00ff */
[----:B------:R-:W-:Y:S02]  /*3cf0*/  UIMAD UR20, UR10, UR7, UR20 ;  /* 0x000000070a1472a4 */ /* 0x000fe4000f8e0214 */
[----:B------:R-:W-:Y:S02]  /*3d00*/  USHF.L.U32 UR6, UR22, 0x6, URZ ;  /* 0x0000000616067899 */ /* 0x000fe4000800063f */
[----:B------:R-:W-:Y:S01]  /*3d10*/  @!P3 LEA R205, R151, 0x40, 0x6 ;  /* 0x0000004097cdb811 */ /* 0x000fe200078e30ff */
[----:B------:R-:W-:Y:S02]  /*3d20*/  UIADD3 UR20, UR23, UR20, URZ ;  /* 0x0000001417147290 */ /* 0x000fe4000fffe03f */
[----:B------:R-:W-:Y:S01]  /*3d30*/  UIMAD UR7, UR10, -0x40, UR14 ;  /* 0xffffffc00a0778a4 */ /* 0x000fe2000f8e020e */
[----:B------:R-:W-:Y:S01]  /*3d40*/  IADD3 R146, P1, R244, UR6, RZ ;  /* 0x00000006f4927c10 */ /* 0x000fe2000ff3e0ff */
[----:B------:R-:W-:Y:S03]  /*3d50*/  USHF.L.U64.HI UR20, UR22, 0x6, UR20 ;  /* 0x0000000616147899 */ /* 0x000fe60008010214 */
[C---:B------:R-:W-:Y:S03]  /*3d60*/  LEA R202, P0, R146.reuse, c[0x0][0x160], 0x1 ;  /* 0x0000580092ca7a11 */ /* 0x040fe600078008ff */
[C---:B------:R-:W-:Y:S04]  /*3d70*/  IADD3.X R147, R241.reuse, UR20, RZ, P1, !PT ;  /* 0x00000014f1937c10 */ /* 0x040fe80008ffe4ff */
[----:B------:R-:W-:Y:S02]  /*3d80*/  LEA.HI.X R203, R146, c[0x0][0x164], R147, 0x1, P0 ;  /* 0x0000590092cb7a11 */ /* 0x000fe400000f0c93 */
[----:B------:R-:W-:Y:S02]  /*3d90*/  IADD3 R146, P2, P1, R244, UR6, R200 ;  /* 0x00000006f4927c10 */ /* 0x000fe4000f95e0c8 */
[----:B------:R-:W-:Y:S02]  /*3da0*/  IADD3 R147, -R248, UR7, RZ ;  /* 0x00000007f8937c10 */ /* 0x000fe4000fffe1ff */
[C---:B------:R-:W-:Y:S02]  /*3db0*/  LEA R200, P0, R146.reuse, c[0x0][0x160], 0x1 ;  /* 0x0000580092c87a11 */ /* 0x040fe400078008ff */
[----:B------:R-:W-:Y:S02]  /*3dc0*/  IADD3.X R201, R241, UR20, R201, P2, P1 ;  /* 0x00000014f1c97c10 */ /* 0x000fe400097e24c9 */
[----:B------:R-:W-:Y:S02]  /*3dd0*/  ISETP.LT.OR P2, PT, R147, 0x1, P6 ;  /* 0x000000019300780c */ /* 0x000fe40003741670 */
[----:B------:R-:W-:Y:S01]  /*3de0*/  LEA.HI.X R201, R146, c[0x0][0x164], R201, 0x1, P0 ;  /* 0x0000590092c97a11 */ /* 0x000fe200000f0cc9 */
[----:B------:R-:W-:Y:S01]  /*3df0*/  IMAD.U32 R146, RZ, RZ, UR13 ;  /* 0x0000000dff927e24 */ /* 0x000fe2000f8e00ff */
[----:B----4-:R-:W-:Y:S03]  /*3e00*/  @!P3 IADD3 R151, P1, R205, R208, RZ ;  /* 0x000000d0cd97b210 */ /* 0x010fe60007f3e0ff */
[----:B-----5:R-:W-:Y:S02]  /*3e10*/  IMAD R146, R146, 0x4000, R207 ;  /* 0x0000400092927824 */ /* 0x020fe400078e02cf */
[----:B------:R-:W4:Y:S01]  /*3e20*/  S2R R207, SR_TID.X ;  /* 0x0000000000cf7919 */ /* 0x000f220000002100 */
[----:B------:R-:W-:Y:S02]  /*3e30*/  @!P3 LEA R204, P0, R151, c[0x0][0x258], 0x2 ;  /* 0x0000960097ccba11 */ /* 0x000fe400078010ff */
[----:B------:R-:W-:Y:S01]  /*3e40*/  @!P3 LEA.HI.X.SX32 R205, R205, R252, 0x1, P1 ;  /* 0x000000fccdcdb211 */ /* 0x000fe200008f0eff */
[----:B------:R-:W-:Y:S01]  /*3e50*/  @!PT LDS RZ, [RZ] ;  /* 0x00000000fffff984 */ /* 0x000fe20000000800 */
[----:B------:R-:W-:Y:S01]  /*3e60*/  @!PT LDS RZ, [RZ] ;  /* 0x00000000fffff984 */ /* 0x000fe20000000800 */
[----:B------:R-:W-:Y:S01]  /*3e70*/  @!PT LDS RZ, [RZ] ;  /* 0x00000000fffff984 */ /* 0x000fe20000000800 */
[----:B------:R3:W-:Y:S01]  /*3e80*/  LDGSTS.E.BYPASS.LTC128B.128 [R146], [R202.64], !P2 ;  /* 0x00000000ca927fae */ /* 0x0007e2000d101d52 */
[----:B------:R-:W-:Y:S02]  /*3e90*/  ISETP.LT.OR P1, PT, R147, 0x1, P5 ;  /* 0x000000019300780c */ /* 0x000fe40002f21670 */
[----:B------:R-:W-:Y:S02]  /*3ea0*/  @!P3 LEA.HI.X R205, R151, c[0x0][0x25c], R205, 0x2, P0 ;  /* 0x0000970097cdba11 */ /* 0x000fe400000f14cd */
[C---:B------:R-:W-:Y:S02]  /*3eb0*/  ISETP.LT.OR P0, PT, R147.reuse, 0x21, P6 ;  /* 0x000000219300780c */ /* 0x040fe40003701670 */
[----:B------:R-:W-:Y:S01]  /*3ec0*/  ISETP.LT.OR P2, PT, R147, 0x21, P5 ;  /* 0x000000219300780c */ /* 0x000fe20002f41670 */
[----:B------:R-:W-:Y:S06]  /*3ed0*/  IMAD.U32 R147, RZ, RZ, UR13 ;  /* 0x0000000dff937e24 */ /* 0x000fec000f8e00ff */
[----:B------:R3:W-:Y:S04]  /*3ee0*/  LDGSTS.E.BYPASS.LTC128B.128 [R146+0x2000], [R202.64+0x80], !P1 ;  /* 0x02000080ca927fae */ /* 0x0007e8000c901d52 */
[----:B------:R3:W-:Y:S01]  /*3ef0*/  LDGSTS.E.BYPASS.LTC128B.128 [R146+0x1000], [R200.64], !P0 ;  /* 0x01000000c8927fae */ /* 0x0007e2000c101d52 */
[----:B----4-:R-:W-:Y:S03]  /*3f00*/  IMAD.SHL.U32 R207, R207, 0x4, RZ ;  /* 0x00000004cfcf7824 */ /* 0x010fe600078e00ff */
[----:B------:R3:W-:Y:S01]  /*3f10*/  LDGSTS.E.BYPASS.LTC128B.128 [R146+0x3000], [R200.64+0x80], !P2 ;  /* 0x03000080c8927fae */ /* 0x0007e2000d101d52 */
[----:B------:R-:W-:Y:S04]  /*3f20*/  @!P3 IMAD R147, R147, 0x40, R207 ;  /* 0x000000409393b824 */ /* 0x000fe800078e02cf */
[----:B------:R-:W-:Y:S05]  /*3f30*/  @!P3 IMAD.SHL.U32 R147, R147, 0x4, RZ ;  /* 0x000000049393b824 */ /* 0x000fea00078e00ff */
[----:B------:R3:W-:Y:S02]  /*3f40*/  @!P3 LDGSTS.E.BYPASS.LTC128B.128 [R147+0x12080], [R204.64] ;  /* 0x12080000cc93bfae */ /* 0x0007e4000b901d52 */
.L_x_658:
[----:B------:R-:W-:Y:S01]  /*3f50*/  PLOP3.LUT P0, PT, PT, PT, UP6, 0x40, 0x0 ;  /* 0x000000000000781c */ /* 0x000fe20003f0e868 */
[----:B------:R-:W0:Y:S01]  /*3f60*/  LDGDEPBAR ;  /* 0x00000000000079af */ /* 0x000e220000000000 */
[----:B------:R-:W-:Y:S02]  /*3f70*/  PLOP3.LUT P1, PT, PT, PT, UP6, 0x40, 0x0 ;  /* 0x000000000000781c */ /* 0x000fe40003f2e868 */
[----:B------:R-:W-:Y:S02]  /*3f80*/  ISETP.GT.AND P0, PT, R140, RZ, P0 ;  /* 0x000000ff8c00720c */ /* 0x000fe40000704270 */
[----:B------:R-:W-:Y:S02]  /*3f90*/  PLOP3.LUT P2, PT, PT, PT, UP5, 0x40, 0x0 ;  /* 0x000000000000781c */ /* 0x000fe40003f4e858 */
[C---:B------:R-:W-:Y:S02]  /*3fa0*/  ISETP.LT.OR P0, PT, R145.reuse, 0x1, P0 ;  /* 0x000000019100780c */ /* 0x040fe40000701670 */
[----:B------:R-:W-:Y:S02]  /*3fb0*/  ISETP.GT.AND P1, PT, R2, RZ, P1 ;  /* 0x000000ff0200720c */ /* 0x000fe40000f24270 */
[----:B------:R-:W-:Y:S02]  /*3fc0*/  ISETP.GT.AND P2, PT, R140, 0x1, P2 ;  /* 0x000000018c00780c */ /* 0x000fe40001744270 */
[----:B---3--:R-:W-:Y:S02]  /*3fd0*/  FSEL R200, R4, -INF , !P0 ;  /* 0xff80000004c87808 */ /* 0x008fe40004000000 */
[----:B------:R-:W-:Y:S02]  /*3fe0*/  ISETP.LT.OR P2, PT, R145, 0x2, P2 ;  /* 0x000000029100780c */ /* 0x000fe40001741670 */
[----:B------:R-:W-:Y:S01]  /*3ff0*/  ISETP.LT.OR P1, PT, R3, 0x1, P1 ;  /* 0x000000010300780c */ /* 0x000fe20000f21670 */
[--C-:B------:R-:W-:Y:S01]  /*4000*/  FFMA.FTZ R209, R200, c[0x0][0x29c], -R148.reuse ;  /* 0x0000a700c8d17a23 */ /* 0x100fe20000010894 */
[----:B------:R-:W-:Y:S02]  /*4010*/  PLOP3.LUT P0, PT, PT, PT, UP5, 0x40, 0x0 ;  /* 0x000000000000781c */ /* 0x000fe40003f0e858 */
[----:B------:R-:W-:Y:S02]  /*4020*/  FSEL R151, R5, -INF , !P2 ;  /* 0xff80000005977808 */ /* 0x000fe40005000000 */
[----:B------:R-:W-:Y:S02]  /*4030*/  FSEL R205, R6, -INF , !P1 ;  /* 0xff80000006cd7808 */ /* 0x000fe40004800000 */
[----:B------:R-:W-:Y:S01]  /*4040*/  ISETP.GT.AND P0, PT, R2, 0x1, P0 ;  /* 0x000000010200780c */ /* 0x000fe20000704270 */
[--C-:B------:R-:W-:Y:S01]  /*4050*/  FFMA.FTZ R208, R151, c[0x0][0x29c], -R148.reuse ;  /* 0x0000a70097d07a23 */ /* 0x100fe20000010894 */
[----:B------:R-:W-:Y:S02]  /*4060*/  PLOP3.LUT P2, PT, PT, PT, UP4, 0x40, 0x0 ;  /* 0x000000000000781c */ /* 0x000fe40003f4e848 */
[----:B------:R-:W-:Y:S02]  /*4070*/  PLOP3.LUT P1, PT, PT, PT, UP3, 0x40, 0x0 ;  /* 0x000000000000781c */ /* 0x000fe40003f2e838 */
[----:B------:R-:W-:Y:S02]  /*4080*/  ISETP.LT.OR P0, PT, R3, 0x2, P0 ;  /* 0x000000020300780c */ /* 0x000fe40000701670 */
[C---:B------:R-:W-:Y:S02]  /*4090*/  ISETP.GT.AND P2, PT, R140.reuse, 0x20, P2 ;  /* 0x000000208c00780c */ /* 0x040fe40001744270 */
[----:B------:R-:W-:Y:S02]  /*40a0*/  ISETP.GT.AND P1, PT, R140, 0x21, P1 ;  /* 0x000000218c00780c */ /* 0x000fe40000f24270 */
[----:B------:R-:W-:Y:S02]  /*40b0*/  FSEL R203, R7, -INF , !P0 ;  /* 0xff80000007cb7808 */ /* 0x000fe40004000000 */
[-C--:B--2---:R-:W-:Y:S01]  /*40c0*/  HMMA.16816.F32 R4, R28, R152.reuse, RZ ;  /* 0x000000981c04723c */ /* 0x084fe200000018ff */
[----:B------:R-:W-:Y:S02]  /*40d0*/  PLOP3.LUT P0, PT, PT, PT, UP4, 0x40, 0x0 ;  /* 0x000000000000781c */ /* 0x000fe40003f0e848 */
[----:B------:R-:W-:Y:S01]  /*40e0*/  ISETP.LT.OR P2, PT, R145, 0x21, P2 ;  /* 0x000000219100780c */ /* 0x000fe20001741670 */
[--C-:B------:R-:W-:Y:S01]  /*40f0*/  FFMA.FTZ R151, R203, c[0x0][0x29c], -R149.reuse ;  /* 0x0000a700cb977a23 */ /* 0x100fe20000010895 */
[----:B------:R-:W-:Y:S02]  /*4100*/  ISETP.LT.OR P1, PT, R145, 0x22, P1 ;  /* 0x000000229100780c */ /* 0x000fe40000f21670 */
[----:B------:R-:W-:Y:S02]  /*4110*/  ISETP.GT.AND P0, PT, R2, 0x20, P0 ;  /* 0x000000200200780c */ /* 0x000fe40000704270 */
[----:B------:R-:W-:Y:S01]  /*4120*/  FSEL R146, R17, -INF , !P1 ;  /* 0xff80000011927808 */ /* 0x000fe20004800000 */
[----:B------:R-:W-:Y:S01]  /*4130*/  MUFU.EX2 R151, R151 ;  /* 0x0000009700977308 */ /* 0x000fe20000000800 */
[----:B------:R-:W-:Y:S02]  /*4140*/  PLOP3.LUT P1, PT, PT, PT, UP2, 0x40, 0x0 ;  /* 0x000000000000781c */ /* 0x000fe40003f2e828 */
[----:B------:R-:W-:Y:S01]  /*4150*/  FSEL R147, R16, -INF , !P2 ;  /* 0xff80000010937808 */ /* 0x000fe20005000000 */
[--C-:B------:R-:W-:Y:S01]  /*4160*/  FFMA.FTZ R207, R146, c[0x0][0x29c], -R148.reuse ;  /* 0x0000a70092cf7a23 */ /* 0x100fe20000010894 */
[----:B------:R-:W-:Y:S02]  /*4170*/  PLOP3.LUT P2, PT, PT, PT, UP3, 0x40, 0x0 ;  /* 0x000000000000781c */ /* 0x000fe40003f4e838 */
[C---:B------:R-:W-:Y:S02]  /*4180*/  ISETP.LT.OR P0, PT, R3.reuse, 0x21, P0 ;  /* 0x000000210300780c */ /* 0x040fe40000701670 */
[----:B------:R-:W-:Y:S02]  /*4190*/  ISETP.GT.AND P2, PT, R2, 0x21, P2 ;  /* 0x000000210200780c */ /* 0x000fe40001744270 */
[----:B------:R-:W-:Y:S02]  /*41a0*/  ISETP.GT.AND P1, PT, R140, 0x40, P1 ;  /* 0x000000408c00780c */ /* 0x000fe40000f24270 */
[----:B------:R-:W-:Y:S02]  /*41b0*/  FSEL R204, R18, -INF , !P0 ;  /* 0xff80000012cc7808 */ /* 0x000fe40004000000 */
[----:B------:R-:W-:Y:S02]  /*41c0*/  ISETP.LT.OR P2, PT, R3, 0x22, P2 ;  /* 0x000000220300780c */ /* 0x000fe40001741670 */
[----:B------:R-:W-:Y:S01]  /*41d0*/  ISETP.LT.OR P1, PT, R145, 0x41, P1 ;  /* 0x000000419100780c */ /* 0x000fe20000f21670 */
[--C-:B------:R-:W-:Y:S01]  /*41e0*/  FFMA.FTZ R200, R204, c[0x0][0x29c], -R149.reuse ;  /* 0x0000a700ccc87a23 */ /* 0x100fe20000010895 */
[----:B------:R-:W-:Y:S02]  /*41f0*/  PLOP3.LUT P0, PT, PT, PT, UP1, 0x40, 0x0 ;  /* 0x000000000000781c */ /* 0x000fe40003f0e818 */
[----:B------:R-:W-:Y:S02]  /*4200*/  FSEL R202, R19, -INF , !P2 ;  /* 0xff80000013ca7808 */ /* 0x000fe40005000000 */
[----:B------:R-:W-:Y:S01]  /*4210*/  FSEL R20, R20, -INF , !P1 ;  /* 0xff80000014147808 */ /* 0x000fe20004800000 */
[----:B------:R-:W-:Y:S01]  /*4220*/  MUFU.EX2 R200, R200 ;  /* 0x000000c800c87308 */ /* 0x000fe20000000800 */
[----:B------:R-:W-:Y:S01]  /*4230*/  ISETP.GT.AND P0, PT, R140, 0x41, P0 ;  /* 0x000000418c00780c */ /* 0x000fe20000704270 */
[----:B------:R-:W-:Y:S01]  /*4240*/  IMAD.MOV.U32 R140, RZ, RZ, 0x40 ;  /* 0x00000040ff8c7424 */ /* 0x000fe200078e00ff */
[----:B------:R-:W-:Y:S01]  /*4250*/  PLOP3.LUT P2, PT, PT, PT, UP2, 0x40, 0x0 ;  /* 0x000000000000781c */ /* 0x000fe20003f4e828 */
[----:B------:R-:W-:Y:S01]  /*4260*/  FFMA.FTZ R146, R20, c[0x0][0x29c], -R148 ;  /* 0x0000a70014927a23 */ /* 0x000fe20000010894 */
[----:B------:R-:W-:Y:S02]  /*4270*/  PLOP3.LUT P1, PT, PT, PT, UP1, 0x40, 0x0 ;  /* 0x000000000000781c */ /* 0x000fe40003f2e818 */
[----:B------:R-:W-:Y:S02]  /*4280*/  ISETP.LT.OR P0, PT, R145, 0x42, P0 ;  /* 0x000000429100780c */ /* 0x000fe40000701670 */
[C---:B------:R-:W-:Y:S01]  /*4290*/  ISETP.GT.AND P2, PT, R2.reuse, 0x40, P2 ;  /* 0x000000400200780c */ /* 0x040fe20001744270 */
[----:B------:R-:W-:Y:S01]  /*42a0*/  MUFU.EX2 R146, R146 ;  /* 0x0000009200927308 */ /* 0x000fe20000000800 */
[----:B------:R-:W-:Y:S02]  /*42b0*/  ISETP.GT.AND P1, PT, R2, 0x41, P1 ;  /* 0x000000410200780c */ /* 0x000fe40000f24270 */
[----:B------:R-:W-:Y:S02]  /*42c0*/  FSEL R21, R21, -INF , !P0 ;  /* 0xff80000015157808 */ /* 0x000fe40004000000 */
[----:B------:R-:W-:Y:S02]  /*42d0*/  PLOP3.LUT P0, PT, PT, PT, UP6, 0x40, 0x0 ;  /* 0x000000000000781c */ /* 0x000fe40003f0e868 */
[C---:B------:R-:W-:Y:S02]  /*42e0*/  ISETP.LT.OR P2, PT, R3.reuse, 0x41, P2 ;  /* 0x000000410300780c */ /* 0x040fe40001741670 */
[----:B------:R-:W-:Y:S02]  /*42f0*/  ISETP.LT.OR P1, PT, R3, 0x42, P1 ;  /* 0x000000420300780c */ /* 0x000fe40000f21670 */
[----:B------:R-:W-:Y:S02]  /*4300*/  ISETP.GT.AND P0, PT, R141, RZ, P0 ;  /* 0x000000ff8d00720c */ /* 0x000fe40000704270 */
[----:B------:R-:W-:Y:S02]  /*4310*/  FSEL R3, R22, -INF , !P2 ;  /* 0xff80000016037808 */ /* 0x000fe40005000000 */
[----:B------:R-:W-:Y:S02]  /*4320*/  FSEL R2, R23, -INF , !P1 ;  /* 0xff80000017027808 */ /* 0x000fe40004800000 */
[----:B------:R-:W-:Y:S01]  /*4330*/  PLOP3.LUT P2, PT, PT, PT, UP5, 0x40, 0x0 ;  /* 0x000000000000781c */ /* 0x000fe20003f4e858 */
[--C-:B------:R-:W-:Y:S01]  /*4340*/  FFMA.FTZ R204, R3, c[0x0][0x29c], -R149.reuse ;  /* 0x0000a70003cc7a23 */ /* 0x100fe20000010895 */
[----:B------:R-:W-:Y:S01]  /*4350*/  PLOP3.LUT P1, PT, PT, PT, UP6, 0x40, 0x0 ;  /* 0x000000000000781c */ /* 0x000fe20003f2e868 */
[----:B------:R-:W-:Y:S01]  /*4360*/  IMAD.SHL.U32 R3, R217, 0x2, RZ ;  /* 0x00000002d9037824 */ /* 0x000fe200078e00ff */
[C---:B------:R-:W-:Y:S02]  /*4370*/  ISETP.LT.OR P0, PT, R142.reuse, 0x1, P0 ;  /* 0x000000018e00780c */ /* 0x040fe40000701670 */
[----:B------:R-:W-:Y:S02]  /*4380*/  ISETP.GT.AND P2, PT, R141, 0x1, P2 ;  /* 0x000000018d00780c */ /* 0x000fe40001744270 */
[C---:B------:R-:W-:Y:S02]  /*4390*/  ISETP.GT.AND P1, PT, R143.reuse, RZ, P1 ;  /* 0x000000ff8f00720c */ /* 0x040fe40000f24270 */
[----:B------:R-:W-:Y:S02]  /*43a0*/  ISETP.LT.OR P2, PT, R142, 0x2, P2 ;  /* 0x000000028e00780c */ /* 0x000fe40001741670 */
[----:B------:R-:W-:Y:S02]  /*43b0*/  FSEL R201, R8, -INF , !P0 ;  /* 0xff80000008c97808 */ /* 0x000fe40004000000 */
[----:B------:R-:W-:Y:S02]  /*43c0*/  PLOP3.LUT P0, PT, PT, PT, UP5, 0x40, 0x0 ;  /* 0x000000000000781c */ /* 0x000fe40003f0e858 */
[----:B------:R-:W-:Y:S02]  /*43d0*/  ISETP.LT.OR P1, PT, R144, 0x1, P1 ;  /* 0x000000019000780c */ /* 0x000fe40000f21670 */
[----:B------:R-:W-:Y:S02]  /*43e0*/  ISETP.GT.AND P0, PT, R143, 0x1, P0 ;  /* 0x000000018f00780c */ /* 0x000fe40000704270 */
        /* <DEDUP_REMOVED lines=11> */
[C---:B------:R-:W-:Y:S01]  /*44a0*/  HMMA.16816.F32 R8, R32.reuse, R152, RZ ;  /* 0x000000982008723c */ /* 0x040fe200000018ff */
[----:B------:R-:W-:Y:S01]  /*44b0*/  MUFU.EX2 R203, R203 ;  /* 0x000000cb00cb7308 */ /* 0x000fe20000000800 */
[----:B------:R-:W-:Y:S02]  /*44c0*/  ISETP.LT.OR P1, PT, R142, 0x22, P1 ;  /* 0x000000228e00780c */ /* 0x000fe40000f21670 */
[----:B------:R-:W-:Y:S02]  /*44d0*/  LOP3.LUT P0, RZ, R225, 0x4, RZ, 0xc0, !PT ;  /* 0x00000004e1ff7812 */ /* 0x000fe4000780c0ff */
[----:B------:R-:W-:Y:S02]  /*44e0*/  FSEL R12, R12, -INF , !P2 ;  /* 0xff8000000c0c7808 */ /* 0x000fe40005000000 */
[-C--:B------:R-:W-:Y:S01]  /*44f0*/  HMMA.16816.F32 R16, R32, R154.reuse, RZ ;  /* 0x0000009a2010723c */ /* 0x080fe200000018ff */
[----:B------:R-:W-:Y:S02]  /*4500*/  SEL R140, R140, 0xffffffc0, !P0 ;  /* 0xffffffc08c8c7807 */ /* 0x000fe40004000000 */
[----:B------:R-:W-:Y:S01]  /*4510*/  PLOP3.LUT P0, PT, PT, PT, UP2, 0x40, 0x0 ;  /* 0x000000000000781c */ /* 0x000fe20003f0e828 */
[--C-:B------:R-:W-:Y:S01]  /*4520*/  FFMA.FTZ R12, R12, c[0x0][0x29c], -R150.reuse ;  /* 0x0000a7000c0c7a23 */ /* 0x100fe20000010896 */
[----:B------:R-:W-:Y:S02]  /*4530*/  PLOP3.LUT P2, PT, PT, PT, UP1, 0x40, 0x0 ;  /* 0x000000000000781c */ /* 0x000fe40003f4e818 */
[----:B------:R-:W-:Y:S02]  /*4540*/  FSEL R13, R13, -INF , !P1 ;  /* 0xff8000000d0d7808 */ /* 0x000fe40004800000 */
        /* <DEDUP_REMOVED lines=9> */
[----:B------:R-:W-:Y:S01]  /*45e0*/  FSEL R210, R14, -INF , !P1 ;  /* 0xff8000000ed27808 */ /* 0x000fe20004800000 */
[--C-:B------:R-:W-:Y:S01]  /*45f0*/  FFMA.FTZ R14, R202, c[0x0][0x29c], -R149.reuse ;  /* 0x0000a700ca0e7a23 */ /* 0x100fe20000010895 */
[----:B------:R-:W-:Y:S01]  /*4600*/  PLOP3.LUT P0, PT, PT, PT, UP3, 0x40, 0x0 ;  /* 0x000000000000781c */ /* 0x000fe20003f0e838 */
[----:B------:R-:W-:Y:S01]  /*4610*/  FFMA.FTZ R202, R201, c[0x0][0x29c], -R150 ;  /* 0x0000a700c9ca7a23 */ /* 0x000fe20000010896 */
[----:B------:R-:W-:Y:S01]  /*4620*/  FSEL R25, R25, -INF , !P2 ;  /* 0xff80000019197808 */ /* 0x000fe20005000000 */
[----:B------:R-:W-:Y:S01]  /*4630*/  MUFU.EX2 R201, R14 ;  /* 0x0000000e00c97308 */ /* 0x000fe20000000800 */
[----:B------:R-:W-:Y:S02]  /*4640*/  PLOP3.LUT P2, PT, PT, PT, UP2, 0x40, 0x0 ;  /* 0x000000000000781c */ /* 0x000fe40003f4e828 */
[----:B------:R-:W-:Y:S02]  /*4650*/  PLOP3.LUT P1, PT, PT, PT, UP1, 0x40, 0x0 ;  /* 0x000000000000781c */ /* 0x000fe40003f2e818 */
[C---:B------:R-:W-:Y:S02]  /*4660*/  ISETP.GT.AND P0, PT, R143.reuse, 0x21, P0 ;  /* 0x000000218f00780c */ /* 0x040fe40000704270 */
[C---:B------:R-:W-:Y:S02]  /*4670*/  ISETP.GT.AND P2, PT, R143.reuse, 0x40, P2 ;  /* 0x000000408f00780c */ /* 0x040fe40001744270 */
[----:B------:R-:W-:Y:S01]  /*4680*/  ISETP.GT.AND P1, PT, R143, 0x41, P1 ;  /* 0x000000418f00780c */ /* 0x000fe20000f24270 */
[----:B------:R-:W-:Y:S01]  /*4690*/  MUFU.EX2 R202, R202 ;  /* 0x000000ca00ca7308 */ /* 0x000fe20000000800 */
[C---:B------:R-:W-:Y:S02]  /*46a0*/  ISETP.LT.OR P0, PT, R144.reuse, 0x22, P0 ;  /* 0x000000229000780c */ /* 0x040fe40000701670 */
[C---:B------:R-:W-:Y:S02]  /*46b0*/  ISETP.LT.OR P2, PT, R144.reuse, 0x41, P2 ;  /* 0x000000419000780c */ /* 0x040fe40001741670 */
[----:B------:R-:W-:Y:S01]  /*46c0*/  ISETP.LT.OR P1, PT, R144, 0x42, P1 ;  /* 0x000000429000780c */ /* 0x000fe20000f21670 */
[--C-:B------:R-:W-:Y:S01]  /*46d0*/  FFMA.FTZ R144, R147, c[0x0][0x29c], -R148.reuse ;  /* 0x0000a70093907a23 */ /* 0x100fe20000010894 */
[----:B------:R-:W-:Y:S01]  /*46e0*/  FSEL R26, R26, -INF , !P2 ;  /* 0xff8000001a1a7808 */ /* 0x000fe20005000000 */
[----:B------:R-:W-:Y:S01]  /*46f0*/  FFMA.FTZ R148, R21, c[0x0][0x29c], -R148 ;  /* 0x0000a70015947a23 */ /* 0x000fe20000010894 */
[----:B------:R-:W-:Y:S01]  /*4700*/  FSEL R27, R27, -INF , !P1 ;  /* 0xff8000001b1b7808 */ /* 0x000fe20004800000 */
[C---:B------:R-:W-:Y:S02]  /*4710*/  HMMA.16816.F32 R20, R28.reuse, R154, RZ ;  /* 0x0000009a1c14723c */ /* 0x040fe400000018ff */
[----:B------:R-:W-:Y:S01]  /*4720*/  MUFU.EX2 R144, R144 ;  /* 0x0000009000907308 */ /* 0x000fe20000000800 */
[--C-:B------:R-:W-:Y:S01]  /*4730*/  FFMA.FTZ R147, R205, c[0x0][0x29c], -R149.reuse ;  /* 0x0000a700cd937a23 */ /* 0x100fe20000010895 */
[----:B------:R-:W-:Y:S01]  /*4740*/  FSEL R15, R15, -INF , !P0 ;  /* 0xff8000000f0f7808 */ /* 0x000fe20004000000 */
[----:B------:R-:W-:Y:S01]  /*4750*/  FFMA.FTZ R205, R24, c[0x0][0x29c], -R150 ;  /* 0x0000a70018cd7a23 */ /* 0x000fe20000010896 */
[----:B------:R-:W-:Y:S01]  /*4760*/  PLOP3.LUT P0, PT, PT, PT, UP0, 0x80, 0x0 ;  /* 0x000000000000781c */ /* 0x000fe20003f0f008 */
[----:B------:R-:W-:Y:S01]  /*4770*/  FFMA.FTZ R149, R2, c[0x0][0x29c], -R149 ;  /* 0x0000a70002957a23 */ /* 0x000fe20000010895 */
[-C--:B------:R-:W-:Y:S01]  /*4780*/  HMMA.16816.F32 R28, R28, R156.reuse, RZ ;  /* 0x0000009c1c1c723c */ /* 0x080fe200000018ff */
[----:B------:R-:W-:Y:S03]  /*4790*/  IMAD.IADD R2, R3, 0x1, R140 ;  /* 0x0000000103027824 */ /* 0x000fe600078e028c */
[----:B------:R-:W-:Y:S01]  /*47a0*/  IMAD.IADD R140, R140, 0x1, R0 ;  /* 0x000000018c8c7824 */ /* 0x000fe200078e0200 */
[----:B------:R-:W-:Y:S01]  /*47b0*/  MUFU.EX2 R24, R209 ;  /* 0x000000d100187308 */ /* 0x000fe20000000800 */
[----:B------:R-:W-:Y:S02]  /*47c0*/  FFMA.FTZ R150, R25, c[0x0][0x29c], -R150 ;  /* 0x0000a70019967a23 */ /* 0x000fe40000010896 */
[----:B-1----:R-:W-:Y:S04]  /*47d0*/  HMMA.16816.F32 R32, R32, R156, RZ ;  /* 0x0000009c2020723c */ /* 0x002fe800000018ff */
[--C-:B------:R-:W-:Y:S03]  /*47e0*/  FFMA.FTZ R15, R15, c[0x0][0x29c], -R206.reuse ;  /* 0x0000a7000f0f7a23 */ /* 0x100fe600000108ce */
[----:B------:R-:W1:Y:S01]  /*47f0*/  MUFU.EX2 R25, R208 ;  /* 0x000000d000197308 */ /* 0x000e620000000800 */
[-C--:B----4-:R-:W-:Y:S08]  /*4800*/  HMMA.16816.F32 R4, R132, R158.reuse, R4 ;  /* 0x0000009e8404723c */ /* 0x090ff00000001804 */
[C---:B------:R-:W-:Y:S01]  /*4810*/  HMMA.16816.F32 R8, R136.reuse, R158, R8 ;  /* 0x0000009e8808723c */ /* 0x040fe20000001808 */
[----:B------:R-:W2:Y:S07]  /*4820*/  MUFU.EX2 R148, R148 ;  /* 0x0000009400947308 */ /* 0x000eae0000000800 */
[-C--:B------:R-:W-:Y:S03]  /*4830*/  HMMA.16816.F32 R16, R136, R160.reuse, R16 ;  /* 0x000000a08810723c */ /* 0x080fe60000001810 */
[----:B------:R-:W3:Y:S05]  /*4840*/  MUFU.EX2 R147, R147 ;  /* 0x0000009300937308 */ /* 0x000eea0000000800 */
[C---:B------:R-:W-:Y:S05]  /*4850*/  HMMA.16816.F32 R20, R132.reuse, R160, R20 ;  /* 0x000000a08414723c */ /* 0x040fea0000001814 */
[----:B------:R-:W-:Y:S03]  /*4860*/  MUFU.EX2 R149, R149 ;  /* 0x0000009500957308 */ /* 0x000fe60000000800 */
[-C--:B------:R-:W-:Y:S01]  /*4870*/  HMMA.16816.F32 R28, R132, R162.reuse, R28 ;  /* 0x000000a2841c723c */ /* 0x080fe2000000181c */
[----:B------:R-:W4:Y:S06]  /*4880*/  LDSM.16.M88.4 R132, [R2+0xe080] ;  /* 0x00e080000284783b */ /* 0x000f2c0000000200 */
[----:B------:R-:W-:Y:S01]  /*4890*/  MUFU.EX2 R150, R150 ;  /* 0x0000009600967308 */ /* 0x000fe20000000800 */
[----:B------:R-:W-:Y:S01]  /*48a0*/  HMMA.16816.F32 R32, R136, R162, R32 ;  /* 0x000000a28820723c */ /* 0x000fe20000001820 */
[----:B------:R-:W5:Y:S07]  /*48b0*/  LDSM.16.M88.4 R136, [R2+0xf080] ;  /* 0x00f080000288783b */ /* 0x000f6e0000000200 */
[-C--:B----4-:R-:W-:Y:S08]  /*48c0*/  HMMA.16816.F32 R4, R132, R164.reuse, R4 ;  /* 0x000000a48404723c */ /* 0x090ff00000001804 */
[C---:B-----5:R-:W-:Y:S08]  /*48d0*/  HMMA.16816.F32 R8, R136.reuse, R164, R8 ;  /* 0x000000a48808723c */ /* 0x060ff00000001808 */
[-C--:B------:R-:W-:Y:S08]  /*48e0*/  HMMA.16816.F32 R16, R136, R166.reuse, R16 ;  /* 0x000000a68810723c */ /* 0x080ff00000001810 */
[C---:B------:R-:W-:Y:S08]  /*48f0*/  HMMA.16816.F32 R20, R132.reuse, R166, R20 ;  /* 0x000000a68414723c */ /* 0x040ff00000001814 */
[-C--:B------:R-:W-:Y:S01]  /*4900*/  HMMA.16816.F32 R28, R132, R168.reuse, R28 ;  /* 0x000000a8841c723c */ /* 0x080fe2000000181c */
[----:B------:R-:W4:Y:S07]  /*4910*/  LDSM.16.M88.4 R132, [R140+0xe080] ;  /* 0x00e080008c84783b */ /* 0x000f2e0000000200 */
        /* <DEDUP_REMOVED lines=9> */
[----:B------:R-:W5:Y:S08]  /*49b0*/  LDSM.16.M88.4 R136, [R3+0x11080] ;  /* 0x011080000388783b */ /* 0x000f700000000200 */
[----:B------:R-:W-:Y:S01]  /*49c0*/  LDS R3, [R234.X4+0x12280] ;  /* 0x01228000ea037984 */ /* 0x000fe20000004800 */
        /* <DEDUP_REMOVED lines=25> */
[----:B------:R-:W5:Y:S01]  /*4b60*/  LDSM.16.M88.4 R140, [R140+0x11080] ;  /* 0x011080008c8c783b */ /* 0x000f620000000200 */
[----:B------:R-:W1:Y:S10]  /*4b70*/  MUFU.EX2 R137, R204 ;  /* 0x000000cc00897308 */ /* 0x000e740000000800 */
[----:B------:R1:W-:Y:S10]  /*4b80*/  MUFU.EX2 R204, R12 ;  /* 0x0000000c00cc7308 */ /* 0x0003f40000000800 */
[----:B------:R2:W2:Y:S10]  /*4b90*/  MUFU.EX2 R139, R13 ;  /* 0x0000000d008b7308 */ /* 0x0004b40000000800 */
[----:B------:R-:W-:Y:S01]  /*4ba0*/  MUFU.EX2 R138, R205 ;  /* 0x000000cd008a7308 */ /* 0x000fe20000000800 */
[-C--:B----4-:R-:W-:Y:S05]  /*4bb0*/  HMMA.16816.F32 R4, R132, R194.reuse, R4 ;  /* 0x000000c28404723c */ /* 0x090fea0000001804 */
[--C-:B-1----:R-:W-:Y:S03]  /*4bc0*/  FFMA.FTZ R12, R211, c[0x0][0x29c], -R206.reuse ;  /* 0x0000a700d30c7a23 */ /* 0x102fe600000108ce */
[C---:B-----5:R-:W-:Y:S01]  /*4bd0*/  HMMA.16816.F32 R8, R140.reuse, R194, R8 ;  /* 0x000000c28c08723c */ /* 0x060fe20000001808 */
[----:B------:R1:W-:Y:S03]  /*4be0*/  MUFU.EX2 R136, R12 ;  /* 0x0000000c00887308 */ /* 0x0003e60000000800 */
[----:B--2---:R-:W-:Y:S04]  /*4bf0*/  FFMA.FTZ R13, R212, c[0x0][0x29c], -R206 ;  /* 0x0000a700d40d7a23 */ /* 0x004fe800000108ce */
[-C--:B------:R-:W-:Y:S08]  /*4c00*/  HMMA.16816.F32 R16, R140, R196.reuse, R16 ;  /* 0x000000c48c10723c */ /* 0x080ff00000001810 */
[C---:B------:R-:W-:Y:S04]  /*4c10*/  HMMA.16816.F32 R20, R132.reuse, R196, R20 ;  /* 0x000000c48414723c */ /* 0x040fe80000001814 */
[--C-:B------:R-:W-:Y:S02]  /*4c20*/  FADD.FTZ R6, R6, -R0.reuse ;  /* 0x8000000006067221 */ /* 0x100fe40000010000 */
[----:B------:R-:W-:Y:S02]  /*4c30*/  FADD.FTZ R7, R7, -R0 ;  /* 0x8000000007077221 */ /* 0x000fe40000010000 */
[-C--:B------:R-:W-:Y:S01]  /*4c40*/  HMMA.16816.F32 R28, R132, R198.reuse, R28 ;  /* 0x000000c6841c723c */ /* 0x080fe2000000181c */
[----:B------:R-:W2:Y:S03]  /*4c50*/  MUFU.EX2 R135, R13 ;  /* 0x0000000d00877308 */ /* 0x000ea60000000800 */
[--C-:B------:R-:W-:Y:S02]  /*4c60*/  FADD.FTZ R4, R4, -R3.reuse ;  /* 0x8000000304047221 */ /* 0x100fe40000010000 */
[--C-:B------:R-:W-:Y:S01]  /*4c70*/  FADD.FTZ R5, R5, -R3.reuse ;  /* 0x8000000305057221 */ /* 0x100fe20000010000 */
[----:B------:R-:W-:Y:S01]  /*4c80*/  F2FP.PACK_AB R132, R25, R24 ;  /* 0x000000181984723e */ /* 0x000fe200000000ff */
[----:B------:R-:W-:Y:S04]  /*4c90*/  HMMA.16816.F32 R32, R140, R198, R32 ;  /* 0x000000c68c20723c */ /* 0x000fe80000001820 */
[----:B------:R-:W-:Y:S02]  /*4ca0*/  FMUL.FTZ R14, R24, R4 ;  /* 0x00000004180e7220 */ /* 0x000fe40000410000 */
[----:B-1----:R-:W-:Y:S02]  /*4cb0*/  FFMA.FTZ R12, R210, c[0x0][0x29c], -R206 ;  /* 0x0000a700d20c7a23 */ /* 0x002fe400000108ce */
[--C-:B------:R-:W-:Y:S02]  /*4cc0*/  FADD.FTZ R22, R22, -R0.reuse ;  /* 0x8000000016167221 */ /* 0x100fe40000010000 */
[----:B------:R-:W-:Y:S02]  /*4cd0*/  MUFU.EX2 R134, R12 ;  /* 0x0000000c00867308 */ /* 0x000fe40000000800 */
[--C-:B------:R-:W-:Y:S02]  /*4ce0*/  FADD.FTZ R23, R23, -R0.reuse ;  /* 0x8000000017177221 */ /* 0x100fe40000010000 */
[--C-:B------:R-:W-:Y:S02]  /*4cf0*/  FADD.FTZ R20, R20, -R3.reuse ;  /* 0x8000000314147221 */ /* 0x100fe40000010000 */
[--C-:B------:R-:W-:Y:S02]  /*4d00*/  FADD.FTZ R29, R29, -R3.reuse ;  /* 0x800000031d1d7221 */ /* 0x100fe40000010000 */
[--C-:B------:R-:W-:Y:S02]  /*4d10*/  FADD.FTZ R30, R30, -R0.reuse ;  /* 0x800000001e1e7221 */ /* 0x100fe40000010000 */
[----:B------:R-:W-:Y:S02]  /*4d20*/  FMUL.FTZ R24, R148, R29 ;  /* 0x0000001d94187220 */ /* 0x000fe40000410000 */
[----:B------:R1:W4:Y:S01]  /*4d30*/  MUFU.EX2 R29, R15 ;  /* 0x0000000f001d7308 */ /* 0x0003220000000800 */
[----:B------:R-:W-:Y:S02]  /*4d40*/  FADD.FTZ R31, R31, -R0 ;  /* 0x800000001f1f7221 */ /* 0x000fe40000010000 */
[--C-:B------:R-:W-:Y:S01]  /*4d50*/  FADD.FTZ R21, R21, -R3.reuse ;  /* 0x8000000315157221 */ /* 0x100fe20000010000 */
[----:B------:R-:W5:Y:S01]  /*4d60*/  LDS R0, [R234.X4+0x12320] ;  /* 0x01232000ea007984 */ /* 0x000f620000004800 */
[----:B------:R-:W-:Y:S02]  /*4d70*/  FMUL.FTZ R5, R25, R5 ;  /* 0x0000000519057220 */ /* 0x000fe40000410000 */
[----:B------:R-:W-:Y:S01]  /*4d80*/  FMUL.FTZ R25, R144, R20 ;  /* 0x0000001490197220 */ /* 0x000fe20000410000 */
[----:B------:R-:W-:Y:S01]  /*4d90*/  STS [R232+0x12480], R132 ;  /* 0x01248084e8007388 */ /* 0x000fe20000000800 */
[----:B------:R-:W-:Y:S01]  /*4da0*/  FMUL.FTZ R21, R145, R21 ;  /* 0x0000001591157220 */ /* 0x000fe20000410000 */
[----:B------:R-:W-:Y:S01]  /*4db0*/  F2FP.PACK_AB R20, R5, R14 ;  /* 0x0000000e0514723e */ /* 0x000fe200000000ff */
[----:B---3--:R-:W-:Y:S01]  /*4dc0*/  FMUL.FTZ R6, R147, R6 ;  /* 0x0000000693067220 */ /* 0x008fe20000410000 */
[----:B------:R-:W-:Y:S01]  /*4dd0*/  F2FP.PACK_AB R14, R149, R137 ;  /* 0x00000089950e723e */ /* 0x000fe200000000ff */
        /* <DEDUP_REMOVED lines=13> */
[----:B-1----:R-:W-:Y:S01]  /*4eb0*/  F2FP.PACK_AB R15, R201, R200 ;  /* 0x000000c8c90f723e */ /* 0x002fe200000000ff */
        /* <DEDUP_REMOVED lines=187> */
.L_x_659:
        /* <DEDUP_REMOVED lines=235> */
.L_x_641:
[----:B------:R-:W-:Y:S05]  /*6920*/  @P1 EXIT ;  /* 0x000000000000194d */ /* 0x000fea0003800000 */
[----:B------:R-:W-:Y:S02]  /*6930*/  ULDC.64 UR4, c[0x0][0x360] ;  /* 0x0000d80000047ab9 */ /* 0x000fe40000000a00 */
[----:B------:R-:W-:Y:S02]  /*6940*/  UISETP.NE.U32.AND UP2, UPT, URZ, UR4, UPT ;  /* 0x000000043f00728c */ /* 0x000fe4000bf45070 */
[----:B------:R-:W-:-:S02]  /*6950*/  ULDC.64 UR6, c[0x0][0x360] ;  /* 0x0000d80000067ab9 */ /* 0x000fc40000000a00 */
[----:B------:R-:W-:Y:S02]  /*6960*/  UISETP.NE.AND.EX UP2, UPT, URZ, UR5, UPT, UP2 ;  /* 0x000000053f00728c */ /* 0x000fe4000bf45320 */
[----:B------:R-:W-:-:S04]  /*6970*/  ULDC.64 UR10, c[0x0][0x338] ;  /* 0x0000ce00000a7ab9 */ /* 0x000fc80000000a00 */
[----:B------:R-:W-:-:S05]  /*6980*/  PLOP3.LUT P0, PT, PT, PT, UP2, 0x80, 0x0 ;  /* 0x000000000000781c */ /* 0x000fca0003f0f028 */
[----:B------:R-:W-:Y:S02]  /*6990*/  @UP2 UMOV UR4, 0x4 ;  /* 0x0000000400042882 */ /* 0x000fe40000000000 */
[----:B------:R-:W-:-:S06]  /*69a0*/  @UP2 UIMAD.WIDE UR4, UR15, UR4, UR6 ;  /* 0x000000040f0422a5 */ /* 0x000fcc000f8e0206 */
[----:B------:R-:W-:Y:S02]  /*69b0*/  IMAD.U32 R2, RZ, RZ, UR4 ;  /* 0x00000004ff027e24 */ /* 0x000fe4000f8e00ff */
[----:B------:R-:W-:-:S05]  /*69c0*/  IMAD.U32 R3, RZ, RZ, UR5 ;  /* 0x00000005ff037e24 */ /* 0x000fca000f8e00ff */
[----:B------:R-:W2:Y:S01]  /*69d0*/  @P0 LDG.E R0, [R2.64] ;  /* 0x0000001202000981 */ /* 0x000ea2000c1e1900 */
[----:B------:R-:W3:Y:S01]  /*69e0*/  S2UR UR6, SR_CTAID.X ;  /* 0x00000000000679c3 */ /* 0x000ee20000002500 */
[----:B------:R-:W-:Y:S01]  /*69f0*/  UMOV UR5, 0x1 ;  /* 0x0000000100057882 */ /* 0x000fe20000000000 */
[----:B------:R-:W-:Y:S01]  /*6a00*/  BSSY B0, `(.L_x_661) ;  /* 0x000002f000007945 */ /* 0x000fe20003800000 */
[----:B------:R-:W-:Y:S01]  /*6a10*/  UISETP.NE.AND UP0, UPT, UR5, UR10, UPT ;  /* 0x0000000a0500728c */ /* 0x000fe2000bf05270 */
[----:B------:R-:W4:Y:S01]  /*6a20*/  S2R R4, SR_TID.X ;  /* 0x0000000000047919 */ /* 0x000f220000002100 */
[----:B------:R-:W-:Y:S02]  /*6a30*/  ULDC UR7, c[0x0][0x358] ;  /* 0x0000d60000077ab9 */ /* 0x000fe40000000800 */
[----:B------:R-:W-:Y:S01]  /*6a40*/  ULDC UR8, c[0x0][0x2f4] ;  /* 0x0000bd0000087ab9 */ /* 0x000fe20000000800 */
[----:B------:R-:W5:Y:S01]  /*6a50*/  S2UR UR4, SR_CTAID.Y ;  /* 0x00000000000479c3 */ /* 0x000f620000002600 */
[----:B------:R-:W-:-:S02]  /*6a60*/  ULDC UR5, c[0x0][0x340] ;  /* 0x0000d00000057ab9 */ /* 0x000fc40000000800 */
[----:B------:R-:W-:Y:S02]  /*6a70*/  UIMAD UR13, UR15, UR8, URZ ;  /* 0x000000080f0d72a4 */ /* 0x000fe4000f8e023f */
[----:B---3--:R-:W-:-:S04]  /*6a80*/  UIMAD UR7, UR6, UR7, URZ ;  /* 0x00000007060772a4 */ /* 0x008fc8000f8e023f */
[----:B------:R-:W-:Y:S01]  /*6a90*/  UIMAD UR8, UR7, UR8, URZ ;  /* 0x00000008070872a4 */ /* 0x000fe2000f8e023f */
[----:B------:R-:W-:Y:S01]  /*6aa0*/  BAR.SYNC.DEFER_BLOCKING 0x1, 0x100 ;  /* 0x0044000000007b1d */ /* 0x000fe20000010000 */
[----:B----4-:R-:W-:Y:S01]  /*6ab0*/  ISETP.NE.AND P2, PT, R4, RZ, PT ;  /* 0x000000ff0400720c */ /* 0x010fe20003f45270 */
[----:B-----5:R-:W-:Y:S02]  /*6ac0*/  UIMAD.WIDE.U32 UR16, UR4, UR11, URZ ;  /* 0x0000000b041072a5 */ /* 0x020fe4000f8e003f */
[----:B------:R-:W-:Y:S02]  /*6ad0*/  USHF.R.S32.HI UR14, URZ, 0x1f, UR8 ;  /* 0x0000001f3f0e7899 */ /* 0x000fe40008011408 */
[----:B------:R-:W-:Y:S02]  /*6ae0*/  UMOV UR11, UR4 ;  /* 0x00000004000b7c82 */ /* 0x000fe40008000000 */
[----:B------:R-:W-:Y:S02]  /*6af0*/  @UP0 USHF.R.U32.HI UR11, URZ, UR5, UR17 ;  /* 0x000000053f0b0299 */ /* 0x000fe40008011611 */
[----:B------:R-:W-:-:S02]  /*6b00*/  USHF.R.S32.HI UR5, URZ, 0x1f, UR13 ;  /* 0x0000001f3f057899 */ /* 0x000fc4000801140d */
[----:B------:R-:W-:Y:S02]  /*6b10*/  UIADD3 UR8, UP1, UP0, UR8, UR13, UR11 ;  /* 0x0000000d08087290 */ /* 0x000fe4000f83e00b */
[----:B------:R-:W-:Y:S02]  /*6b20*/  UIADD3 UR7, -UR11, URZ, URZ ;  /* 0x0000003f0b077290 */ /* 0x000fe4000fffe13f */
[----:B------:R-:W-:Y:S02]  /*6b30*/  USHF.R.S32.HI UR9, URZ, 0x1f, UR11 ;  /* 0x0000001f3f097899 */ /* 0x000fe4000801140b */
[----:B------:R-:W-:Y:S02]  /*6b40*/  UIMAD UR10, UR7, UR10, UR4 ;  /* 0x0000000a070a72a4 */ /* 0x000fe4000f8e0204 */
[----:B------:R-:W-:Y:S02]  /*6b50*/  UIADD3.X UR14, UR14, UR5, UR9, UP1, UP0 ;  /* 0x000000050e0e7290 */ /* 0x000fe40008fe0409 */
[----:B------:R-:W-:-:S02]  /*6b60*/  USHF.L.U32 UR7, UR8, 0x2, URZ ;  /* 0x0000000208077899 */ /* 0x000fc4000800063f */
[----:B------:R-:W-:Y:S02]  /*6b70*/  ULDC.64 UR4, c[0x0][0x350] ;  /* 0x0000d40000047ab9 */ /* 0x000fe40000000a00 */
[----:B------:R-:W-:Y:S02]  /*6b80*/  USHF.L.U64.HI UR8, UR8, 0x2, UR14 ;  /* 0x0000000208087899 */ /* 0x000fe4000801020e */
[----:B------:R-:W-:-:S04]  /*6b90*/  UIADD3 UR4, UP0, UR7, UR4, URZ ;  /* 0x0000000407047290 */ /* 0x000fc8000ff1e03f */
[----:B------:R-:W-:Y:S02]  /*6ba0*/  UIADD3.X UR5, UR8, UR5, URZ, UP0, !UPT ;  /* 0x0000000508057290 */ /* 0x000fe400087fe43f */
[----:B------:R-:W-:-:S04]  /*6bb0*/  MOV R4, UR4 ;  /* 0x0000000400047c02 */ /* 0x000fc80008000f00 */
[----:B------:R-:W-:Y:S01]  /*6bc0*/  IMAD.U32 R5, RZ, RZ, UR5 ;  /* 0x00000005ff057e24 */ /* 0x000fe2000f8e00ff */
[----:B--2---:R-:W2:Y:S02]  /*6bd0*/  @P0 R2UR UR12, R0 ;  /* 0x00000000000c03c2 */ /* 0x004ea400000e0000 */
[----:B--2---:R-:W-:-:S04]  /*6be0*/  @UP2 UIMAD UR12, UR15, 0x60, UR12 ;  /* 0x000000600f0c28a4 */ /* 0x004fc8000f8e020c */
[----:B------:R-:W-:Y:S02]  /*6bf0*/  UIMAD.WIDE UR12, UR12, 0x2aaaaaab, URZ ;  /* 0x2aaaaaab0c0c78a5 */ /* 0x000fe4000f8e023f */
[----:B------:R-:W-:Y:S02]  /*6c00*/  USHF.R.S32.HI UR12, URZ, 0x1f, UR15 ;  /* 0x0000001f3f0c7899 */ /* 0x000fe4000801140f */
[----:B------:R-:W-:Y:S02]  /*6c10*/  @UP2 USHF.R.U32.HI UR16, URZ, 0x1f, UR13 ;  /* 0x0000001f3f102899 */ /* 0x000fe4000801160d */
[----:B------:R-:W-:Y:S02]  /*6c20*/  USEL UR15, UR15, URZ, !UP2 ;  /* 0x0000003f0f0f7287 */ /* 0x000fe4000d000000 */
[----:B------:R-:W-:Y:S02]  /*6c30*/  @UP2 ULEA.HI.SX32 UR16, UR13, UR16, 0x1c ;  /* 0x000000100d102291 */ /* 0x000fe4000f8fe23f */
[----:B------:R-:W-:-:S02]  /*6c40*/  USEL UR12, UR12, URZ, !UP2 ;  /* 0x0000003f0c0c7287 */ /* 0x000fc4000d000000 */
[----:B------:R-:W-:-:S04]  /*6c50*/  @UP2 UIMAD UR16, UR16, 0x3000, URZ ;  /* 0x00003000101028a4 */ /* 0x000fc8000f8e023f */
[----:B------:R-:W-:-:S03]  /*6c60*/  @UP2 USHF.R.S32.HI UR17, URZ, 0x1f, UR16 ;  /* 0x0000001f3f112899 */ /* 0x000fc60008011410 */
[----:B------:R-:W-:-:S04]  /*6c70*/  @!UP2 UMOV UR16, URZ ;  /* 0x0000003f0010ac82 */ /* 0x000fc80008000000 */
[----:B------:R-:W-:Y:S01]  /*6c80*/  @!UP2 UMOV UR17, URZ ;  /* 0x0000003f0011ac82 */ /* 0x000fe20008000000 */
[----:B------:R-:W-:Y:S05]  /*6c90*/  @P2 BRA `(.L_x_662) ;  /* 0x0000005000002947 */ /* 0x000fea0003800000 */
.L_x_663:
[----:B------:R-:W2:Y:S01]  /*6ca0*/  LDG.E.STRONG.GPU R0, [R4.64] ;  /* 0x0000001204007981 */ /* 0x000ea2000c1ef900 */
[----:B------:R-:W-:Y:S01]  /*6cb0*/  YIELD ;  /* 0x0000000000007946 */ /* 0x000fe20003800000 */
[----:B--2---:R-:W-:Y:S01]  /*6cc0*/  ISETP.NE.AND P0, PT, R0, UR10, PT ;  /* 0x0000000a00007c0c */ /* 0x004fe2000bf05270 */
[----:B------:R-:W-:-:S12]  /*6cd0*/  CCTL.IVALL ;  /* 0x00000000ff00798f */ /* 0x000fd80002000000 */
[----:B------:R-:W-:Y:S05]  /*6ce0*/  @P0 BRA `(.L_x_663) ;  /* 0xffffffb000000947 */ /* 0x000fea000383ffff */
.L_x_662:
[----:B------:R-:W-:Y:S05]  /*6cf0*/  BSYNC B0 ;  /* 0x0000000000007941 */ /* 0x000fea0003800000 */
.L_x_661:
[----:B------:R-:W-:Y:S01]  /*6d00*/  MOV R11, 0xffffffff ;  /* 0xffffffff000b7802 */ /* 0x000fe20000000f00 */
[----:B------:R-:W-:Y:S05]  /*6d10*/  BRA.CONV ~URZ, `(.L_x_664) ;  /* 0x000000237f007947 */ /* 0x000fea000b800000 */
[----:B------:R-:W-:Y:S02]  /*6d20*/  MOV R2, 0x6d40 ;  /* 0x00006d4000027802 */ /* 0x000fe40000000f00 */
[----:B-1----:R-:W-:Y:S05]  /*6d30*/  CALL.REL.NOINC `($__internal_3_$__cuda_sm70_warpsync) ;  /* 0x00000b6000007944 */ /* 0x002fea0003c00000 */
.L_x_664:
[----:B------:R-:W2:Y:S01]  /*6d40*/  S2R R0, SR_TID.X ;  /* 0x0000000000007919 */ /* 0x000ea20000002100 */
[----:B------:R-:W-:Y:S01]  /*6d50*/  UIMAD UR5, UR6, 0x3000, URZ ;  /* 0x00003000060578a4 */ /* 0x000fe2000f8e023f */
[----:B------:R-:W-:Y:S01]  /*6d60*/  IMAD.U32 R10, RZ, RZ, UR15 ;  /* 0x0000000fff0a7e24 */ /* 0x000fe2000f8e00ff */
[----:B------:R-:W-:-:S06]  /*6d70*/  NOP ;  /* 0x0000000000007918 */ /* 0x000fcc0000000000 */
[----:B------:R-:W-:Y:S01]  /*6d80*/  USHF.R.S32.HI UR4, URZ, 0x1f, UR5 ;  /* 0x0000001f3f047899 */ /* 0x000fe20008011405 */
[----:B------:R-:W-:Y:S01]  /*6d90*/  IMAD.U32 R8, RZ, RZ, UR5 ;  /* 0x00000005ff087e24 */ /* 0x000fe2000f8e00ff */
[----:B--2---:R-:W-:-:S04]  /*6da0*/  SHF.R.S32.HI R2, RZ, 0x1f, R0 ;  /* 0x0000001fff027819 */ /* 0x004fc80000011400 */
[----:B------:R-:W-:Y:S01]  /*6db0*/  IADD3 R8, P1, P0, R8, UR16, R0 ;  /* 0x0000001008087c10 */ /* 0x000fe2000f83e000 */
[----:B------:R-:W-:Y:S01]  /*6dc0*/  IMAD.U32 R0, RZ, RZ, UR4 ;  /* 0x00000004ff007e24 */ /* 0x000fe2000f8e00ff */
[----:B------:R-:W-:Y:S02]  /*6dd0*/  ULDC.64 UR4, c[0x0][0x328] ;  /* 0x0000ca0000047ab9 */ /* 0x000fe40000000a00 */
[----:B------:R-:W-:Y:S02]  /*6de0*/  UIMAD UR4, UR9, UR4, URZ ;  /* 0x00000004090472a4 */ /* 0x000fe4000f8e023f */
[----:B------:R-:W-:Y:S01]  /*6df0*/  IADD3.X R9, R0, UR17, R2, P1, P0 ;  /* 0x0000001100097c10 */ /* 0x000fe20008fe0402 */
[----:B------:R-:W-:Y:S01]  /*6e00*/  IMAD.U32 R2, RZ, RZ, UR11 ;  /* 0x0000000bff027e24 */ /* 0x000fe2000f8e00ff */
[----:B------:R-:W-:-:S03]  /*6e10*/  UIMAD UR13, UR11, UR5, UR4 ;  /* 0x000000050b0d72a4 */ /* 0x000fc6000f8e0204 */
[----:B------:R-:W-:Y:S01]  /*6e20*/  IMAD.WIDE.U32 R2, R2, c[0x0][0x328], R8 ;  /* 0x0000ca0002027a25 */ /* 0x000fe200078e0008 */
[----:B------:R-:W-:Y:S02]  /*6e30*/  ULDC.64 UR4, c[0x0][0x330] ;  /* 0x0000cc0000047ab9 */ /* 0x000fe40000000a00 */
[----:B------:R-:W-:Y:S02]  /*6e40*/  UIMAD UR4, UR12, UR4, URZ ;  /* 0x000000040c0472a4 */ /* 0x000fe4000f8e023f */
[----:B------:R-:W-:Y:S02]  /*6e50*/  IADD3 R3, R3, UR13, RZ ;  /* 0x0000000d03037c10 */ /* 0x000fe4000fffe0ff */
[----:B------:R-:W-:-:S03]  /*6e60*/  UIMAD UR4, UR15, UR5, UR4 ;  /* 0x000000050f0472a4 */ /* 0x000fc6000f8e0204 */
[----:B-1----:R-:W-:-:S05]  /*6e70*/  IMAD.WIDE.U32 R6, R10, c[0x0][0x330], R2 ;  /* 0x0000cc000a067a25 */ /* 0x002fca00078e0002 */
[----:B------:R-:W-:Y:S02]  /*6e80*/  IADD3 R0, R7, UR4, RZ ;  /* 0x0000000407007c10 */ /* 0x000fe4000fffe0ff */
        /* <DEDUP_REMOVED lines=52> */
[----:B------:R-:W-:Y:S05]  /*71d0*/  CALL.REL.NOINC `($__internal_3_$__cuda_sm70_warpsync) ;  /* 0x000006c000007944 */ /* 0x000fea0003c00000 */
.L_x_665:
        /* <DEDUP_REMOVED lines=12> */
.L_x_667:
[----:B------:R-:W-:Y:S05]  /*72a0*/  BSYNC B0 ;  /* 0x0000000000007941 */ /* 0x000fea0003800000 */
.L_x_666:
[----:B------:R-:W-:Y:S01]  /*72b0*/  ULDC.64 UR4, c[0x0][0x348] ;  /* 0x0000d20000047ab9 */ /* 0x000fe20000000a00 */
[----:B------:R-:W-:Y:S01]  /*72c0*/  BSSY B0, `(.L_x_668) ;  /* 0x000000b000007945 */ /* 0x000fe20003800000 */
[----:B------:R-:W-:-:S04]  /*72d0*/  UIADD3 UR4, UP0, UR7, UR4, URZ ;  /* 0x0000000407047290 */ /* 0x000fc8000ff1e03f */
[----:B------:R-:W-:Y:S02]  /*72e0*/  UIADD3.X UR5, UR8, UR5, URZ, UP0, !UPT ;  /* 0x0000000508057290 */ /* 0x000fe400087fe43f */
[----:B--2---:R-:W-:-:S04]  /*72f0*/  MOV R4, UR4 ;  /* 0x0000000400047c02 */ /* 0x004fc80008000f00 */
[----:B------:R-:W-:Y:S01]  /*7300*/  MOV R5, UR5 ;  /* 0x0000000500057c02 */ /* 0x000fe20008000f00 */
[----:B------:R-:W-:Y:S05]  /*7310*/  @P2 BRA `(.L_x_669) ;  /* 0x0000005000002947 */ /* 0x000fea0003800000 */
.L_x_670:
[----:B------:R-:W2:Y:S01]  /*7320*/  LDG.E.STRONG.GPU R0, [R4.64] ;  /* 0x0000001204007981 */ /* 0x000ea2000c1ef900 */
[----:B------:R-:W-:Y:S01]  /*7330*/  YIELD ;  /* 0x0000000000007946 */ /* 0x000fe20003800000 */
[----:B--2---:R-:W-:Y:S01]  /*7340*/  ISETP.NE.AND P0, PT, R0, UR10, PT ;  /* 0x0000000a00007c0c */ /* 0x004fe2000bf05270 */
[----:B------:R-:W-:-:S12]  /*7350*/  CCTL.IVALL ;  /* 0x00000000ff00798f */ /* 0x000fd80002000000 */
[----:B------:R-:W-:Y:S05]  /*7360*/  @P0 BRA `(.L_x_670) ;  /* 0xffffffb000000947 */ /* 0x000fea000383ffff */
.L_x_669:
[----:B------:R-:W-:Y:S05]  /*7370*/  BSYNC B0 ;  /* 0x0000000000007941 */ /* 0x000fea0003800000 */
.L_x_668:
[----:B------:R-:W-:Y:S05]  /*7380*/  BRA.CONV ~URZ, `(.L_x_671) ;  /* 0x000000237f007947 */ /* 0x000fea000b800000 */
[----:B-1----:R-:W-:Y:S02]  /*7390*/  MOV R2, 0x73b0 ;  /* 0x000073b000027802 */ /* 0x002fe40000000f00 */
[----:B------:R-:W-:Y:S05]  /*73a0*/  CALL.REL.NOINC `($__internal_3_$__cuda_sm70_warpsync) ;  /* 0x000004f000007944 */ /* 0x000fea0003c00000 */
.L_x_671:
[----:B------:R-:W-:Y:S01]  /*73b0*/  ULDC.64 UR4, c[0x0][0x300] ;  /* 0x0000c00000047ab9 */ /* 0x000fe20000000a00 */
[----:B-1----:R-:W-:Y:S01]  /*73c0*/  MOV R2, R8 ;  /* 0x0000000800027202 */ /* 0x002fe20000000f00 */
[----:B------:R-:W-:Y:S01]  /*73d0*/  UIMAD UR4, UR9, UR4, URZ ;  /* 0x00000004090472a4 */ /* 0x000fe2000f8e023f */
[----:B------:R-:W-:Y:S02]  /*73e0*/  IMAD.U32 R0, RZ, RZ, UR11 ;  /* 0x0000000bff007e24 */ /* 0x000fe4000f8e00ff */
[----:B------:R-:W-:Y:S01]  /*73f0*/  IMAD.MOV.U32 R3, RZ, RZ, R9 ;  /* 0x000000ffff037224 */ /* 0x000fe200078e0009 */
[----:B------:R-:W-:-:S03]  /*7400*/  UIMAD UR13, UR11, UR5, UR4 ;  /* 0x000000050b0d72a4 */ /* 0x000fc6000f8e0204 */
[----:B------:R-:W-:Y:S01]  /*7410*/  IMAD.WIDE.U32 R2, R0, c[0x0][0x300], R2 ;  /* 0x0000c00000027a25 */ /* 0x000fe200078e0002 */
[----:B------:R-:W-:Y:S02]  /*7420*/  ULDC.64 UR4, c[0x0][0x308] ;  /* 0x0000c20000047ab9 */ /* 0x000fe40000000a00 */
[----:B------:R-:W-:Y:S02]  /*7430*/  UIMAD UR4, UR12, UR4, URZ ;  /* 0x000000040c0472a4 */ /* 0x000fe4000f8e023f */
[----:B------:R-:W-:Y:S02]  /*7440*/  IADD3 R3, R3, UR13, RZ ;  /* 0x0000000d03037c10 */ /* 0x000fe4000fffe0ff */
[----:B------:R-:W-:-:S03]  /*7450*/  UIMAD UR4, UR15, UR5, UR4 ;  /* 0x000000050f0472a4 */ /* 0x000fc6000f8e0204 */
[----:B------:R-:W-:-:S05]  /*7460*/  IMAD.WIDE.U32 R6, R10, c[0x0][0x308], R2 ;  /* 0x0000c2000a067a25 */ /* 0x000fca00078e0002 */
[----:B------:R-:W-:Y:S02]  /*7470*/  IADD3 R0, R7, UR4, RZ ;  /* 0x0000000407007c10 */ /* 0x000fe4000fffe0ff */
[----:B------:R-:W-:-:S04]  /*7480*/  LEA R2, P0, R6, c[0x0][0x2e8], 0x2 ;  /* 0x0000ba0006027a11 */ /* 0x000fc800078010ff */
[----:B------:R-:W-:Y:S01]  /*7490*/  LEA.HI.X R3, R6, c[0x0][0x2ec], R0, 0x2, P0 ;  /* 0x0000bb0006037a11 */ /* 0x000fe200000f1400 */
[----:B------:R-:W-:-:S06]  /*74a0*/  NOP ;  /* 0x0000000000007918 */ /* 0x000fcc0000000000 */
        /* <DEDUP_REMOVED lines=51> */
.L_x_672:
        /* <DEDUP_REMOVED lines=12> */
        .weak           $__internal_3_$__cuda_sm70_warpsync
        .type           $__internal_3_$__cuda_sm70_warpsync,@function
        .size           $__internal_3_$__cuda_sm70_warpsync,(.L_x_2303 - $__internal_3_$__cuda_sm70_warpsync)
$__internal_3_$__cuda_sm70_warpsync:
[----:B------:R-:W-:Y:S01]  /*78a0*/  MOV R3, 0x0 ;  /* 0x0000000000037802 */ /* 0x000fe20000000f00 */
[----:B------:R-:W-:Y:S04]  /*78b0*/  WARPSYNC R11 ;  /* 0x0000000b00007348 */ /* 0x000fe80003800000 */
[----:B------:R-:W-:Y:S05]  /*78c0*/  RET.REL.NODEC R2 `(_ZN7cutlass13device_kernelIN5flash19enable_sm80_to_sm89INS1_16FlashAttnBwdSm80INS1_25CollectiveMainloopBwdSm80ILi2ELi1EN4cute5tupleIJNS5_1CILi64EEENS7_ILi96EEENS7_ILi128EEEEEENS_6half_tEfNS_4arch4Sm80ELb0ELb1ELb0ELb1ELb1ELb0ELb0ELb0ELi2ELi2ELi2ELi2ELb1EEENS1_24CollectiveEpilogueBwdGQAISB_fSE_Li256ELb1ELb1EEENS1_19SingleTileSchedulerILb1ELb0ELb0ELi96EEEEEEEEEvNT_6ParamsE) ;  /* 0xffff873002007950 */ /* 0x000fea0003c3ffff */
.L_x_673:
        /* <DEDUP_REMOVED lines=11> */
.L_x_2303:


//--------------------- .text._ZN7cutlass13device_kernelIN5flash19enable_sm80_to_sm89INS1_16FlashAttnBwdSm80INS1_25CollectiveMainloopBwdSm80ILi2ELi1EN4cute5tupleIJNS5_1CILi64EEENS7_ILi96EEENS7_ILi128EEEEEENS_6half_tEfNS_4arch4Sm80ELb1ELb0ELb0ELb0ELb0ELb0ELb0ELb0ELi2ELi2ELi2ELi2ELb1EEENS1_21CollectiveEpilogueBwdISB_SC_SE_Li256ELb0ELb0ELi4EEENS1_25SingleTileBwdLPTSchedulerILb0ELi96ELb0EEEEEEEEEvNT_6ParamsE --------------------------
	.section	.text._ZN7cutlass13device_kernelIN5flash19enable_sm80_to_sm89INS1_16FlashAttnBwdSm80INS1_25CollectiveMainloopBwdSm80ILi2ELi1EN4cute5tupleIJNS5_1CILi64EEENS7_ILi96EEENS7_ILi128EEEEEENS_6half_tEfNS_4arch4Sm80ELb1ELb0ELb0ELb0ELb0ELb0ELb0ELb0ELi2ELi2ELi2ELi2ELb1EEENS1_21CollectiveEpilogueBwdISB_SC_SE_Li256ELb0ELb0ELi4EEENS1_25SingleTileBwdLPTSchedulerILb0ELi96ELb0EEEEEEEEEvNT_6ParamsE,"ax",@progbits
	.sectioninfo	@"SHI_REGISTERS=255"
	.align	128
.text._ZN7cutlass13device_kernelIN5flash19enable_sm80_to_sm89INS1_16FlashAttnBwdSm80INS1_25CollectiveMainloopBwdSm80ILi2ELi1EN4cute5tupleIJNS5_1CILi64EEENS7_ILi96EEENS7_ILi128EEEEEENS_6half_tEfNS_4arch4Sm80ELb1ELb0ELb0ELb0ELb0ELb0ELb0ELb0ELi2ELi2ELi2ELi2ELb1EEENS1_21CollectiveEpilogueBwdISB_SC_SE_Li256ELb0ELb0ELi4EEENS1_25SingleTileBwdLPTSchedulerILb0ELi96ELb0EEEEEEEEEvNT_6ParamsE:
        .type           _ZN7cutlass13device_kernelIN5flash19enable_sm80_to_sm89INS1_16FlashAttnBwdSm80INS1_25CollectiveMainloopBwdSm80ILi2ELi1EN4cute5tupleIJNS5_1CILi64EEENS7_ILi96EEENS7_ILi128EEEEEENS_6half_tEfNS_4arch4Sm80ELb1ELb0ELb0ELb0ELb0ELb0ELb0ELb0ELi2ELi2ELi2ELi2ELb1EEENS1_21CollectiveEpilogueBwdISB_SC_SE_Li256ELb0ELb0ELi4EEENS1_25SingleTileBwdLPTSchedulerILb0ELi96ELb0EEEEEEEEEvNT_6ParamsE,@function
        .size           _ZN7cutlass13device_kernelIN5flash19enable_sm80_to_sm89INS1_16FlashAttnBwdSm80INS1_25CollectiveMainloopBwdSm80ILi2ELi1EN4cute5tupleIJNS5_1CILi64EEENS7_ILi96EEENS7_ILi128EEEEEENS_6half_tEfNS_4arch4Sm80ELb1ELb0ELb0ELb0ELb0ELb0ELb0ELb0ELi2ELi2ELi2ELi2ELb1EEENS1_21CollectiveEpilogueBwdISB_SC_SE_Li256ELb0ELb0ELi4EEENS1_25SingleTileBwdLPTSchedulerILb0ELi96ELb0EEEEEEEEEvNT_6ParamsE,(.L_x_2305 - _ZN7cutlass13device_kernelIN5flash19enable_sm80_to_sm89INS1_16FlashAttnBwdSm80INS1_25CollectiveMainloopBwdSm80ILi2ELi1EN4cute5tupleIJNS5_1CILi64EEENS7_ILi96EEENS7_ILi128EEEEEENS_6half_tEfNS_4arch4Sm80ELb1ELb0ELb0ELb0ELb0ELb0ELb0ELb0ELi2ELi2ELi2ELi2ELb1EEENS1_21CollectiveEpilogueBwdISB_SC_SE_Li256ELb0ELb0ELi4EEENS1_25SingleTileBwdLPTSchedulerILb0ELi96ELb0EEEEEEEEEvNT_6ParamsE)
        .other          _ZN7cutlass13device_kernelIN5flash19enable_sm80_to_sm89INS1_16FlashAttnBwdSm80INS1_25CollectiveMainloopBwdSm80ILi2ELi1EN4cute5tupleIJNS5_1CILi64EEENS7_ILi96EEENS7_ILi128EEEEEENS_6half_tEfNS_4arch4Sm80ELb1ELb0ELb0ELb0ELb0ELb0ELb0ELb0ELi2ELi2ELi2ELi2ELb1EEENS1_21CollectiveEpilogueBwdISB_SC_SE_Li256ELb0ELb0ELi4EEENS1_25SingleTileBwdLPTSchedulerILb0ELi96ELb0EEEEEEEEEvNT_6ParamsE,@"STO_CUDA_ENTRY STV_DEFAULT"
_ZN7cutlass13device_kernelIN5flash19enable_sm80_to_sm89INS1_16FlashAttnBwdSm80INS1_25CollectiveMainloopBwdSm80ILi2ELi1EN4cute5tupleIJNS5_1CILi64EEENS7_ILi96EEENS7_ILi128EEEEEENS_6half_tEfNS_4arch4Sm80ELb1ELb0ELb0ELb0ELb0ELb0ELb0ELb0ELi2ELi2ELi2ELi2ELb1EEENS1_21CollectiveEpilogueBwdISB_SC_SE_Li256ELb0ELb0ELi4EEENS1_25SingleTileBwdLPTSchedulerILb0ELi96ELb0EEEEEEEEEvNT_6ParamsE:
[----:B------:R-:W-:-:S03]  /*0000*/  MOV R1, c[0x0][0x28] ;  /* 0x00000a0000017a02 */ /* 0x000fc60000000f00 */
[----:B------:R-:W1:Y:S01]  /*0010*/  S2R R246, SR_TID.X ;  /* 0x0000000000f67919 */ /* 0x000e620000002100 */
[----:B------:R-:W-:-:S03]  /*0020*/  IADD3 R1, R1, -0x20, RZ ;  /* 0xffffffe001017810 */ /* 0x000fc60007ffe0ff */
[----:B------:R-:W2:Y:S01]  /*0030*/  S2R R0, SR_CTAID.X ;  /* 0x0000000000007919 */ /* 0x000ea20000002500 */
[----:B-1----:R-:W-:-:S06]  /*0040*/  SHF.R.U32.HI R2, RZ, 0x5, R246 ;  /* 0x00000005ff027819 */ /* 0x002fcc00000116f6 */
[----:B------:R-:W1:Y:S02]  /*0050*/  SHFL.IDX PT, R2, R2, RZ, 0x1f ;  /* 0x00001fff02027589 */ /* 0x000e6400000e0000 */
[----:B-1----:R-:W-:-:S13]  /*0060*/  ISETP.NE.AND P0, PT, R2, RZ, PT ;  /* 0x000000ff0200720c */ /* 0x002fda0003f05270 */
[----:B------:R-:W-:Y:S05]  /*0070*/  @!P0 BRA `(.L_x_674) ;  /* 0x0000020000008947 */ /* 0x000fea0003800000 */
[----:B--2---:R-:W-:Y:S01]  /*0080*/  IMAD.MOV.U32 R2, RZ, RZ, c[0x0][0x3b8] ;  /* 0x0000ee00ff027624 */ /* 0x004fe200078e00ff */
[----:B------:R-:W-:-:S04]  /*0090*/  MOV R4, R0 ;  /* 0x0000000000047202 */ /* 0x000fc80000000f00 */
[----:B------:R-:W-:-:S13]  /*00a0*/  ISETP.NE.AND P0, PT, R2, 0x1, PT ;  /* 0x000000010200780c */ /* 0x000fda0003f05270 */
[----:B------:R-:W-:-:S05]  /*00b0*/  @P0 IMAD.HI.U32 R2, R0, c[0x0][0x3bc], RZ ;  /* 0x0000ef0000020a27 */ /* 0x000fca00078e00ff */
[----:B------:R-:W-:-:S04]  /*00c0*/  @P0 SHF.R.U32.HI R4, RZ, c[0x0][0x3c0], R2 ;  /* 0x0000f000ff040a19 */ /* 0x000fc80000011602 */
[----:B------:R-:W-:Y:S01]  /*00d0*/  ISETP.GE.AND P0, PT, R4, c[0x0][0x3d0], PT ;  /* 0x0000f40004007a0c */ /* 0x000fe20003f06270 */
[----:B------:R-:W-:-:S04]  /*00e0*/  IMAD.MOV R2, RZ, RZ, -R4 ;  /* 0x000000ffff027224 */ /* 0x000fc800078e0a04 */
[----:B------:R-:W-:-:S08]  /*00f0*/  IMAD R0, R2, c[0x0][0x3b8], R0 ;  /* 0x0000ee0002007a24 */ /* 0x000fd000078e0200 */
[----:B------:R-:W-:Y:S05]  /*0100*/  @!P0 BRA `(.L_x_675) ;  /* 0x0000007000008947 */ /* 0x000fea0003800000 */
[----:B------:R-:W-:Y:S02]  /*0110*/  MOV R2, c[0x0][0x3c4] ;  /* 0x0000f10000027a02 */ /* 0x000fe40000000f00 */
[----:B------:R-:W-:Y:S02]  /*0120*/  MOV R238, R0 ;  /* 0x0000000000ee7202 */ /* 0x000fe40000000f00 */
[----:B------:R-:W-:-:S13]  /*0130*/  ISETP.NE.AND P0, PT, R2, 0x1, PT ;  /* 0x000000010200780c */ /* 0x000fda0003f05270 */
[----:B------:R-:W-:-:S05]  /*0140*/  @P0 IMAD.HI.U32 R2, R0, c[0x0][0x3c8], RZ ;  /* 0x0000f20000020a27 */ /* 0x000fca00078e00ff */
[----:B------:R-:W-:-:S05]  /*0150*/  @P0 SHF.R.U32.HI R238, RZ, c[0x0][0x3cc], R2 ;  /* 0x0000f300ffee0a19 */ /* 0x000fca0000011602 */
[----:B------:R-:W-:Y:S01]  /*0160*/  IMAD R3, R238, c[0x0][0x3c4], RZ ;  /* 0x0000f100ee037a24 */ /* 0x000fe200078e02ff */
[----:B------:R-:W-:Y:S05]  /*0170*/  BRA `(.L_x_676) ;  /* 0x0000006000007947 */ /* 0x000fea0003800000 */
.L_x_675:
[----:B------:R-:W-:Y:S02]  /*0180*/  MOV R2, c[0x0][0x3ac] ;  /* 0x0000eb0000027a02 */ /* 0x000fe40000000f00 */
[----:B------:R-:W-:Y:S02]  /*0190*/  MOV R238, R0 ;  /* 0x0000000000ee7202 */ /* 0x000fe40000000f00 */
[----:B------:R-:W-:-:S13]  /*01a0*/  ISETP.NE.AND P0, PT, R2, 0x1, PT ;  /* 0x000000010200780c */ /* 0x000fda0003f05270 */
[----:B------:R-:W-:-:S05]  /*01b0*/  @P0 IMAD.HI.U32 R2, R0, c[0x0][0x3b0], RZ ;  /* 0x0000ec0000020a27 */ /* 0x000fca00078e00ff */
[----:B------:R-:W-:-:S05]  /*01c0*/  @P0 SHF.R.U32.HI R238, RZ, c[0x0][0x3b4], R2 ;  /* 0x0000ed00ffee0a19 */ /* 0x000fca0000011602 */
[----:B------:R-:W-:-:S03]  /*01d0*/  IMAD R3, R238, c[0x0][0x3ac], RZ ;  /* 0x0000eb00ee037a24 */ /* 0x000fc600078e02ff */
.L_x_676:
[----:B------:R-:W-:Y:S02]  /*01e0*/  MOV R2, c[0x0][0x3a0] ;  /* 0x0000e80000027a02 */ /* 0x000fe40000000f00 */
[----:B------:R-:W-:Y:S02]  /*01f0*/  IADD3 R3, R0, -R3, RZ ;  /* 0x8000000300037210 */ /* 0x000fe40007ffe0ff */
[----:B------:R-:W-:-:S03]  /*0200*/  ISETP.NE.AND P0, PT, R2, 0x1, PT ;  /* 0x000000010200780c */ /* 0x000fc60003f05270 */
[----:B------:R-:W-:-:S05]  /*0210*/  IMAD R4, R4, c[0x0][0x3ac], R3 ;  /* 0x0000eb0004047a24 */ /* 0x000fca00078e0203 */
[----:B------:R-:W-:-:S05]  /*0220*/  MOV R237, R4 ;  /* 0x0000000400ed7202 */ /* 0x000fca0000000f00 */
[----:B------:R-:W-:-:S05]  /*0230*/  @P0 IMAD.HI.U32 R0, R4, c[0x0][0x3a4], RZ ;  /* 0x0000e90004000a27 */ /* 0x000fca00078e00ff */
[----:B------:R-:W-:-:S04]  /*0240*/  @P0 SHF.R.U32.HI R237, RZ, c[0x0][0x3a8], R0 ;  /* 0x0000ea00ffed0a19 */ /* 0x000fc80000011600 */
[----:B------:R-:W-:-:S05]  /*0250*/  IADD3 R236, -R237, RZ, RZ ;  /* 0x000000ffedec7210 */ /* 0x000fca0007ffe1ff */
[----:B------:R-:W-:Y:S01]  /*0260*/  IMAD R236, R236, c[0x0][0x3a0], R4 ;  /* 0x0000e800ecec7a24 */ /* 0x000fe200078e0204 */
[----:B------:R-:W-:Y:S05]  /*0270*/  BRA `(.L_x_677) ;  /* 0x000001f000007947 */ /* 0x000fea0003800000 */
.L_x_674:
        /* <DEDUP_REMOVED lines=16> */
.L_x_678:
[----:B------:R-:W-:Y:S02]  /*0380*/  MOV R0, c[0x0][0x3ac] ;  /* 0x0000eb0000007a02 */ /* 0x000fe40000000f00 */
[----:B------:R-:W-:Y:S02]  /*0390*/  MOV R238, R2 ;  /* 0x0000000200ee7202 */ /* 0x000fe40000000f00 */
[----:B------:R-:W-:-:S13]  /*03a0*/  ISETP.NE.AND P0, PT, R0, 0x1, PT ;  /* 0x000000010000780c */ /* 0x000fda0003f05270 */
[----:B------:R-:W-:-:S05]  /*03b0*/  @P0 IMAD.HI.U32 R0, R2, c[0x0][0x3b0], RZ ;  /* 0x0000ec0002000a27 */ /* 0x000fca00078e00ff */
[----:B------:R-:W-:-:S05]  /*03c0*/  @P0 SHF.R.U32.HI R238, RZ, c[0x0][0x3b4], R0 ;  /* 0x0000ed00ffee0a19 */ /* 0x000fca0000011600 */
[----:B------:R-:W-:-:S03]  /*03d0*/  IMAD R3, R238, c[0x0][0x3ac], RZ ;  /* 0x0000eb00ee037a24 */ /* 0x000fc600078e02ff */
.L_x_679:
        /* <DEDUP_REMOVED lines=8> */
[----:B------:R-:W-:Y:S02]  /*0460*/  IMAD R236, R236, c[0x0][0x3a0], R4 ;  /* 0x0000e800ecec7a24 */ /* 0x000fe400078e0204 */
.L_x_677:
[----:B------:R-:W-:-:S13]  /*0470*/  ISETP.GE.AND P0, PT, R237, RZ, PT ;  /* 0x000000ffed00720c */ /* 0x000fda0003f06270 */
[----:B------:R-:W-:Y:S05]  /*0480*/  @!P0 EXIT ;  /* 0x000000000000894d */ /* 0x000fea0003800000 */
[----:B------:R-:W-:Y:S01]  /*0490*/  IMAD.MOV.U32 R0, RZ, RZ, c[0x0][0x168] ;  /* 0x00005a00ff007624 */ /* 0x000fe200078e00ff */
[----:B------:R-:W-:Y:S01]  /*04a0*/  ULDC.64 UR16, c[0x0][0x118] ;  /* 0x0000460000107ab9 */ /* 0x000fe20000000a00 */
[----:B------:R-:W-:Y:S01]  /*04b0*/  PLOP3.LUT P1, PT, PT, PT, PT, 0x80, 0x0 ;  /* 0x000000000000781c */ /* 0x000fe20003f2f070 */
[----:B------:R-:W-:Y:S01]  /*04c0*/  CS2R R126, SRZ ;  /* 0x00000000007e7805 */ /* 0x000fe2000001ff00 */
[----:B------:R-:W-:Y:S01]  /*04d0*/  IMAD R3, R238, 0x60, R0 ;  /* 0x00000060ee037824 */ /* 0x000fe200078e0200 */
[----:B------:R-:W-:Y:S01]  /*04e0*/  IADD3 R0, R0, 0x3f, RZ ;  /* 0x0000003f00007810 */ /* 0x000fe20007ffe0ff */
[----:B------:R-:W-:Y:S01]  /*04f0*/  CS2R R124, SRZ ;  /* 0x00000000007c7805 */ /* 0x000fe2000001ff00 */
[----:B------:R-:W-:Y:S01]  /*0500*/  CS2R R130, SRZ ;  /* 0x0000000000827805 */ /* 0x000fe2000001ff00 */
[----:B------:R-:W-:Y:S01]  /*0510*/  CS2R R128, SRZ ;  /* 0x0000000000807805 */ /* 0x000fe2000001ff00 */
[----:B------:R-:W-:Y:S01]  /*0520*/  IADD3 R3, R3, -c[0x0][0x198], RZ ;  /* 0x8000660003037a10 */ /* 0x000fe20007ffe0ff */
[----:B------:R-:W-:Y:S01]  /*0530*/  CS2R R134, SRZ ;  /* 0x0000000000867805 */ /* 0x000fe2000001ff00 */
[----:B------:R-:W-:Y:S01]  /*0540*/  SHF.R.S32.HI R235, RZ, 0x1f, R0 ;  /* 0x0000001fffeb7819 */ /* 0x000fe20000011400 */
[----:B------:R-:W-:Y:S01]  /*0550*/  CS2R R132, SRZ ;  /* 0x0000000000847805 */ /* 0x000fe2000001ff00 */
[----:B------:R-:W-:Y:S01]  /*0560*/  IADD3 R3, R3, -c[0x0][0x2a4], RZ ;  /* 0x8000a90003037a10 */ /* 0x000fe20007ffe0ff */
[----:B------:R-:W-:Y:S01]  /*0570*/  CS2R R122, SRZ ;  /* 0x00000000007a7805 */ /* 0x000fe2000001ff00 */
[----:B------:R-:W-:Y:S01]  /*0580*/  LEA.HI R235, R235, R0, RZ, 0x6 ;  /* 0x00000000ebeb7211 */ /* 0x000fe200078f30ff */
[----:B------:R-:W-:Y:S01]  /*0590*/  CS2R R120, SRZ ;  /* 0x0000000000787805 */ /* 0x000fe2000001ff00 */
[----:B------:R-:W-:Y:S01]  /*05a0*/  SHF.R.S32.HI R2, RZ, 0x1f, R3 ;  /* 0x0000001fff027819 */ /* 0x000fe20000011403 */
[----:B------:R-:W-:Y:S01]  /*05b0*/  CS2R R118, SRZ ;  /* 0x0000000000767805 */ /* 0x000fe2000001ff00 */
[----:B------:R-:W-:Y:S01]  /*05c0*/  SHF.R.S32.HI R235, RZ, 0x6, R235 ;  /* 0x00000006ffeb7819 */ /* 0x000fe200000114eb */
[----:B------:R-:W-:Y:S01]  /*05d0*/  CS2R R116, SRZ ;  /* 0x0000000000747805 */ /* 0x000fe2000001ff00 */
[----:B------:R-:W-:Y:S01]  /*05e0*/  LEA.HI R2, R2, R3, RZ, 0x6 ;  /* 0x0000000302027211 */ /* 0x000fe200078f30ff */
[----:B------:R-:W-:Y:S01]  /*05f0*/  CS2R R114, SRZ ;  /* 0x0000000000727805 */ /* 0x000fe2000001ff00 */
[----:B------:R-:W-:Y:S01]  /*0600*/  CS2R R112, SRZ ;  /* 0x0000000000707805 */ /* 0x000fe2000001ff00 */
[----:B------:R-:W-:Y:S01]  /*0610*/  CS2R R102, SRZ ;  /* 0x0000000000667805 */ /* 0x000fe2000001ff00 */
[----:B------:R-:W-:Y:S01]  /*0620*/  SHF.R.S32.HI R2, RZ, 0x6, R2 ;  /* 0x00000006ff027819 */ /* 0x000fe20000011402 */
[----:B------:R-:W-:Y:S01]  /*0630*/  CS2R R100, SRZ ;  /* 0x0000000000647805 */ /* 0x000fe2000001ff00 */
[----:B------:R-:W-:Y:S01]  /*0640*/  CS2R R106, SRZ ;  /* 0x00000000006a7805 */ /* 0x000fe2000001ff00 */
[----:B------:R-:W-:Y:S01]  /*0650*/  CS2R R104, SRZ ;  /* 0x0000000000687805 */ /* 0x000fe2000001ff00 */
[----:B------:R-:W1:Y:S01]  /*0660*/  R2UR UR7, R2 ;  /* 0x00000000020773c2 */ /* 0x000e6200000e0000 */
        /* <DEDUP_REMOVED lines=23> */
[----:B-1----:R-:W-:Y:S01]  /*07e0*/  UISETP.LT.AND UP0, UPT, URZ, UR7, UPT ;  /* 0x000000073f00728c */ /* 0x002fe2000bf01270 */
[----:B------:R-:W-:Y:S01]  /*07f0*/  CS2R R56, SRZ ;  /* 0x0000000000387805 */ /* 0x000fe2000001ff00 */
[----:B------:R-:W-:Y:S01]  /*0800*/  CS2R R62, SRZ ;  /* 0x00000000003e7805 */ /* 0x000fe2000001ff00 */
[----:B------:R-:W-:Y:S01]  /*0810*/  CS2R R60, SRZ ;  /* 0x00000000003c7805 */ /* 0x000fe2000001ff00 */
[----:B------:R-:W-:Y:S01]  /*0820*/  USEL UR7, URZ, UR7, !UP0 ;  /* 0x000000073f077287 */ /* 0x000fe2000c000000 */
[----:B------:R-:W-:Y:S01]  /*0830*/  CS2R R50, SRZ ;  /* 0x0000000000327805 */ /* 0x000fe2000001ff00 */
[----:B------:R-:W-:Y:S01]  /*0840*/  CS2R R48, SRZ ;  /* 0x0000000000307805 */ /* 0x000fe2000001ff00 */
[----:B------:R-:W-:Y:S01]  /*0850*/  CS2R R46, SRZ ;  /* 0x00000000002e7805 */ /* 0x000fe2000001ff00 */
[----:B------:R-:W-:Y:S01]  /*0860*/  CS2R R44, SRZ ;  /* 0x00000000002c7805 */ /* 0x000fe2000001ff00 */
[----:B------:R-:W-:Y:S01]  /*0870*/  CS2R R42, SRZ ;  /* 0x00000000002a7805 */ /* 0x000fe2000001ff00 */
[----:B------:R-:W-:Y:S01]  /*0880*/  ISETP.GT.AND P0, PT, R235, UR7, PT ;  /* 0x00000007eb007c0c */ /* 0x000fe2000bf04270 */
[----:B------:R-:W-:-:S12]  /*0890*/  CS2R R40, SRZ ;  /* 0x0000000000287805 */ /* 0x000fd8000001ff00 */
[----:B------:R-:W-:Y:S05]  /*08a0*/  @!P0 BRA `(.L_x_680) ;  /* 0x00004f5000008947 */ /* 0x000fea0003800000 */
[----:B------:R-:W-:Y:S01]  /*08b0*/  IMAD.MOV.U32 R0, RZ, RZ, c[0x0][0x248] ;  /* 0x00009200ff007624 */ /* 0x000fe200078e00ff */
[----:B------:R-:W-:Y:S01]  /*08c0*/  SHF.R.S32.HI R8, RZ, 0x1f, R246 ;  /* 0x0000001fff087819 */ /* 0x000fe200000114f6 */
[--C-:B------:R-:W-:Y:S01]  /*08d0*/  IMAD.MOV.U32 R5, RZ, RZ, R236.reuse ;  /* 0x000000ffff057224 */ /* 0x100fe200078e00ec */
[----:B------:R-:W-:Y:S01]  /*08e0*/  SHF.R.S32.HI R10, RZ, 0x1f, R236 ;  /* 0x0000001fff0a7819 */ /* 0x000fe200000114ec */
[----:B------:R-:W-:Y:S01]  /*08f0*/  IMAD.SHL.U32 R16, R246, 0x4, RZ ;  /* 0x00000004f6107824 */ /* 0x000fe200078e00ff */
[----:B------:R-:W-:Y:S01]  /*0900*/  ISETP.NE.AND P0, PT, R0, 0x1, PT ;  /* 0x000000010000780c */ /* 0x000fe20003f05270 */
[----:B------:R-:W-:Y:S01]  /*0910*/  ULDC.64 UR4, c[0x0][0x1d8] ;  /* 0x0000760000047ab9 */ /* 0x000fe20000000a00 */
[-C--:B------:R-:W-:Y:S01]  /*0920*/  LEA.HI R4, R8, R246.reuse, RZ, 0x3 ;  /* 0x000000f608047211 */ /* 0x080fe200078f18ff */
[C---:B------:R-:W-:Y:S01]  /*0930*/  IMAD R18, R10.reuse, c[0x0][0x270], RZ ;  /* 0x00009c000a127a24 */ /* 0x040fe200078e02ff */
[----:B------:R-:W-:Y:S01]  /*0940*/  SHF.R.S32.HI R17, RZ, 0x1f, R16 ;  /* 0x0000001fff117819 */ /* 0x000fe20000011410 */
[----:B------:R-:W-:Y:S01]  /*0950*/  IMAD R14, R10, c[0x0][0x288], RZ ;  /* 0x0000a2000a0e7a24 */ /* 0x000fe200078e02ff */
[----:B------:R-:W-:Y:S01]  /*0960*/  LOP3.LUT R11, R4, 0xfffffff8, RZ, 0xc0, !PT ;  /* 0xfffffff8040b7812 */ /* 0x000fe200078ec0ff */
[C---:B------:R-:W-:Y:S01]  /*0970*/  IMAD R18, R236.reuse, c[0x0][0x274], R18 ;  /* 0x00009d00ec127a24 */ /* 0x040fe200078e0212 */
[----:B------:R-:W-:Y:S01]  /*0980*/  SHF.R.S32.HI R32, RZ, 0x3, R4 ;  /* 0x00000003ff207819 */ /* 0x000fe20000011404 */
[C---:B------:R-:W-:Y:S01]  /*0990*/  IMAD.WIDE.U32 R2, R236.reuse, c[0x0][0x270], R16 ;  /* 0x00009c00ec027a25 */ /* 0x040fe200078e0010 */
[----:B------:R-:W-:Y:S01]  /*09a0*/  SHF.R.S32.HI R239, RZ, 0x1f, R237 ;  /* 0x0000001fffef7819 */ /* 0x000fe200000114ed */
[----:B------:R-:W-:Y:S01]  /*09b0*/  USHF.L.U32 UR9, UR4, 0x6, URZ ;  /* 0x0000000604097899 */ /* 0x000fe2000800063f */
[----:B------:R-:W-:Y:S01]  /*09c0*/  SHF.R.S32.HI R33, RZ, 0x1f, R32 ;  /* 0x0000001fff217819 */ /* 0x000fe20000011420 */
[----:B------:R-:W-:Y:S01]  /*09d0*/  @P0 IMAD.HI.U32 R0, R236, c[0x0][0x24c], RZ ;  /* 0x00009300ec000a27 */ /* 0x000fe200078e00ff */
[----:B------:R-:W-:Y:S01]  /*09e0*/  USHF.R.S32.HI UR6, URZ, 0x1f, UR7 ;  /* 0x0000001f3f067899 */ /* 0x000fe20008011407 */
[----:B------:R-:W-:Y:S01]  /*09f0*/  CS2R R134, SRZ ;  /* 0x0000000000867805 */ /* 0x000fe2000001ff00 */
[----:B------:R-:W-:Y:S01]  /*0a00*/  ULDC.64 UR12, c[0x0][0x178] ;  /* 0x00005e00000c7ab9 */ /* 0x000fe20000000a00 */
[----:B------:R-:W-:Y:S01]  /*0a10*/  IMAD.IADD R11, R246, 0x1, -R11 ;  /* 0x00000001f60b7824 */ /* 0x000fe200078e0a0b */
[----:B------:R-:W-:Y:S01]  /*0a20*/  @P0 SHF.R.U32.HI R5, RZ, c[0x0][0x250], R0 ;  /* 0x00009400ff050a19 */ /* 0x000fe20000011600 */
[----:B------:R-:W-:Y:S01]  /*0a30*/  IMAD.SHL.U32 R234, R32, 0x40, RZ ;  /* 0x0000004020ea7824 */ /* 0x000fe200078e00ff */
[----:B------:R-:W-:Y:S01]  /*0a40*/  LEA.HI R0, R8, R246, RZ, 0x6 ;  /* 0x000000f608007211 */ /* 0x000fe200078f30ff */
[C---:B------:R-:W-:Y:S01]  /*0a50*/  IMAD.SHL.U32 R20, R11.reuse, 0x8, RZ ;  /* 0x000000080b147824 */ /* 0x040fe200078e00ff */
[----:B------:R-:W-:Y:S01]  /*0a60*/  SHF.R.S32.HI R26, RZ, 0x1f, R5 ;  /* 0x0000001fff1a7819 */ /* 0x000fe20000011405 */
[----:B------:R-:W-:Y:S01]  /*0a70*/  IMAD.SHL.U32 R230, R11, 0x40, RZ ;  /* 0x000000400be67824 */ /* 0x000fe200078e00ff */
[----:B------:R-:W-:Y:S01]  /*0a80*/  SHF.R.S32.HI R0, RZ, 0x6, R0 ;  /* 0x00000006ff007819 */ /* 0x000fe20000011400 */
[----:B------:R-:W-:Y:S01]  /*0a90*/  IMAD.IADD R19, R3, 0x1, R18 ;  /* 0x0000000103137824 */ /* 0x000fe200078e0212 */
[----:B------:R-:W-:Y:S01]  /*0aa0*/  SHF.R.S32.HI R21, RZ, 0x1f, R20 ;  /* 0x0000001fff157819 */ /* 0x000fe20000011414 */
[----:B------:R-:W-:Y:S01]  /*0ab0*/  IMAD R6, R26, c[0x0][0x1e0], RZ ;  /* 0x000078001a067a24 */ /* 0x000fe200078e02ff */
[----:B------:R-:W-:Y:S01]  /*0ac0*/  LOP3.LUT R234, R234, 0x1c0, RZ, 0xc0, !PT ;  /* 0x000001c0eaea7812 */ /* 0x000fe200078ec0ff */
[----:B------:R-:W-:Y:S01]  /*0ad0*/  IMAD R22, R239, c[0x0][0x1e8], RZ ;  /* 0x00007a00ef167a24 */ /* 0x000fe200078e02ff */
[----:B------:R-:W-:Y:S01]  /*0ae0*/  LOP3.LUT R230, R230, 0x1c0, RZ, 0xc0, !PT ;  /* 0x000001c0e6e67812 */ /* 0x000fe200078ec0ff */
[C---:B------:R-:W-:Y:S01]  /*0af0*/  IMAD R6, R5.reuse, c[0x0][0x1e4], R6 ;  /* 0x0000790005067a24 */ /* 0x040fe200078e0206 */
[C---:B------:R-:W-:Y:S01]  /*0b00*/  IADD3 R9, R20.reuse, 0x40, RZ ;  /* 0x0000004014097810 */ /* 0x040fe20007ffe0ff */
[----:B------:R-:W-:Y:S01]  /*0b10*/  IMAD.WIDE.U32 R12, R5, c[0x0][0x1e0], R20 ;  /* 0x00007800050c7a25 */ /* 0x000fe200078e0014 */
[----:B------:R-:W-:Y:S01]  /*0b20*/  ISETP.GE.AND P5, PT, R20, c[0x0][0x1cc], PT ;  /* 0x0000730014007a0c */ /* 0x000fe20003fa6270 */
[----:B------:R-:W-:Y:S01]  /*0b30*/  UMOV UR10, 0x6 ;  /* 0x00000006000a7882 */ /* 0x000fe20000000000 */
[----:B------:R-:W-:Y:S01]  /*0b40*/  ISETP.GE.AND P2, PT, R9, c[0x0][0x1cc], PT ;  /* 0x0000730009007a0c */ /* 0x000fe20003f46270 */
[----:B------:R-:W-:Y:S01]  /*0b50*/  IMAD.IADD R7, R13, 0x1, R6 ;  /* 0x000000010d077824 */ /* 0x000fe200078e0206 */
[----:B------:R-:W-:Y:S01]  /*0b60*/  UIMAD UR14, UR6, UR12, URZ ;  /* 0x0000000c060e72a4 */ /* 0x000fe2000f8e023f */
[----:B------:R-:W-:Y:S01]  /*0b70*/  IMAD.MOV.U32 R6, RZ, RZ, R12 ;  /* 0x000000ffff067224 */ /* 0x000fe200078e000c */
[----:B------:R-:W-:Y:S01]  /*0b80*/  USHF.L.U64.HI UR8, UR4, UR10, UR5 ;  /* 0x0000000a04087299 */ /* 0x000fe20008010205 */
[----:B------:R-:W-:Y:S01]  /*0b90*/  IMAD.MOV.U32 R18, RZ, RZ, R2 ;  /* 0x000000ffff127224 */ /* 0x000fe200078e0002 */
[----:B------:R-:W-:Y:S01]  /*0ba0*/  LOP3.LUT R2, R234, 0x38, R20, 0xf8, !PT ;  /* 0x00000038ea027812 */ /* 0x000fe200078ef814 */
[----:B------:R-:W-:Y:S01]  /*0bb0*/  IMAD.SHL.U32 R3, R0, 0x200, RZ ;  /* 0x0000020000037824 */ /* 0x000fe200078e00ff */
[----:B------:R-:W-:Y:S01]  /*0bc0*/  SHF.R.U32.HI R234, RZ, 0x3, R234 ;  /* 0x00000003ffea7819 */ /* 0x000fe200000116ea */
[----:B------:R-:W-:Y:S01]  /*0bd0*/  IMAD R22, R237, c[0x0][0x1ec], R22 ;  /* 0x00007b00ed167a24 */ /* 0x000fe200078e0216 */
[----:B------:R-:W-:Y:S01]  /*0be0*/  UIMAD.WIDE.U32 UR18, UR7, UR12, URZ ;  /* 0x0000000c071272a5 */ /* 0x000fe2000f8e003f */
[----:B------:R-:W-:Y:S01]  /*0bf0*/  IMAD R26, R26, c[0x0][0x1b0], RZ ;  /* 0x00006c001a1a7a24 */ /* 0x000fe200078e02ff */
[----:B------:R-:W-:Y:S01]  /*0c00*/  LOP3.LUT R234, R3, R2, R234, 0xf6, !PT ;  /* 0x0000000203ea7212 */ /* 0x000fe200078ef6ea */
[----:B------:R-:W-:Y:S01]  /*0c10*/  IMAD.WIDE.U32 R6, R237, c[0x0][0x1e8], R6 ;  /* 0x00007a00ed067a25 */ /* 0x000fe200078e0006 */
[----:B------:R-:W-:Y:S01]  /*0c20*/  LOP3.LUT R2, R230, 0x8, R4, 0xf8, !PT ;  /* 0x00000008e6027812 */ /* 0x000fe200078ef804 */
[----:B------:R-:W-:Y:S01]  /*0c30*/  UIMAD UR14, UR7, UR13, UR14 ;  /* 0x0000000d070e72a4 */ /* 0x000fe2000f8e020e */
[----:B------:R-:W-:Y:S01]  /*0c40*/  SHF.R.U32.HI R230, RZ, 0x3, R230 ;  /* 0x00000003ffe67819 */ /* 0x000fe200000116e6 */
[----:B------:R-:W-:Y:S01]  /*0c50*/  IMAD R12, R33, c[0x0][0x178], RZ ;  /* 0x00005e00210c7a24 */ /* 0x000fe200078e02ff */
[----:B------:R-:W-:Y:S01]  /*0c60*/  ULDC.64 UR4, c[0x0][0x1a8] ;  /* 0x00006a0000047ab9 */ /* 0x000fe20000000a00 */
[----:B------:R-:W-:Y:S01]  /*0c70*/  IMAD R26, R5, c[0x0][0x1b4], R26 ;  /* 0x00006d00051a7a24 */ /* 0x000fe200078e021a */
[----:B------:R-:W-:Y:S01]  /*0c80*/  LOP3.LUT R230, R3, R2, R230, 0xf6, !PT ;  /* 0x0000000203e67212 */ /* 0x000fe200078ef6e6 */
[----:B------:R-:W-:Y:S01]  /*0c90*/  IMAD.WIDE.U32 R30, R5, c[0x0][0x1b0], R20 ;  /* 0x00006c00051e7a25 */ /* 0x000fe200078e0014 */
[----:B------:R-:W-:Y:S01]  /*0ca0*/  IADD3 R5, -R32, c[0x0][0x198], RZ ;  /* 0x0000660020057a10 */ /* 0x000fe20007ffe1ff */
[----:B------:R-:W-:Y:S01]  /*0cb0*/  UIADD3 UR14, UR19, UR14, URZ ;  /* 0x0000000e130e7290 */ /* 0x000fe2000fffe03f */
[----:B------:R-:W-:Y:S01]  /*0cc0*/  STL.64 [R1+0x8], R32 ;  /* 0x0000082001007387 */ /* 0x000fe20000100a00 */
[----:B------:R-:W-:Y:S01]  /*0cd0*/  IMAD.IADD R23, R7, 0x1, R22 ;  /* 0x0000000107177824 */ /* 0x000fe200078e0216 */
[----:B------:R-:W-:Y:S01]  /*0ce0*/  USHF.L.U32 UR11, UR4, 0x6, URZ ;  /* 0x00000006040b7899 */ /* 0x000fe2000800063f */
[----:B------:R-:W-:Y:S01]  /*0cf0*/  IMAD.MOV.U32 R22, RZ, RZ, R6 ;  /* 0x000000ffff167224 */ /* 0x000fe200078e0006 */
[----:B------:R-:W-:Y:S01]  /*0d00*/  USHF.L.U64.HI UR4, UR4, UR10, UR5 ;  /* 0x0000000a04047299 */ /* 0x000fe20008010205 */
[----:B------:R-:W-:Y:S01]  /*0d10*/  IMAD.WIDE R6, R238, 0x60, R32 ;  /* 0x00000060ee067825 */ /* 0x000fe200078e0220 */
[----:B------:R-:W-:Y:S01]  /*0d20*/  CS2R R132, SRZ ;  /* 0x0000000000847805 */ /* 0x000fe2000001ff00 */
        /* <DEDUP_REMOVED lines=8> */
[----:B------:R-:W-:Y:S01]  /*0db0*/  IMAD R5, R238, -0x60, R5 ;  /* 0xffffffa0ee057824 */ /* 0x000fe200078e0205 */
[----:B------:R-:W-:Y:S01]  /*0dc0*/  CS2R R118, SRZ ;  /* 0x0000000000767805 */ /* 0x000fe2000001ff00 */
[----:B------:R-:W-:Y:S01]  /*0dd0*/  IMAD R2, R7, c[0x0][0x1d8], RZ ;  /* 0x0000760007027a24 */ /* 0x000fe200078e02ff */
[----:B------:R-:W-:Y:S01]  /*0de0*/  CS2R R116, SRZ ;  /* 0x0000000000747805 */ /* 0x000fe2000001ff00 */
[----:B------:R-:W-:Y:S01]  /*0df0*/  IMAD.IADD R13, R29, 0x1, R12 ;  /* 0x000000011d0d7824 */ /* 0x000fe200078e020c */
[C---:B------:R-:W-:Y:S01]  /*0e00*/  ISETP.LT.OR P3, PT, R5.reuse, 0x1, P5 ;  /* 0x000000010500780c */ /* 0x040fe20002f61670 */
[C---:B------:R-:W-:Y:S01]  /*0e10*/  IMAD R14, R236.reuse, c[0x0][0x28c], R14 ;  /* 0x0000a300ec0e7a24 */ /* 0x040fe200078e020e */
[C---:B------:R-:W-:Y:S01]  /*0e20*/  ISETP.LT.OR P1, PT, R5.reuse, 0x1, P2 ;  /* 0x000000010500780c */ /* 0x040fe20001721670 */
[----:B------:R-:W-:Y:S01]  /*0e30*/  IMAD.WIDE.U32 R16, R236, c[0x0][0x288], R16 ;  /* 0x0000a200ec107a25 */ /* 0x000fe200078e0010 */
[C---:B------:R-:W-:Y:S01]  /*0e40*/  ISETP.LT.OR P6, PT, R5.reuse, 0x21, P5 ;  /* 0x000000210500780c */ /* 0x040fe20002fc1670 */
[----:B------:R-:W-:Y:S01]  /*0e50*/  CS2R R114, SRZ ;  /* 0x0000000000727805 */ /* 0x000fe2000001ff00 */
[C---:B------:R-:W-:Y:S01]  /*0e60*/  ISETP.LT.OR P4, PT, R5.reuse, 0x21, P2 ;  /* 0x000000210500780c */ /* 0x040fe20001781670 */
[----:B------:R-:W-:Y:S01]  /*0e70*/  IMAD.MOV.U32 R12, RZ, RZ, R28 ;  /* 0x000000ffff0c7224 */ /* 0x000fe200078e001c */
[C---:B------:R-:W-:Y:S01]  /*0e80*/  ISETP.LT.OR P5, PT, R5.reuse, 0x41, P5 ;  /* 0x000000410500780c */ /* 0x040fe20002fa1670 */
[C---:B------:R-:W-:Y:S01]  /*0e90*/  IMAD R2, R6.reuse, c[0x0][0x1dc], R2 ;  /* 0x0000770006027a24 */ /* 0x040fe200078e0202 */
[----:B------:R-:W-:Y:S01]  /*0ea0*/  ISETP.LT.OR P2, PT, R5, 0x41, P2 ;  /* 0x000000410500780c */ /* 0x000fe20001741670 */
[----:B------:R-:W-:Y:S01]  /*0eb0*/  IMAD.WIDE.U32 R28, R6, c[0x0][0x1d8], R22 ;  /* 0x00007600061c7a25 */ /* 0x000fe200078e0016 */
[----:B------:R-:W-:Y:S01]  /*0ec0*/  CS2R R112, SRZ ;  /* 0x0000000000707805 */ /* 0x000fe2000001ff00 */
[----:B------:R-:W-:Y:S01]  /*0ed0*/  CS2R R110, SRZ ;  /* 0x00000000006e7805 */ /* 0x000fe2000001ff00 */
[----:B------:R-:W-:Y:S01]  /*0ee0*/  CS2R R108, SRZ ;  /* 0x00000000006c7805 */ /* 0x000fe2000001ff00 */
[----:B------:R-:W-:Y:S01]  /*0ef0*/  IMAD.IADD R15, R17, 0x1, R14 ;  /* 0x00000001110f7824 */ /* 0x000fe200078e020e */
[----:B------:R-:W-:Y:S01]  /*0f00*/  LEA R22, P0, R28, c[0x0][0x1c0], 0x1 ;  /* 0x000070001c167a11 */ /* 0x000fe200078008ff */
[----:B------:R-:W-:Y:S01]  /*0f10*/  IMAD.MOV.U32 R14, RZ, RZ, R16 ;  /* 0x000000ffff0e7224 */ /* 0x000fe200078e0010 */
[----:B------:R-:W-:Y:S01]  /*0f20*/  CS2R R106, SRZ ;  /* 0x00000000006a7805 */ /* 0x000fe2000001ff00 */
[----:B------:R-:W-:Y:S01]  /*0f30*/  IMAD.IADD R2, R29, 0x1, R2 ;  /* 0x000000011d027824 */ /* 0x000fe200078e0202 */
[----:B------:R-:W-:Y:S01]  /*0f40*/  CS2R R104, SRZ ;  /* 0x0000000000687805 */ /* 0x000fe2000001ff00 */
[----:B------:R-:W-:Y:S01]  /*0f50*/  IMAD R16, R33, c[0x0][0x208], RZ ;  /* 0x0000820021107a24 */ /* 0x000fe200078e02ff */
[----:B------:R-:W-:Y:S01]  /*0f60*/  CS2R R102, SRZ ;  /* 0x0000000000667805 */ /* 0x000fe2000001ff00 */
[----:B------:R-:W-:Y:S01]  /*0f70*/  IMAD R242, R10, c[0x0][0x180], RZ ;  /* 0x000060000af27a24 */ /* 0x000fe200078e02ff */
[----:B------:R-:W-:Y:S01]  /*0f80*/  LEA.HI.X R23, R28, c[0x0][0x1c4], R2, 0x1, P0 ;  /* 0x000071001c177a11 */ /* 0x000fe200000f0c02 */
[C---:B------:R-:W-:Y:S01]  /*0f90*/  IMAD R16, R32.reuse, c[0x0][0x20c], R16 ;  /* 0x0000830020107a24 */ /* 0x040fe200078e0210 */
[----:B------:R-:W-:Y:S01]  /*0fa0*/  CS2R R100, SRZ ;  /* 0x0000000000647805 */ /* 0x000fe2000001ff00 */
[----:B------:R-:W-:Y:S01]  /*0fb0*/  IMAD.WIDE.U32 R24, R32, c[0x0][0x208], R20 ;  /* 0x0000820020187a25 */ /* 0x000fe200078e0014 */
[----:B------:R-:W-:Y:S01]  /*0fc0*/  SHF.R.S32.HI R21, RZ, 0x1f, R0 ;  /* 0x0000001fff157819 */ /* 0x000fe20000011400 */
        /* <DEDUP_REMOVED lines=8> */
[----:B------:R-:W-:Y:S01]  /*1050*/  IMAD.SHL.U32 R234, R234, 0x2, RZ ;  /* 0x00000002eaea7824 */ /* 0x000fe200078e00ff */
[----:B------:R-:W-:Y:S01]  /*1060*/  CS2R R86, SRZ ;  /* 0x0000000000567805 */ /* 0x000fe2000001ff00 */
[----:B------:R-:W-:Y:S01]  /*1070*/  IMAD.U32 R2, RZ, RZ, UR9 ;  /* 0x00000009ff027e24 */ /* 0x000fe2000f8e00ff */
[----:B------:R-:W-:Y:S01]  /*1080*/  CS2R R84, SRZ ;  /* 0x0000000000547805 */ /* 0x000fe2000001ff00 */
[----:B------:R-:W-:Y:S01]  /*1090*/  IMAD.IADD R17, R25, 0x1, R16 ;  /* 0x0000000119117824 */ /* 0x000fe200078e0210 */
[----:B------:R-:W-:Y:S01]  /*10a0*/  @!PT LDS RZ, [RZ] ;  /* 0x00000000fffff984 */ /* 0x000fe20000000800 */
[----:B------:R-:W-:Y:S01]  /*10b0*/  @!PT LDS RZ, [RZ] ;  /* 0x00000000fffff984 */ /* 0x000fe20000000800 */
[----:B------:R-:W-:Y:S01]  /*10c0*/  @!PT LDS RZ, [RZ] ;  /* 0x00000000fffff984 */ /* 0x000fe20000000800 */
[----:B------:R1:W-:Y:S01]  /*10d0*/  LDGSTS.E.BYPASS.LTC128B.128 [R234+0x6080], [R22.64], !P3 ;  /* 0x0608000016ea7fae */ /* 0x0003e2000d901d50 */
[----:B------:R-:W-:Y:S01]  /*10e0*/  IMAD.IADD R243, R13, 0x1, R242 ;  /* 0x000000010df37824 */ /* 0x000fe200078e02f2 */
[----:B------:R-:W-:Y:S01]  /*10f0*/  CS2R R82, SRZ ;  /* 0x0000000000527805 */ /* 0x000fe2000001ff00 */
[----:B------:R-:W-:Y:S01]  /*1100*/  IMAD.IADD R27, R31, 0x1, R26 ;  /* 0x000000011f1b7824 */ /* 0x000fe200078e021a */
[----:B------:R1:W-:Y:S01]  /*1110*/  LDGSTS.E.BYPASS.LTC128B.128 [R234+0x9080], [R22.64+0x80], !P1 ;  /* 0x0908008016ea7fae */ /* 0x0003e2000c901d50 */
[----:B------:R-:W-:Y:S01]  /*1120*/  IMAD.MOV.U32 R16, RZ, RZ, R24 ;  /* 0x000000ffff107224 */ /* 0x000fe200078e0018 */
[----:B------:R-:W-:Y:S01]  /*1130*/  IADD3 R2, P1, P0, R2, 0x80, R22 ;  /* 0x0000008002027810 */ /* 0x000fe2000783e016 */
[----:B------:R-:W-:Y:S01]  /*1140*/  IMAD.MOV.U32 R242, RZ, RZ, R12 ;  /* 0x000000fffff27224 */ /* 0x000fe200078e000c */
[----:B------:R-:W-:Y:S01]  /*1150*/  IADD3 R12, P3, R22, UR9, RZ ;  /* 0x00000009160c7c10 */ /* 0x000fe2000ff7e0ff */
[----:B------:R-:W-:Y:S01]  /*1160*/  IMAD.MOV.U32 R26, RZ, RZ, R30 ;  /* 0x000000ffff1a7224 */ /* 0x000fe200078e001e */
[----:B------:R-:W-:Y:S01]  /*1170*/  IADD3.X R3, RZ, UR8, R23, P1, P0 ;  /* 0x00000008ff037c10 */ /* 0x000fe20008fe0417 */
[----:B------:R-:W-:Y:S01]  /*1180*/  IMAD R24, R239, c[0x0][0x1b8], RZ ;  /* 0x00006e00ef187a24 */ /* 0x000fe200078e02ff */
[----:B------:R-:W-:Y:S01]  /*1190*/  IADD3.X R13, R23, UR8, RZ, P3, !PT ;  /* 0x00000008170d7c10 */ /* 0x000fe20009ffe4ff */
[----:B------:R-:W-:Y:S01]  /*11a0*/  IMAD R233, R239, c[0x0][0x188], RZ ;  /* 0x00006200efe97a24 */ /* 0x000fe200078e02ff */
[----:B------:R-:W-:Y:S01]  /*11b0*/  ISETP.GE.AND P1, PT, R9, c[0x0][0x19c], PT ;  /* 0x0000670009007a0c */ /* 0x000fe20003f26270 */
[C---:B------:R-:W-:Y:S01]  /*11c0*/  IMAD R24, R237.reuse, c[0x0][0x1bc], R24 ;  /* 0x00006f00ed187a24 */ /* 0x040fe200078e0218 */
[----:B------:R-:W-:Y:S01]  /*11d0*/  CS2R R80, SRZ ;  /* 0x0000000000507805 */ /* 0x000fe2000001ff00 */
[C---:B------:R-:W-:Y:S01]  /*11e0*/  IMAD.WIDE.U32 R26, R237.reuse, c[0x0][0x1b8], R26 ;  /* 0x00006e00ed1a7a25 */ /* 0x040fe200078e001a */
[----:B------:R2:W-:Y:S01]  /*11f0*/  LDGSTS.E.BYPASS.LTC128B.128 [R234+0x7080], [R12.64], !P6 ;  /* 0x070800000cea7fae */ /* 0x0005e2000f101d50 */
[----:B------:R-:W-:Y:S01]  /*1200*/  ISETP.GE.AND P6, PT, R20, c[0x0][0x19c], PT ;  /* 0x0000670014007a0c */ /* 0x000fe20003fc6270 */
[----:B------:R-:W-:Y:S01]  /*1210*/  CS2R R78, SRZ ;  /* 0x00000000004e7805 */ /* 0x000fe2000001ff00 */
[C---:B------:R-:W-:Y:S01]  /*1220*/  IMAD R233, R237.reuse, c[0x0][0x18c], R233 ;  /* 0x00006300ede97a24 */ /* 0x040fe200078e02e9 */
[----:B------:R3:W-:Y:S01]  /*1230*/  LDGSTS.E.BYPASS.LTC128B.128 [R234+0xa080], [R2.64], !P4 ;  /* 0x0a08000002ea7fae */ /* 0x0007e2000e101d50 */
[----:B------:R-:W-:Y:S01]  /*1240*/  IMAD.WIDE.U32 R242, R237, c[0x0][0x188], R242 ;  /* 0x00006200edf27a25 */ /* 0x000fe200078e00f2 */
[----:B------:R-:W-:Y:S01]  /*1250*/  CS2R R76, SRZ ;  /* 0x00000000004c7805 */ /* 0x000fe2000001ff00 */
[----:B------:R-:W-:Y:S01]  /*1260*/  CS2R R74, SRZ ;  /* 0x00000000004a7805 */ /* 0x000fe2000001ff00 */
[----:B------:R-:W-:Y:S01]  /*1270*/  CS2R R72, SRZ ;  /* 0x0000000000487805 */ /* 0x000fe2000001ff00 */
[----:B------:R-:W-:Y:S01]  /*1280*/  IMAD.IADD R25, R27, 0x1, R24 ;  /* 0x000000011b197824 */ /* 0x000fe200078e0218 */
[----:B------:R-:W-:Y:S01]  /*1290*/  CS2R R70, SRZ ;  /* 0x0000000000467805 */ /* 0x000fe2000001ff00 */
[----:B------:R-:W-:Y:S01]  /*12a0*/  IMAD.MOV.U32 R24, RZ, RZ, R26 ;  /* 0x000000ffff187224 */ /* 0x000fe200078e001a */
[----:B------:R-:W-:Y:S01]  /*12b0*/  CS2R R68, SRZ ;  /* 0x0000000000447805 */ /* 0x000fe2000001ff00 */
[----:B-1----:R-:W-:Y:S01]  /*12c0*/  IMAD.U32 R22, RZ, RZ, UR18 ;  /* 0x00000012ff167e24 */ /* 0x002fe2000f8e00ff */
[----:B------:R-:W-:Y:S01]  /*12d0*/  CS2R R66, SRZ ;  /* 0x0000000000427805 */ /* 0x000fe2000001ff00 */
[----:B------:R-:W-:Y:S01]  /*12e0*/  IMAD R7, R7, c[0x0][0x1a8], RZ ;  /* 0x00006a0007077a24 */ /* 0x000fe200078e02ff */
[----:B------:R-:W-:Y:S01]  /*12f0*/  CS2R R64, SRZ ;  /* 0x0000000000407805 */ /* 0x000fe2000001ff00 */
[----:B------:R-:W-:Y:S01]  /*1300*/  IMAD.IADD R233, R243, 0x1, R233 ;  /* 0x00000001f3e97824 */ /* 0x000fe200078e02e9 */
        /* <DEDUP_REMOVED lines=9> */
[----:B------:R-:W-:Y:S01]  /*13a0*/  IMAD.U32 R23, RZ, RZ, UR19 ;  /* 0x00000013ff177e24 */ /* 0x000fe2000f8e00ff */
[----:B--2---:R-:W-:Y:S01]  /*13b0*/  IADD3 R12, P3, R12, UR9, RZ ;  /* 0x000000090c0c7c10 */ /* 0x004fe2000ff7e0ff */
[----:B------:R-:W-:Y:S01]  /*13c0*/  IMAD.WIDE.U32 R240, R236, c[0x0][0x210], R16 ;  /* 0x00008400ecf07a25 */ /* 0x000fe200078e0010 */
[----:B------:R-:W-:Y:S01]  /*13d0*/  LEA.HI.X R7, R24, c[0x0][0x194], R7, 0x1, P4 ;  /* 0x0000650018077a11 */ /* 0x000fe200020f0c07 */
[----:B------:R-:W-:Y:S01]  /*13e0*/  CS2R R52, SRZ ;  /* 0x0000000000347805 */ /* 0x000fe2000001ff00 */
[C---:B---3--:R-:W-:Y:S01]  /*13f0*/  LEA R3, P0, R22.reuse, R242, 0x6 ;  /* 0x000000f216037211 */ /* 0x048fe200078030ff */
[----:B------:R-:W-:Y:S01]  /*1400*/  IMAD.U32 R2, RZ, RZ, UR14 ;  /* 0x0000000eff027e24 */ /* 0x000fe2000f8e00ff */
[----:B------:R-:W-:Y:S01]  /*1410*/  IADD3.X R13, R13, UR8, RZ, P3, !PT ;  /* 0x000000080d0d7c10 */ /* 0x000fe20009ffe4ff */
[----:B------:R-:W-:Y:S01]  /*1420*/  IMAD.MOV.U32 R216, RZ, RZ, 0x40 ;  /* 0x00000040ffd87424 */ /* 0x000fe200078e00ff */
[C---:B------:R-:W-:Y:S01]  /*1430*/  ISETP.LT.OR P3, PT, R5.reuse, 0x1, P6 ;  /* 0x000000010500780c */ /* 0x040fe20003761670 */
[----:B------:R-:W-:Y:S01]  /*1440*/  IMAD.MOV.U32 R202, RZ, RZ, 0x20 ;  /* 0x00000020ffca7424 */ /* 0x000fe200078e00ff */
[----:B------:R-:W-:Y:S01]  /*1450*/  LEA.HI.X R2, R22, R233, R2, 0x6, P0 ;  /* 0x000000e916027211 */ /* 0x000fe200000f3402 */
[----:B------:R-:W-:Y:S01]  /*1460*/  IMAD.U32 R22, RZ, RZ, UR11 ;  /* 0x0000000bff167e24 */ /* 0x000fe2000f8e00ff */
[----:B------:R1:W-:Y:S01]  /*1470*/  LDGSTS.E.BYPASS.LTC128B.128 [R234+0x8080], [R12.64], !P5 ;  /* 0x080800000cea7fae */ /* 0x0003e2000e901d50 */
[C---:B------:R-:W-:Y:S01]  /*1480*/  ISETP.LT.OR P4, PT, R5.reuse, 0x1, P1 ;  /* 0x000000010500780c */ /* 0x040fe20000f81670 */
[----:B------:R-:W-:Y:S01]  /*1490*/  IMAD.SHL.U32 R230, R230, 0x2, RZ ;  /* 0x00000002e6e67824 */ /* 0x000fe200078e00ff */
[C---:B------:R-:W-:Y:S01]  /*14a0*/  ISETP.LT.OR P5, PT, R5.reuse, 0x21, P6 ;  /* 0x000000210500780c */ /* 0x040fe200037a1670 */
[----:B------:R1:W-:Y:S01]  /*14b0*/  LDGSTS.E.BYPASS.LTC128B.128 [R234+0xb080], [R12.64+0x80], !P2 ;  /* 0x0b0800800cea7fae */ /* 0x0003e2000d101d50 */
[----:B------:R-:W-:Y:S01]  /*14c0*/  IADD3 R22, P2, P0, R22, 0x80, R6 ;  /* 0x0000008016167810 */ /* 0x000fe2000785e006 */
[----:B------:R-:W-:Y:S01]  /*14d0*/  IMAD R10, R10, c[0x0][0x210], RZ ;  /* 0x000084000a0a7a24 */ /* 0x000fe200078e02ff */
[C---:B------:R-:W-:Y:S01]  /*14e0*/  ISETP.LT.OR P6, PT, R5.reuse, 0x41, P6 ;  /* 0x000000410500780c */ /* 0x040fe200037c1670 */
[----:B------:R-:W0:Y:S01]  /*14f0*/  LDGDEPBAR ;  /* 0x00000000000079af */ /* 0x000e220000000000 */
[----:B------:R-:W-:Y:S01]  /*1500*/  IADD3.X R23, RZ, UR4, R7, P2, P0 ;  /* 0x00000004ff177c10 */ /* 0x000fe200097e0407 */
[----:B------:R-:W-:Y:S01]  /*1510*/  IMAD R10, R236, c[0x0][0x214], R10 ;  /* 0x00008500ec0a7a24 */ /* 0x000fe200078e020a */
[----:B------:R-:W-:Y:S01]  /*1520*/  ISETP.LT.OR P2, PT, R5, 0x21, P1 ;  /* 0x000000210500780c */ /* 0x000fe20000f41670 */
[----:B------:R2:W-:Y:S01]  /*1530*/  LDGSTS.E.BYPASS.LTC128B.128 [R234+0x80], [R6.64], !P3 ;  /* 0x0008000006ea7fae */ /* 0x0005e2000d901d50 */
[----:B------:R-:W-:Y:S01]  /*1540*/  LEA R16, P0, R3, c[0x0][0x160], 0x1 ;  /* 0x0000580003107a11 */ /* 0x000fe200078008ff */
[----:B------:R-:W-:Y:S01]  /*1550*/  IMAD.IADD R241, R241, 0x1, R10 ;  /* 0x00000001f1f17824 */ /* 0x000fe200078e020a */
[----:B------:R-:W-:Y:S01]  /*1560*/  ISETP.LT.OR P1, PT, R5, 0x41, P1 ;  /* 0x000000410500780c */ /* 0x000fe20000f21670 */
[----:B------:R2:W-:Y:S01]  /*1570*/  LDGSTS.E.BYPASS.LTC128B.128 [R234+0x3080], [R6.64+0x80], !P4 ;  /* 0x0308008006ea7fae */ /* 0x0005e2000e101d50 */
[----:B------:R-:W-:Y:S01]  /*1580*/  LEA.HI.X R17, R3, c[0x0][0x164], R2, 0x1, P0 ;  /* 0x0000590003117a11 */ /* 0x000fe200000f0c02 */
[----:B------:R-:W-:Y:S01]  /*1590*/  IMAD.U32 R3, RZ, RZ, UR12 ;  /* 0x0000000cff037e24 */ /* 0x000fe2000f8e00ff */
[----:B------:R-:W-:Y:S01]  /*15a0*/  ISETP.GE.AND P4, PT, R20, c[0x0][0x16c], PT ;  /* 0x00005b0014007a0c */ /* 0x000fe20003f86270 */
[----:B------:R-:W-:Y:S01]  /*15b0*/  IMAD.U32 R2, RZ, RZ, UR13 ;  /* 0x0000000dff027e24 */ /* 0x000fe2000f8e00ff */
[----:B------:R-:W-:Y:S01]  /*15c0*/  LEA.HI R10, R8, R246, RZ, 0x5 ;  /* 0x000000f6080a7211 */ /* 0x000fe200078f28ff */
[----:B------:R-:W-:Y:S01]  /*15d0*/  ULDC.64 UR8, c[0x0][0x208] ;  /* 0x0000820000087ab9 */ /* 0x000fe20000000a00 */
[----:B------:R-:W-:Y:S01]  /*15e0*/  IMAD.WIDE.U32 R240, R237, c[0x0][0x218], R240 ;  /* 0x00008600edf07a25 */ /* 0x000fe200078e00f0 */
[----:B------:R-:W-:Y:S01]  /*15f0*/  USHF.L.U32 UR5, UR8, 0x6, URZ ;  /* 0x0000000608057899 */ /* 0x000fe2000800063f */
[----:B------:R-:W-:Y:S01]  /*1600*/  CS2R R50, SRZ ;  /* 0x0000000000327805 */ /* 0x000fe2000001ff00 */
[----:B------:R-:W-:Y:S01]  /*1610*/  USHF.L.U64.HI UR10, UR8, UR10, UR9 ;  /* 0x0000000a080a7299 */ /* 0x000fe20008010209 */
[----:B------:R-:W-:Y:S01]  /*1620*/  IMAD.MOV.U32 R34, RZ, RZ, R240 ;  /* 0x000000ffff227224 */ /* 0x000fe200078e00f0 */
[----:B------:R-:W-:Y:S01]  /*1630*/  CS2R R48, SRZ ;  /* 0x0000000000307805 */ /* 0x000fe2000001ff00 */
[----:B------:R-:W-:Y:S01]  /*1640*/  IMAD R244, R239, c[0x0][0x278], RZ ;  /* 0x00009e00eff47a24 */ /* 0x000fe200078e02ff */
[----:B------:R-:W-:Y:S01]  /*1650*/  UIMAD UR10, UR10, UR7, URZ ;  /* 0x000000070a0a72a4 */ /* 0x000fe2000f8e023f */
[----:B-1----:R-:W-:Y:S01]  /*1660*/  IADD3 R12, P3, R6, UR11, RZ ;  /* 0x0000000b060c7c10 */ /* 0x002fe2000ff7e0ff */
[----:B------:R-:W-:Y:S01]  /*1670*/  IMAD.WIDE.U32 R18, R237, c[0x0][0x278], R18 ;  /* 0x00009e00ed127a25 */ /* 0x000fe200078e0012 */
[----:B------:R-:W-:Y:S01]  /*1680*/  CS2R R46, SRZ ;  /* 0x00000000002e7805 */ /* 0x000fe2000001ff00 */
[----:B------:R-:W-:Y:S01]  /*1690*/  UIMAD UR10, UR6, UR5, UR10 ;  /* 0x00000005060a72a4 */ /* 0x000fe2000f8e020a */
[----:B------:R-:W-:Y:S01]  /*16a0*/  IADD3.X R13, R7, UR4, RZ, P3, !PT ;  /* 0x00000004070d7c10 */ /* 0x000fe20009ffe4ff */
[----:B------:R-:W-:Y:S01]  /*16b0*/  IMAD R244, R237, c[0x0][0x27c], R244 ;  /* 0x00009f00edf47a24 */ /* 0x000fe200078e02f4 */
[----:B------:R-:W-:Y:S01]  /*16c0*/  ISETP.GE.AND P3, PT, R9, c[0x0][0x16c], PT ;  /* 0x00005b0009007a0c */ /* 0x000fe20003f66270 */
[----:B------:R-:W-:Y:S01]  /*16d0*/  IMAD.WIDE.U32 R14, R237, c[0x0][0x290], R14 ;  /* 0x0000a400ed0e7a25 */ /* 0x000fe200078e000e */
[----:B------:R-:W-:Y:S01]  /*16e0*/  CS2R R44, SRZ ;  /* 0x00000000002c7805 */ /* 0x000fe2000001ff00 */
[----:B------:R1:W-:Y:S01]  /*16f0*/  LDGSTS.E.BYPASS.LTC128B.128 [R234+0x1080], [R12.64], !P5 ;  /* 0x010800000cea7fae */ /* 0x0003e2000e901d50 */
[----:B------:R-:W-:Y:S01]  /*1700*/  CS2R R42, SRZ ;  /* 0x00000000002a7805 */ /* 0x000fe2000001ff00 */
[----:B------:R-:W-:Y:S01]  /*1710*/  IMAD.IADD R244, R19, 0x1, R244 ;  /* 0x0000000113f47824 */ /* 0x000fe200078e02f4 */
[----:B--2---:R-:W-:Y:S01]  /*1720*/  SEL R6, RZ, 0x1, P4 ;  /* 0x00000001ff067807 */ /* 0x004fe20002000000 */
[----:B------:R2:W-:Y:S01]  /*1730*/  LDGSTS.E.BYPASS.LTC128B.128 [R234+0x4080], [R22.64], !P2 ;  /* 0x0408000016ea7fae */ /* 0x0005e2000d101d50 */
[----:B------:R-:W-:Y:S01]  /*1740*/  SEL R7, RZ, 0x2, P3 ;  /* 0x00000002ff077807 */ /* 0x000fe20001800000 */
[----:B------:R-:W-:Y:S01]  /*1750*/  IMAD.MOV.U32 R227, RZ, RZ, 0x10 ;  /* 0x00000010ffe37424 */ /* 0x000fe200078e00ff */
[----:B------:R-:W-:Y:S01]  /*1760*/  CS2R R40, SRZ ;  /* 0x0000000000287805 */ /* 0x000fe2000001ff00 */
[----:B------:R-:W-:Y:S01]  /*1770*/  IMAD.MOV.U32 R225, RZ, RZ, 0x10 ;  /* 0x00000010ffe17424 */ /* 0x000fe200078e00ff */
[----:B------:R-:W-:Y:S01]  /*1780*/  SHF.R.S32.HI R247, RZ, 0x1f, R246 ;  /* 0x0000001ffff77819 */ /* 0x000fe200000114f6 */
[----:B------:R-:W-:Y:S01]  /*1790*/  IMAD.IADD R5, R7, 0x1, R6 ;  /* 0x0000000107057824 */ /* 0x000fe200078e0206 */
[----:B------:R-:W-:Y:S01]  /*17a0*/  UMOV UR14, 0x1 ;  /* 0x00000001000e7882 */ /* 0x000fe20000000000 */
[C---:B------:R-:W-:Y:S01]  /*17b0*/  IMAD R6, R239.reuse, c[0x0][0x218], RZ ;  /* 0x00008600ef067a24 */ /* 0x040fe200078e02ff */
[----:B------:R-:W-:Y:S01]  /*17c0*/  ULDC UR6, c[0x0][0x168] ;  /* 0x00005a0000067ab9 */ /* 0x000fe20000000800 */
[----:B------:R-:W-:Y:S01]  /*17d0*/  IMAD R239, R239, c[0x0][0x290], RZ ;  /* 0x0000a400efef7a24 */ /* 0x000fe200078e02ff */
[----:B------:R-:W-:Y:S01]  /*17e0*/  LOP3.LUT P2, RZ, R5, 0x1, RZ, 0xc0, !PT ;  /* 0x0000000105ff7812 */ /* 0x000fe2000784c0ff */
[----:B------:R-:W-:Y:S01]  /*17f0*/  IMAD R6, R237, c[0x0][0x21c], R6 ;  /* 0x00008700ed067a24 */ /* 0x000fe200078e0206 */
[----:B------:R-:W-:Y:S01]  /*1800*/  LOP3.LUT P5, RZ, R5, 0x2, RZ, 0xc0, !PT ;  /* 0x0000000205ff7812 */ /* 0x000fe200078ac0ff */
[----:B------:R-:W-:-:S02]  /*1810*/  IMAD R239, R237, c[0x0][0x294], R239 ;  /* 0x0000a500edef7a24 */ /* 0x000fc400078e02ef */
[----:B------:R-:W-:Y:S02]  /*1820*/  IMAD.IADD R35, R241, 0x1, R6 ;  /* 0x00000001f1237824 */ /* 0x000fe400078e0206 */
[----:B------:R-:W-:Y:S02]  /*1830*/  IMAD.IADD R239, R15, 0x1, R239 ;  /* 0x000000010fef7824 */ /* 0x000fe400078e02ef */
[----:B------:R-:W-:Y:S01]  /*1840*/  IMAD.MOV.U32 R252, RZ, RZ, -0x60 ;  /* 0xffffffa0fffc7424 */ /* 0x000fe200078e00ff */
[----:B------:R-:W-:Y:S01]  /*1850*/  STL.64 [R1], R34 ;  /* 0x0000002201007387 */ /* 0x000fe20000100a00 */
[----:B------:R-:W-:Y:S02]  /*1860*/  IMAD.MOV.U32 R226, RZ, RZ, RZ ;  /* 0x000000ffffe27224 */ /* 0x000fe400078e00ff */
[----:B------:R-:W-:Y:S01]  /*1870*/  IMAD R252, R238, R252, c[0x0][0x198] ;  /* 0x00006600eefc7624 */ /* 0x000fe200078e02fc */
[----:B------:R3:W-:Y:S01]  /*1880*/  STL.64 [R1+0x18], R18 ;  /* 0x0000181201007387 */ /* 0x0007e20000100a00 */
[----:B--2---:R-:W-:Y:S01]  /*1890*/  IADD3 R22, P0, R12, UR11, RZ ;  /* 0x0000000b0c167c10 */ /* 0x004fe2000ff1e0ff */
[----:B-1----:R-:W-:Y:S01]  /*18a0*/  IMAD.U32 R12, RZ, RZ, UR5 ;  /* 0x00000005ff0c7e24 */ /* 0x002fe2000f8e00ff */
[----:B------:R-:W-:Y:S01]  /*18b0*/  UMOV UR5, 0x5 ;  /* 0x0000000500057882 */ /* 0x000fe20000000000 */
[----:B------:R1:W-:Y:S01]  /*18c0*/  STL.64 [R1+0x10], R14 ;  /* 0x0000100e01007387 */ /* 0x0003e20000100a00 */
[----:B------:R-:W-:Y:S01]  /*18d0*/  IADD3.X R23, R13, UR4, RZ, P0, !PT ;  /* 0x000000040d177c10 */ /* 0x000fe200087fe4ff */
[----:B------:R-:W-:Y:S01]  /*18e0*/  USHF.L.U32 UR4, UR7, 0x6, URZ ;  /* 0x0000000607047899 */ /* 0x000fe2000800063f */
[C---:B------:R-:W-:Y:S01]  /*18f0*/  LEA R24, P0, R3.reuse, R16, 0x6 ;  /* 0x0000001003187211 */ /* 0x040fe200078030ff */
[----:B------:R-:W-:Y:S01]  /*1900*/  IMAD.WIDE.U32 R12, R12, UR7, R34 ;  /* 0x000000070c0c7c25 */ /* 0x000fe2000f8e0022 */
[----:B------:R-:W-:Y:S01]  /*1910*/  USHF.L.U64.HI UR9, UR8, UR5, UR9 ;  /* 0x0000000508097299 */ /* 0x000fe20008010209 */
[----:B------:R2:W-:Y:S01]  /*1920*/  LDGSTS.E.BYPASS.LTC128B.128 [R234+0x2080], [R22.64], !P6 ;  /* 0x0208000016ea7fae */ /* 0x0005e2000f101d50 */
[----:B------:R-:W-:Y:S01]  /*1930*/  LEA.HI.X R25, R3, R17, R2, 0x6, P0 ;  /* 0x0000001103197211 */ /* 0x000fe200000f3402 */
[----:B------:R-:W-:Y:S01]  /*1940*/  IMAD.U32 R2, RZ, RZ, UR4 ;  /* 0x00000004ff027e24 */ /* 0x000fe2000f8e00ff */
[C---:B------:R-:W-:Y:S01]  /*1950*/  LOP3.LUT P0, RZ, R11.reuse, 0x4, RZ, 0xc0, !PT ;  /* 0x000000040bff7812 */ /* 0x040fe2000780c0ff */
[----:B------:R2:W-:Y:S01]  /*1960*/  LDGSTS.E.BYPASS.LTC128B.128 [R234+0x5080], [R22.64+0x80], !P1 ;  /* 0x0508008016ea7fae */ /* 0x0005e2000c901d50 */
[C---:B------:R-:W-:Y:S01]  /*1970*/  LOP3.LUT P1, RZ, R11.reuse, 0x2, RZ, 0xc0, !PT ;  /* 0x000000020bff7812 */ /* 0x040fe2000782c0ff */
[----:B------:R-:W-:Y:S01]  /*1980*/  USHF.R.S32.HI UR5, URZ, 0x1f, UR4 ;  /* 0x0000001f3f057899 */ /* 0x000fe20008011404 */
[----:B------:R-:W-:Y:S01]  /*1990*/  SEL R216, R216, 0xffffffc0, !P0 ;  /* 0xffffffc0d8d87807 */ /* 0x000fe20004000000 */
[----:B------:R-:W0:Y:S01]  /*19a0*/  LDGDEPBAR ;  /* 0x00000000000079af */ /* 0x000e220000000000 */
[----:B------:R-:W-:Y:S01]  /*19b0*/  SEL R202, R202, 0xffffffe0, !P1 ;  /* 0xffffffe0caca7807 */ /* 0x000fe20004800000 */
[----:B------:R-:W-:Y:S01]  /*19c0*/  IMAD.SHL.U32 R11, R11, 0x20, RZ ;  /* 0x000000200b0b7824 */ /* 0x000fe200078e00ff */
[----:B------:R-:W-:Y:S01]  /*19d0*/  IADD3 R5, -R32, c[0x0][0x168], -R2 ;  /* 0x00005a0020057a10 */ /* 0x000fe20007ffe902 */
[C---:B------:R-:W-:Y:S01]  /*19e0*/  IMAD.IADD R217, R230.reuse, 0x1, R216 ;  /* 0x00000001e6d97824 */ /* 0x040fe200078e02d8 */
[----:B------:R-:W-:Y:S01]  /*19f0*/  SHF.R.S32.HI R3, RZ, 0x5, R10 ;  /* 0x00000005ff037819 */ /* 0x000fe2000001140a */
[----:B------:R-:W-:Y:S01]  /*1a00*/  IMAD.IADD R218, R230, 0x1, R202 ;  /* 0x00000001e6da7824 */ /* 0x000fe200078e02ca */
[C---:B------:R-:W-:Y:S01]  /*1a10*/  ISETP.LT.OR P6, PT, R5.reuse, 0x1, !P2 ;  /* 0x000000010500780c */ /* 0x040fe200057c1670 */
[----:B------:R-:W-:Y:S01]  /*1a20*/  IMAD.IADD R202, R202, 0x1, R217 ;  /* 0x00000001caca7824 */ /* 0x000fe200078e02d9 */
[C---:B------:R-:W-:Y:S01]  /*1a30*/  ISETP.LT.OR P0, PT, R5.reuse, 0x1, !P5 ;  /* 0x000000010500780c */ /* 0x040fe20006f01670 */
[----:B------:R-:W-:Y:S01]  /*1a40*/  IMAD.IADD R216, R216, 0x1, R218 ;  /* 0x00000001d8d87824 */ /* 0x000fe200078e02da */
[----:B------:R-:W-:Y:S01]  /*1a50*/  LEA.HI R6, R10, R3, RZ, 0x1 ;  /* 0x000000030a067211 */ /* 0x000fe200078f08ff */
[----:B------:R-:W-:Y:S01]  /*1a60*/  USHF.L.U64.HI UR11, UR12, 0x5, UR13 ;  /* 0x000000050c0b7899 */ /* 0x000fe2000801020d */
[----:B------:R-:W-:Y:S01]  /*1a70*/  ISETP.LT.OR P2, PT, R5, 0x21, !P2 ;  /* 0x000000210500780c */ /* 0x000fe20005741670 */
[----:B------:R-:W-:Y:S01]  /*1a80*/  USHF.L.U32 UR12, UR12, 0x5, URZ ;  /* 0x000000050c0c7899 */ /* 0x000fe2000800063f */
[----:B------:R-:W-:-:S02]  /*1a90*/  LOP3.LUT R6, R6, 0xfffffffe, RZ, 0xc0, !PT ;  /* 0xfffffffe06067812 */ /* 0x000fc400078ec0ff */
[----:B------:R-:W-:Y:S01]  /*1aa0*/  ISETP.LT.OR P5, PT, R5, 0x21, !P5 ;  /* 0x000000210500780c */ /* 0x000fe20006fa1670 */
[----:B------:R-:W-:Y:S01]  /*1ab0*/  IMAD.U32 R5, RZ, RZ, UR9 ;  /* 0x00000009ff057e24 */ /* 0x000fe2000f8e00ff */
[----:B------:R-:W-:Y:S01]  /*1ac0*/  ISETP.GE.AND P1, PT, R20, c[0x0][0x1fc], PT ;  /* 0x00007f0014007a0c */ /* 0x000fe20003f26270 */
[----:B------:R-:W-:Y:S01]  /*1ad0*/  IMAD.IADD R3, R3, 0x1, -R6 ;  /* 0x0000000103037824 */ /* 0x000fe200078e0a06 */
[----:B------:R-:W-:Y:S01]  /*1ae0*/  IADD3 R6, R13, UR10, RZ ;  /* 0x0000000a0d067c10 */ /* 0x000fe2000fffe0ff */
[----:B------:R-:W-:Y:S01]  /*1af0*/  USHF.L.U32 UR10, UR8, 0x5, URZ ;  /* 0x00000005080a7899 */ /* 0x000fe2000800063f */
[----:B------:R-:W-:Y:S01]  /*1b00*/  SEL R248, RZ, 0x1, P1 ;  /* 0x00000001fff87807 */ /* 0x000fe20000800000 */
[----:B------:R-:W-:-:S04]  /*1b10*/  DEPBAR.LE SB0, 0x1 ;  /* 0x000080400000791a */ /* 0x000fc80000000000 */
[----:B------:R-:W-:Y:S01]  /*1b20*/  BAR.SYNC.DEFER_BLOCKING 0x0 ;  /* 0x0000000000007b1d */ /* 0x000fe20000010000 */
[----:B------:R-:W-:Y:S02]  /*1b30*/  IMAD.U32 R7, RZ, RZ, UR10 ;  /* 0x0000000aff077e24 */ /* 0x000fe4000f8e00ff */
[----:B------:R-:W-:-:S03]  /*1b40*/  IMAD.SHL.U32 R228, R3, 0x200, RZ ;  /* 0x0000020003e47824 */ /* 0x000fc600078e00ff */
[----:B------:R-:W-:Y:S01]  /*1b50*/  UMOV UR8, 0xffffffc0 ;  /* 0xffffffc000087882 */ /* 0x000fe20000000000 */
[----:B------:R4:W1:Y:S04]  /*1b60*/  LDSM.16.M88.2 R174, [R202+0x6080] ;  /* 0x00608000caae783b */ /* 0x0008680000000100 */
[----:B------:R4:W1:Y:S04]  /*1b70*/  LDSM.16.M88.2 R176, [R202+0x7080] ;  /* 0x00708000cab0783b */ /* 0x0008680000000100 */
        /* <DEDUP_REMOVED lines=28> */
[----:B------:R5:W-:Y:S04]  /*1d40*/  LDGSTS.E.BYPASS.LTC128B.128 [R234+0x8080], [R16.64+0x80], !P0 ;  /* 0x0808008010ea7fae */ /* 0x000be8000c101d50 */
[----:B------:R4:W-:Y:S01]  /*1d50*/  LDGSTS.E.BYPASS.LTC128B.128 [R234+0x7080], [R24.64], !P2 ;  /* 0x0708000018ea7fae */ /* 0x0009e2000d101d50 */
[----:B------:R-:W-:-:S03]  /*1d60*/  ISETP.GT.AND P2, PT, R246, 0xf, PT ;  /* 0x0000000ff600780c */ /* 0x000fc60003f44270 */
[----:B------:R4:W-:Y:S01]  /*1d70*/  LDGSTS.E.BYPASS.LTC128B.128 [R234+0x9080], [R24.64+0x80], !P5 ;  /* 0x0908008018ea7fae */ /* 0x0009e2000e901d50 */
[----:B------:R-:W-:Y:S02]  /*1d80*/  ISETP.GE.AND P5, PT, R9, c[0x0][0x1fc], PT ;  /* 0x00007f0009007a0c */ /* 0x000fe40003fa6270 */
[----:B-----5:R-:W-:-:S04]  /*1d90*/  LEA R16, P0, R12, c[0x0][0x1f0], 0x1 ;  /* 0x00007c000c107a11 */ /* 0x020fc800078008ff */
[----:B------:R-:W-:Y:S01]  /*1da0*/  LEA.HI.X R17, R12, c[0x0][0x1f4], R6, 0x1, P0 ;  /* 0x00007d000c117a11 */ /* 0x000fe200000f0c06 */
[----:B------:R-:W-:Y:S01]  /*1db0*/  IMAD.U32 R6, RZ, RZ, UR10 ;  /* 0x0000000aff067e24 */ /* 0x000fe2000f8e00ff */
[CC--:B------:R-:W-:Y:S02]  /*1dc0*/  LEA.HI R12, R8.reuse, R246.reuse, RZ, 0x4 ;  /* 0x000000f6080c7211 */ /* 0x0c0fe400078f20ff */
[----:B------:R-:W-:Y:S02]  /*1dd0*/  LEA.HI R8, R8, R246, RZ, 0x2 ;  /* 0x000000f608087211 */ /* 0x000fe400078f10ff */
[----:B------:R-:W-:Y:S02]  /*1de0*/  LEA R6, P0, R6, R16, 0x1 ;  /* 0x0000001006067211 */ /* 0x000fe400078008ff */
[----:B--2---:R-:W-:Y:S02]  /*1df0*/  SHF.R.S32.HI R22, RZ, 0x4, R12 ;  /* 0x00000004ff167819 */ /* 0x004fe4000001140c */
[----:B------:R-:W-:-:S02]  /*1e00*/  LEA.HI.X R7, R7, R17, R5, 0x1, P0 ;  /* 0x0000001107077211 */ /* 0x000fc400000f0c05 */
[----:B------:R-:W-:Y:S02]  /*1e10*/  LEA.HI R5, R12, R22, RZ, 0x1 ;  /* 0x000000160c057211 */ /* 0x000fe400078f08ff */
[----:B---3--:R-:W-:Y:S02]  /*1e20*/  @!P2 IADD3 R19, P0, R18, UR4, RZ ;  /* 0x000000041213ac10 */ /* 0x008fe4000ff1e0ff */
[----:B------:R-:W-:Y:S02]  /*1e30*/  LOP3.LUT R5, R5, 0xfffffffe, RZ, 0xc0, !PT ;  /* 0xfffffffe05057812 */ /* 0x000fe400078ec0ff */
[----:B------:R-:W-:Y:S02]  /*1e40*/  @!P2 IADD3.X R18, R244, UR5, RZ, P0, !PT ;  /* 0x00000005f412ac10 */ /* 0x000fe400087fe4ff */
[----:B------:R-:W-:Y:S01]  /*1e50*/  @!P2 LEA R20, P0, R19, c[0x0][0x258], 0x2 ;  /* 0x000096001314aa11 */ /* 0x000fe200078010ff */
[----:B------:R-:W-:Y:S01]  /*1e60*/  IMAD.IADD R5, R22, 0x1, -R5 ;  /* 0x0000000116057824 */ /* 0x000fe200078e0a05 */
[----:B------:R-:W-:-:S02]  /*1e70*/  LEA.HI R22, R21, R0, RZ, 0x2 ;  /* 0x0000000015167211 */ /* 0x000fc400078f10ff */
[----:B------:R-:W-:Y:S01]  /*1e80*/  @!P2 LEA.HI.X R21, R19, c[0x0][0x25c], R18, 0x2, P0 ;  /* 0x000097001315aa11 */ /* 0x000fe200000f1412 */
[----:B------:R-:W-:Y:S01]  /*1e90*/  IMAD.SHL.U32 R19, R0, 0x8, RZ ;  /* 0x0000000800137824 */ /* 0x000fe200078e00ff */
[----:B------:R-:W-:Y:S01]  /*1ea0*/  LOP3.LUT R18, R10, 0xffffffe0, RZ, 0xc0, !PT ;  /* 0xffffffe00a127812 */ /* 0x000fe200078ec0ff */
[C---:B------:R-:W-:Y:S01]  /*1eb0*/  @!P2 IMAD.SHL.U32 R10, R246.reuse, 0x10, RZ ;  /* 0x00000010f60aa824 */ /* 0x040fe200078e00ff */
[--C-:B------:R-:W-:Y:S01]  /*1ec0*/  SHF.R.S32.HI R23, RZ, 0x2, R8.reuse ;  /* 0x00000002ff177819 */ /* 0x100fe20000011408 */
[----:B------:R-:W-:Y:S01]  /*1ed0*/  IMAD.SHL.U32 R232, R5, 0x8, RZ ;  /* 0x0000000805e87824 */ /* 0x000fe200078e00ff */
[----:B------:R-:W-:Y:S01]  /*1ee0*/  SHF.R.S32.HI R13, RZ, 0x1f, R8 ;  /* 0x0000001fff0d7819 */ /* 0x000fe20000011408 */
[----:B------:R-:W-:Y:S01]  /*1ef0*/  IMAD.IADD R18, R246, 0x1, -R18 ;  /* 0x00000001f6127824 */ /* 0x000fe200078e0a12 */
[----:B------:R-:W-:Y:S01]  /*1f00*/  ISETP.GE.AND P0, PT, R9, c[0x0][0x1fc], PT ;  /* 0x00007f0009007a0c */ /* 0x000fe20003f06270 */
[----:B------:R2:W-:Y:S01]  /*1f10*/  @!P2 LDGSTS.E.BYPASS.LTC128B.128 [R10+0x12080], [R20.64] ;  /* 0x12080000140aafae */ /* 0x0005e2000b901d50 */
[----:B------:R-:W-:Y:S01]  /*1f20*/  IADD3 R9, -R2, c[0x0][0x168], -R32 ;  /* 0x00005a0002097a10 */ /* 0x000fe20007ffe920 */
[----:B------:R-:W-:Y:S01]  /*1f30*/  IMAD.SHL.U32 R231, R5, 0x20, RZ ;  /* 0x0000002005e77824 */ /* 0x000fe200078e00ff */
[----:B------:R-:W-:Y:S01]  /*1f40*/  LEA.HI R13, R13, R23, RZ, 0x3 ;  /* 0x000000170d0d7211 */ /* 0x000fe200078f18ff */
[----:B------:R-:W0:Y:S01]  /*1f50*/  LDGDEPBAR ;  /* 0x00000000000079af */ /* 0x000e220000000000 */
[----:B------:R-:W-:Y:S01]  /*1f60*/  ISETP.LT.OR P1, PT, R9, 0x1, P6 ;  /* 0x000000010900780c */ /* 0x000fe20003721670 */
[----:B------:R-:W-:Y:S01]  /*1f70*/  IMAD.SHL.U32 R5, R5, 0x100, RZ ;  /* 0x0000010005057824 */ /* 0x000fe200078e00ff */
[----:B------:R-:W-:-:S02]  /*1f80*/  SHF.R.S32.HI R249, RZ, 0x1f, R18 ;  /* 0x0000001ffff97819 */ /* 0x000fc40000011412 */
[----:B------:R-:W-:Y:S02]  /*1f90*/  LOP3.LUT R13, R13, 0xfffffff8, RZ, 0xc0, !PT ;  /* 0xfffffff80d0d7812 */ /* 0x000fe400078ec0ff */
[----:B------:R-:W-:Y:S02]  /*1fa0*/  SEL R2, RZ, 0xffffffff, P0 ;  /* 0xffffffffff027807 */ /* 0x000fe40000000000 */
[----:B------:R-:W-:Y:S01]  /*1fb0*/  ISETP.LT.OR P0, PT, R9, 0x1, P5 ;  /* 0x000000010900780c */ /* 0x000fe20002f01670 */
[----:B------:R-:W-:Y:S01]  /*1fc0*/  IMAD.IADD R13, R23, 0x1, -R13 ;  /* 0x00000001170d7824 */ /* 0x000fe200078e0a0d */
[----:B------:R-:W-:Y:S02]  /*1fd0*/  LOP3.LUT R22, R22, 0x1ffffffc, RZ, 0xc0, !PT ;  /* 0x1ffffffc16167812 */ /* 0x000fe400078ec0ff */
[----:B------:R-:W-:Y:S01]  /*1fe0*/  LEA.HI R249, R249, R18, RZ, 0x2 ;  /* 0x00000012f9f97211 */ /* 0x000fe200078f10ff */
[----:B------:R4:W-:Y:S01]  /*1ff0*/  LDGSTS.E.BYPASS.LTC128B.128 [R234+0xe080], [R16.64], !P1 ;  /* 0x0e08000010ea7fae */ /* 0x0009e2000c901d50 */
[C---:B------:R-:W-:Y:S01]  /*2000*/  ISETP.LT.OR P6, PT, R9.reuse, 0x21, P6 ;  /* 0x000000210900780c */ /* 0x040fe200037c1670 */
[----:B------:R-:W-:Y:S01]  /*2010*/  IMAD.IADD R251, R0, 0x1, -R22 ;  /* 0x0000000100fb7824 */ /* 0x000fe200078e0a16 */
[----:B------:R-:W-:Y:S01]  /*2020*/  ISETP.LT.OR P5, PT, R9, 0x21, P5 ;  /* 0x000000210900780c */ /* 0x000fe20002fa1670 */
[----:B------:R-:W-:Y:S01]  /*2030*/  IMAD.SHL.U32 R0, R13, 0x20, RZ ;  /* 0x000000200d007824 */ /* 0x000fe200078e00ff */
[----:B------:R-:W-:-:S02]  /*2040*/  LOP3.LUT R9, R249, 0x7ffffffc, RZ, 0xc0, !PT ;  /* 0x7ffffffcf9097812 */ /* 0x000fc400078ec0ff */
[----:B------:R-:W-:Y:S01]  /*2050*/  LOP3.LUT R19, R19, 0x18, RZ, 0xc0, !PT ;  /* 0x0000001813137812 */ /* 0x000fe200078ec0ff */
[----:B------:R4:W-:Y:S01]  /*2060*/  LDGSTS.E.BYPASS.LTC128B.128 [R234+0x10080], [R16.64+0x80], !P0 ;  /* 0x1008008010ea7fae */ /* 0x0009e2000c101d50 */
[----:B--2---:R-:W-:Y:S01]  /*2070*/  IMAD.SHL.U32 R10, R3, 0x10, RZ ;  /* 0x00000010030a7824 */ /* 0x004fe200078e00ff */
[C---:B------:R-:W-:Y:S01]  /*2080*/  LOP3.LUT P1, RZ, R13.reuse, 0x1, RZ, 0xc0, !PT ;  /* 0x000000010dff7812 */ /* 0x040fe2000782c0ff */
[----:B------:R-:W-:Y:S01]  /*2090*/  IMAD.IADD R9, R18, 0x1, -R9 ;  /* 0x0000000112097824 */ /* 0x000fe200078e0a09 */
[----:B------:R-:W-:Y:S01]  /*20a0*/  LOP3.LUT R12, R12, 0xfffffff0, RZ, 0xc0, !PT ;  /* 0xfffffff00c0c7812 */ /* 0x000fe200078ec0ff */
[----:B------:R-:W-:Y:S01]  /*20b0*/  IMAD.SHL.U32 R13, R13, 0x4, RZ ;  /* 0x000000040d0d7824 */ /* 0x000fe200078e00ff */
[----:B------:R-:W-:Y:S01]  /*20c0*/  LEA.HI.SX32 R249, R249, R10, 0x1e ;  /* 0x0000000af9f97211 */ /* 0x000fe200078ff2ff */
[----:B------:R-:W-:Y:S01]  /*20d0*/  IMAD R251, R251, 0x4, R9 ;  /* 0x00000004fbfb7824 */ /* 0x000fe200078e0209 */
[----:B------:R-:W-:Y:S01]  /*20e0*/  LOP3.LUT R10, R10, 0x10, RZ, 0xc0, !PT ;  /* 0x000000100a0a7812 */ /* 0x000fe200078ec0ff */
[----:B------:R-:W-:Y:S01]  /*20f0*/  IMAD.IADD R9, R246, 0x1, -R12 ;  /* 0x00000001f6097824 */ /* 0x000fe200078e0a0c */
[----:B------:R-:W-:Y:S01]  /*2100*/  LOP3.LUT R0, R19, 0xe0, R0, 0xf8, !PT ;  /* 0x000000e013007812 */ /* 0x000fe200078ef800 */
[----:B------:R4:W-:Y:S01]  /*2110*/  LDGSTS.E.BYPASS.LTC128B.128 [R234+0xf080], [R6.64], !P6 ;  /* 0x0f08000006ea7fae */ /* 0x0009e2000f101d50 */
[----:B------:R-:W-:Y:S01]  /*2120*/  LOP3.LUT R10, R10, 0xe0, R11, 0xf8, !PT ;  /* 0x000000e00a0a7812 */ /* 0x000fe200078ef80b */
[----:B-1----:R-:W-:Y:S01]  /*2130*/  IMAD.SHL.U32 R15, R9, 0x20, RZ ;  /* 0x00000020090f7824 */ /* 0x002fe200078e00ff */
[----:B------:R-:W-:Y:S01]  /*2140*/  IADD3 R11, P0, R14, UR4, RZ ;  /* 0x000000040e0b7c10 */ /* 0x000fe2000ff1e0ff */
[----:B------:R4:W-:Y:S01]  /*2150*/  LDGSTS.E.BYPASS.LTC128B.128 [R234+0x11080], [R6.64+0x80], !P5 ;  /* 0x1108008006ea7fae */ /* 0x0009e2000e901d50 */
[----:B------:R-:W-:Y:S01]  /*2160*/  LOP3.LUT R0, R0, 0x18, R13, 0x78, !PT ;  /* 0x0000001800007812 */ /* 0x000fe200078e780d */
[----:B------:R-:W-:Y:S01]  /*2170*/  IMAD.SHL.U32 R13, R2, 0x2, RZ ;  /* 0x00000002020d7824 */ /* 0x000fe200078e00ff */
[----:B------:R-:W-:Y:S01]  /*2180*/  IADD3.X R2, R239, UR5, RZ, P0, !PT ;  /* 0x00000005ef027c10 */ /* 0x000fe200087fe4ff */
[----:B------:R-:W-:Y:S01]  /*2190*/  IMAD.SHL.U32 R251, R251, 0x2, RZ ;  /* 0x00000002fbfb7824 */ /* 0x000fe200078e00ff */
[----:B------:R-:W-:-:S02]  /*21a0*/  LEA R12, P0, R11, c[0x0][0x280], 0x2 ;  /* 0x0000a0000b0c7a11 */ /* 0x000fc400078010ff */
[----:B------:R-:W-:Y:S01]  /*21b0*/  SHF.R.S32.HI R14, RZ, 0x1f, R9 ;  /* 0x0000001fff0e7819 */ /* 0x000fe20000011409 */
[----:B------:R-:W-:Y:S01]  /*21c0*/  IMAD.IADD R252, R252, 0x1, -R251 ;  /* 0x00000001fcfc7824 */ /* 0x000fe200078e0afb */
[----:B------:R-:W-:Y:S02]  /*21d0*/  LOP3.LUT R248, R13, 0x2, R248, 0xe2, !PT ;  /* 0x000000020df87812 */ /* 0x000fe400078ee2f8 */
[----:B------:R-:W-:Y:S02]  /*21e0*/  LOP3.LUT R8, R8, 0x3ffffffc, RZ, 0xc0, !PT ;  /* 0x3ffffffc08087812 */ /* 0x000fe400078ec0ff */
[----:B------:R-:W-:Y:S02]  /*21f0*/  LEA.HI.X R13, R11, c[0x0][0x284], R2, 0x2, P0 ;  /* 0x0000a1000b0d7a11 */ /* 0x000fe400000f1402 */
[----:B------:R-:W-:Y:S01]  /*2200*/  LEA.HI R11, R14, R9, RZ, 0x3 ;  /* 0x000000090e0b7211 */ /* 0x000fe200078f18ff */
[----:B------:R-:W-:Y:S01]  /*2210*/  IMAD.IADD R8, R246, 0x1, -R8 ;  /* 0x00000001f6087824 */ /* 0x000fe200078e0a08 */
[----:B------:R-:W-:Y:S01]  /*2220*/  LOP3.LUT R232, R232, 0x8, RZ, 0xc0, !PT ;  /* 0x00000008e8e87812 */ /* 0x000fe200078ec0ff */
[----:B------:R-:W-:Y:S01]  /*2230*/  IMAD.SHL.U32 R14, R9, 0x4, RZ ;  /* 0x00000004090e7824 */ /* 0x000fe200078e00ff */
[----:B------:R-:W-:Y:S01]  /*2240*/  LOP3.LUT R2, R11, 0xfffffff8, RZ, 0xc0, !PT ;  /* 0xfffffff80b027812 */ /* 0x000fe200078ec0ff */
[----:B------:R-:W-:Y:S01]  /*2250*/  IMAD R8, R8, 0x2, R228 ;  /* 0x0000000208087824 */ /* 0x000fe200078e02e4 */
[----:B------:R-:W-:Y:S01]  /*2260*/  LOP3.LUT P6, RZ, R9, 0x4, RZ, 0xc0, !PT ;  /* 0x0000000409ff7812 */ /* 0x000fe200078cc0ff */
[----:B------:R-:W-:Y:S01]  /*2270*/  IMAD.SHL.U32 R11, R11, 0x40, RZ ;  /* 0x000000400b0b7824 */ /* 0x000fe200078e00ff */
[----:B------:R-:W-:Y:S01]  /*2280*/  LOP3.LUT R10, R10, 0x100, R5, 0xf8, !PT ;  /* 0x000001000a0a7812 */ /* 0x000fe200078ef805 */
[----:B------:R-:W-:Y:S01]  /*2290*/  IMAD.IADD R2, R9, 0x1, -R2 ;  /* 0x0000000109027824 */ /* 0x000fe200078e0a02 */
[----:B------:R-:W-:Y:S01]  /*22a0*/  LOP3.LUT R9, R232, 0x1e0, R15, 0xf8, !PT ;  /* 0x000001e0e8097812 */ /* 0x000fe200078ef80f */
[----:B------:R-:W-:Y:S01]  /*22b0*/  IMAD.IADD R8, R8, 0x1, R0 ;  /* 0x0000000108087824 */ /* 0x000fe200078e0200 */
[----:B------:R-:W-:Y:S01]  /*22c0*/  ISETP.GE.AND P0, PT, R246, 0x10, PT ;  /* 0x00000010f600780c */ /* 0x000fe20003f06270 */
[----:B------:R-:W-:Y:S01]  /*22d0*/  IMAD.SHL.U32 R0, R2, 0x40, RZ ;  /* 0x0000004002007824 */ /* 0x000fe200078e00ff */
[----:B------:R-:W-:Y:S01]  /*22e0*/  LOP3.LUT R9, R9, 0x38, R14, 0x78, !PT ;  /* 0x0000003809097812 */ /* 0x000fe200078e780e */
[----:B------:R-:W-:Y:S01]  /*22f0*/  IMAD.SHL.U32 R250, R8, 0x2, RZ ;  /* 0x0000000208fa7824 */ /* 0x000fe200078e00ff */
[----:B------:R-:W-:-:S02]  /*2300*/  LOP3.LUT R231, R19, 0x20, R231, 0xf8, !PT ;  /* 0x0000002013e77812 */ /* 0x000fc400078ef8e7 */
[----:B------:R-:W-:Y:S02]  /*2310*/  LOP3.LUT R5, R0, 0x1c0, RZ, 0xc0, !PT ;  /* 0x000001c000057812 */ /* 0x000fe400078ec0ff */
[----:B------:R-:W-:Y:S02]  /*2320*/  LOP3.LUT R228, R9, R228, RZ, 0xfc, !PT ;  /* 0x000000e409e47212 */ /* 0x000fe400078efcff */
[--C-:B------:R-:W-:Y:S02]  /*2330*/  SHF.R.U32.HI R9, RZ, 0x3, R5.reuse ;  /* 0x00000003ff097819 */ /* 0x100fe40000011605 */
[----:B------:R-:W-:Y:S02]  /*2340*/  LOP3.LUT R0, R11, 0xfffffe00, RZ, 0xc0, !PT ;  /* 0xfffffe000b007812 */ /* 0x000fe400078ec0ff */
[----:B------:R-:W-:Y:S02]  /*2350*/  LOP3.LUT R231, R9, R231, R5, 0x1e, !PT ;  /* 0x000000e709e77212 */ /* 0x000fe400078e1e05 */
[----:B------:R-:W-:Y:S01]  /*2360*/  LOP3.LUT R229, R10, 0x8, R4, 0xf8, !PT ;  /* 0x000000080ae57812 */ /* 0x000fe200078ef804 */
[----:B------:R-:W-:Y:S01]  /*2370*/  IMAD R3, R3, 0x400, R0 ;  /* 0x0000040003037824 */ /* 0x000fe200078e0200 */
[----:B------:R-:W-:Y:S01]  /*2380*/  LOP3.LUT R231, R231, R0, RZ, 0xfc, !PT ;  /* 0x00000000e7e77212 */ /* 0x000fe200078efcff */
[----:B------:R-:W-:Y:S01]  /*2390*/  @!P0 IMAD.SHL.U32 R0, R246, 0x10, RZ ;  /* 0x00000010f6008824 */ /* 0x000fe200078e00ff */
[----:B------:R-:W-:-:S02]  /*23a0*/  IADD3 R4, R250, 0x12480, RZ ;  /* 0x00012480fa047810 */ /* 0x000fc40007ffe0ff */
[----:B------:R-:W-:Y:S02]  /*23b0*/  LOP3.LUT R10, R10, 0x1c0, RZ, 0xc0, !PT ;  /* 0x000001c00a0a7812 */ /* 0x000fe400078ec0ff */
[----:B------:R1:W-:Y:S01]  /*23c0*/  @!P0 LDGSTS.E.BYPASS.LTC128B.128 [R0+0x12280], [R12.64] ;  /* 0x122800000c008fae */ /* 0x0003e2000b901d50 */
[----:B------:R-:W-:Y:S02]  /*23d0*/  LOP3.LUT R232, R9, R5, R232, 0x1e, !PT ;  /* 0x0000000509e87212 */ /* 0x000fe400078e1ee8 */
[----:B------:R-:W-:Y:S01]  /*23e0*/  LOP3.LUT P0, RZ, R2, 0x4, RZ, 0xc0, !PT ;  /* 0x0000000402ff7812 */ /* 0x000fe2000780c0ff */
[----:B------:R-:W0:Y:S01]  /*23f0*/  LDGDEPBAR ;  /* 0x00000000000079af */ /* 0x000e220000000000 */
[----:B------:R-:W-:Y:S01]  /*2400*/  IADD3 R245, R250, 0x126c0, RZ ;  /* 0x000126c0faf57810 */ /* 0x000fe20007ffe0ff */
[----:B------:R-:W-:Y:S01]  /*2410*/  IMAD.IADD R232, R3, 0x1, R232 ;  /* 0x0000000103e87824 */ /* 0x000fe200078e02e8 */
[----:B------:R-:W-:Y:S01]  /*2420*/  @P1 IADD3 R245, R4, 0x1c0, RZ ;  /* 0x000001c004f51810 */ /* 0x000fe20007ffe0ff */
[----:B------:R-:W0:Y:S01]  /*2430*/  LDGDEPBAR ;  /* 0x00000000000079af */ /* 0x000e220000000000 */
[----:B------:R-:W-:Y:S01]  /*2440*/  SHF.R.U32.HI R10, RZ, 0x3, R10 ;  /* 0x00000003ff0a7819 */ /* 0x000fe2000001160a */
[----:B------:R-:W-:Y:S01]  /*2450*/  IMAD.SHL.U32 R224, R232, 0x2, RZ ;  /* 0x00000002e8e07824 */ /* 0x000fe200078e00ff */
[----:B------:R-:W-:-:S02]  /*2460*/  LOP3.LUT P1, RZ, R2, 0x2, RZ, 0xc0, !PT ;  /* 0x0000000202ff7812 */ /* 0x000fc4000782c0ff */
[----:B------:R-:W-:Y:S02]  /*2470*/  LOP3.LUT R229, R10, R229, RZ, 0x3c, !PT ;  /* 0x000000e50ae57212 */ /* 0x000fe400078e3cff */
[----:B------:R-:W-:Y:S02]  /*2480*/  SEL R227, R227, 0xfffffff0, !P6 ;  /* 0xfffffff0e3e37807 */ /* 0x000fe40007000000 */
[----:B------:R-:W-:Y:S01]  /*2490*/  LEA R228, R228, 0x15480, 0x1 ;  /* 0x00015480e4e47811 */ /* 0x000fe200078e08ff */
[----:B------:R-:W-:Y:S01]  /*24a0*/  IMAD.SHL.U32 R229, R229, 0x2, RZ ;  /* 0x00000002e5e57824 */ /* 0x000fe200078e00ff */
[----:B------:R-:W-:-:S03]  /*24b0*/  SEL R225, R225, 0xfffffff0, !P1 ;  /* 0xfffffff0e1e17807 */ /* 0x000fc60004800000 */
[----:B------:R-:W-:Y:S02]  /*24c0*/  IMAD R227, R227, 0x2, R228 ;  /* 0x00000002e3e37824 */ /* 0x000fe400078e02e4 */
[----:B------:R-:W-:Y:S02]  /*24d0*/  IMAD.IADD R221, R232, 0x1, R225 ;  /* 0x00000001e8dd7824 */ /* 0x000fe400078e02e1 */
[----:B-1----:R-:W-:-:S05]  /*24e0*/  IMAD.MOV.U32 R0, RZ, RZ, 0x20 ;  /* 0x00000020ff007424 */ /* 0x002fca00078e00ff */
[C---:B------:R-:W-:Y:S02]  /*24f0*/  SEL R223, R0.reuse, 0xffffffe0, !P0 ;  /* 0xffffffe000df7807 */ /* 0x040fe40004000000 */
[----:B------:R-:W-:-:S03]  /*2500*/  SEL R0, R0, 0xffffffe0, !P1 ;  /* 0xffffffe000007807 */ /* 0x000fc60004800000 */
[--C-:B------:R-:W-:Y:S02]  /*2510*/  IMAD.IADD R220, R232, 0x1, R223.reuse ;  /* 0x00000001e8dc7824 */ /* 0x100fe400078e02df */
[----:B------:R-:W-:Y:S02]  /*2520*/  IMAD.IADD R0, R224, 0x1, R0 ;  /* 0x00000001e0007824 */ /* 0x000fe400078e0200 */
[C---:B------:R-:W-:Y:S02]  /*2530*/  IMAD.IADD R222, R225.reuse, 0x1, R223 ;  /* 0x00000001e1de7824 */ /* 0x040fe400078e02df */
[----:B----4-:R-:W-:Y:S02]  /*2540*/  IMAD.IADD R219, R225, 0x1, R220 ;  /* 0x00000001e1db7824 */ /* 0x010fe400078e02dc */
.L_x_683:
[----:B------:R-:W-:Y:S04]  /*2550*/  DEPBAR.LE SB0, 0x1 ;  /* 0x000080400000791a */ /* 0x000fe80000000000 */
[----:B------:R-:W-:Y:S01]  /*2560*/  BAR.SYNC.DEFER_BLOCKING 0x0 ;  /* 0x0000000000007b1d */ /* 0x000fe20000010000 */
[C---:B------:R-:W-:Y:S01]  /*2570*/  IMAD R150, R226.reuse, 0x2000, R232 ;  /* 0x00002000e2967824 */ /* 0x040fe200078e02e8 */
[C---:B------:R-:W-:Y:S01]  /*2580*/  LEA R138, R226.reuse, R223, 0xd ;  /* 0x000000dfe28a7211 */ /* 0x040fe200078e68ff */
[C---:B------:R-:W-:Y:S01]  /*2590*/  IMAD R151, R226.reuse, 0x2000, R225 ;  /* 0x00002000e2977824 */ /* 0x040fe200078e02e1 */
[----:B------:R-:W-:Y:S01]  /*25a0*/  UIADD3 UR13, UR7, 0x1, URZ ;  /* 0x00000001070d7890 */ /* 0x000fe2000fffe03f */
[----:B------:R-:W-:Y:S01]  /*25b0*/  IMAD R204, R226, 0x40, R249 ;  /* 0x00000040e2cc7824 */ /* 0x000fe200078e02f9 */
[----:B------:R-:W-:Y:S01]  /*25c0*/  SHF.L.U32 R150, R150, 0x1, RZ ;  /* 0x0000000196967819 */ /* 0x000fe200000006ff */
[C---:B------:R-:W-:Y:S01]  /*25d0*/  IMAD.IADD R138, R232.reuse, 0x1, R138 ;  /* 0x00000001e88a7824 */ /* 0x040fe200078e028a */
[-C--:B------:R-:W-:Y:S01]  /*25e0*/  IADD3 R149, R232, R151.reuse, RZ ;  /* 0x00000097e8957210 */ /* 0x080fe20007ffe0ff */
[----:B------:R-:W-:Y:S01]  /*25f0*/  IMAD R160, R226, 0x2000, R222 ;  /* 0x00002000e2a07824 */ /* 0x000fe200078e02de */
[----:B------:R-:W-:Y:S02]  /*2600*/  ISETP.LE.AND P1, PT, R235, UR13, PT ;  /* 0x0000000deb007c0c */ /* 0x000fe4000bf23270 */
[----:B------:R-:W-:Y:S01]  /*2610*/  SHF.L.U32 R148, R138, 0x1, RZ ;  /* 0x000000018a947819 */ /* 0x000fe200000006ff */
[----:B------:R-:W-:Y:S02]  /*2620*/  IMAD.SHL.U32 R149, R149, 0x2, RZ ;  /* 0x0000000295957824 */ /* 0x000fe400078e00ff */
[----:B------:R-:W-:Y:S05]  /*2630*/  IMAD.IADD R160, R232, 0x1, R160 ;  /* 0x00000001e8a07824 */ /* 0x000fea00078e02a0 */
[----:B------:R-:W-:Y:S01]  /*2640*/  SHF.L.U32 R160, R160, 0x1, RZ ;  /* 0x00000001a0a07819 */ /* 0x000fe200000006ff */
        /* <DEDUP_REMOVED lines=27> */
[----:B------:R-:W-:Y:S01]  /*2800*/  IADD3 R32, R232, R151, R223 ;  /* 0x00000097e8207210 */ /* 0x000fe20007ffe0df */
[----:B------:R-:W-:Y:S01]  /*2810*/  HMMA.16816.F32 R24, R36, R136, R24 ;  /* 0x000000882418723c */ /* 0x000fe20000001818 */
[----:B------:R-:W-:Y:S03]  /*2820*/  LDSM.16.M88.4 R36, [R160+0x7080] ;  /* 0x00708000a024783b */ /* 0x000fe60000000200 */
[----:B------:R-:W-:Y:S01]  /*2830*/  SHF.L.U32 R32, R32, 0x1, RZ ;  /* 0x0000000120207819 */ /* 0x000fe200000006ff */
[----:B------:R-:W-:Y:S03]  /*2840*/  LDSM.16.M88.2 R136, [R216+0x1080] ;  /* 0x00108000d888783b */ /* 0x000fe60000000100 */
[-C--:B------:R-:W-:Y:S02]  /*2850*/  HMMA.16816.F32 R4, R140, R138.reuse, R4 ;  /* 0x0000008a8c04723c */ /* 0x080fe40000001804 */
[----:B------:R-:W3:Y:S06]  /*2860*/  LDSM.16.M88.4 R32, [R32+0x6080] ;  /* 0x006080002020783b */ /* 0x000eec0000000200 */
[C---:B------:R-:W-:Y:S01]  /*2870*/  HMMA.16816.F32 R8, R144.reuse, R138, R8 ;  /* 0x0000008a9008723c */ /* 0x040fe20000001808 */
[----:B------:R-:W-:Y:S07]  /*2880*/  LDSM.16.M88.2 R138, [R230+0x3080] ;  /* 0x00308000e68a783b */ /* 0x000fee0000000100 */
[-C--:B--2---:R-:W-:Y:S08]  /*2890*/  HMMA.16816.F32 R12, R144, R28.reuse, R12 ;  /* 0x0000001c900c723c */ /* 0x084ff0000000180c */
[C---:B------:R-:W-:Y:S01]  /*28a0*/  HMMA.16816.F32 R16, R140.reuse, R28, R16 ;  /* 0x0000001c8c10723c */ /* 0x040fe20000001810 */
[----:B------:R-:W2:Y:S07]  /*28b0*/  LDSM.16.M88.2 R28, [R216+0x2080] ;  /* 0x00208000d81c783b */ /* 0x000eae0000000100 */
[-C--:B-1----:R-:W-:Y:S01]  /*28c0*/  HMMA.16816.F32 R20, R140, R2.reuse, R20 ;  /* 0x000000028c14723c */ /* 0x082fe20000001814 */
[----:B------:R-:W1:Y:S07]  /*28d0*/  LDSM.16.M88.4 R140, [R150+0x8080] ;  /* 0x00808000968c783b */ /* 0x000e6e0000000200 */
[----:B------:R-:W-:Y:S01]  /*28e0*/  HMMA.16816.F32 R24, R144, R2, R24 ;  /* 0x000000029018723c */ /* 0x000fe20000001818 */
[----:B------:R-:W4:Y:S04]  /*28f0*/  LDSM.16.M88.4 R144, [R150+0x9080] ;  /* 0x009080009690783b */ /* 0x000f280000000200 */
[----:B------:R-:W5:Y:S03]  /*2900*/  LDSM.16.M88.2 R2, [R230+0x4080] ;  /* 0x00408000e602783b */ /* 0x000f660000000100 */
[-C--:B---3--:R-:W-:Y:S08]  /*2910*/  HMMA.16816.F32 R4, R32, R30.reuse, R4 ;  /* 0x0000001e2004723c */ /* 0x088ff00000001804 */
[C---:B------:R-:W-:Y:S01]  /*2920*/  HMMA.16816.F32 R8, R36.reuse, R30, R8 ;  /* 0x0000001e2408723c */ /* 0x040fe20000001808 */
[----:B------:R-:W3:Y:S07]  /*2930*/  LDSM.16.M88.2 R30, [R230+0x5080] ;  /* 0x00508000e61e783b */ /* 0x000eee0000000100 */
[-C--:B------:R-:W-:Y:S08]  /*2940*/  HMMA.16816.F32 R12, R36, R136.reuse, R12 ;  /* 0x00000088240c723c */ /* 0x080ff0000000180c */
[C---:B------:R-:W-:Y:S01]  /*2950*/  HMMA.16816.F32 R16, R32.reuse, R136, R16 ;  /* 0x000000882010723c */ /* 0x040fe20000001810 */
[----:B------:R-:W-:Y:S07]  /*2960*/  LDSM.16.M88.2 R136, [R218+0x4080] ;  /* 0x00408000da88783b */ /* 0x000fee0000000100 */
[-C--:B--2---:R-:W-:Y:S07]  /*2970*/  HMMA.16816.F32 R20, R32, R28.reuse, R20 ;  /* 0x0000001c2014723c */ /* 0x084fee0000001814 */
[----:B------:R-:W-:Y:S01]  /*2980*/  IMAD R32, R226, 0x2000, R221 ;  /* 0x00002000e2207824 */ /* 0x000fe200078e02dd */
[----:B------:R-:W-:Y:S01]  /*2990*/  HMMA.16816.F32 R24, R36, R28, R24 ;  /* 0x0000001c2418723c */ /* 0x000fe20000001818 */
[----:B------:R-:W-:Y:S03]  /*29a0*/  LDSM.16.M88.2 R28, [R218+0x3080] ;  /* 0x00308000da1c783b */ /* 0x000fe60000000100 */
[----:B------:R-:W-:Y:S01]  /*29b0*/  SHF.L.U32 R32, R32, 0x1, RZ ;  /* 0x0000000120207819 */ /* 0x000fe200000006ff */
[----:B------:R2:W-:Y:S03]  /*29c0*/  LDSM.16.M88.4 R36, [R149+0x9080] ;  /* 0x009080009524783b */ /* 0x0005e60000000200 */
[-C--:B-1----:R-:W-:Y:S02]  /*29d0*/  HMMA.16816.F32 R4, R140, R138.reuse, R4 ;  /* 0x0000008a8c04723c */ /* 0x082fe40000001804 */
[----:B------:R-:W1:Y:S06]  /*29e0*/  LDSM.16.M88.4 R32, [R32+0x8080] ;  /* 0x008080002020783b */ /* 0x000e6c0000000200 */
[C---:B----4-:R-:W-:Y:S01]  /*29f0*/  HMMA.16816.F32 R8, R144.reuse, R138, R8 ;  /* 0x0000008a9008723c */ /* 0x050fe20000001808 */
[----:B------:R-:W-:Y:S07]  /*2a00*/  LDSM.16.M88.2 R138, [R217+0x3080] ;  /* 0x00308000d98a783b */ /* 0x000fee0000000100 */
[-C--:B-----5:R-:W-:Y:S04]  /*2a10*/  HMMA.16816.F32 R12, R144, R2.reuse, R12 ;  /* 0x00000002900c723c */ /* 0x0a0fe8000000180c */
[C---:B--2---:R-:W-:Y:S04]  /*2a20*/  IMAD R149, R226.reuse, 0x2000, R220 ;  /* 0x00002000e2957824 */ /* 0x044fe800078e02dc */
[C---:B------:R-:W-:Y:S01]  /*2a30*/  HMMA.16816.F32 R16, R140.reuse, R2, R16 ;  /* 0x000000028c10723c */ /* 0x040fe20000001810 */
[----:B------:R-:W2:Y:S03]  /*2a40*/  LDSM.16.M88.2 R2, [R218+0x5080] ;  /* 0x00508000da02783b */ /* 0x000ea60000000100 */
[----:B------:R-:W-:Y:S04]  /*2a50*/  SHF.L.U32 R149, R149, 0x1, RZ ;  /* 0x0000000195957819 */ /* 0x000fe800000006ff */
[-C--:B---3--:R-:W-:Y:S01]  /*2a60*/  HMMA.16816.F32 R20, R140, R30.reuse, R20 ;  /* 0x0000001e8c14723c */ /* 0x088fe20000001814 */
[----:B------:R-:W3:Y:S04]  /*2a70*/  LDSM.16.M88.4 R140, [R149+0x8080] ;  /* 0x00808000958c783b */ /* 0x000ee80000000200 */
[----:B------:R-:W4:Y:S03]  /*2a80*/  LDSM.16.M88.4 R148, [R148+0x9080] ;  /* 0x009080009494783b */ /* 0x000f260000000200 */
[----:B------:R-:W-:Y:S01]  /*2a90*/  HMMA.16816.F32 R24, R144, R30, R24 ;  /* 0x0000001e9018723c */ /* 0x000fe20000001818 */
[----:B------:R-:W5:Y:S07]  /*2aa0*/  LDSM.16.M88.2 R30, [R217+0x4080] ;  /* 0x00408000d91e783b */ /* 0x000f6e0000000100 */
[-C--:B-1----:R-:W-:Y:S08]  /*2ab0*/  HMMA.16816.F32 R4, R32, R28.reuse, R4 ;  /* 0x0000001c2004723c */ /* 0x082ff00000001804 */
[C---:B------:R-:W-:Y:S01]  /*2ac0*/  HMMA.16816.F32 R8, R36.reuse, R28, R8 ;  /* 0x0000001c2408723c */ /* 0x040fe20000001808 */
[----:B------:R-:W1:Y:S07]  /*2ad0*/  LDSM.16.M88.2 R28, [R217+0x5080] ;  /* 0x00508000d91c783b */ /* 0x000e6e0000000100 */
        /* <DEDUP_REMOVED lines=8> */
[----:B------:R-:W-:Y:S03]  /*2b60*/  LDSM.16.M88.4 R36, [R160+0x9080] ;  /* 0x00908000a024783b */ /* 0x000fe60000000200 */
[-C--:B---3--:R-:W-:Y:S02]  /*2b70*/  HMMA.16816.F32 R4, R140, R138.reuse, R4 ;  /* 0x0000008a8c04723c */ /* 0x088fe40000001804 */
[----:B------:R-:W2:Y:S06]  /*2b80*/  LDSM.16.M88.4 R32, [R32+0x8080] ;  /* 0x008080002020783b */ /* 0x000eac0000000200 */
[C---:B----4-:R-:W-:Y:S01]  /*2b90*/  HMMA.16816.F32 R8, R148.reuse, R138, R8 ;  /* 0x0000008a9408723c */ /* 0x050fe20000001808 */
[----:B------:R-:W-:Y:S04]  /*2ba0*/  LDS R139, [R204.X4+0x120a0] ;  /* 0x0120a000cc8b7984 */ /* 0x000fe80000004800 */
[----:B------:R-:W-:Y:S03]  /*2bb0*/  LDS R138, [R204.X4+0x12100] ;  /* 0x01210000cc8a7984 */ /* 0x000fe60000004800 */
[-C--:B-----5:R-:W-:Y:S08]  /*2bc0*/  HMMA.16816.F32 R12, R148, R30.reuse, R12 ;  /* 0x0000001e940c723c */ /* 0x0a0ff0000000180c */
[C---:B------:R-:W-:Y:S01]  /*2bd0*/  HMMA.16816.F32 R16, R140.reuse, R30, R16 ;  /* 0x0000001e8c10723c */ /* 0x040fe20000001810 */
[----:B------:R-:W3:Y:S07]  /*2be0*/  LDSM.16.M88.2 R30, [R216+0x5080] ;  /* 0x00508000d81e783b */ /* 0x000eee0000000100 */
[-C--:B-1----:R-:W-:Y:S08]  /*2bf0*/  HMMA.16816.F32 R20, R140, R28.reuse, R20 ;  /* 0x0000001c8c14723c */ /* 0x082ff00000001814 */
[----:B------:R-:W-:Y:S01]  /*2c00*/  HMMA.16816.F32 R24, R148, R28, R24 ;  /* 0x0000001c9418723c */ /* 0x000fe20000001818 */
[----:B------:R1:W4:Y:S04]  /*2c10*/  LDS R28, [R204.X4+0x12080] ;  /* 0x01208000cc1c7984 */ /* 0x0003280000004800 */
[----:B------:R-:W1:Y:S03]  /*2c20*/  LDS R204, [R204.X4+0x12120] ;  /* 0x01212000cccc7984 */ /* 0x000e660000004800 */
[-C--:B--2---:R-:W-:Y:S01]  /*2c30*/  HMMA.16816.F32 R4, R32, R2.reuse, R4 ;  /* 0x000000022004723c */ /* 0x084fe20000001804 */
[----:B------:R-:W-:Y:S04]  /*2c40*/  DEPBAR.LE SB0, 0x0 ;  /* 0x000080000000791a */ /* 0x000fe80000000000 */
[----:B------:R-:W-:Y:S03]  /*2c50*/  BAR.SYNC.DEFER_BLOCKING 0x0 ;  /* 0x0000000000007b1d */ /* 0x000fe60000010000 */
[C---:B------:R-:W-:Y:S08]  /*2c60*/  HMMA.16816.F32 R8, R36.reuse, R2, R8 ;  /* 0x000000022408723c */ /* 0x040ff00000001808 */
[-C--:B------:R-:W-:Y:S08]  /*2c70*/  HMMA.16816.F32 R12, R36, R136.reuse, R12 ;  /* 0x00000088240c723c */ /* 0x080ff0000000180c */
[C---:B------:R-:W-:Y:S01]  /*2c80*/  HMMA.16816.F32 R16, R32.reuse, R136, R16 ;  /* 0x000000882010723c */ /* 0x040fe20000001810 */
[----:B------:R2:W1:Y:S07]  /*2c90*/  LDSM.16.M88.4 R140, [R224+0xe080] ;  /* 0x00e08000e08c783b */ /* 0x00046e0000000200 */
[-C--:B---3--:R-:W-:Y:S01]  /*2ca0*/  HMMA.16816.F32 R20, R32, R30.reuse, R20 ;  /* 0x0000001e2014723c */ /* 0x088fe20000001814 */
[----:B------:R2:W3:Y:S04]  /*2cb0*/  LDSM.16.M88.4 R144, [R224+0xf080] ;  /* 0x00f08000e090783b */ /* 0x0004e80000000200 */
[----:B------:R2:W1:Y:S03]  /*2cc0*/  LDSM.16.M88.4 R148, [R0+0xe080] ;  /* 0x00e080000094783b */ /* 0x0004660000000200 */
[----:B------:R-:W-:Y:S01]  /*2cd0*/  HMMA.16816.F32 R24, R36, R30, R24 ;  /* 0x0000001e2418723c */ /* 0x000fe20000001818 */
[----:B------:R2:W1:Y:S01]  /*2ce0*/  LDSM.16.M88.4 R160, [R0+0xf080] ;  /* 0x00f0800000a0783b */ /* 0x0004620000000200 */
[----:B------:R-:W-:-:S06]  /*2cf0*/  @P1 BRA `(.L_x_681) ;  /* 0x000002f000001947 */ /* 0x000fcc0003800000 */
[----:B----4-:R-:W4:Y:S01]  /*2d00*/  LDL.64 R208, [R1+0x18] ;  /* 0x0000180001d07983 */ /* 0x010f220000100a00 */
[----:B------:R-:W-:Y:S01]  /*2d10*/  USHF.R.S32.HI UR15, URZ, 0x1f, UR13 ;  /* 0x0000001f3f0f7899 */ /* 0x000fe2000801140d */
[----:B------:R-:W-:Y:S01]  /*2d20*/  IMAD.U32 R30, RZ, RZ, UR7 ;  /* 0x00000007ff1e7e24 */ /* 0x000fe2000f8e00ff */
[----:B------:R-:W-:Y:S01]  /*2d30*/  ULDC.64 UR4, c[0x0][0x178] ;  /* 0x00005e0000047ab9 */ /* 0x000fe20000000a00 */
[----:B------:R-:W5:Y:S01]  /*2d40*/  LDL.64 R206, [R1+0x8] ;  /* 0x0000080001ce7983 */ /* 0x000f620000100a00 */
[----:B------:R-:W-:Y:S01]  /*2d50*/  UIMAD UR15, UR15, UR4, URZ ;  /* 0x000000040f0f72a4 */ /* 0x000fe2000f8e023f */
[----:B------:R-:W-:Y:S01]  /*2d60*/  IMAD.U32 R29, RZ, RZ, UR12 ;  /* 0x0000000cff1d7e24 */ /* 0x000fe2000f8e00ff */
[----:B------:R-:W-:Y:S01]  /*2d70*/  @!P2 LEA R30, R30, 0x40, 0x6 ;  /* 0x000000401e1ea811 */ /* 0x000fe200078e30ff */
[----:B------:R-:W-:Y:S01]  /*2d80*/  UIMAD.WIDE.U32 UR18, UR13, UR4, URZ ;  /* 0x000000040d1272a5 */ /* 0x000fe2000f8e003f */
[----:B------:R-:W-:Y:S01]  /*2d90*/  IMAD.U32 R3, RZ, RZ, UR11 ;  /* 0x0000000bff037e24 */ /* 0x000fe2000f8e00ff */
[----:B------:R-:W-:Y:S02]  /*2da0*/  UIMAD UR15, UR13, UR5, UR15 ;  /* 0x000000050d0f72a4 */ /* 0x000fe4000f8e020f */
[----:B------:R-:W-:Y:S02]  /*2db0*/  USHF.L.U32 UR4, UR18, 0x6, URZ ;  /* 0x0000000612047899 */ /* 0x000fe4000800063f */
[----:B------:R-:W-:Y:S04]  /*2dc0*/  UIADD3 UR15, UR19, UR15, URZ ;  /* 0x0000000f130f7290 */ /* 0x000fe8000fffe03f */
[----:B------:R-:W-:Y:S01]  /*2dd0*/  USHF.L.U64.HI UR15, UR18, 0x6, UR15 ;  /* 0x00000006120f7899 */ /* 0x000fe2000801020f */
[C---:B----4-:R-:W-:Y:S04]  /*2de0*/  @!P2 IADD3 R31, P5, R30.reuse, R208, RZ ;  /* 0x000000d01e1fa210 */ /* 0x050fe80007fbe0ff */
[----:B------:R-:W-:Y:S02]  /*2df0*/  @!P2 LEA.HI.X.SX32 R30, R30, R244, 0x1, P5 ;  /* 0x000000f41e1ea211 */ /* 0x000fe400028f0eff */
[C---:B------:R-:W-:Y:S04]  /*2e00*/  IADD3 R29, P6, P5, R242.reuse, UR4, R29 ;  /* 0x00000004f21d7c10 */ /* 0x040fe8000fdde01d */
[----:B------:R-:W-:Y:S02]  /*2e10*/  IADD3.X R3, R233, UR15, R3, P6, P5 ;  /* 0x0000000fe9037c10 */ /* 0x000fe4000b7ea403 */
[----:B------:R-:W-:Y:S01]  /*2e20*/  IADD3 R2, P6, R242, UR4, RZ ;  /* 0x00000004f2027c10 */ /* 0x000fe2000ffde0ff */
[----:B------:R-:W-:Y:S01]  /*2e30*/  UIMAD UR4, UR13, UR8, UR6 ;  /* 0x000000080d0472a4 */ /* 0x000fe2000f8e0206 */
[C---:B------:R-:W-:Y:S04]  /*2e40*/  @!P2 LEA R32, P5, R31.reuse, c[0x0][0x258], 0x2 ;  /* 0x000096001f20aa11 */ /* 0x040fe800078a10ff */
[----:B------:R-:W-:Y:S02]  /*2e50*/  @!P2 LEA.HI.X R33, R31, c[0x0][0x25c], R30, 0x2, P5 ;  /* 0x000097001f21aa11 */ /* 0x000fe400028f141e */
[----:B------:R-:W-:Y:S02]  /*2e60*/  IADD3.X R30, R233, UR15, RZ, P6, !PT ;  /* 0x0000000fe91e7c10 */ /* 0x000fe4000b7fe4ff */
[C---:B------:R-:W-:Y:S02]  /*2e70*/  LEA R34, P6, R29.reuse, c[0x0][0x160], 0x1 ;  /* 0x000058001d227a11 */ /* 0x040fe400078c08ff */
[----:B-----5:R-:W-:Y:S02]  /*2e80*/  IADD3 R31, -R206, UR4, RZ ;  /* 0x00000004ce1f7c10 */ /* 0x020fe4000fffe1ff */
[----:B------:R-:W-:Y:S02]  /*2e90*/  LEA R36, P5, R2, c[0x0][0x160], 0x1 ;  /* 0x0000580002247a11 */ /* 0x000fe400078a08ff */
[----:B------:R-:W-:Y:S01]  /*2ea0*/  LEA.HI.X R35, R29, c[0x0][0x164], R3, 0x1, P6 ;  /* 0x000059001d237a11 */ /* 0x000fe200030f0c03 */
[----:B------:R-:W-:Y:S01]  /*2eb0*/  IMAD.SHL.U32 R29, R246, 0x4, RZ ;  /* 0x00000004f61d7824 */ /* 0x000fe200078e00ff */
[C---:B------:R-:W-:Y:S02]  /*2ec0*/  ISETP.LT.OR P6, PT, R31.reuse, 0x1, P4 ;  /* 0x000000011f00780c */ /* 0x040fe400027c1670 */
[----:B------:R-:W-:Y:S02]  /*2ed0*/  IADD3 R3, R234, 0x6080, RZ ;  /* 0x00006080ea037810 */ /* 0x000fe40007ffe0ff */
[----:B------:R-:W-:Y:S01]  /*2ee0*/  LEA.HI.X R37, R2, c[0x0][0x164], R30, 0x1, P5 ;  /* 0x0000590002257a11 */ /* 0x000fe200028f0c1e */
[----:B------:R-:W-:Y:S01]  /*2ef0*/  IMAD.U32 R2, RZ, RZ, UR14 ;  /* 0x0000000eff027e24 */ /* 0x000fe2000f8e00ff */
[C---:B------:R-:W-:Y:S03]  /*2f00*/  ISETP.LT.OR P5, PT, R31.reuse, 0x1, P3 ;  /* 0x000000011f00780c */ /* 0x040fe60001fa1670 */
[----:B------:R-:W-:Y:S02]  /*2f10*/  IMAD R2, R2, 0x4000, R3 ;  /* 0x0000400002027824 */ /* 0x000fe400078e0203 */
[----:B------:R-:W-:Y:S03]  /*2f20*/  IMAD.U32 R3, RZ, RZ, UR14 ;  /* 0x0000000eff037e24 */ /* 0x000fe6000f8e00ff */
[----:B------:R-:W-:Y:S01]  /*2f30*/  @!PT LDS RZ, [RZ] ;  /* 0x00000000fffff984 */ /* 0x000fe20000000800 */
[----:B------:R-:W-:Y:S01]  /*2f40*/  @!PT LDS RZ, [RZ] ;  /* 0x00000000fffff984 */ /* 0x000fe20000000800 */
[----:B------:R-:W-:Y:S01]  /*2f50*/  @!PT LDS RZ, [RZ] ;  /* 0x00000000fffff984 */ /* 0x000fe20000000800 */
[----:B------:R4:W-:Y:S01]  /*2f60*/  LDGSTS.E.BYPASS.LTC128B.128 [R2], [R36.64], !P6 ;  /* 0x0000000024027fae */ /* 0x0009e2000f101d50 */
[----:B------:R-:W-:Y:S01]  /*2f70*/  ISETP.LT.OR P6, PT, R31, 0x21, P4 ;  /* 0x000000211f00780c */ /* 0x000fe200027c1670 */
[----:B------:R-:W-:Y:S03]  /*2f80*/  @!P2 IMAD R3, R3, 0x40, R29 ;  /* 0x000000400303a824 */ /* 0x000fe600078e021d */
[----:B------:R4:W-:Y:S01]  /*2f90*/  LDGSTS.E.BYPASS.LTC128B.128 [R2+0x2000], [R36.64+0x80], !P5 ;  /* 0x0200008024027fae */ /* 0x0009e2000e901d50 */
[----:B------:R-:W-:Y:S01]  /*2fa0*/  ISETP.LT.OR P5, PT, R31, 0x21, P3 ;  /* 0x000000211f00780c */ /* 0x000fe20001fa1670 */
[----:B------:R-:W-:Y:S07]  /*2fb0*/  @!P2 IMAD.SHL.U32 R3, R3, 0x4, RZ ;  /* 0x000000040303a824 */ /* 0x000fee00078e00ff */
[----:B------:R4:W-:Y:S05]  /*2fc0*/  LDGSTS.E.BYPASS.LTC128B.128 [R2+0x1000], [R34.64], !P6 ;  /* 0x0100000022027fae */ /* 0x0009ea000f101d50 */
[----:B------:R4:W-:Y:S04]  /*2fd0*/  LDGSTS.E.BYPASS.LTC128B.128 [R2+0x3000], [R34.64+0x80], !P5 ;  /* 0x0300008022027fae */ /* 0x0009e8000e901d50 */
[----:B------:R4:W-:Y:S02]  /*2fe0*/  @!P2 LDGSTS.E.BYPASS.LTC128B.128 [R3+0x12080], [R32.64] ;  /* 0x120800002003afae */ /* 0x0009e4000b901d50 */
.L_x_681:
[----:B----4-:R-:W-:Y:S01]  /*2ff0*/  IMAD.MOV.U32 R3, RZ, RZ, -0x60 ;  /* 0xffffffa0ff037424 */ /* 0x010fe200078e00ff */
[----:B------:R-:W0:Y:S01]  /*3000*/  LDGDEPBAR ;  /* 0x00000000000079af */ /* 0x000e220000000000 */
[----:B------:R-:W-:Y:S02]  /*3010*/  IMAD.U32 R2, RZ, RZ, UR7 ;  /* 0x00000007ff027e24 */ /* 0x000fe4000f8e00ff */
[----:B------:R-:W-:Y:S02]  /*3020*/  IMAD R3, R238, R3, c[0x0][0x198] ;  /* 0x00006600ee037624 */ /* 0x000fe400078e0203 */
[----:B------:R-:W-:Y:S02]  /*3030*/  IMAD.MOV.U32 R29, RZ, RZ, 0x1 ;  /* 0x00000001ff1d7424 */ /* 0x000fe400078e00ff */
[----:B------:R-:W-:Y:S05]  /*3040*/  IMAD R2, R2, 0x40, R3 ;  /* 0x0000004002027824 */ /* 0x000fea00078e0203 */
[----:B------:R-:W-:Y:S04]  /*3050*/  IADD3 R2, R2, -c[0x0][0x168], R29 ;  /* 0x80005a0002027a10 */ /* 0x000fe80007ffe01d */
[----:B------:R-:W-:Y:S04]  /*3060*/  IADD3 R205, -R251, R249, R2 ;  /* 0x000000f9fbcd7210 */ /* 0x000fe80007ffe102 */
[C---:B------:R-:W-:Y:S02]  /*3070*/  IMNMX R31, R252.reuse, R205, PT ;  /* 0x000000cdfc1f7217 */ /* 0x040fe40003800200 */
[----:B------:R-:W-:Y:S02]  /*3080*/  IADD3 R34, R205, 0x8, RZ ;  /* 0x00000008cd227810 */ /* 0x000fe40007ffe0ff */
[C---:B------:R-:W-:Y:S02]  /*3090*/  ISETP.GT.AND P6, PT, R31.reuse, RZ, PT ;  /* 0x000000ff1f00720c */ /* 0x040fe40003fc4270 */
[----:B------:R-:W-:Y:S02]  /*30a0*/  IMNMX R34, R252, R34, PT ;  /* 0x00000022fc227217 */ /* 0x000fe40003800200 */
[----:B------:R-:W-:Y:S02]  /*30b0*/  ISETP.GT.AND P5, PT, R31, 0x1, PT ;  /* 0x000000011f00780c */ /* 0x000fe40003fa4270 */
[----:B------:R-:W-:Y:S02]  /*30c0*/  FSEL R207, R4, -INF , P6 ;  /* 0xff80000004cf7808 */ /* 0x000fe40003000000 */
[C---:B------:R-:W-:Y:S02]  /*30d0*/  ISETP.GT.AND P6, PT, R34.reuse, RZ, PT ;  /* 0x000000ff2200720c */ /* 0x040fe40003fc4270 */
[----:B------:R-:W-:Y:S01]  /*30e0*/  FSEL R206, R5, -INF , P5 ;  /* 0xff80000005ce7808 */ /* 0x000fe20002800000 */
[--C-:B------:R-:W-:Y:S01]  /*30f0*/  FFMA.FTZ R207, R207, c[0x0][0x29c], -R28.reuse ;  /* 0x0000a700cfcf7a23 */ /* 0x100fe2000001081c */
[----:B------:R-:W-:Y:S02]  /*3100*/  ISETP.GT.AND P5, PT, R34, 0x1, PT ;  /* 0x000000012200780c */ /* 0x000fe40003fa4270 */
[----:B------:R-:W-:Y:S01]  /*3110*/  FSEL R209, R6, -INF , P6 ;  /* 0xff80000006d17808 */ /* 0x000fe20003000000 */
[--C-:B------:R-:W-:Y:S01]  /*3120*/  FFMA.FTZ R206, R206, c[0x0][0x29c], -R28.reuse ;  /* 0x0000a700cece7a23 */ /* 0x100fe2000001081c */
[----:B------:R-:W-:Y:S01]  /*3130*/  FSEL R208, R7, -INF , P5 ;  /* 0xff80000007d07808 */ /* 0x000fe20002800000 */
[----:B------:R-:W4:Y:S01]  /*3140*/  MUFU.EX2 R207, R207 ;  /* 0x000000cf00cf7308 */ /* 0x000f220000000800 */
[-C--:B-1----:R-:W-:Y:S03]  /*3150*/  HMMA.16816.F32 R4, R140, R152.reuse, RZ ;  /* 0x000000988c04723c */ /* 0x082fe600000018ff */
[----:B------:R-:W-:Y:S01]  /*3160*/  ISETP.GT.AND P6, PT, R31, 0x20, PT ;  /* 0x000000201f00780c */ /* 0x000fe20003fc4270 */
[--C-:B------:R-:W-:Y:S01]  /*3170*/  FFMA.FTZ R209, R209, c[0x0][0x29c], -R139.reuse ;  /* 0x0000a700d1d17a23 */ /* 0x100fe2000001088b */
[----:B------:R-:W-:Y:S01]  /*3180*/  ISETP.GT.AND P5, PT, R31, 0x21, PT ;  /* 0x000000211f00780c */ /* 0x000fe20003fa4270 */
[--C-:B------:R-:W-:Y:S01]  /*3190*/  FFMA.FTZ R208, R208, c[0x0][0x29c], -R139.reuse ;  /* 0x0000a700d0d07a23 */ /* 0x100fe2000001088b */
[----:B------:R-:W-:Y:S02]  /*31a0*/  FSEL R30, R16, -INF , P6 ;  /* 0xff800000101e7808 */ /* 0x000fe40003000000 */
[C---:B------:R-:W-:Y:S01]  /*31b0*/  ISETP.GT.AND P6, PT, R34.reuse, 0x20, PT ;  /* 0x000000202200780c */ /* 0x040fe20003fc4270 */
[----:B------:R-:W1:Y:S02]  /*31c0*/  MUFU.EX2 R206, R206 ;  /* 0x000000ce00ce7308 */ /* 0x000e640000000800 */
[----:B------:R-:W-:Y:S02]  /*31d0*/  FSEL R29, R17, -INF , P5 ;  /* 0xff800000111d7808 */ /* 0x000fe40002800000 */
[----:B------:R-:W-:Y:S02]  /*31e0*/  ISETP.GT.AND P5, PT, R34, 0x21, PT ;  /* 0x000000212200780c */ /* 0x000fe40003fa4270 */
[----:B------:R-:W-:Y:S02]  /*31f0*/  IADD3 R33, R205, 0x20, RZ ;  /* 0x00000020cd217810 */ /* 0x000fe40007ffe0ff */
[----:B------:R-:W-:Y:S02]  /*3200*/  FSEL R2, R19, -INF , P5 ;  /* 0xff80000013027808 */ /* 0x000fe40002800000 */
[----:B------:R-:W-:Y:S01]  /*3210*/  FSEL R3, R18, -INF , P6 ;  /* 0xff80000012037808 */ /* 0x000fe20003000000 */
[----:B------:R-:W5:Y:S01]  /*3220*/  MUFU.EX2 R209, R209 ;  /* 0x000000d100d17308 */ /* 0x000f620000000800 */
[C---:B---3--:R-:W-:Y:S02]  /*3230*/  HMMA.16816.F32 R16, R144.reuse, R152, RZ ;  /* 0x000000989010723c */ /* 0x048fe400000018ff */
[C---:B------:R-:W-:Y:S02]  /*3240*/  ISETP.GT.AND P6, PT, R31.reuse, 0x40, PT ;  /* 0x000000401f00780c */ /* 0x040fe40003fc4270 */
[----:B------:R-:W-:Y:S02]  /*3250*/  ISETP.GT.AND P5, PT, R31, 0x41, PT ;  /* 0x000000411f00780c */ /* 0x000fe40003fa4270 */
[----:B------:R-:W-:Y:S02]  /*3260*/  IMNMX R33, R252, R33, PT ;  /* 0x00000021fc217217 */ /* 0x000fe40003800200 */
[----:B------:R-:W-:Y:S01]  /*3270*/  FSEL R32, R20, -INF , P6 ;  /* 0xff80000014207808 */ /* 0x000fe20003000000 */
[----:B------:R-:W3:Y:S01]  /*3280*/  MUFU.EX2 R208, R208 ;  /* 0x000000d000d07308 */ /* 0x000ee20000000800 */
[C---:B------:R-:W-:Y:S02]  /*3290*/  ISETP.GT.AND P6, PT, R34.reuse, 0x40, PT ;  /* 0x000000402200780c */ /* 0x040fe40003fc4270 */
[----:B------:R-:W-:Y:S02]  /*32a0*/  FSEL R31, R21, -INF , P5 ;  /* 0xff800000151f7808 */ /* 0x000fe40002800000 */
[----:B------:R-:W-:Y:S02]  /*32b0*/  ISETP.GT.AND P5, PT, R34, 0x41, PT ;  /* 0x000000412200780c */ /* 0x000fe40003fa4270 */
[----:B------:R-:W-:Y:S02]  /*32c0*/  FSEL R213, R22, -INF , P6 ;  /* 0xff80000016d57808 */ /* 0x000fe40003000000 */
[----:B------:R-:W-:Y:S02]  /*32d0*/  FSEL R212, R23, -INF , P5 ;  /* 0xff80000017d47808 */ /* 0x000fe40002800000 */
[-C--:B------:R-:W-:Y:S01]  /*32e0*/  HMMA.16816.F32 R20, R144, R154.reuse, RZ ;  /* 0x0000009a9014723c */ /* 0x080fe200000018ff */
[C---:B------:R-:W-:Y:S02]  /*32f0*/  ISETP.GT.AND P6, PT, R33.reuse, RZ, PT ;  /* 0x000000ff2100720c */ /* 0x040fe40003fc4270 */
[----:B------:R-:W-:Y:S02]  /*3300*/  ISETP.GT.AND P5, PT, R33, 0x1, PT ;  /* 0x000000012100780c */ /* 0x000fe40003fa4270 */
[----:B------:R-:W-:Y:S01]  /*3310*/  FSEL R211, R8, -INF , P6 ;  /* 0xff80000008d37808 */ /* 0x000fe20003000000 */
[--C-:B------:R-:W-:Y:S01]  /*3320*/  FFMA.FTZ R8, R31, c[0x0][0x29c], -R28.reuse ;  /* 0x0000a7001f087a23 */ /* 0x100fe2000001081c */
[----:B------:R-:W-:Y:S01]  /*3330*/  FSEL R210, R9, -INF , P5 ;  /* 0xff80000009d27808 */ /* 0x000fe20002800000 */
[--C-:B------:R-:W-:Y:S01]  /*3340*/  FFMA.FTZ R9, R32, c[0x0][0x29c], -R28.reuse ;  /* 0x0000a70020097a23 */ /* 0x100fe2000001081c */
[C---:B------:R-:W-:Y:S02]  /*3350*/  ISETP.GT.AND P6, PT, R33.reuse, 0x20, PT ;  /* 0x000000202100780c */ /* 0x040fe40003fc4270 */
[----:B------:R-:W-:Y:S01]  /*3360*/  ISETP.GT.AND P5, PT, R33, 0x21, PT ;  /* 0x000000212100780c */ /* 0x000fe20003fa4270 */
[----:B------:R-:W-:Y:S01]  /*3370*/  MUFU.EX2 R8, R8 ;  /* 0x0000000800087308 */ /* 0x000fe20000000800 */
[----:B------:R-:W-:Y:S01]  /*3380*/  FSEL R137, R12, -INF , P6 ;  /* 0xff8000000c897808 */ /* 0x000fe20003000000 */
[--C-:B------:R-:W-:Y:S01]  /*3390*/  FFMA.FTZ R12, R29, c[0x0][0x29c], -R28.reuse ;  /* 0x0000a7001d0c7a23 */ /* 0x100fe2000001081c */
[----:B------:R-:W-:Y:S01]  /*33a0*/  FSEL R136, R13, -INF , P5 ;  /* 0xff8000000d887808 */ /* 0x000fe20002800000 */
[----:B------:R-:W-:Y:S01]  /*33b0*/  FFMA.FTZ R13, R30, c[0x0][0x29c], -R28 ;  /* 0x0000a7001e0d7a23 */ /* 0x000fe2000001081c */
[C---:B------:R-:W-:Y:S01]  /*33c0*/  ISETP.GT.AND P6, PT, R33.reuse, 0x40, PT ;  /* 0x000000402100780c */ /* 0x040fe20003fc4270 */
[C---:B------:R-:W-:Y:S02]  /*33d0*/  HMMA.16816.F32 R28, R140.reuse, R154, RZ ;  /* 0x0000009a8c1c723c */ /* 0x040fe400000018ff */
[----:B------:R-:W-:Y:S02]  /*33e0*/  ISETP.GT.AND P5, PT, R33, 0x41, PT ;  /* 0x000000412100780c */ /* 0x000fe40003fa4270 */
[----:B------:R-:W-:Y:S04]  /*33f0*/  MUFU.EX2 R12, R12 ;  /* 0x0000000c000c7308 */ /* 0x000fe80000000800 */
[-C--:B------:R-:W-:Y:S06]  /*3400*/  HMMA.16816.F32 R32, R140, R156.reuse, RZ ;  /* 0x0000009c8c20723c */ /* 0x080fec00000018ff */
[----:B------:R-:W2:Y:S02]  /*3410*/  MUFU.EX2 R13, R13 ;  /* 0x0000000d000d7308 */ /* 0x000ea40000000800 */
[----:B------:R-:W-:Y:S07]  /*3420*/  HMMA.16816.F32 R36, R144, R156, RZ ;  /* 0x0000009c9024723c */ /* 0x000fee00000018ff */
[--C-:B------:R-:W-:Y:S01]  /*3430*/  FFMA.FTZ R145, R213, c[0x0][0x29c], -R139.reuse ;  /* 0x0000a700d5917a23 */ /* 0x100fe2000001088b */
[-C--:B------:R-:W-:Y:S01]  /*3440*/  HMMA.16816.F32 R4, R148, R158.reuse, R4 ;  /* 0x0000009e9404723c */ /* 0x080fe20000001804 */
[----:B------:R-:W-:Y:S04]  /*3450*/  MUFU.EX2 R9, R9 ;  /* 0x0000000900097308 */ /* 0x000fe80000000800 */
[--C-:B------:R-:W-:Y:S02]  /*3460*/  FFMA.FTZ R144, R212, c[0x0][0x29c], -R139.reuse ;  /* 0x0000a700d4907a23 */ /* 0x100fe4000001088b */
[--C-:B------:R-:W-:Y:S01]  /*3470*/  FFMA.FTZ R147, R3, c[0x0][0x29c], -R139.reuse ;  /* 0x0000a70003937a23 */ /* 0x100fe2000001088b */
[C---:B------:R-:W-:Y:S01]  /*3480*/  HMMA.16816.F32 R16, R160.reuse, R158, R16 ;  /* 0x0000009ea010723c */ /* 0x040fe20000001810 */
[----:B------:R-:W-:Y:S02]  /*3490*/  IMAD.MOV.U32 R3, RZ, RZ, -0x40 ;  /* 0xffffffc0ff037424 */ /* 0x000fe400078e00ff */
[----:B------:R-:W-:Y:S01]  /*34a0*/  MUFU.EX2 R144, R144 ;  /* 0x0000009000907308 */ /* 0x000fe20000000800 */
[----:B------:R-:W-:Y:S01]  /*34b0*/  FFMA.FTZ R146, R2, c[0x0][0x29c], -R139 ;  /* 0x0000a70002927a23 */ /* 0x000fe2000001088b */
[----:B------:R-:W-:Y:S02]  /*34c0*/  FSEL R139, R24, -INF , P6 ;  /* 0xff800000188b7808 */ /* 0x000fe40003000000 */
[----:B------:R-:W-:Y:S01]  /*34d0*/  SEL R3, R3, 0x40, P0 ;  /* 0x0000004003037807 */ /* 0x000fe20000000000 */
[-C--:B------:R-:W-:Y:S04]  /*34e0*/  HMMA.16816.F32 R20, R160, R164.reuse, R20 ;  /* 0x000000a4a014723c */ /* 0x080fe80000001814 */
[----:B------:R-:W-:Y:S01]  /*34f0*/  IMAD.IADD R2, R224, 0x1, R3 ;  /* 0x00000001e0027824 */ /* 0x000fe200078e0203 */
[----:B------:R-:W-:Y:S01]  /*3500*/  MUFU.EX2 R146, R146 ;  /* 0x0000009200927308 */ /* 0x000fe20000000800 */
[----:B------:R-:W-:Y:S01]  /*3510*/  IMAD.IADD R3, R3, 0x1, R0 ;  /* 0x0000000103037824 */ /* 0x000fe200078e0200 */
[----:B------:R-:W-:Y:S01]  /*3520*/  FSEL R24, R25, -INF , P5 ;  /* 0xff80000019187808 */ /* 0x000fe20002800000 */
[C---:B------:R-:W-:Y:S01]  /*3530*/  HMMA.16816.F32 R28, R148.reuse, R164, R28 ;  /* 0x000000a4941c723c */ /* 0x040fe2000000181c */
[----:B------:R-:W-:Y:S03]  /*3540*/  LDSM.16.M88.4 R140, [R2+0xf080] ;  /* 0x00f08000028c783b */ /* 0x000fe60000000200 */
[--C-:B------:R-:W-:Y:S02]  /*3550*/  FFMA.FTZ R25, R139, c[0x0][0x29c], -R138.reuse ;  /* 0x0000a7008b197a23 */ /* 0x100fe4000001088a */
[--C-:B------:R-:W-:Y:S01]  /*3560*/  FFMA.FTZ R24, R24, c[0x0][0x29c], -R138.reuse ;  /* 0x0000a70018187a23 */ /* 0x100fe2000001088a */
[----:B------:R-:W1:Y:S01]  /*3570*/  MUFU.EX2 R147, R147 ;  /* 0x0000009300937308 */ /* 0x000e620000000800 */
[-C--:B------:R-:W-:Y:S07]  /*3580*/  HMMA.16816.F32 R32, R148, R166.reuse, R32 ;  /* 0x000000a69420723c */ /* 0x080fee0000001820 */
[--C-:B------:R-:W-:Y:S01]  /*3590*/  FFMA.FTZ R151, R211, c[0x0][0x29c], -R138.reuse ;  /* 0x0000a700d3977a23 */ /* 0x100fe2000001088a */
[----:B------:R-:W-:Y:S01]  /*35a0*/  HMMA.16816.F32 R36, R160, R166, R36 ;  /* 0x000000a6a024723c */ /* 0x000fe20000001824 */
[----:B------:R-:W-:Y:S03]  /*35b0*/  MUFU.EX2 R24, R24 ;  /* 0x0000001800187308 */ /* 0x000fe60000000800 */
[--C-:B------:R-:W-:Y:S02]  /*35c0*/  FFMA.FTZ R150, R210, c[0x0][0x29c], -R138.reuse ;  /* 0x0000a700d2967a23 */ /* 0x100fe4000001088a */
[--C-:B------:R-:W-:Y:S01]  /*35d0*/  FFMA.FTZ R149, R137, c[0x0][0x29c], -R138.reuse ;  /* 0x0000a70089957a23 */ /* 0x100fe2000001088a */
[----:B------:R-:W-:Y:S01]  /*35e0*/  IADD3 R160, R205, 0x28, RZ ;  /* 0x00000028cda07810 */ /* 0x000fe20007ffe0ff */
[----:B------:R-:W-:Y:S02]  /*35f0*/  FFMA.FTZ R148, R136, c[0x0][0x29c], -R138 ;  /* 0x0000a70088947a23 */ /* 0x000fe4000001088a */
[----:B------:R-:W1:Y:S01]  /*3600*/  LDSM.16.M88.4 R136, [R2+0xe080] ;  /* 0x00e080000288783b */ /* 0x000e620000000200 */
[----:B------:R-:W-:Y:S01]  /*3610*/  MUFU.EX2 R150, R150 ;  /* 0x0000009600967308 */ /* 0x000fe20000000800 */
[----:B------:R-:W-:Y:S04]  /*3620*/  IMNMX R160, R252, R160, PT ;  /* 0x000000a0fca07217 */ /* 0x000fe80003800200 */
[C---:B------:R-:W-:Y:S02]  /*3630*/  ISETP.GT.AND P6, PT, R160.reuse, RZ, PT ;  /* 0x000000ffa000720c */ /* 0x040fe40003fc4270 */
[----:B------:R-:W-:Y:S02]  /*3640*/  ISETP.GT.AND P5, PT, R160, 0x1, PT ;  /* 0x00000001a000780c */ /* 0x000fe40003fa4270 */
[----:B------:R-:W-:Y:S01]  /*3650*/  FSEL R10, R10, -INF , P6 ;  /* 0xff8000000a0a7808 */ /* 0x000fe20003000000 */
[----:B------:R-:W-:Y:S01]  /*3660*/  MUFU.EX2 R148, R148 ;  /* 0x0000009400947308 */ /* 0x000fe20000000800 */
[C---:B------:R-:W-:Y:S02]  /*3670*/  ISETP.GT.AND P6, PT, R160.reuse, 0x20, PT ;  /* 0x00000020a000780c */ /* 0x040fe40003fc4270 */
[----:B------:R-:W-:Y:S02]  /*3680*/  FSEL R11, R11, -INF , P5 ;  /* 0xff8000000b0b7808 */ /* 0x000fe40002800000 */
[----:B------:R-:W-:Y:S02]  /*3690*/  ISETP.GT.AND P5, PT, R160, 0x21, PT ;  /* 0x00000021a000780c */ /* 0x000fe40003fa4270 */
[----:B------:R-:W-:Y:S02]  /*36a0*/  FSEL R14, R14, -INF , P6 ;  /* 0xff8000000e0e7808 */ /* 0x000fe40003000000 */
[----:B------:R-:W-:Y:S01]  /*36b0*/  ISETP.GT.AND P6, PT, R160, 0x40, PT ;  /* 0x00000040a000780c */ /* 0x000fe20003fc4270 */
[----:B------:R-:W-:Y:S01]  /*36c0*/  MUFU.EX2 R151, R151 ;  /* 0x0000009700977308 */ /* 0x000fe20000000800 */
[----:B------:R-:W-:Y:S01]  /*36d0*/  FSEL R15, R15, -INF , P5 ;  /* 0xff8000000f0f7808 */ /* 0x000fe20002800000 */
[--C-:B------:R-:W-:Y:S01]  /*36e0*/  FFMA.FTZ R14, R14, c[0x0][0x29c], -R204.reuse ;  /* 0x0000a7000e0e7a23 */ /* 0x100fe200000108cc */
[----:B------:R-:W-:Y:S02]  /*36f0*/  ISETP.GT.AND P5, PT, R160, 0x41, PT ;  /* 0x00000041a000780c */ /* 0x000fe40003fa4270 */
[----:B------:R-:W-:Y:S01]  /*3700*/  FSEL R26, R26, -INF , P6 ;  /* 0xff8000001a1a7808 */ /* 0x000fe20003000000 */
[--C-:B------:R-:W-:Y:S01]  /*3710*/  FFMA.FTZ R15, R15, c[0x0][0x29c], -R204.reuse ;  /* 0x0000a7000f0f7a23 */ /* 0x100fe200000108cc */
[----:B------:R-:W-:Y:S03]  /*3720*/  FSEL R27, R27, -INF , P5 ;  /* 0xff8000001b1b7808 */ /* 0x000fe60002800000 */
[----:B------:R-:W-:Y:S01]  /*3730*/  MUFU.EX2 R14, R14 ;  /* 0x0000000e000e7308 */ /* 0x000fe20000000800 */
[----:B------:R-:W-:Y:S01]  /*3740*/  FFMA.FTZ R26, R26, c[0x0][0x29c], -R204 ;  /* 0x0000a7001a1a7a23 */ /* 0x000fe200000108cc */
[-C--:B-1----:R-:W-:Y:S08]  /*3750*/  HMMA.16816.F32 R4, R136, R168.reuse, R4 ;  /* 0x000000a88804723c */ /* 0x082ff00000001804 */
[----:B------:R-:W-:Y:S01]  /*3760*/  MUFU.EX2 R15, R15 ;  /* 0x0000000f000f7308 */ /* 0x000fe20000000800 */
[C---:B------:R-:W-:Y:S09]  /*3770*/  HMMA.16816.F32 R16, R140.reuse, R168, R16 ;  /* 0x000000a88c10723c */ /* 0x040ff20000001810 */
[----:B------:R-:W-:Y:S01]  /*3780*/  MUFU.EX2 R26, R26 ;  /* 0x0000001a001a7308 */ /* 0x000fe20000000800 */
[-C--:B------:R-:W-:Y:S09]  /*3790*/  HMMA.16816.F32 R20, R140, R170.reuse, R20 ;  /* 0x000000aa8c14723c */ /* 0x080ff20000001814 */
[----:B------:R-:W-:Y:S01]  /*37a0*/  MUFU.EX2 R149, R149 ;  /* 0x0000009500957308 */ /* 0x000fe20000000800 */
[C---:B------:R-:W-:Y:S09]  /*37b0*/  HMMA.16816.F32 R28, R136.reuse, R170, R28 ;  /* 0x000000aa881c723c */ /* 0x040ff2000000181c */
[----:B------:R-:W-:Y:S01]  /*37c0*/  MUFU.EX2 R145, R145 ;  /* 0x0000009100917308 */ /* 0x000fe20000000800 */
[-C--:B------:R-:W-:Y:S01]  /*37d0*/  HMMA.16816.F32 R32, R136, R172.reuse, R32 ;  /* 0x000000ac8820723c */ /* 0x080fe20000001820 */
[----:B------:R-:W1:Y:S07]  /*37e0*/  LDSM.16.M88.4 R136, [R3+0xe080] ;  /* 0x00e080000388783b */ /* 0x000e6e0000000200 */
[----:B------:R-:W-:Y:S01]  /*37f0*/  HMMA.16816.F32 R36, R140, R172, R36 ;  /* 0x000000ac8c24723c */ /* 0x000fe20000001824 */
[----:B------:R-:W2:Y:S01]  /*3800*/  LDSM.16.M88.4 R140, [R3+0xf080] ;  /* 0x00f08000038c783b */ /* 0x000ea20000000200 */
[----:B------:R-:W-:Y:S06]  /*3810*/  MUFU.EX2 R25, R25 ;  /* 0x0000001900197308 */ /* 0x000fec0000000800 */
        /* <DEDUP_REMOVED lines=39> */
[--C-:B------:R-:W-:Y:S02]  /*3a90*/  FADD.FTZ R7, R7, -R3.reuse ;  /* 0x8000000307077221 */ /* 0x100fe40000010000 */
[-C--:B------:R-:W-:Y:S04]  /*3aa0*/  HMMA.16816.F32 R32, R136, R202.reuse, R32 ;  /* 0x000000ca8820723c */ /* 0x080fe80000001820 */
[--C-:B------:R-:W-:Y:S02]  /*3ab0*/  FADD.FTZ R4, R4, -R2.reuse ;  /* 0x8000000204047221 */ /* 0x100fe40000010000 */
[----:B------:R-:W-:Y:S02]  /*3ac0*/  FADD.FTZ R5, R5, -R2 ;  /* 0x8000000205057221 */ /* 0x000fe40000010000 */
[----:B------:R-:W-:Y:S04]  /*3ad0*/  HMMA.16816.F32 R36, R140, R202, R36 ;  /* 0x000000ca8c24723c */ /* 0x000fe80000001824 */
[--C-:B------:R-:W-:Y:S02]  /*3ae0*/  FFMA.FTZ R137, R10, c[0x0][0x29c], -R204.reuse ;  /* 0x0000a7000a897a23 */ /* 0x100fe400000108cc */
[----:B------:R-:W1:Y:S01]  /*3af0*/  LDS R10, [R249.X4+0x12300] ;  /* 0x01230000f90a7984 */ /* 0x000e620000004800 */
[----:B------:R-:W-:Y:S02]  /*3b00*/  FFMA.FTZ R136, R11, c[0x0][0x29c], -R204 ;  /* 0x0000a7000b887a23 */ /* 0x000fe400000108cc */
[----:B------:R-:W-:Y:S03]  /*3b10*/  MUFU.EX2 R11, R137 ;  /* 0x00000089000b7308 */ /* 0x000fe60000000800 */
[--C-:B------:R-:W-:Y:S02]  /*3b20*/  FADD.FTZ R30, R30, -R3.reuse ;  /* 0x800000031e1e7221 */ /* 0x100fe40000010000 */
[--C-:B------:R-:W-:Y:S02]  /*3b30*/  FADD.FTZ R31, R31, -R3.reuse ;  /* 0x800000031f1f7221 */ /* 0x100fe40000010000 */
[--C-:B------:R-:W-:Y:S02]  /*3b40*/  FADD.FTZ R34, R34, -R3.reuse ;  /* 0x8000000322227221 */ /* 0x100fe40000010000 */
[----:B------:R-:W-:Y:S01]  /*3b50*/  FADD.FTZ R35, R35, -R3 ;  /* 0x8000000323237221 */ /* 0x000fe20000010000 */
[----:B------:R-:W2:Y:S01]  /*3b60*/  MUFU.EX2 R136, R136 ;  /* 0x0000008800887308 */ /* 0x000ea20000000800 */
[----:B----4-:R-:W-:Y:S01]  /*3b70*/  FMUL.FTZ R4, R207, R4 ;  /* 0x00000004cf047220 */ /* 0x010fe20000410000 */
[----:B------:R-:W-:Y:S01]  /*3b80*/  F2FP.PACK_AB R207, R206, R207 ;  /* 0x000000cfcecf723e */ /* 0x000fe200000000ff */
[----:B------:R-:W3:Y:S01]  /*3b90*/  LDS R3, [R249.X4+0x12320] ;  /* 0x01232000f9037984 */ /* 0x000ee20000004800 */
[----:B-----5:R-:W-:Y:S01]  /*3ba0*/  FMUL.FTZ R6, R209, R6 ;  /* 0x00000006d1067220 */ /* 0x020fe20000410000 */
[----:B------:R-:W-:Y:S01]  /*3bb0*/  F2FP.PACK_AB R209, R208, R209 ;  /* 0x000000d1d0d1723e */ /* 0x000fe200000000ff */
[----:B------:R-:W-:Y:S01]  /*3bc0*/  FMUL.FTZ R5, R206, R5 ;  /* 0x00000005ce057220 */ /* 0x000fe20000410000 */
[----:B------:R-:W-:Y:S01]  /*3bd0*/  STS [R250+0x12480], R207 ;  /* 0x012480cffa007388 */ /* 0x000fe20000000800 */
[----:B------:R-:W-:Y:S02]  /*3be0*/  FADD.FTZ R28, R28, -R2 ;  /* 0x800000021c1c7221 */ /* 0x000fe40000010000 */
[----:B------:R-:W-:Y:S01]  /*3bf0*/  FFMA.FTZ R204, R27, c[0x0][0x29c], -R204 ;  /* 0x0000a7001bcc7a23 */ /* 0x000fe200000108cc */
[----:B------:R-:W-:Y:S01]  /*3c00*/  STS [R245], R209 ;  /* 0x000000d1f5007388 */ /* 0x000fe20000000800 */
[----:B------:R-:W-:Y:S01]  /*3c10*/  F2FP.PACK_AB R4, R5, R4 ;  /* 0x000000040504723e */ /* 0x000fe200000000ff */
[--C-:B------:R-:W-:Y:S02]  /*3c20*/  FADD.FTZ R29, R29, -R2.reuse ;  /* 0x800000021d1d7221 */ /* 0x100fe40000010000 */
[--C-:B------:R-:W-:Y:S01]  /*3c30*/  FADD.FTZ R32, R32, -R2.reuse ;  /* 0x8000000220207221 */ /* 0x100fe20000010000 */
[----:B------:R-:W4:Y:S01]  /*3c40*/  MUFU.EX2 R204, R204 ;  /* 0x000000cc00cc7308 */ /* 0x000f220000000800 */
[----:B------:R-:W-:Y:S02]  /*3c50*/  FADD.FTZ R33, R33, -R2 ;  /* 0x8000000221217221 */ /* 0x000fe40000010000 */
[----:B------:R-:W-:Y:S01]  /*3c60*/  FMUL.FTZ R2, R13, R28 ;  /* 0x0000001c0d027220 */ /* 0x000fe20000410000 */
[----:B------:R-:W-:Y:S01]  /*3c70*/  F2FP.PACK_AB R13, R12, R13 ;  /* 0x0000000d0c0d723e */ /* 0x000fe200000000ff */
[----:B------:R-:W-:Y:S01]  /*3c80*/  FMUL.FTZ R30, R147, R30 ;  /* 0x0000001e931e7220 */ /* 0x000fe20000410000 */
[----:B------:R-:W-:Y:S01]  /*3c90*/  F2FP.PACK_AB R147, R146, R147 ;  /* 0x000000939293723e */ /* 0x000fe200000000ff */
[----:B------:R-:W-:Y:S01]  /*3ca0*/  FMUL.FTZ R208, R208, R7 ;  /* 0x00000007d0d07220 */ /* 0x000fe20000410000 */
[----:B--2---:R-:W-:Y:S01]  /*3cb0*/  F2FP.PACK_AB R5, R136, R11 ;  /* 0x0000000b8805723e */ /* 0x004fe200000000ff */
[----:B------:R-:W-:Y:S01]  /*3cc0*/  FMUL.FTZ R32, R9, R32 ;  /* 0x0000002009207220 */ /* 0x000fe20000410000 */
[----:B------:R-:W-:Y:S01]  /*3cd0*/  F2FP.PACK_AB R7, R15, R14 ;  /* 0x0000000e0f07723e */ /* 0x000fe200000000ff */
[--C-:B-1----:R-:W-:Y:S01]  /*3ce0*/  FADD.FTZ R16, R16, -R10.reuse ;  /* 0x8000000a10107221 */ /* 0x102fe20000010000 */
[----:B------:R-:W-:Y:S01]  /*3cf0*/  F2FP.PACK_AB R9, R8, R9 ;  /* 0x000000090809723e */ /* 0x000fe200000000ff */
[--C-:B------:R-:W-:Y:S01]  /*3d00*/  FADD.FTZ R20, R20, -R10.reuse ;  /* 0x8000000a14147221 */ /* 0x100fe20000010000 */
[----:B------:R-:W-:Y:S01]  /*3d10*/  F2FP.PACK_AB R6, R208, R6 ;  /* 0x00000006d006723e */ /* 0x000fe200000000ff */
[----:B------:R-:W-:Y:S01]  /*3d20*/  FMUL.FTZ R16, R151, R16 ;  /* 0x0000001097107220 */ /* 0x000fe20000410000 */
[----:B------:R-:W-:Y:S01]  /*3d30*/  F2FP.PACK_AB R151, R150, R151 ;  /* 0x000000979697723e */ /* 0x000fe200000000ff */
[----:B------:R-:W-:Y:S01]  /*3d40*/  FMUL.FTZ R20, R149, R20 ;  /* 0x0000001495147220 */ /* 0x000fe20000410000 */
[----:B------:R-:W-:Y:S01]  /*3d50*/  F2FP.PACK_AB R149, R148, R149 ;  /* 0x000000959495723e */ /* 0x000fe200000000ff */
[--C-:B------:R-:W-:Y:S02]  /*3d60*/  FADD.FTZ R36, R36, -R10.reuse ;  /* 0x8000000a24247221 */ /* 0x100fe40000010000 */
[----:B------:R-:W-:Y:S01]  /*3d70*/  STS [R250+0x12c80], R151 ;  /* 0x012c8097fa007388 */ /* 0x000fe20000000800 */
[----:B------:R-:W-:Y:S01]  /*3d80*/  FMUL.FTZ R34, R145, R34 ;  /* 0x0000002291227220 */ /* 0x000fe20000410000 */
[----:B------:R-:W-:Y:S01]  /*3d90*/  F2FP.PACK_AB R145, R144, R145 ;  /* 0x000000919091723e */ /* 0x000fe200000000ff */
[----:B------:R-:W-:Y:S01]  /*3da0*/  FMUL.FTZ R36, R25, R36 ;  /* 0x0000002419247220 */ /* 0x000fe20000410000 */
[----:B------:R4:W-:Y:S01]  /*3db0*/  STS [R245+0x800], R5 ;  /* 0x00080005f5007388 */ /* 0x0009e20000000800 */
[----:B------:R-:W-:Y:S01]  /*3dc0*/  F2FP.PACK_AB R25, R24, R25 ;  /* 0x000000191819723e */ /* 0x000fe200000000ff */
[--C-:B------:R-:W-:Y:S02]  /*3dd0*/  FADD.FTZ R17, R17, -R10.reuse ;  /* 0x8000000a11117221 */ /* 0x100fe40000010000 */
[----:B------:R-:W-:Y:S01]  /*3de0*/  STS [R250+0x13480], R13 ;  /* 0x0134800dfa007388 */ /* 0x000fe20000000800 */
[--C-:B---3--:R-:W-:Y:S02]  /*3df0*/  FADD.FTZ R18, R18, -R3.reuse ;  /* 0x8000000312127221 */ /* 0x108fe40000010000 */
[----:B------:R-:W-:Y:S01]  /*3e00*/  FMUL.FTZ R17, R150, R17 ;  /* 0x0000001196117220 */ /* 0x000fe20000410000 */
[----:B------:R-:W-:Y:S01]  /*3e10*/  STS [R245+0x1000], R147 ;  /* 0x00100093f5007388 */ /* 0x000fe20000000800 */
[--C-:B------:R-:W-:Y:S02]  /*3e20*/  FADD.FTZ R19, R19, -R3.reuse ;  /* 0x8000000313137221 */ /* 0x100fe40000010000 */
[----:B------:R-:W-:Y:S01]  /*3e30*/  FMUL.FTZ R18, R11, R18 ;  /* 0x000000120b127220 */ /* 0x000fe20000410000 */
[----:B------:R-:W-:Y:S01]  /*3e40*/  STS [R250+0x13c80], R149 ;  /* 0x013c8095fa007388 */ /* 0x000fe20000000800 */
[----:B------:R-:W-:Y:S01]  /*3e50*/  FMUL.FTZ R19, R136, R19 ;  /* 0x0000001388137220 */ /* 0x000fe20000410000 */
[----:B------:R-:W-:Y:S01]  /*3e60*/  F2FP.PACK_AB R16, R17, R16 ;  /* 0x000000101110723e */ /* 0x000fe200000000ff */
[----:B------:R-:W-:Y:S01]  /*3e70*/  FMUL.FTZ R29, R12, R29 ;  /* 0x0000001d0c1d7220 */ /* 0x000fe20000410000 */
[----:B------:R-:W-:Y:S01]  /*3e80*/  STS [R245+0x1800], R7 ;  /* 0x00180007f5007388 */ /* 0x000fe20000000800 */
[----:B------:R-:W-:Y:S01]  /*3e90*/  FMUL.FTZ R31, R146, R31 ;  /* 0x0000001f921f7220 */ /* 0x000fe20000410000 */
[----:B------:R-:W-:Y:S01]  /*3ea0*/  F2FP.PACK_AB R18, R19, R18 ;  /* 0x000000121312723e */ /* 0x000fe200000000ff */
[--C-:B------:R-:W-:Y:S01]  /*3eb0*/  FADD.FTZ R21, R21, -R10.reuse ;  /* 0x8000000a15157221 */ /* 0x100fe20000010000 */
[----:B------:R-:W-:Y:S01]  /*3ec0*/  STS [R250+0x14480], R9 ;  /* 0x01448009fa007388 */ /* 0x000fe20000000800 */
[----:B------:R-:W-:Y:S01]  /*3ed0*/  F2FP.PACK_AB R2, R29, R2 ;  /* 0x000000021d02723e */ /* 0x000fe200000000ff */
[--C-:B------:R-:W-:Y:S01]  /*3ee0*/  FADD.FTZ R22, R22, -R3.reuse ;  /* 0x8000000316167221 */ /* 0x100fe20000010000 */
[----:B------:R-:W-:Y:S01]  /*3ef0*/  F2FP.PACK_AB R30, R31, R30 ;  /* 0x0000001e1f1e723e */ /* 0x000fe200000000ff */
[----:B------:R-:W-:Y:S01]  /*3f00*/  STS [R245+0x2000], R145 ;  /* 0x00200091f5007388 */ /* 0x000fe20000000800 */
[----:B----4-:R-:W-:Y:S01]  /*3f10*/  F2FP.PACK_AB R5, R204, R26 ;  /* 0x0000001acc05723e */ /* 0x010fe200000000ff */
[----:B------:R-:W-:Y:S02]  /*3f20*/  FMUL.FTZ R21, R148, R21 ;  /* 0x0000001594157220 */ /* 0x000fe40000410000 */
[----:B------:R-:W-:Y:S01]  /*3f30*/  STS [R250+0x14c80], R25 ;  /* 0x014c8019fa007388 */ /* 0x000fe20000000800 */
[--C-:B------:R-:W-:Y:S02]  /*3f40*/  FADD.FTZ R23, R23, -R3.reuse ;  /* 0x8000000317177221 */ /* 0x100fe40000010000 */
[----:B------:R-:W-:Y:S01]  /*3f50*/  FMUL.FTZ R22, R14, R22 ;  /* 0x000000160e167220 */ /* 0x000fe20000410000 */
[----:B------:R-:W-:Y:S01]  /*3f60*/  STS [R245+0x2800], R5 ;  /* 0x00280005f5007388 */ /* 0x000fe20000000800 */
[----:B------:R-:W-:Y:S01]  /*3f70*/  FMUL.FTZ R23, R15, R23 ;  /* 0x000000170f177220 */ /* 0x000fe20000410000 */
[----:B------:R-:W-:Y:S01]  /*3f80*/  F2FP.PACK_AB R20, R21, R20 ;  /* 0x000000141514723e */ /* 0x000fe200000000ff */
[----:B------:R-:W-:Y:S01]  /*3f90*/  FMUL.FTZ R33, R8, R33 ;  /* 0x0000002108217220 */ /* 0x000fe20000410000 */
[----:B------:R-:W-:Y:S01]  /*3fa0*/  BAR.SYNC.DEFER_BLOCKING 0x0 ;  /* 0x0000000000007b1d */ /* 0x000fe20000010000 */
        /* <DEDUP_REMOVED lines=10> */
[----:B------:R-:W-:Y:S05]  /*4050*/  FMUL.FTZ R39, R204, R39 ;  /* 0x00000027cc277220 */ /* 0x000fea0000410000 */
[----:B------:R-:W-:Y:S01]  /*4060*/  F2FP.PACK_AB R38, R39, R38 ;  /* 0x000000262726723e */ /* 0x000fe200000000ff */
        /* <DEDUP_REMOVED lines=10> */
[----:B------:R-:W-:Y:S01]  /*4110*/  STS [R250+0x17c80], R36 ;  /* 0x017c8024fa007388 */ /* 0x000fe20000000800 */
[----:B-1----:R-:W-:Y:S03]  /*4120*/  IMAD.SHL.U32 R2, R231, 0x2, RZ ;  /* 0x00000002e7027824 */ /* 0x002fe600078e00ff */
        /* <DEDUP_REMOVED lines=81> */
[----:B------:R-:W-:Y:S01]  /*4640*/  IMAD.U32 R5, RZ, RZ, UR10 ;  /* 0x0000000aff057e24 */ /* 0x000fe2000f8e00ff */
[----:B------:R-:W-:Y:S01]  /*4650*/  ULDC.64 UR4, c[0x0][0x208] ;  /* 0x0000820000047ab9 */ /* 0x000fe20000000a00 */
[----:B------:R-:W3:Y:S01]  /*4660*/  LDL.64 R8, [R1+0x10] ;  /* 0x0000100001087983 */ /* 0x000ee20000100a00 */
[----:B------:R-:W-:Y:S01]  /*4670*/  UIMAD UR15, UR15, UR4, URZ ;  /* 0x000000040f0f72a4 */ /* 0x000fe2000f8e023f */
[----:B------:R-:W-:Y:S01]  /*4680*/  IMAD.U32 R4, RZ, RZ, UR9 ;  /* 0x00000009ff047e24 */ /* 0x000fe2000f8e00ff */
[----:B------:R-:W-:Y:S01]  /*4690*/  UIMAD.WIDE.U32 UR20, UR13, UR4, URZ ;  /* 0x000000040d1472a5 */ /* 0x000fe2000f8e003f */
[----:B------:R-:W4:Y:S01]  /*46a0*/  LDL.64 R20, [R1] ;  /* 0x0000000001147983 */ /* 0x000f220000100a00 */
[----:B------:R-:W-:Y:S02]  /*46b0*/  UIMAD UR15, UR13, UR5, UR15 ;  /* 0x000000050d0f72a4 */ /* 0x000fe4000f8e020f */
[----:B------:R-:W-:Y:S02]  /*46c0*/  USHF.L.U32 UR18, UR13, 0x6, URZ ;  /* 0x000000060d127899 */ /* 0x000fe4000800063f */
[----:B------:R-:W-:Y:S02]  /*46d0*/  USHF.L.U32 UR4, UR20, 0x6, URZ ;  /* 0x0000000614047899 */ /* 0x000fe4000800063f */
[----:B------:R-:W-:Y:S02]  /*46e0*/  UIADD3 UR15, UR21, UR15, URZ ;  /* 0x0000000f150f7290 */ /* 0x000fe4000fffe03f */
[----:B------:R-:W-:Y:S02]  /*46f0*/  IMAD.U32 R6, RZ, RZ, UR18 ;  /* 0x00000012ff067e24 */ /* 0x000fe4000f8e00ff */
[----:B------:R-:W-:Y:S01]  /*4700*/  IADD3 R5, P6, P5, R240, UR4, R5 ;  /* 0x00000004f0057c10 */ /* 0x000fe2000fdde005 */
[----:B------:R-:W-:Y:S01]  /*4710*/  USHF.L.U64.HI UR15, UR20, 0x6, UR15 ;  /* 0x00000006140f7899 */ /* 0x000fe2000801020f */
[----:B---3--:R-:W-:Y:S01]  /*4720*/  IADD3 R7, P1, R8, UR18, RZ ;  /* 0x0000001208077c10 */ /* 0x008fe2000ff3e0ff */
[----:B--2---:R-:W-:Y:S02]  /*4730*/  IMAD.MOV.U32 R14, RZ, RZ, R10 ;  /* 0x000000ffff0e7224 */ /* 0x004fe400078e000a */
[----:B------:R-:W-:Y:S01]  /*4740*/  IMAD.U32 R8, RZ, RZ, UR18 ;  /* 0x00000012ff087e24 */ /* 0x000fe2000f8e00ff */
[----:B------:R-:W-:Y:S01]  /*4750*/  LEA.HI.X.SX32 R6, R6, R239, 0x1, P1 ;  /* 0x000000ef06067211 */ /* 0x000fe200008f0eff */
[----:B------:R-:W-:Y:S01]  /*4760*/  IMAD.MOV.U32 R15, RZ, RZ, R11 ;  /* 0x000000ffff0f7224 */ /* 0x000fe200078e000b */
[----:B------:R-:W-:Y:S02]  /*4770*/  LOP3.LUT P1, RZ, R248, 0x1, RZ, 0xc0, !PT ;  /* 0x00000001f8ff7812 */ /* 0x000fe4000782c0ff */
[----:B----4-:R-:W-:Y:S02]  /*4780*/  IADD3.X R4, R21, UR15, R4, P6, P5 ;  /* 0x0000000f15047c10 */ /* 0x010fe4000b7ea404 */
[C---:B------:R-:W-:Y:S02]  /*4790*/  LEA R10, P5, R7.reuse, c[0x0][0x280], 0x2 ;  /* 0x0000a000070a7a11 */ /* 0x040fe400078a10ff */
[----:B------:R-:W-:Y:S02]  /*47a0*/  IADD3 R8, -R14, c[0x0][0x168], -R8 ;  /* 0x00005a000e087a10 */ /* 0x000fe40007ffe908 */
[----:B------:R-:W-:Y:S02]  /*47b0*/  IADD3 R3, P6, R240, UR4, RZ ;  /* 0x00000004f0037c10 */ /* 0x000fe4000ffde0ff */
[----:B------:R-:W-:Y:S02]  /*47c0*/  LEA.HI.X R11, R7, c[0x0][0x284], R6, 0x2, P5 ;  /* 0x0000a100070b7a11 */ /* 0x000fe400028f1406 */
[C---:B------:R-:W-:Y:S02]  /*47d0*/  ISETP.LT.OR P5, PT, R8.reuse, 0x1, !P1 ;  /* 0x000000010800780c */ /* 0x040fe40004fa1670 */
[----:B------:R-:W-:Y:S02]  /*47e0*/  IADD3.X R6, R21, UR15, RZ, P6, !PT ;  /* 0x0000000f15067c10 */ /* 0x000fe4000b7fe4ff */
[C---:B------:R-:W-:Y:S02]  /*47f0*/  LEA R12, P6, R3.reuse, c[0x0][0x1f0], 0x1 ;  /* 0x00007c00030c7a11 */ /* 0x040fe400078c08ff */
[----:B------:R-:W-:Y:S02]  /*4800*/  ISETP.LT.OR P1, PT, R8, 0x21, !P1 ;  /* 0x000000210800780c */ /* 0x000fe40004f21670 */
[----:B------:R-:W-:Y:S01]  /*4810*/  LEA.HI.X R13, R3, c[0x0][0x1f4], R6, 0x1, P6 ;  /* 0x00007d00030d7a11 */ /* 0x000fe200030f0c06 */
[----:B------:R-:W-:Y:S01]  /*4820*/  @!P2 IMAD.SHL.U32 R3, R246, 0x10, RZ ;  /* 0x00000010f603a824 */ /* 0x000fe200078e00ff */
        /* <DEDUP_REMOVED lines=8> */
[----:B------:R-:W-:Y:S11]  /*48b0*/  ISETP.LT.OR P6, PT, R8, 0x21, !P6 ;  /* 0x000000210800780c */ /* 0x000ff600077c1670 */
[----:B------:R1:W-:Y:S04]  /*48c0*/  LDGSTS.E.BYPASS.LTC128B.128 [R234+0x10080], [R12.64+0x80], !P5 ;  /* 0x100800800cea7fae */ /* 0x0003e8000e901d50 */
[----:B------:R1:W-:Y:S04]  /*48d0*/  LDGSTS.E.BYPASS.LTC128B.128 [R234+0xf080], [R6.64], !P1 ;  /* 0x0f08000006ea7fae */ /* 0x0003e8000c901d50 */
[----:B------:R1:W-:Y:S04]  /*48e0*/  LDGSTS.E.BYPASS.LTC128B.128 [R234+0x11080], [R6.64+0x80], !P6 ;  /* 0x1108008006ea7fae */ /* 0x0003e8000f101d50 */
[----:B------:R1:W-:Y:S02]  /*48f0*/  @!P2 LDGSTS.E.BYPASS.LTC128B.128 [R3+0x12280], [R10.64] ;  /* 0x122800000a03afae */ /* 0x0003e4000b901d50 */
.L_x_682:
[-C--:B-12-4-:R-:W-:Y:S01]  /*4900*/  HMMA.16816.F32 R4, R32, R16.reuse, RZ ;  /* 0x000000102004723c */ /* 0x096fe200000018ff */
[----:B------:R-:W-:Y:S01]  /*4910*/  LDSM.16.M88.4 R140, [R228+0x1800] ;  /* 0x00180000e48c783b */ /* 0x000fe20000000200 */
[----:B------:R-:W-:Y:S01]  /*4920*/  USHF.L.U32 UR7, UR7, 0xd, URZ ;  /* 0x0000000d07077899 */ /* 0x000fe2000800063f */
[----:B------:R-:W-:Y:S01]  /*4930*/  ISETP.GE.AND P5, PT, R226, 0x1, PT ;  /* 0x00000001e200780c */ /* 0x000fe20003fa6270 */
[----:B------:R-:W-:Y:S02]  /*4940*/  UISETP.GE.AND UP0, UPT, UR14, 0x1, UPT ;  /* 0x000000010e00788c */ /* 0x000fe4000bf06270 */
[----:B------:R-:W-:Y:S01]  /*4950*/  LDSM.16.MT88.4 R144, [R2+0x4080] ;  /* 0x004080000290783b */ /* 0x000fe20000004200 */
[----:B------:R-:W-:Y:S01]  /*4960*/  USHF.R.S32.HI UR4, URZ, 0x1f, UR7 ;  /* 0x0000001f3f047899 */ /* 0x000fe20008011407 */
[C---:B------:R-:W-:Y:S03]  /*4970*/  HMMA.16816.F32 R8, R36.reuse, R16, RZ ;  /* 0x000000102408723c */ /* 0x040fe600000018ff */
[----:B------:R-:W-:Y:S05]  /*4980*/  LDSM.16.M88.4 R148, [R227+0x1000] ;  /* 0x00100000e394783b */ /* 0x000fea0000000200 */
        /* <DEDUP_REMOVED lines=18> */
[----:B------:R-:W2:Y:S07]  /*4ab0*/  LDSM.16.MT88.4 R160, [R2+0x1880] ;  /* 0x0018800002a0783b */ /* 0x000eae0000004200 */
        /* <DEDUP_REMOVED lines=10> */
[----:B------:R-:W3:Y:S05]  /*4b60*/  LDSM.16.M88.4 R36, [R228+0x2000] ;  /* 0x00200000e424783b */ /* 0x000eea0000000200 */
[----:B------:R-:W4:Y:S02]  /*4b70*/  LDSM.16.M88.4 R144, [R228+0x2800] ;  /* 0x00280000e490783b */ /* 0x000f240000000200 */
[-C--:B--2---:R-:W-:Y:S08]  /*4b80*/  HMMA.16816.F32 R4, R148, R160.reuse, R4 ;  /* 0x000000a09404723c */ /* 0x084ff00000001804 */
[C---:B------:R-:W-:Y:S08]  /*4b90*/  HMMA.16816.F32 R8, R204.reuse, R160, R8 ;  /* 0x000000a0cc08723c */ /* 0x040ff00000001808 */
[-C--:B------:R-:W-:Y:S08]  /*4ba0*/  HMMA.16816.F32 R12, R204, R162.reuse, R12 ;  /* 0x000000a2cc0c723c */ /* 0x080ff0000000180c */
[C---:B------:R-:W-:Y:S01]  /*4bb0*/  HMMA.16816.F32 R16, R148.reuse, R162, R16 ;  /* 0x000000a29410723c */ /* 0x040fe20000001810 */
[----:B------:R-:W2:Y:S07]  /*4bc0*/  LDSM.16.MT88.4 R160, [R2+0x5080] ;  /* 0x0050800002a0783b */ /* 0x000eae0000004200 */
[-C--:B-1----:R-:W-:Y:S08]  /*4bd0*/  HMMA.16816.F32 R20, R148, R136.reuse, R20 ;  /* 0x000000889414723c */ /* 0x082ff00000001814 */
[C---:B------:R-:W-:Y:S08]  /*4be0*/  HMMA.16816.F32 R24, R204.reuse, R136, R24 ;  /* 0x00000088cc18723c */ /* 0x040ff00000001818 */
[-C--:B------:R-:W-:Y:S01]  /*4bf0*/  HMMA.16816.F32 R28, R204, R138.reuse, R28 ;  /* 0x0000008acc1c723c */ /* 0x080fe2000000181c */
[----:B------:R-:W-:Y:S07]  /*4c00*/  LDSM.16.M88.4 R204, [R227+0x2800] ;  /* 0x00280000e3cc783b */ /* 0x000fee0000000200 */
[----:B------:R-:W-:Y:S01]  /*4c10*/  HMMA.16816.F32 R32, R148, R138, R32 ;  /* 0x0000008a9420723c */ /* 0x000fe20000001820 */
[----:B------:R-:W-:Y:S05]  /*4c20*/  LDSM.16.M88.4 R136, [R227+0x2000] ;  /* 0x00200000e388783b */ /* 0x000fea0000000200 */
[----:B------:R-:W1:Y:S02]  /*4c30*/  LDSM.16.MT88.4 R148, [R2+0x2880] ;  /* 0x002880000294783b */ /* 0x000e640000004200 */
[-C--:B---3--:R-:W-:Y:S08]  /*4c40*/  HMMA.16816.F32 R4, R36, R140.reuse, R4 ;  /* 0x0000008c2404723c */ /* 0x088ff00000001804 */
[C---:B----4-:R-:W-:Y:S07]  /*4c50*/  HMMA.16816.F32 R8, R144.reuse, R140, R8 ;  /* 0x0000008c9008723c */ /* 0x050fee0000001808 */
[----:B------:R-:W-:Y:S01]  /*4c60*/  IMAD.WIDE.U32 R140, R236, c[0x0][0x238], R246 ;  /* 0x00008e00ec8c7a25 */ /* 0x000fe200078e00f6 */
[-C--:B------:R-:W-:Y:S08]  /*4c70*/  HMMA.16816.F32 R12, R144, R142.reuse, R12 ;  /* 0x0000008e900c723c */ /* 0x080ff0000000180c */
[C---:B------:R-:W-:Y:S08]  /*4c80*/  HMMA.16816.F32 R16, R36.reuse, R142, R16 ;  /* 0x0000008e2410723c */ /* 0x040ff00000001810 */
[-C--:B--2---:R-:W-:Y:S08]  /*4c90*/  HMMA.16816.F32 R20, R36, R160.reuse, R20 ;  /* 0x000000a02414723c */ /* 0x084ff00000001814 */
[C---:B------:R-:W-:Y:S08]  /*4ca0*/  HMMA.16816.F32 R24, R144.reuse, R160, R24 ;  /* 0x000000a09018723c */ /* 0x040ff00000001818 */
[-C--:B------:R-:W-:Y:S08]  /*4cb0*/  HMMA.16816.F32 R28, R144, R162.reuse, R28 ;  /* 0x000000a2901c723c */ /* 0x080ff0000000181c */
[----:B------:R-:W-:Y:S01]  /*4cc0*/  HMMA.16816.F32 R32, R36, R162, R32 ;  /* 0x000000a22420723c */ /* 0x000fe20000001820 */
[----:B------:R2:W3:Y:S07]  /*4cd0*/  LDSM.16.MT88.4 R36, [R2+0x5880] ;  /* 0x005880000224783b */ /* 0x0004ee0000004200 */
[-C--:B-1----:R-:W-:Y:S08]  /*4ce0*/  HMMA.16816.F32 R4, R136, R148.reuse, R4 ;  /* 0x000000948804723c */ /* 0x082ff00000001804 */
[C---:B------:R-:W-:Y:S08]  /*4cf0*/  HMMA.16816.F32 R8, R204.reuse, R148, R8 ;  /* 0x00000094cc08723c */ /* 0x040ff00000001808 */
[-C--:B------:R-:W-:Y:S04]  /*4d00*/  HMMA.16816.F32 R12, R204, R150.reuse, R12 ;  /* 0x00000096cc0c723c */ /* 0x080fe8000000180c */
[----:B--2---:R-:W-:Y:S04]  /*4d10*/  SHF.R.S32.HI R2, RZ, 0x1f, R236 ;  /* 0x0000001fff027819 */ /* 0x004fe800000114ec */
[C---:B------:R-:W-:Y:S04]  /*4d20*/  HMMA.16816.F32 R16, R136.reuse, R150, R16 ;  /* 0x000000968810723c */ /* 0x040fe80000001810 */
[----:B------:R-:W-:Y:S04]  /*4d30*/  IMAD R2, R2, c[0x0][0x238], RZ ;  /* 0x00008e0002027a24 */ /* 0x000fe800078e02ff */
[----:B------:R-:W-:Y:S01]  /*4d40*/  IMAD R2, R236, c[0x0][0x23c], R2 ;  /* 0x00008f00ec027a24 */ /* 0x000fe200078e0202 */
[-C--:B---3--:R-:W-:Y:S03]  /*4d50*/  HMMA.16816.F32 R20, R136, R36.reuse, R20 ;  /* 0x000000248814723c */ /* 0x088fe60000001814 */
[----:B------:R-:W-:Y:S01]  /*4d60*/  IMAD.IADD R141, R141, 0x1, R2 ;  /* 0x000000018d8d7824 */ /* 0x000fe200078e0202 */
[----:B------:R-:W-:Y:S03]  /*4d70*/  SHF.R.S32.HI R2, RZ, 0x1f, R237 ;  /* 0x0000001fff027819 */ /* 0x000fe600000114ed */
[C---:B------:R-:W-:Y:S01]  /*4d80*/  IMAD.WIDE.U32 R140, R237.reuse, c[0x0][0x240], R140 ;  /* 0x00009000ed8c7a25 */ /* 0x040fe200078e008c */
[C---:B------:R-:W-:Y:S04]  /*4d90*/  HMMA.16816.F32 R24, R204.reuse, R36, R24 ;  /* 0x00000024cc18723c */ /* 0x040fe80000001818 */
[----:B------:R-:W-:Y:S01]  /*4da0*/  IMAD R3, R2, c[0x0][0x240], RZ ;  /* 0x0000900002037a24 */ /* 0x000fe200078e02ff */
[----:B------:R-:W-:Y:S01]  /*4db0*/  IADD3 R2, P1, R140, UR7, RZ ;  /* 0x000000078c027c10 */ /* 0x000fe2000ff3e0ff */
[----:B------:R-:W-:Y:S02]  /*4dc0*/  UMOV UR7, UR13 ;  /* 0x0000000d00077c82 */ /* 0x000fe40008000000 */
[-C--:B------:R-:W-:Y:S04]  /*4dd0*/  HMMA.16816.F32 R28, R204, R38.reuse, R28 ;  /* 0x00000026cc1c723c */ /* 0x080fe8000000181c */
[----:B------:R-:W-:Y:S04]  /*4de0*/  IMAD R3, R237, c[0x0][0x244], R3 ;  /* 0x00009100ed037a24 */ /* 0x000fe800078e0203 */
[----:B------:R-:W-:Y:S01]  /*4df0*/  HMMA.16816.F32 R32, R136, R38, R32 ;  /* 0x000000268820723c */ /* 0x000fe20000001820 */
[----:B------:R-:W-:Y:S03]  /*4e00*/  LDSM.16.MT88.4 R36, [R229+0x17880] ;  /* 0x01788000e524783b */ /* 0x000fe60000004200 */
[----:B------:R-:W-:Y:S01]  /*4e10*/  IADD3.X R3, R141, UR4, R3, P1, !PT ;  /* 0x000000048d037c10 */ /* 0x000fe20008ffe403 */
[----:B------:R-:W-:Y:S01]  /*4e20*/  UIADD3 UR4, UR14, 0x1, URZ ;  /* 0x000000010e047890 */ /* 0x000fe2000fffe03f */
[C---:B------:R-:W-:Y:S03]  /*4e30*/  LEA R140, P1, R2.reuse, c[0x0][0x220], 0x2 ;  /* 0x00008800028c7a11 */ /* 0x040fe600078210ff */
[----:B------:R-:W-:Y:S03]  /*4e40*/  USEL UR14, UR4, URZ, !UP0 ;  /* 0x0000003f040e7287 */ /* 0x000fe6000c000000 */
[----:B------:R-:W-:Y:S01]  /*4e50*/  LEA.HI.X R141, R2, c[0x0][0x224], R3, 0x2, P1 ;  /* 0x00008900028d7a11 */ /* 0x000fe200008f1403 */
[C---:B------:R-:W-:Y:S01]  /*4e60*/  IMAD R2, R226.reuse, 0x2000, R231 ;  /* 0x00002000e2027824 */ /* 0x040fe200078e02e7 */
[----:B------:R-:W-:Y:S02]  /*4e70*/  ISETP.LE.AND P1, PT, R235, UR13, PT ;  /* 0x0000000deb007c0c */ /* 0x000fe4000bf23270 */
[----:B------:R-:W-:Y:S01]  /*4e80*/  IADD3 R226, R226, 0x1, RZ ;  /* 0x00000001e2e27810 */ /* 0x000fe20007ffe0ff */
[----:B------:R-:W-:Y:S01]  /*4e90*/  RED.E.ADD.F32.FTZ.RN.STRONG.GPU [R140.64], R4 ;  /* 0x000000048c00798e */ /* 0x000fe2000c10e790 */
[----:B------:R-:W-:Y:S02]  /*4ea0*/  IMAD.SHL.U32 R2, R2, 0x2, RZ ;  /* 0x0000000202027824 */ /* 0x000fe400078e00ff */
[----:B------:R-:W-:Y:S02]  /*4eb0*/  SEL R226, R226, RZ, !P5 ;  /* 0x000000ffe2e27207 */ /* 0x000fe40006800000 */
[----:B------:R-:W-:Y:S05]  /*4ec0*/  RED.E.ADD.F32.FTZ.RN.STRONG.GPU [R140.64+0x400], R5 ;  /* 0x000400058c00798e */ /* 0x000fea000c10e790 */
        /* <DEDUP_REMOVED lines=12> */
[----:B------:R-:W-:Y:S05]  /*4f90*/  LDSM.16.MT88.4 R4, [R229+0x15480] ;  /* 0x01548000e504783b */ /* 0x000fea0000004200 */
[----:B------:R-:W1:Y:S05]  /*4fa0*/  LDSM.16.MT88.4 R8, [R2+0x6080] ;  /* 0x006080000208783b */ /* 0x000e6a0000004200 */
[----:B------:R-:W-:Y:S05]  /*4fb0*/  RED.E.ADD.F32.FTZ.RN.STRONG.GPU [R140.64+0x3800], R14 ;  /* 0x0038000e8c00798e */ /* 0x000fea000c10e790 */
[----:B------:R-:W-:Y:S05]  /*4fc0*/  RED.E.ADD.F32.FTZ.RN.STRONG.GPU [R140.64+0x3c00], R15 ;  /* 0x003c000f8c00798e */ /* 0x000fea000c10e790 */
[----:B------:R-:W2:Y:S05]  /*4fd0*/  LDSM.16.MT88.4 R12, [R229+0x16480] ;  /* 0x01648000e50c783b */ /* 0x000eaa0000004200 */
[----:B------:R-:W3:Y:S05]  /*4fe0*/  LDSM.16.MT88.4 R16, [R229+0x17480] ;  /* 0x01748000e510783b */ /* 0x000eea0000004200 */
[----:B------:R-:W-:Y:S05]  /*4ff0*/  RED.E.ADD.F32.FTZ.RN.STRONG.GPU [R140.64+0x4000], R20 ;  /* 0x004000148c00798e */ /* 0x000fea000c10e790 */
[----:B------:R-:W-:Y:S05]  /*5000*/  RED.E.ADD.F32.FTZ.RN.STRONG.GPU [R140.64+0x4400], R21 ;  /* 0x004400158c00798e */ /* 0x000fea000c10e790 */
[----:B------:R-:W-:Y:S01]  /*5010*/  RED.E.ADD.F32.FTZ.RN.STRONG.GPU [R140.64+0x4800], R22 ;  /* 0x004800168c00798e */ /* 0x000fe2000c10e790 */
[-C--:B-1----:R-:W-:Y:S04]  /*5020*/  HMMA.16816.F32 R88, R4, R8.reuse, R88 ;  /* 0x000000080458723c */ /* 0x082fe80000001858 */
[----:B------:R-:W-:Y:S05]  /*5030*/  RED.E.ADD.F32.FTZ.RN.STRONG.GPU [R140.64+0x4c00], R23 ;  /* 0x004c00178c00798e */ /* 0x000fea000c10e790 */
[----:B------:R-:W-:Y:S05]  /*5040*/  RED.E.ADD.F32.FTZ.RN.STRONG.GPU [R140.64+0x5000], R24 ;  /* 0x005000188c00798e */ /* 0x000fea000c10e790 */
[----:B------:R-:W-:Y:S01]  /*5050*/  RED.E.ADD.F32.FTZ.RN.STRONG.GPU [R140.64+0x5400], R25 ;  /* 0x005400198c00798e */ /* 0x000fe2000c10e790 */
[-C--:B--2---:R-:W-:Y:S04]  /*5060*/  HMMA.16816.F32 R92, R12, R8.reuse, R92 ;  /* 0x000000080c5c723c */ /* 0x084fe8000000185c */
[----:B------:R-:W1:Y:S05]  /*5070*/  LDSM.16.MT88.4 R20, [R2+0x8080] ;  /* 0x008080000214783b */ /* 0x000e6a0000004200 */
[----:B------:R-:W-:Y:S01]  /*5080*/  RED.E.ADD.F32.FTZ.RN.STRONG.GPU [R140.64+0x5800], R26 ;  /* 0x0058001a8c00798e */ /* 0x000fe2000c10e790 */
[C---:B---3--:R-:W-:Y:S04]  /*5090*/  HMMA.16816.F32 R96, R16.reuse, R8, R96 ;  /* 0x000000081060723c */ /* 0x048fe80000001860 */
[----:B------:R-:W-:Y:S04]  /*50a0*/  RED.E.ADD.F32.FTZ.RN.STRONG.GPU [R140.64+0x5c00], R27 ;  /* 0x005c001b8c00798e */ /* 0x000fe8000c10e790 */
[-C--:B------:R-:W-:Y:S01]  /*50b0*/  HMMA.16816.F32 R100, R16, R10.reuse, R100 ;  /* 0x0000000a1064723c */ /* 0x080fe20000001864 */
[----:B------:R-:W-:Y:S05]  /*50c0*/  RED.E.ADD.F32.FTZ.RN.STRONG.GPU [R140.64+0x6000], R32 ;  /* 0x006000208c00798e */ /* 0x000fea000c10e790 */
[----:B------:R-:W-:Y:S02]  /*50d0*/  RED.E.ADD.F32.FTZ.RN.STRONG.GPU [R140.64+0x6400], R33 ;  /* 0x006400218c00798e */ /* 0x000fe4000c10e790 */
[-C--:B------:R-:W-:Y:S03]  /*50e0*/  HMMA.16816.F32 R104, R12, R10.reuse, R104 ;  /* 0x0000000a0c68723c */ /* 0x080fe60000001868 */
[----:B------:R-:W-:Y:S05]  /*50f0*/  RED.E.ADD.F32.FTZ.RN.STRONG.GPU [R140.64+0x6800], R34 ;  /* 0x006800228c00798e */ /* 0x000fea000c10e790 */
[C---:B------:R-:W-:Y:S01]  /*5100*/  HMMA.16816.F32 R108, R4.reuse, R10, R108 ;  /* 0x0000000a046c723c */ /* 0x040fe2000000186c */
[----:B------:R-:W-:Y:S05]  /*5110*/  RED.E.ADD.F32.FTZ.RN.STRONG.GPU [R140.64+0x6c00], R35 ;  /* 0x006c00238c00798e */ /* 0x000fea000c10e790 */
[----:B------:R-:W-:Y:S02]  /*5120*/  RED.E.ADD.F32.FTZ.RN.STRONG.GPU [R140.64+0x7000], R28 ;  /* 0x0070001c8c00798e */ /* 0x000fe4000c10e790 */
[-C--:B-1----:R-:W-:Y:S03]  /*5130*/  HMMA.16816.F32 R112, R4, R20.reuse, R112 ;  /* 0x000000140470723c */ /* 0x082fe60000001870 */
[----:B------:R-:W-:Y:S05]  /*5140*/  RED.E.ADD.F32.FTZ.RN.STRONG.GPU [R140.64+0x7400], R29 ;  /* 0x0074001d8c00798e */ /* 0x000fea000c10e790 */
[----:B------:R-:W-:Y:S01]  /*5150*/  RED.E.ADD.F32.FTZ.RN.STRONG.GPU [R140.64+0x7800], R30 ;  /* 0x0078001e8c00798e */ /* 0x000fe2000c10e790 */
[-C--:B------:R-:W-:Y:S04]  /*5160*/  HMMA.16816.F32 R116, R12, R20.reuse, R116 ;  /* 0x000000140c74723c */ /* 0x080fe80000001874 */
[----:B------:R-:W-:Y:S04]  /*5170*/  LDSM.16.MT88.4 R24, [R229+0x15880] ;  /* 0x01588000e518783b */ /* 0x000fe80000004200 */
[C---:B------:R-:W-:Y:S01]  /*5180*/  HMMA.16816.F32 R120, R16.reuse, R20, R120 ;  /* 0x000000141078723c */ /* 0x040fe20000001878 */
[----:B------:R-:W-:Y:S05]  /*5190*/  RED.E.ADD.F32.FTZ.RN.STRONG.GPU [R140.64+0x7c00], R31 ;  /* 0x007c001f8c00798e */ /* 0x000fea000c10e790 */
[----:B------:R-:W1:Y:S02]  /*51a0*/  LDSM.16.MT88.4 R28, [R2+0x6880] ;  /* 0x00688000021c783b */ /* 0x000e640000004200 */
[-C--:B------:R-:W-:Y:S03]  /*51b0*/  HMMA.16816.F32 R124, R16, R22.reuse, R124 ;  /* 0x00000016107c723c */ /* 0x080fe6000000187c */
[----:B------:R-:W2:Y:S05]  /*51c0*/  LDSM.16.MT88.4 R32, [R229+0x16880] ;  /* 0x01688000e520783b */ /* 0x000eaa0000004200 */
[-C--:B------:R-:W-:Y:S01]  /*51d0*/  HMMA.16816.F32 R128, R12, R22.reuse, R128 ;  /* 0x000000160c80723c */ /* 0x080fe20000001880 */
[----:B------:R-:W3:Y:S05]  /*51e0*/  LDSM.16.MT88.4 R136, [R2+0x8880] ;  /* 0x008880000288783b */ /* 0x000eea0000004200 */
[----:B------:R-:W-:Y:S02]  /*51f0*/  LDSM.16.MT88.4 R8, [R2+0x7080] ;  /* 0x007080000208783b */ /* 0x000fe40000004200 */
[----:B------:R-:W-:Y:S03]  /*5200*/  HMMA.16816.F32 R132, R4, R22, R132 ;  /* 0x000000160484723c */ /* 0x000fe60000001884 */
[----:B------:R-:W4:Y:S05]  /*5210*/  LDSM.16.MT88.4 R4, [R229+0x15c80] ;  /* 0x015c8000e504783b */ /* 0x000f2a0000004200 */
[----:B------:R-:W5:Y:S05]  /*5220*/  LDSM.16.MT88.4 R12, [R229+0x16c80] ;  /* 0x016c8000e50c783b */ /* 0x000f6a0000004200 */
[----:B------:R-:W3:Y:S05]  /*5230*/  LDSM.16.MT88.4 R16, [R229+0x17c80] ;  /* 0x017c8000e510783b */ /* 0x000eea0000004200 */
[----:B------:R-:W3:Y:S01]  /*5240*/  LDSM.16.MT88.4 R20, [R2+0x9080] ;  /* 0x009080000214783b */ /* 0x000ee20000004200 */
[-C--:B-1----:R-:W-:Y:S04]  /*5250*/  HMMA.16816.F32 R88, R24, R28.reuse, R88 ;  /* 0x0000001c1858723c */ /* 0x082fe80000001858 */
[----:B------:R-:W-:Y:S04]  /*5260*/  LDSM.16.MT88.4 R140, [R229+0x18080] ;  /* 0x01808000e58c783b */ /* 0x000fe80000004200 */
[-C--:B--2---:R-:W-:Y:S08]  /*5270*/  HMMA.16816.F32 R92, R32, R28.reuse, R92 ;  /* 0x0000001c205c723c */ /* 0x084ff0000000185c */
[C---:B------:R-:W-:Y:S08]  /*5280*/  HMMA.16816.F32 R96, R36.reuse, R28, R96 ;  /* 0x0000001c2460723c */ /* 0x040ff00000001860 */
        /* <DEDUP_REMOVED lines=13> */
[-C--:B----4-:R-:W-:Y:S08]  /*5360*/  HMMA.16816.F32 R88, R4, R8.reuse, R88 ;  /* 0x000000080458723c */ /* 0x090ff00000001858 */
[-C--:B-----5:R-:W-:Y:S08]  /*5370*/  HMMA.16816.F32 R92, R12, R8.reuse, R92 ;  /* 0x000000080c5c723c */ /* 0x0a0ff0000000185c */
[C---:B------:R-:W-:Y:S08]  /*5380*/  HMMA.16816.F32 R96, R16.reuse, R8, R96 ;  /* 0x000000081060723c */ /* 0x040ff00000001860 */
[-C--:B------:R-:W-:Y:S08]  /*5390*/  HMMA.16816.F32 R100, R16, R10.reuse, R100 ;  /* 0x0000000a1064723c */ /* 0x080ff00000001864 */
[-C--:B------:R-:W-:Y:S08]  /*53a0*/  HMMA.16816.F32 R104, R12, R10.reuse, R104 ;  /* 0x0000000a0c68723c */ /* 0x080ff00000001868 */
[C---:B------:R-:W-:Y:S08]  /*53b0*/  HMMA.16816.F32 R108, R4.reuse, R10, R108 ;  /* 0x0000000a046c723c */ /* 0x040ff0000000186c */
[-C--:B------:R-:W-:Y:S08]  /*53c0*/  HMMA.16816.F32 R112, R4, R20.reuse, R112 ;  /* 0x000000140470723c */ /* 0x080ff00000001870 */
        /* <DEDUP_REMOVED lines=67> */
.L_x_680:
        /* <DEDUP_REMOVED lines=18> */
[----:B------:R-:W-:Y:S01]  /*5920*/  LEA.HI R3, R0, R246, RZ, 0x4 ;  /* 0x000000f600037211 */ /* 0x000fe200078f20ff */
[----:B------:R-:W-:Y:S01]  /*5930*/  IMAD.SHL.U32 R8, R5, 0x40, RZ ;  /* 0x0000004005087824 */ /* 0x000fe200078e00ff */
[----:B------:R-:W-:Y:S01]  /*5940*/  SHF.R.U32.HI R7, RZ, 0x3, R7 ;  /* 0x00000003ff077819 */ /* 0x000fe20000011607 */
[----:B------:R-:W-:Y:S01]  /*5950*/  IMAD.IADD R6, R246, 0x1, -R6 ;  /* 0x00000001f6067824 */ /* 0x000fe200078e0a06 */
[----:B------:R-:W-:-:S02]  /*5960*/  LOP3.LUT R2, R3, 0xfffffff0, RZ, 0xc0, !PT ;  /* 0xfffffff003027812 */ /* 0x000fc400078ec0ff */
[----:B------:R-:W-:Y:S01]  /*5970*/  LOP3.LUT R8, R8, 0x1c0, RZ, 0xc0, !PT ;  /* 0x000001c008087812 */ /* 0x000fe200078ec0ff */
[----:B------:R-:W-:Y:S01]  /*5980*/  IMAD R4, R4, 0x200, R6 ;  /* 0x0000020004047824 */ /* 0x000fe200078e0206 */
[----:B------:R-:W-:Y:S01]  /*5990*/  LEA.HI R0, R0, R246, RZ, 0x7 ;  /* 0x000000f600007211 */ /* 0x000fe200078f38ff */
[----:B------:R-:W-:Y:S01]  /*59a0*/  IMAD.IADD R2, R246, 0x1, -R2 ;  /* 0x00000001f6027824 */ /* 0x000fe200078e0a02 */
[----:B------:R-:W-:Y:S02]  /*59b0*/  LOP3.LUT R7, R8, 0x18, R7, 0xf8, !PT ;  /* 0x0000001808077812 */ /* 0x000fe400078ef807 */
[----:B------:R-:W-:Y:S01]  /*59c0*/  SHF.R.U32.HI R8, RZ, 0x3, R8 ;  /* 0x00000003ff087819 */ /* 0x000fe20000011608 */
[----:B------:R-:W-:Y:S01]  /*59d0*/  IMAD.SHL.U32 R0, R0, 0x4, RZ ;  /* 0x0000000400007824 */ /* 0x000fe200078e00ff */
[----:B------:R-:W-:Y:S02]  /*59e0*/  SHF.R.S32.HI R6, RZ, 0x4, R3 ;  /* 0x00000004ff067819 */ /* 0x000fe40000011403 */
[----:B------:R-:W-:-:S02]  /*59f0*/  SHF.R.S32.HI R3, RZ, 0x1f, R2 ;  /* 0x0000001fff037819 */ /* 0x000fc40000011402 */
[----:B------:R-:W-:Y:S02]  /*5a00*/  LOP3.LUT R7, R7, R8, RZ, 0x3c, !PT ;  /* 0x0000000807077212 */ /* 0x000fe400078e3cff */
[----:B------:R-:W-:Y:S01]  /*5a10*/  LOP3.LUT P0, RZ, R5, 0x4, RZ, 0xc0, !PT ;  /* 0x0000000405ff7812 */ /* 0x000fe2000780c0ff */
[----:B------:R-:W-:Y:S01]  /*5a20*/  IMAD.SHL.U32 R5, R6, 0x40, RZ ;  /* 0x0000004006057824 */ /* 0x000fe200078e00ff */
[----:B------:R-:W-:Y:S01]  /*5a30*/  LEA.HI R3, R3, R2, RZ, 0x3 ;  /* 0x0000000203037211 */ /* 0x000fe200078f18ff */
[----:B------:R-:W-:Y:S01]  /*5a40*/  IMAD.U32 R4, R4, 0x2, R7 ;  /* 0x0000000204047824 */ /* 0x000fe200078e0007 */
[----:B------:R-:W-:Y:S01]  /*5a50*/  LOP3.LUT R0, R0, 0xfffffe00, RZ, 0xc0, !PT ;  /* 0xfffffe0000007812 */ /* 0x000fe200078ec0ff */
[----:B------:R-:W-:Y:S01]  /*5a60*/  IMAD.SHL.U32 R2, R2, 0x8, RZ ;  /* 0x0000000802027824 */ /* 0x000fe200078e00ff */
[----:B------:R-:W-:Y:S01]  /*5a70*/  SHF.R.S32.HI R3, RZ, 0x3, R3 ;  /* 0x00000003ff037819 */ /* 0x000fe20000011403 */
[----:B------:R-:W-:Y:S01]  /*5a80*/  IMAD.SHL.U32 R4, R4, 0x2, RZ ;  /* 0x0000000204047824 */ /* 0x000fe200078e00ff */
[----:B------:R-:W-:-:S02]  /*5a90*/  F2FP.PACK_AB R42, R43, R42 ;  /* 0x0000002a2b2a723e */ /* 0x000fc400000000ff */
[----:B------:R-:W-:Y:S01]  /*5aa0*/  F2FP.PACK_AB R60, R61, R60 ;  /* 0x0000003c3d3c723e */ /* 0x000fe200000000ff */
[----:B------:R-:W-:Y:S01]  /*5ab0*/  IMAD R0, R3, 0x1800, R0 ;  /* 0x0000180003007824 */ /* 0x000fe200078e0200 */
[C---:B------:R-:W-:Y:S01]  /*5ac0*/  IADD3 R3, R4.reuse, 0x40, RZ ;  /* 0x0000004004037810 */ /* 0x040fe20007ffe0ff */
[----:B------:R-:W-:Y:S01]  /*5ad0*/  STS [R4+0x6080], R40 ;  /* 0x0060802804007388 */ /* 0x000fe20000000800 */
[----:B------:R-:W-:Y:S02]  /*5ae0*/  F2FP.PACK_AB R62, R63, R62 ;  /* 0x0000003e3f3e723e */ /* 0x000fe400000000ff */
[----:B------:R-:W-:Y:S01]  /*5af0*/  @P0 IADD3 R3, R4, -0x40, RZ ;  /* 0xffffffc004030810 */ /* 0x000fe20007ffe0ff */
        /* <DEDUP_REMOVED lines=15> */
[----:B------:R1:W-:Y:S01]  /*5bf0*/  STS [R3+0x7080], R56 ;  /* 0x0070803803007388 */ /* 0x0003e20000000800 */
        /* <DEDUP_REMOVED lines=18> */
[----:B------:R-:W-:Y:S01]  /*5d20*/  F2FP.PACK_AB R108, R109, R108 ;  /* 0x0000006c6d6c723e */ /* 0x000fe200000000ff */
[----:B-1----:R-:W-:Y:S01]  /*5d30*/  IMAD.MOV.U32 R56, RZ, RZ, -0x60 ;  /* 0xffffffa0ff387424 */ /* 0x002fe200078e00ff */
[----:B------:R-:W-:Y:S01]  /*5d40*/  F2FP.PACK_AB R110, R111, R110 ;  /* 0x0000006e6f6e723e */ /* 0x000fe200000000ff */
[----:B------:R-:W-:Y:S01]  /*5d50*/  STS [R4+0x9480], R66 ;  /* 0x0094804204007388 */ /* 0x000fe20000000800 */
[----:B------:R-:W-:Y:S01]  /*5d60*/  F2FP.PACK_AB R92, R93, R92 ;  /* 0x0000005c5d5c723e */ /* 0x000fe200000000ff */
[----:B------:R-:W-:Y:S01]  /*5d70*/  IMAD R56, R238, R56, c[0x0][0x2f0] ;  /* 0x0000bc00ee387624 */ /* 0x000fe200078e0238 */
        /* <DEDUP_REMOVED lines=29> */
[----:B------:R-:W-:-:S02]  /*5f50*/  LOP3.LUT R5, R5, 0x1c0, RZ, 0xc0, !PT ;  /* 0x000001c005057812 */ /* 0x000fc400078ec0ff */
[----:B------:R-:W-:Y:S01]  /*5f60*/  IMNMX R56, R56, 0x60, PT ;  /* 0x0000006038387817 */ /* 0x000fe20003800200 */
[----:B------:R-:W-:Y:S01]  /*5f70*/  STS [R4+0x80], R88 ;  /* 0x0000805804007388 */ /* 0x000fe20000000800 */
[----:B------:R-:W-:Y:S02]  /*5f80*/  LOP3.LUT R7, R5, 0x38, R2, 0xf8, !PT ;  /* 0x0000003805077812 */ /* 0x000fe400078ef802 */
[----:B------:R-:W-:Y:S01]  /*5f90*/  SHF.R.U32.HI R5, RZ, 0x3, R5 ;  /* 0x00000003ff057819 */ /* 0x000fe20000011605 */
[----:B------:R-:W-:Y:S01]  /*5fa0*/  STS [R4+0x480], R90 ;  /* 0x0004805a04007388 */ /* 0x000fe20000000800 */
[----:B------:R-:W-:Y:S02]  /*5fb0*/  ISETP.GE.AND P5, PT, R6, R56, PT ;  /* 0x000000380600720c */ /* 0x000fe40003fa6270 */
[----:B------:R-:W-:Y:S01]  /*5fc0*/  LOP3.LUT R5, R7, R5, RZ, 0x3c, !PT ;  /* 0x0000000507057212 */ /* 0x000fe200078e3cff */
[----:B------:R-:W-:Y:S01]  /*5fd0*/  STS [R3+0x80], R108 ;  /* 0x0000806c03007388 */ /* 0x000fe20000000800 */
[----:B------:R-:W-:-:S03]  /*5fe0*/  ISETP.GE.OR P0, PT, R2, c[0x0][0x324], P5 ;  /* 0x0000c90002007a0c */ /* 0x000fc60002f06670 */
[----:B------:R-:W-:Y:S01]  /*5ff0*/  STS [R3+0x480], R110 ;  /* 0x0004806e03007388 */ /* 0x000fe20000000800 */
[----:B------:R-:W-:Y:S01]  /*6000*/  IMAD.IADD R0, R0, 0x1, R5 ;  /* 0x0000000100007824 */ /* 0x000fe200078e0205 */
[----:B------:R-:W-:Y:S02]  /*6010*/  SHF.R.S32.HI R5, RZ, 0x1f, R236 ;  /* 0x0000001fff057819 */ /* 0x000fe400000114ec */
[----:B------:R-:W-:Y:S01]  /*6020*/  STS [R4+0x1080], R92 ;  /* 0x0010805c04007388 */ /* 0x000fe20000000800 */
[----:B------:R-:W-:Y:S02]  /*6030*/  IMAD.SHL.U32 R0, R0, 0x2, RZ ;  /* 0x0000000200007824 */ /* 0x000fe400078e00ff */
[----:B------:R-:W-:Y:S01]  /*6040*/  IMAD R7, R5, c[0x0][0x338], RZ ;  /* 0x0000ce0005077a24 */ /* 0x000fe200078e02ff */
[----:B------:R-:W-:Y:S03]  /*6050*/  STS [R4+0x1480], R94 ;  /* 0x0014805e04007388 */ /* 0x000fe60000000800 */
[----:B------:R-:W-:Y:S01]  /*6060*/  IMAD R7, R236, c[0x0][0x33c], R7 ;  /* 0x0000cf00ec077a24 */ /* 0x000fe200078e0207 */
        /* <DEDUP_REMOVED lines=18> */
[----:B------:R-:W-:Y:S01]  /*6190*/  BAR.SYNC.DEFER_BLOCKING 0x1, 0x100 ;  /* 0x0044000000007b1d */ /* 0x000fe20000010000 */
[----:B-1----:R-:W-:-:S05]  /*61a0*/  SHF.R.S32.HI R4, RZ, 0x1f, R237 ;  /* 0x0000001fff047819 */ /* 0x002fca00000114ed */
[----:B------:R-:W-:Y:S01]  /*61b0*/  IMAD R52, R4, c[0x0][0x340], RZ ;  /* 0x0000d00004347a24 */ /* 0x000fe200078e02ff */
[----:B--2---:R-:W-:-:S03]  /*61c0*/  SHF.R.S32.HI R3, RZ, 0x1f, R2 ;  /* 0x0000001fff037819 */ /* 0x004fc60000011402 */
[----:B------:R-:W-:Y:S01]  /*61d0*/  IMAD R52, R237, c[0x0][0x344], R52 ;  /* 0x0000d100ed347a24 */ /* 0x000fe200078e0234 */
[----:B------:R1:W2:Y:S01]  /*61e0*/  LDS.128 R48, [R0+0x6880] ;  /* 0x0068800000307984 */ /* 0x0002a20000000c00 */
[----:B------:R-:W-:-:S03]  /*61f0*/  IMAD.WIDE.U32 R54, R236, c[0x0][0x338], R2 ;  /* 0x0000ce00ec367a25 */ /* 0x000fc600078e0002 */
[----:B------:R1:W3:Y:S01]  /*6200*/  LDS.128 R44, [R0+0x7080] ;  /* 0x00708000002c7984 */ /* 0x0002e20000000c00 */
[----:B------:R-:W-:Y:S01]  /*6210*/  IMAD.IADD R55, R55, 0x1, R7 ;  /* 0x0000000137377824 */ /* 0x000fe200078e0207 */
[----:B------:R-:W-:Y:S02]  /*6220*/  SHF.R.S32.HI R7, RZ, 0x1f, R6 ;  /* 0x0000001fff077819 */ /* 0x000fe40000011406 */
[----:B------:R1:W4:Y:S01]  /*6230*/  LDS.128 R40, [R0+0x7880] ;  /* 0x0078800000287984 */ /* 0x0003220000000c00 */
[----:B------:R-:W-:-:S03]  /*6240*/  IMAD.WIDE.U32 R58, R237, c[0x0][0x340], R54 ;  /* 0x0000d000ed3a7a25 */ /* 0x000fc600078e0036 */
        /* <DEDUP_REMOVED lines=20> */
.L_x_686:
[----:B--2---:R-:W-:Y:S05]  /*6390*/  BSYNC B0 ;  /* 0x0000000000007941 */ /* 0x004fea0003800000 */
.L_x_685:
[----:B-1----:R-:W-:Y:S01]  /*63a0*/  IADD3 R0, R6, 0x10, RZ ;  /* 0x0000001006007810 */ /* 0x002fe20007ffe0ff */
[----:B------:R-:W-:Y:S03]  /*63b0*/  BSSY B0, `(.L_x_687) ;  /* 0x000000f000007945 */ /* 0x000fe60003800000 */
[----:B------:R-:W-:-:S04]  /*63c0*/  ISETP.GE.AND P4, PT, R0, R56, PT ;  /* 0x000000380000720c */ /* 0x000fc80003f86270 */
[----:B------:R-:W-:-:S13]  /*63d0*/  ISETP.GE.OR P0, PT, R2, c[0x0][0x324], P4 ;  /* 0x0000c90002007a0c */ /* 0x000fda0002706670 */
[----:B------:R-:W-:Y:S05]  /*63e0*/  @P0 BRA `(.L_x_688) ;  /* 0x000000b000000947 */ /* 0x000fea0003800000 */
[----:B------:R-:W-:Y:S01]  /*63f0*/  IADD3 R52, P0, R238, 0x10, RZ ;  /* 0x00000010ee347810 */ /* 0x000fe20007f1e0ff */
[----:B------:R-:W-:Y:S01]  /*6400*/  IMAD.MOV.U32 R54, RZ, RZ, R58 ;  /* 0x000000ffff367224 */ /* 0x000fe200078e003a */
[----:B------:R-:W-:-:S03]  /*6410*/  MOV R55, R61 ;  /* 0x0000003d00377202 */ /* 0x000fc60000000f00 */
[----:B------:R-:W-:Y:S02]  /*6420*/  IMAD.X R0, RZ, RZ, R239, P0 ;  /* 0x000000ffff007224 */ /* 0x000fe400000e06ef */
[----:B------:R-:W-:-:S04]  /*6430*/  IMAD.WIDE.U32 R54, R52, c[0x0][0x330], R54 ;  /* 0x0000cc0034367a25 */ /* 0x000fc800078e0036 */
[----:B------:R-:W-:-:S04]  /*6440*/  IMAD R0, R0, c[0x0][0x330], RZ ;  /* 0x0000cc0000007a24 */ /* 0x000fc800078e02ff */
[----:B------:R-:W-:Y:S01]  /*6450*/  IMAD R0, R52, c[0x0][0x334], R0 ;  /* 0x0000cd0034007a24 */ /* 0x000fe200078e0200 */
[----:B------:R-:W-:-:S04]  /*6460*/  LEA R52, P0, R54, c[0x0][0x318], 0x1 ;  /* 0x0000c60036347a11 */ /* 0x000fc800078008ff */
[----:B------:R-:W-:-:S04]  /*6470*/  IADD3 R0, R55, R0, RZ ;  /* 0x0000000037007210 */ /* 0x000fc80007ffe0ff */
[----:B------:R-:W-:-:S05]  /*6480*/  LEA.HI.X R53, R54, c[0x0][0x31c], R0, 0x1, P0 ;  /* 0x0000c70036357a11 */ /* 0x000fca00000f0c00 */
[----:B------:R1:W-:Y:S02]  /*6490*/  STG.E.128 [R52.64], R48 ;  /* 0x0000003034007986 */ /* 0x0003e4000c101d10 */
.L_x_688:
[----:B------:R-:W-:Y:S05]  /*64a0*/  BSYNC B0 ;  /* 0x0000000000007941 */ /* 0x000fea0003800000 */
.L_x_687:
[----:B------:R-:W-:Y:S01]  /*64b0*/  IADD3 R0, R6, 0x20, RZ ;  /* 0x0000002006007810 */ /* 0x000fe20007ffe0ff */
[----:B------:R-:W-:Y:S03]  /*64c0*/  BSSY B0, `(.L_x_689) ;  /* 0x000000f000007945 */ /* 0x000fe60003800000 */
[----:B------:R-:W-:-:S04]  /*64d0*/  ISETP.GE.AND P3, PT, R0, R56, PT ;  /* 0x000000380000720c */ /* 0x000fc80003f66270 */
[----:B------:R-:W-:-:S13]  /*64e0*/  ISETP.GE.OR P0, PT, R2, c[0x0][0x324], P3 ;  /* 0x0000c90002007a0c */ /* 0x000fda0001f06670 */
[----:B------:R-:W-:Y:S05]  /*64f0*/  @P0 BRA `(.L_x_690) ;  /* 0x000000b000000947 */ /* 0x000fea0003800000 */
[----:B-1----:R-:W-:Y:S01]  /*6500*/  IADD3 R48, P0, R238, 0x20, RZ ;  /* 0x00000020ee307810 */ /* 0x002fe20007f1e0ff */
        /* <DEDUP_REMOVED lines=9> */
[----:B---3--:R1:W-:Y:S02]  /*65a0*/  STG.E.128 [R48.64], R44 ;  /* 0x0000002c30007986 */ /* 0x0083e4000c101d10 */
.L_x_690:
[----:B------:R-:W-:Y:S05]  /*65b0*/  BSYNC B0 ;  /* 0x0000000000007941 */ /* 0x000fea0003800000 */
.L_x_689:
[----:B------:R-:W-:Y:S01]  /*65c0*/  IADD3 R0, R6, 0x30, RZ ;  /* 0x0000003006007810 */ /* 0x000fe20007ffe0ff */
[----:B------:R-:W-:Y:S03]  /*65d0*/  BSSY B0, `(.L_x_691) ;  /* 0x000000f000007945 */ /* 0x000fe60003800000 */
[----:B------:R-:W-:-:S04]  /*65e0*/  ISETP.GE.AND P2, PT, R0, R56, PT ;  /* 0x000000380000720c */ /* 0x000fc80003f46270 */
[----:B------:R-:W-:-:S13]  /*65f0*/  ISETP.GE.OR P0, PT, R2, c[0x0][0x324], P2 ;  /* 0x0000c90002007a0c */ /* 0x000fda0001706670 */
[----:B------:R-:W-:Y:S05]  /*6600*/  @P0 BRA `(.L_x_692) ;  /* 0x000000b000000947 */ /* 0x000fea0003800000 */
[----:B-1-3--:R-:W-:Y:S01]  /*6610*/  IADD3 R44, P0, R238, 0x30, RZ ;  /* 0x00000030ee2c7810 */ /* 0x00afe20007f1e0ff */
        /* <DEDUP_REMOVED lines=9> */
[----:B----4-:R1:W-:Y:S02]  /*66b0*/  STG.E.128 [R44.64], R40 ;  /* 0x000000282c007986 */ /* 0x0103e4000c101d10 */
.L_x_692:
[----:B------:R-:W-:Y:S05]  /*66c0*/  BSYNC B0 ;  /* 0x0000000000007941 */ /* 0x000fea0003800000 */
.L_x_691:
[----:B------:R-:W-:Y:S01]  /*66d0*/  IADD3 R0, R6, 0x40, RZ ;  /* 0x0000004006007810 */ /* 0x000fe20007ffe0ff */
[----:B------:R-:W-:Y:S03]  /*66e0*/  BSSY B0, `(.L_x_693) ;  /* 0x000000f000007945 */ /* 0x000fe60003800000 */
[----:B------:R-:W-:-:S04]  /*66f0*/  ISETP.GE.AND P1, PT, R0, R56, PT ;  /* 0x000000380000720c */ /* 0x000fc80003f26270 */
[----:B------:R-:W-:-:S13]  /*6700*/  ISETP.GE.OR P0, PT, R2, c[0x0][0x324], P1 ;  /* 0x0000c90002007a0c */ /* 0x000fda0000f06670 */
[----:B------:R-:W-:Y:S05]  /*6710*/  @P0 BRA `(.L_x_694) ;  /* 0x000000b000000947 */ /* 0x000fea0003800000 */
[----:B-1--4-:R-:W-:Y:S01]  /*6720*/  IADD3 R40, P0, R238, 0x40, RZ ;  /* 0x00000040ee287810 */ /* 0x012fe20007f1e0ff */
        /* <DEDUP_REMOVED lines=10> */
.L_x_694:
[----:B------:R-:W-:Y:S05]  /*67d0*/  BSYNC B0 ;  /* 0x0000000000007941 */ /* 0x000fea0003800000 */
.L_x_693:
[----:B------:R-:W-:Y:S01]  /*67e0*/  IADD3 R6, R6, 0x50, RZ ;  /* 0x0000005006067810 */ /* 0x000fe20007ffe0ff */
[----:B------:R-:W-:Y:S03]  /*67f0*/  BSSY B0, `(.L_x_695) ;  /* 0x000000f000007945 */ /* 0x000fe60003800000 */
[----:B------:R-:W-:-:S04]  /*6800*/  ISETP.GE.AND P0, PT, R6, R56, PT ;  /* 0x000000380600720c */ /* 0x000fc80003f06270 */
[----:B------:R-:W-:-:S13]  /*6810*/  ISETP.GE.OR P6, PT, R2, c[0x0][0x324], P0 ;  /* 0x0000c90002007a0c */ /* 0x000fda00007c6670 */
[----:B------:R-:W-:Y:S05]  /*6820*/  @P6 BRA `(.L_x_696) ;  /* 0x000000b000006947 */ /* 0x000fea0003800000 */
[----:B------:R-:W-:Y:S01]  /*6830*/  IADD3 R6, P6, R238, 0x50, RZ ;  /* 0x00000050ee067810 */ /* 0x000fe20007fde0ff */
[----:B-1----:R-:W-:Y:S01]  /*6840*/  IMAD.MOV.U32 R36, RZ, RZ, R58 ;  /* 0x000000ffff247224 */ /* 0x002fe200078e003a */
        /* <DEDUP_REMOVED lines=9> */
.L_x_696:
[----:B------:R-:W-:Y:S05]  /*68e0*/  BSYNC B0 ;  /* 0x0000000000007941 */ /* 0x000fea0003800000 */
.L_x_695:
        /* <DEDUP_REMOVED lines=19> */
.L_x_698:
[----:B------:R-:W-:Y:S05]  /*6a20*/  BSYNC B0 ;  /* 0x0000000000007941 */ /* 0x000fea0003800000 */
.L_x_697:
[----:B------:R-:W-:Y:S01]  /*6a30*/  ISETP.GE.OR P4, PT, R2, c[0x0][0x2f4], P4 ;  /* 0x0000bd0002007a0c */ /* 0x000fe20002786670 */
[----:B------:R-:W-:-:S12]  /*6a40*/  BSSY B0, `(.L_x_699) ;  /* 0x000000d000007945 */ /* 0x000fd80003800000 */
        /* <DEDUP_REMOVED lines=12> */
.L_x_700:
[----:B------:R-:W-:Y:S05]  /*6b10*/  BSYNC B0 ;  /* 0x0000000000007941 */ /* 0x000fea0003800000 */
.L_x_699:
[----:B------:R-:W-:Y:S01]  /*6b20*/  ISETP.GE.OR P3, PT, R2, c[0x0][0x2f4], P3 ;  /* 0x0000bd0002007a0c */ /* 0x000fe20001f66670 */
[----:B------:R-:W-:-:S12]  /*6b30*/  BSSY B0, `(.L_x_701) ;  /* 0x000000d000007945 */ /* 0x000fd80003800000 */
        /* <DEDUP_REMOVED lines=12> */
.L_x_702:
[----:B------:R-:W-:Y:S05]  /*6c00*/  BSYNC B0 ;  /* 0x0000000000007941 */ /* 0x000fea0003800000 */
.L_x_701:
        /* <DEDUP_REMOVED lines=14> */
.L_x_704:
[----:B------:R-:W-:Y:S05]  /*6cf0*/  BSYNC B0 ;  /* 0x0000000000007941 */ /* 0x000fea0003800000 */
.L_x_703:
        /* <DEDUP_REMOVED lines=14> */
.L_x_706:
[----:B------:R-:W-:Y:S05]  /*6de0*/  BSYNC B0 ;  /* 0x0000000000007941 */ /* 0x000fea0003800000 */
.L_x_705:
[----:B------:R-:W-:-:S13]  /*6df0*/  ISETP.GE.OR P0, PT, R2, c[0x0][0x2f4], P0 ;  /* 0x0000bd0002007a0c */ /* 0x000fda0000706670 */
[----:B------:R-:W-:Y:S05]  /*6e00*/  @P0 EXIT ;  /* 0x000000000000094d */ /* 0x000fea0003800000 */
[----:B------:R-:W-:Y:S01]  /*6e10*/  IADD3 R0, P0, R238, 0x50, RZ ;  /* 0x00000050ee007810 */ /* 0x000fe20007f1e0ff */
[----:B------:R-:W-:Y:S01]  /*6e20*/  IMAD.MOV.U32 R2, RZ, RZ, R6 ;  /* 0x000000ffff027224 */ /* 0x000fe200078e0006 */
[----:B------:R-:W-:-:S03]  /*6e30*/  MOV R3, R33 ;  /* 0x0000002100037202 */ /* 0x000fc60000000f00 */
[----:B------:R-:W-:Y:S02]  /*6e40*/  IMAD.X R238, RZ, RZ, R239, P0 ;  /* 0x000000ffffee7224 */ /* 0x000fe400000e06ef */
[----:B------:R-:W-:-:S04]  /*6e50*/  IMAD.WIDE.U32 R2, R0, c[0x0][0x300], R2 ;  /* 0x0000c00000027a25 */ /* 0x000fc800078e0002 */
[----:B------:R-:W-:Y:S01]  /*6e60*/  IMAD R238, R238, c[0x0][0x300], RZ ;  /* 0x0000c000eeee7a24 */ /* 0x000fe200078e02ff */
[----:B-1----:R-:W-:-:S03]  /*6e70*/  LEA R4, P0, R2, c[0x0][0x2e8], 0x1 ;  /* 0x0000ba0002047a11 */ /* 0x002fc600078008ff */
[----:B------:R-:W-:-:S05]  /*6e80*/  IMAD R238, R0, c[0x0][0x304], R238 ;  /* 0x0000c10000ee7a24 */ /* 0x000fca00078e02ee */
[----:B------:R-:W-:-:S04]  /*6e90*/  IADD3 R238, R3, R238, RZ ;  /* 0x000000ee03ee7210 */ /* 0x000fc80007ffe0ff */
[----:B------:R-:W-:-:S05]  /*6ea0*/  LEA.HI.X R5, R2, c[0x0][0x2ec], R238, 0x1, P0 ;  /* 0x0000bb0002057a11 */ /* 0x000fca00000f0cee */
[----:B------:R-:W-:Y:S01]  /*6eb0*/  STG.E.128 [R4.64], R8 ;  /* 0x0000000804007986 */ /* 0x000fe2000c101d10 */
[----:B------:R-:W-:Y:S05]  /*6ec0*/  EXIT ;  /* 0x000000000000794d */ /* 0x000fea0003800000 */
.L_x_684:
[----:B------:R-:W-:Y:S01]  /*6ed0*/  SHF.R.S32.HI R4, RZ, 0x1f, R246 ;  /* 0x0000001fff047819 */ /* 0x000fe200000114f6 */
[----:B------:R-:W-:Y:S01]  /*6ee0*/  BSSY B0, `(.L_x_707) ;  /* 0x0000020000007945 */ /* 0x000fe20003800000 */
[----:B------:R-:W-:Y:S02]  /*6ef0*/  SHF.R.S32.HI R3, RZ, 0x1f, R236 ;  /* 0x0000001fff037819 */ /* 0x000fe400000114ec */
[----:B------:R-:W-:Y:S02]  /*6f00*/  LEA.HI R4, R4, R246, RZ, 0x4 ;  /* 0x000000f604047211 */ /* 0x000fe400078f20ff */
[----:B------:R-:W-:Y:S01]  /*6f10*/  SHF.R.S32.HI R2, RZ, 0x1f, R237 ;  /* 0x0000001fff027819 */ /* 0x000fe200000114ed */
[----:B------:R-:W-:Y:S01]  /*6f20*/  IMAD R5, R3, c[0x0][0x308], RZ ;  /* 0x0000c20003057a24 */ /* 0x000fe200078e02ff */
[----:B------:R-:W-:Y:S02]  /*6f30*/  LOP3.LUT R0, R4, 0x1ffffff0, RZ, 0xc0, !PT ;  /* 0x1ffffff004007812 */ /* 0x000fe400078ec0ff */
[----:B------:R-:W-:Y:S01]  /*6f40*/  SHF.R.S32.HI R4, RZ, 0x4, R4 ;  /* 0x00000004ff047819 */ /* 0x000fe20000011404 */
[----:B------:R-:W-:-:S02]  /*6f50*/  IMAD R5, R236, c[0x0][0x30c], R5 ;  /* 0x0000c300ec057a24 */ /* 0x000fc400078e0205 */
[----:B------:R-:W-:Y:S02]  /*6f60*/  IMAD.IADD R0, R246, 0x1, -R0 ;  /* 0x00000001f6007824 */ /* 0x000fe400078e0a00 */
[----:B------:R-:W-:-:S03]  /*6f70*/  IMAD R12, R2, c[0x0][0x310], RZ ;  /* 0x0000c400020c7a24 */ /* 0x000fc600078e02ff */
[----:B------:R-:W-:Y:S01]  /*6f80*/  SHF.L.U32 R10, R0, 0x3, RZ ;  /* 0x00000003000a7819 */ /* 0x000fe200000006ff */
[----:B------:R-:W-:Y:S02]  /*6f90*/  IMAD.MOV.U32 R0, RZ, RZ, -0x60 ;  /* 0xffffffa0ff007424 */ /* 0x000fe400078e00ff */
[----:B------:R-:W-:Y:S01]  /*6fa0*/  IMAD R12, R237, c[0x0][0x314], R12 ;  /* 0x0000c500ed0c7a24 */ /* 0x000fe200078e020c */
[----:B------:R-:W-:Y:S01]  /*6fb0*/  SHF.R.S32.HI R11, RZ, 0x1f, R10 ;  /* 0x0000001fff0b7819 */ /* 0x000fe2000001140a */
[----:B------:R-:W-:-:S04]  /*6fc0*/  IMAD R0, R238, R0, c[0x0][0x2f0] ;  /* 0x0000bc00ee007624 */ /* 0x000fc800078e0200 */
[----:B------:R-:W-:Y:S01]  /*6fd0*/  IMAD.WIDE.U32 R6, R236, c[0x0][0x308], R10 ;  /* 0x0000c200ec067a25 */ /* 0x000fe200078e000a */
[----:B------:R-:W-:-:S04]  /*6fe0*/  ISETP.GE.AND P5, PT, R4, R0, PT ;  /* 0x000000000400720c */ /* 0x000fc80003fa6270 */
[----:B------:R-:W-:Y:S02]  /*6ff0*/  ISETP.GE.OR P0, PT, R10, c[0x0][0x2f4], P5 ;  /* 0x0000bd000a007a0c */ /* 0x000fe40002f06670 */
[----:B------:R-:W-:Y:S02]  /*7000*/  IADD3 R7, R7, R5, RZ ;  /* 0x0000000507077210 */ /* 0x000fe40007ffe0ff */
[----:B------:R-:W-:-:S03]  /*7010*/  SHF.R.S32.HI R5, RZ, 0x1f, R4 ;  /* 0x0000001fff057819 */ /* 0x000fc60000011404 */
[----:B------:R-:W-:-:S04]  /*7020*/  IMAD.WIDE.U32 R8, R237, c[0x0][0x310], R6 ;  /* 0x0000c400ed087a25 */ /* 0x000fc800078e0006 */
[----:B------:R-:W-:-:S04]  /*7030*/  IMAD.WIDE R238, R238, 0x60, R4 ;  /* 0x00000060eeee7825 */ /* 0x000fc800078e0204 */
        /* <DEDUP_REMOVED lines=10> */
.L_x_708:
[----:B------:R-:W-:Y:S05]  /*70e0*/  BSYNC B0 ;  /* 0x0000000000007941 */ /* 0x000fea0003800000 */
.L_x_707:
[----:B------:R-:W-:Y:S01]  /*70f0*/  IADD3 R6, R4, 0x10, RZ ;  /* 0x0000001004067810 */ /* 0x000fe20007ffe0ff */
        /* <DEDUP_REMOVED lines=14> */
[----:B------:R1:W-:Y:S02]  /*71e0*/  STG.E.128 [R16.64], RZ ;  /* 0x000000ff10007986 */ /* 0x0003e4000c101d10 */
.L_x_710:
[----:B------:R-:W-:Y:S05]  /*71f0*/  BSYNC B0 ;  /* 0x0000000000007941 */ /* 0x000fea0003800000 */
.L_x_709:
        /* <DEDUP_REMOVED lines=16> */
.L_x_712:
[----:B------:R-:W-:Y:S05]  /*7300*/  BSYNC B0 ;  /* 0x0000000000007941 */ /* 0x000fea0003800000 */
.L_x_711:
        /* <DEDUP_REMOVED lines=16> */
.L_x_714:
[----:B------:R-:W-:Y:S05]  /*7410*/  BSYNC B0 ;  /* 0x0000000000007941 */ /* 0x000fea0003800000 */
.L_x_713:
        /* <DEDUP_REMOVED lines=16> */
.L_x_716:
[----:B------:R-:W-:Y:S05]  /*7520*/  BSYNC B0 ;  /* 0x0000000000007941 */ /* 0x000fea0003800000 */
.L_x_715:
        /* <DEDUP_REMOVED lines=15> */
[----:B------:R2:W-:Y:S02]  /*7620*/  STG.E.128 [R4.64], RZ ;  /* 0x000000ff04007986 */ /* 0x0005e4000c101d10 */
.L_x_718:
[----:B------:R-:W-:Y:S05]  /*7630*/  BSYNC B0 ;  /* 0x0000000000007941 */ /* 0x000fea0003800000 */
.L_x_717:
        /* <DEDUP_REMOVED lines=19> */
.L_x_720:
[----:B------:R-:W-:Y:S05]  /*7770*/  BSYNC B0 ;  /* 0x0000000000007941 */ /* 0x000fea0003800000 */
.L_x_719:
[----:B------:R-:W-:Y:S01]  /*7780*/  ISETP.GE.OR P4, PT, R10, c[0x0][0x324], P4 ;  /* 0x0000c9000a007a0c */ /* 0x000fe20002786670 */
[----:B------:R-:W-:-:S12]  /*7790*/  BSSY B0, `(.L_x_721) ;  /* 0x000000d000007945 */ /* 0x000fd80003800000 */
[----:B------:R-:W-:Y:S05]  /*77a0*/  @P4 BRA `(.L_x_722) ;  /* 0x000000b000004947 */ /* 0x000fea0003800000 */
[----:B------:R-:W-:Y:S01]  /*77b0*/  IADD3 R2, P4, R238, 0x10, RZ ;  /* 0x00000010ee027810 */ /* 0x000fe20007f9e0ff */
[----:B--2---:R-:W-:Y:S01]  /*77c0*/  IMAD.MOV.U32 R8, RZ, RZ, R4 ;  /* 0x000000ffff087224 */ /* 0x004fe200078e0004 */
        /* <DEDUP_REMOVED lines=9> */
.L_x_722:
[----:B------:R-:W-:Y:S05]  /*7860*/  BSYNC B0 ;  /* 0x0000000000007941 */ /* 0x000fea0003800000 */
.L_x_721:
[----:B------:R-:W-:Y:S01]  /*7870*/  ISETP.GE.OR P3, PT, R10, c[0x0][0x324], P3 ;  /* 0x0000c9000a007a0c */ /* 0x000fe20001f66670 */
[----:B------:R-:W-:-:S12]  /*7880*/  BSSY B0, `(.L_x_723) ;  /* 0x000000d000007945 */ /* 0x000fd80003800000 */
[----:B------:R-:W-:Y:S05]  /*7890*/  @P3 BRA `(.L_x_724) ;  /* 0x000000b000003947 */ /* 0x000fea0003800000 */
[----:B--2---:R-:W-:Y:S01]  /*78a0*/  IADD3 R2, P3, R238, 0x20, RZ ;  /* 0x00000020ee027810 */ /* 0x004fe20007f7e0ff */
        /* <DEDUP_REMOVED lines=10> */
.L_x_724:
[----:B------:R-:W-:Y:S05]  /*7950*/  BSYNC B0 ;  /* 0x0000000000007941 */ /* 0x000fea0003800000 */
.L_x_723:
        /* <DEDUP_REMOVED lines=14> */
.L_x_726:
[----:B------:R-:W-:Y:S05]  /*7a40*/  BSYNC B0 ;  /* 0x0000000000007941 */ /* 0x000fea0003800000 */
.L_x_725:
        /* <DEDUP_REMOVED lines=14> */
.L_x_728:
[----:B------:R-:W-:Y:S05]  /*7b30*/  BSYNC B0 ;  /* 0x0000000000007941 */ /* 0x000fea0003800000 */
.L_x_727:
[----:B------:R-:W-:-:S13]  /*7b40*/  ISETP.GE.OR P0, PT, R10, c[0x0][0x324], P0 ;  /* 0x0000c9000a007a0c */ /* 0x000fda0000706670 */
[----:B------:R-:W-:Y:S05]  /*7b50*/  @P0 EXIT ;  /* 0x000000000000094d */ /* 0x000fea0003800000 */
[----:B------:R-:W-:Y:S01]  /*7b60*/  IADD3 R0, P0, R238, 0x50, RZ ;  /* 0x00000050ee007810 */ /* 0x000fe20007f1e0ff */
[----:B--2---:R-:W-:Y:S01]  /*7b70*/  IMAD.MOV.U32 R2, RZ, RZ, R4 ;  /* 0x000000ffff027224 */ /* 0x004fe200078e0004 */
[----:B------:R-:W-:-:S03]  /*7b80*/  MOV R3, R7 ;  /* 0x0000000700037202 */ /* 0x000fc60000000f00 */
[----:B------:R-:W-:Y:S02]  /*7b90*/  IMAD.X R238, RZ, RZ, R239, P0 ;  /* 0x000000ffffee7224 */ /* 0x000fe400000e06ef */
[----:B------:R-:W-:-:S04]  /*7ba0*/  IMAD.WIDE.U32 R2, R0, c[0x0][0x330], R2 ;  /* 0x0000cc0000027a25 */ /* 0x000fc800078e0002 */
[----:B------:R-:W-:Y:S01]  /*7bb0*/  IMAD R238, R238, c[0x0][0x330], RZ ;  /* 0x0000cc00eeee7a24 */ /* 0x000fe200078e02ff */
[----:B------:R-:W-:-:S03]  /*7bc0*/  LEA R4, P0, R2, c[0x0][0x318], 0x1 ;  /* 0x0000c60002047a11 */ /* 0x000fc600078008ff */
[----:B------:R-:W-:-:S05]  /*7bd0*/  IMAD R238, R0, c[0x0][0x334], R238 ;  /* 0x0000cd0000ee7a24 */ /* 0x000fca00078e02ee */
[----:B------:R-:W-:-:S04]  /*7be0*/  IADD3 R238, R3, R238, RZ ;  /* 0x000000ee03ee7210 */ /* 0x000fc80007ffe0ff */
[----:B------:R-:W-:-:S05]  /*7bf0*/  LEA.HI.X R5, R2, c[0x0][0x31c], R238, 0x1, P0 ;  /* 0x0000c70002057a11 */ /* 0x000fca00000f0cee */
[----:B------:R-:W-:Y:S01]  /*7c00*/  STG.E.128 [R4.64], RZ ;  /* 0x000000ff04007986 */ /* 0x000fe2000c101d10 */
[----:B------:R-:W-:Y:S05]  /*7c10*/  EXIT ;  /* 0x000000000000794d */ /* 0x000fea0003800000 */
.L_x_729:
        /* <DEDUP_REMOVED lines=14> */
.L_x_2305:


//--------------------- .text._ZN7cutlass13device_kernelIN5flash19enable_sm80_to_sm89INS1_16FlashAttnBwdSm80INS1_25CollectiveMainloopBwdSm80ILi2ELi1EN4cute5tupleIJNS5_1CILi64EEENS7_ILi96EEENS7_ILi128EEEEEENS_6half_tEfNS_4arch4Sm80ELb1ELb0ELb0ELb0ELb1ELb0ELb0ELb0ELi2ELi2ELi2ELi2ELb1EEENS1_21CollectiveEpilogueBwdISB_SC_SE_Li256ELb0ELb0ELi4EEENS1_25SingleTileBwdLPTSchedulerILb0ELi96ELb1EEEEEEEEEvNT_6ParamsE --------------------------
	.section	.text._ZN7cutlass13device_kernelIN5flash19enable_sm80_to_sm89INS1_16FlashAttnBwdSm80INS1_25CollectiveMainloopBwdSm80ILi2ELi1EN4cute5tupleIJNS5_1CILi64EEENS7_ILi96EEENS7_ILi128EEEEEENS_6half_tEfNS_4arch4Sm80ELb1ELb0ELb0ELb0ELb1ELb0ELb0ELb0ELi2ELi2ELi2ELi2ELb1EEENS1_21CollectiveEpilogueBwdISB_SC_SE_Li256ELb0ELb0ELi4EEENS1_25SingleTileBwdLPTSchedulerILb0ELi96ELb1EEEEEEEEEvNT_6ParamsE,"ax",@progbits
	.sectioninfo	@"SHI_REGISTERS=255"
	.align	128
.text._ZN7cutlass13device_kernelIN5flash19enable_sm80_to_sm89INS1_16FlashAttnBwdSm80INS1_25CollectiveMainloopBwdSm80ILi2ELi1EN4cute5tupleIJNS5_1CILi64EEENS7_ILi96EEENS7_ILi128EEEEEENS_6half_tEfNS_4arch4Sm80ELb1ELb0ELb0ELb0ELb1ELb0ELb0ELb0ELi2ELi2ELi2ELi2ELb1EEENS1_21CollectiveEpilogueBwdISB_SC_SE_Li256ELb0ELb0ELi4EEENS1_25SingleTileBwdLPTSchedulerILb0ELi96ELb1EEEEEEEEEvNT_6ParamsE:
        .type           _ZN7cutlass13device_kernelIN5flash19enable_sm80_to_sm89INS1_16FlashAttnBwdSm80INS1_25CollectiveMainloopBwdSm80ILi2ELi1EN4cute5tupleIJNS5_1CILi64EEENS7_ILi96EEENS7_ILi128EEEEEENS_6half_tEfNS_4arch4Sm80ELb1ELb0ELb0ELb0ELb1ELb0ELb0ELb0ELi2ELi2ELi2ELi2ELb1EEENS1_21CollectiveEpilogueBwdISB_SC_SE_Li256ELb0ELb0ELi4EEENS1_25SingleTileBwdLPTSchedulerILb0ELi96ELb1EEEEEEEEEvNT_6ParamsE,@function
        .size           _ZN7cutlass13device_kernelIN5flash19enable_sm80_to_sm89INS1_16FlashAttnBwdSm80INS1_25CollectiveMainloopBwdSm80ILi2ELi1EN4cute5tupleIJNS5_1CILi64EEENS7_ILi96EEENS7_ILi128EEEEEENS_6half_tEfNS_4arch4Sm80ELb1ELb0ELb0ELb0ELb1ELb0ELb0ELb0ELi2ELi2ELi2ELi2ELb1EEENS1_21CollectiveEpilogueBwdISB_SC_SE_Li256ELb0ELb0ELi4EEENS1_25SingleTileBwdLPTSchedulerILb0ELi96ELb1EEEEEEEEEvNT_6ParamsE,(.L_x_2306 - _ZN7cutlass13device_kernelIN5flash19enable_sm80_to_sm89INS1_16FlashAttnBwdSm80INS1_25CollectiveMainloopBwdSm80ILi2ELi1EN4cute5tupleIJNS5_1CILi64EEENS7_ILi96EEENS7_ILi128EEEEEENS_6half_tEfNS_4arch4Sm80ELb1ELb0ELb0ELb0ELb1ELb0ELb0ELb0ELi2ELi2ELi2ELi2ELb1EEENS1_21CollectiveEpilogueBwdISB_SC_SE_Li256ELb0ELb0ELi4EEENS1_25SingleTileBwdLPTSchedulerILb0ELi96ELb1EEEEEEEEEvNT_6ParamsE)
        .other          _ZN7cutlass13device_kernelIN5flash19enable_sm80_to_sm89INS1_16FlashAttnBwdSm80INS1_25CollectiveMainloopBwdSm80ILi2ELi1EN4cute5tupleIJNS5_1CILi64EEENS7_ILi96EEENS7_ILi128EEEEEENS_6half_tEfNS_4arch4Sm80ELb1ELb0ELb0ELb0ELb1ELb0ELb0ELb0ELi2ELi2ELi2ELi2ELb1EEENS1_21CollectiveEpilogueBwdISB_SC_SE_Li256ELb0ELb0ELi4EEENS1_25SingleTileBwdLPTSchedulerILb0ELi96ELb1EEEEEEEEEvNT_6ParamsE,@"STO_CUDA_ENTRY STV_DEFAULT"
_ZN7cutlass13device_kernelIN5flash19enable_sm80_to_sm89INS1_16FlashAttnBwdSm80INS1_25CollectiveMainloopBwdSm80ILi2ELi1EN4cute5tupleIJNS5_1CILi64EEENS7_ILi96EEENS7_ILi128EEEEEENS_6half_tEfNS_4arch4Sm80ELb1ELb0ELb0ELb0ELb1ELb0ELb0ELb0ELi2ELi2ELi2ELi2ELb1EEENS1_21CollectiveEpilogueBwdISB_SC_SE_Li256ELb0ELb0ELi4EEENS1_25SingleTileBwdLPTSchedulerILb0ELi96ELb1EEEEEEEEEvNT_6ParamsE:
        /* <DEDUP_REMOVED lines=17> */
[----:B------:R-:W-:-:S04]  /*0110*/  MOV R0, c[0x0][0x3c4] ;  /* 0x0000f10000007a02 */ /* 0x000fc80000000f00 */
[----:B------:R-:W-:Y:S02]  /*0120*/  ISETP.NE.AND P0, PT, R0, 0x1, PT ;  /* 0x000000010000780c */ /* 0x000fe40003f05270 */
[----:B------:R-:W-:-:S11]  /*0130*/  MOV R0, R2 ;  /* 0x0000000200007202 */ /* 0x000fd60000000f00 */
[----:B------:R-:W-:-:S05]  /*0140*/  @P0 IMAD.HI.U32 R4, R2, c[0x0][0x3c8], RZ ;  /* 0x0000f20002040a27 */ /* 0x000fca00078e00ff */
[----:B------:R-:W-:-:S05]  /*0150*/  @P0 SHF.R.U32.HI R0, RZ, c[0x0][0x3cc], R4 ;  /* 0x0000f300ff000a19 */ /* 0x000fca0000011604 */
[----:B------:R-:W-:Y:S01]  /*0160*/  IMAD R4, R0, c[0x0][0x3c4], RZ ;  /* 0x0000f10000047a24 */ /* 0x000fe200078e02ff */
[----:B------:R-:W-:Y:S05]  /*0170*/  BRA `(.L_x_732) ;  /* 0x0000006000007947 */ /* 0x000fea0003800000 */
.L_x_731:
[----:B------:R-:W-:-:S04]  /*0180*/  MOV R0, c[0x0][0x3ac] ;  /* 0x0000eb0000007a02 */ /* 0x000fc80000000f00 */
[----:B------:R-:W-:Y:S02]  /*0190*/  ISETP.NE.AND P0, PT, R0, 0x1, PT ;  /* 0x000000010000780c */ /* 0x000fe40003f05270 */
[----:B------:R-:W-:-:S11]  /*01a0*/  MOV R0, R2 ;  /* 0x0000000200007202 */ /* 0x000fd60000000f00 */
[----:B------:R-:W-:-:S05]  /*01b0*/  @P0 IMAD.HI.U32 R4, R2, c[0x0][0x3b0], RZ ;  /* 0x0000ec0002040a27 */ /* 0x000fca00078e00ff */
[----:B------:R-:W-:-:S05]  /*01c0*/  @P0 SHF.R.U32.HI R0, RZ, c[0x0][0x3b4], R4 ;  /* 0x0000ed00ff000a19 */ /* 0x000fca0000011604 */
[----:B------:R-:W-:Y:S02]  /*01d0*/  IMAD R4, R0, c[0x0][0x3ac], RZ ;  /* 0x0000eb0000047a24 */ /* 0x000fe400078e02ff */
.L_x_732:
[----:B------:R-:W-:Y:S02]  /*01e0*/  IMAD.MOV.U32 R5, RZ, RZ, c[0x0][0x3a0] ;  /* 0x0000e800ff057624 */ /* 0x000fe400078e00ff */
[----:B------:R-:W-:-:S03]  /*01f0*/  IMAD.IADD R4, R2, 0x1, -R4 ;  /* 0x0000000102047824 */ /* 0x000fc600078e0a04 */
[----:B------:R-:W-:Y:S01]  /*0200*/  ISETP.NE.AND P0, PT, R5, 0x1, PT ;  /* 0x000000010500780c */ /* 0x000fe20003f05270 */
[----:B------:R-:W-:-:S05]  /*0210*/  IMAD R4, R3, c[0x0][0x3ac], R4 ;  /* 0x0000eb0003047a24 */ /* 0x000fca00078e0204 */
[----:B------:R-:W-:-:S07]  /*0220*/  MOV R247, R4 ;  /* 0x0000000400f77202 */ /* 0x000fce0000000f00 */
[----:B------:R-:W-:-:S05]  /*0230*/  @P0 IMAD.HI.U32 R2, R4, c[0x0][0x3a4], RZ ;  /* 0x0000e90004020a27 */ /* 0x000fca00078e00ff */
[----:B------:R-:W-:Y:S02]  /*0240*/  @P0 SHF.R.U32.HI R247, RZ, c[0x0][0x3a8], R2 ;  /* 0x0000ea00fff70a19 */ /* 0x000fe40000011602 */
[----:B------:R-:W-:Y:S02]  /*0250*/  LOP3.LUT R2, RZ, R0, RZ, 0x33, !PT ;  /* 0x00000000ff027212 */ /* 0x000fe400078e33ff */
[----:B------:R-:W-:Y:S02]  /*0260*/  IADD3 R0, -R247, RZ, RZ ;  /* 0x000000fff7007210 */ /* 0x000fe40007ffe1ff */
[----:B------:R-:W-:-:S03]  /*0270*/  IADD3 R2, R2, c[0x0][0x394], RZ ;  /* 0x0000e50002027a10 */ /* 0x000fc60007ffe0ff */
[----:B------:R-:W-:Y:S02]  /*0280*/  IMAD R248, R0, c[0x0][0x3a0], R4 ;  /* 0x0000e80000f87a24 */ /* 0x000fe400078e0204 */
[----:B------:R1:W-:Y:S01]  /*0290*/  STL [R1+0x20], R2 ;  /* 0x0000200201007387 */ /* 0x0003e20000100800 */
[----:B------:R-:W-:Y:S05]  /*02a0*/  BRA `(.L_x_733) ;  /* 0x0000022000007947 */ /* 0x000fea0003800000 */
.L_x_730:
        /* <DEDUP_REMOVED lines=16> */
.L_x_734:
[----:B------:R-:W-:-:S04]  /*03b0*/  MOV R0, c[0x0][0x3ac] ;  /* 0x0000eb0000007a02 */ /* 0x000fc80000000f00 */
[----:B------:R-:W-:Y:S02]  /*03c0*/  ISETP.NE.AND P0, PT, R0, 0x1, PT ;  /* 0x000000010000780c */ /* 0x000fe40003f05270 */
[----:B------:R-:W-:-:S11]  /*03d0*/  MOV R0, R2 ;  /* 0x0000000200007202 */ /* 0x000fd60000000f00 */
[----:B------:R-:W-:-:S05]  /*03e0*/  @P0 IMAD.HI.U32 R4, R2, c[0x0][0x3b0], RZ ;  /* 0x0000ec0002040a27 */ /* 0x000fca00078e00ff */
[----:B------:R-:W-:-:S05]  /*03f0*/  @P0 SHF.R.U32.HI R0, RZ, c[0x0][0x3b4], R4 ;  /* 0x0000ed00ff000a19 */ /* 0x000fca0000011604 */
[----:B------:R-:W-:Y:S02]  /*0400*/  IMAD R4, R0, c[0x0][0x3ac], RZ ;  /* 0x0000eb0000047a24 */ /* 0x000fe400078e02ff */
.L_x_735:
        /* <DEDUP_REMOVED lines=11> */
[----:B------:R1:W-:Y:S04]  /*04c0*/  STL [R1+0x20], R2 ;  /* 0x0000200201007387 */ /* 0x0003e80000100800 */
.L_x_733:
[----:B------:R-:W-:-:S13]  /*04d0*/  ISETP.GE.AND P0, PT, R247, RZ, PT ;  /* 0x000000fff700720c */ /* 0x000fda0003f06270 */
[----:B------:R-:W-:Y:S05]  /*04e0*/  @!P0 EXIT ;  /* 0x000000000000894d */ /* 0x000fea0003800000 */
[----:B------:R-:W2:Y:S01]  /*04f0*/  LDL R80, [R1+0x20] ;  /* 0x0000200001507983 */ /* 0x000ea20000100800 */
[----:B------:R-:W-:Y:S01]  /*0500*/  IMAD.MOV.U32 R3, RZ, RZ, c[0x0][0x168] ;  /* 0x00005a00ff037624 */ /* 0x000fe200078e00ff */
[----:B------:R-:W-:Y:S01]  /*0510*/  ULDC.64 UR8, c[0x0][0x118] ;  /* 0x0000460000087ab9 */ /* 0x000fe20000000a00 */
[----:B------:R-:W-:Y:S01]  /*0520*/  PLOP3.LUT P1, PT, PT, PT, PT, 0x80, 0x0 ;  /* 0x000000000000781c */ /* 0x000fe20003f2f070 */
[----:B------:R-:W-:Y:S01]  /*0530*/  CS2R R122, SRZ ;  /* 0x00000000007a7805 */ /* 0x000fe2000001ff00 */
[----:B------:R-:W-:Y:S01]  /*0540*/  CS2R R120, SRZ ;  /* 0x0000000000787805 */ /* 0x000fe2000001ff00 */
[----:B------:R-:W-:Y:S01]  /*0550*/  CS2R R126, SRZ ;  /* 0x00000000007e7805 */ /* 0x000fe2000001ff00 */
[----:B------:R-:W-:Y:S01]  /*0560*/  IMAD.MOV.U32 R9, RZ, RZ, RZ ;  /* 0x000000ffff097224 */ /* 0x000fe200078e00ff */
[----:B------:R-:W-:Y:S01]  /*0570*/  MOV R11, RZ ;  /* 0x000000ff000b7202 */ /* 0x000fe20000000f00 */
[----:B------:R-:W-:Y:S01]  /*0580*/  IMAD.MOV.U32 R124, RZ, RZ, RZ ;  /* 0x000000ffff7c7224 */ /* 0x000fe200078e00ff */
[----:B------:R-:W-:Y:S01]  /*0590*/  CS2R R12, SRZ ;  /* 0x00000000000c7805 */ /* 0x000fe2000001ff00 */
[----:B------:R-:W-:Y:S01]  /*05a0*/  IMAD.MOV.U32 R130, RZ, RZ, RZ ;  /* 0x000000ffff827224 */ /* 0x000fe200078e00ff */
[----:B------:R-:W-:Y:S01]  /*05b0*/  MOV R118, RZ ;  /* 0x000000ff00767202 */ /* 0x000fe20000000f00 */
[----:B------:R-:W-:Y:S01]  /*05c0*/  IMAD.MOV.U32 R128, RZ, RZ, RZ ;  /* 0x000000ffff807224 */ /* 0x000fe200078e00ff */
[----:B------:R-:W-:Y:S01]  /*05d0*/  CS2R R14, SRZ ;  /* 0x00000000000e7805 */ /* 0x000fe2000001ff00 */
[----:B------:R-:W-:Y:S01]  /*05e0*/  IMAD.MOV.U32 R116, RZ, RZ, RZ ;  /* 0x000000ffff747224 */ /* 0x000fe200078e00ff */
[----:B------:R-:W-:Y:S01]  /*05f0*/  CS2R R16, SRZ ;  /* 0x0000000000107805 */ /* 0x000fe2000001ff00 */
[----:B------:R-:W-:Y:S01]  /*0600*/  IMAD.MOV.U32 R114, RZ, RZ, RZ ;  /* 0x000000ffff727224 */ /* 0x000fe200078e00ff */
[----:B------:R-:W-:Y:S01]  /*0610*/  MOV R112, RZ ;  /* 0x000000ff00707202 */ /* 0x000fe20000000f00 */
[----:B------:R-:W-:Y:S01]  /*0620*/  IMAD.MOV.U32 R110, RZ, RZ, RZ ;  /* 0x000000ffff6e7224 */ /* 0x000fe200078e00ff */
[----:B------:R-:W-:Y:S01]  /*0630*/  CS2R R18, SRZ ;  /* 0x0000000000127805 */ /* 0x000fe2000001ff00 */
[----:B------:R-:W-:Y:S01]  /*0640*/  IMAD.MOV.U32 R108, RZ, RZ, RZ ;  /* 0x000000ffff6c7224 */ /* 0x000fe200078e00ff */
[----:B------:R-:W-:Y:S01]  /*0650*/  MOV R98, RZ ;  /* 0x000000ff00627202 */ /* 0x000fe20000000f00 */
        /* <DEDUP_REMOVED lines=41> */
[----:B--2---:R-:W-:Y:S01]  /*08f0*/  IMAD R0, R80, 0x60, R3 ;  /* 0x0000006050007824 */ /* 0x004fe200078e0203 */
[----:B------:R-:W-:-:S04]  /*0900*/  IADD3 R3, R3, 0x3f, RZ ;  /* 0x0000003f03037810 */ /* 0x000fc80007ffe0ff */
[----:B------:R-:W-:Y:S02]  /*0910*/  IADD3 R0, R0, -c[0x0][0x198], RZ ;  /* 0x8000660000007a10 */ /* 0x000fe40007ffe0ff */
[----:B------:R-:W-:Y:S02]  /*0920*/  SHF.R.S32.HI R4, RZ, 0x1f, R3 ;  /* 0x0000001fff047819 */ /* 0x000fe40000011403 */
[----:B------:R-:W-:Y:S02]  /*0930*/  IADD3 R0, R0, -c[0x0][0x2a4], RZ ;  /* 0x8000a90000007a10 */ /* 0x000fe40007ffe0ff */
[----:B------:R-:W-:Y:S02]  /*0940*/  LEA.HI R3, R4, R3, RZ, 0x6 ;  /* 0x0000000304037211 */ /* 0x000fe400078f30ff */
[----:B-1----:R-:W-:Y:S02]  /*0950*/  SHF.R.S32.HI R2, RZ, 0x1f, R0 ;  /* 0x0000001fff027819 */ /* 0x002fe40000011400 */
[----:B------:R-:W-:-:S02]  /*0960*/  SHF.R.S32.HI R5, RZ, 0x6, R3 ;  /* 0x00000006ff057819 */ /* 0x000fc40000011403 */
[----:B------:R-:W-:-:S03]  /*0970*/  LEA.HI R2, R2, R0, RZ, 0x6 ;  /* 0x0000000002027211 */ /* 0x000fc600078f30ff */
[----:B------:R1:W-:Y:S01]  /*0980*/  STL [R1+0x1c], R5 ;  /* 0x00001c0501007387 */ /* 0x0003e20000100800 */
[----:B------:R-:W-:-:S04]  /*0990*/  SHF.R.S32.HI R2, RZ, 0x6, R2 ;  /* 0x00000006ff027819 */ /* 0x000fc80000011402 */
[----:B------:R-:W-:-:S04]  /*09a0*/  IMNMX R204, RZ, R2, !PT ;  /* 0x00000002ffcc7217 */ /* 0x000fc80007800200 */
[----:B------:R-:W-:-:S13]  /*09b0*/  ISETP.GT.AND P0, PT, R5, R204, PT ;  /* 0x000000cc0500720c */ /* 0x000fda0003f04270 */
[----:B------:R-:W-:Y:S05]  /*09c0*/  @!P0 BRA `(.L_x_736) ;  /* 0x00004ee000008947 */ /* 0x000fea0003800000 */
[----:B------:R-:W-:Y:S01]  /*09d0*/  IMAD.MOV.U32 R0, RZ, RZ, c[0x0][0x248] ;  /* 0x00009200ff007624 */ /* 0x000fe200078e00ff */
[----:B------:R-:W-:Y:S01]  /*09e0*/  SHF.R.S32.HI R32, RZ, 0x1f, R244 ;  /* 0x0000001fff207819 */ /* 0x000fe200000114f4 */
[--C-:B------:R-:W-:Y:S01]  /*09f0*/  IMAD.MOV.U32 R4, RZ, RZ, R248.reuse ;  /* 0x000000ffff047224 */ /* 0x100fe200078e00f8 */
[----:B------:R-:W-:Y:S01]  /*0a00*/  SHF.R.S32.HI R15, RZ, 0x1f, R248 ;  /* 0x0000001fff0f7819 */ /* 0x000fe200000114f8 */
[----:B------:R-:W-:Y:S01]  /*0a10*/  IMAD.SHL.U32 R18, R244, 0x4, RZ ;  /* 0x00000004f4127824 */ /* 0x000fe200078e00ff */
[----:B------:R-:W-:Y:S01]  /*0a20*/  ISETP.NE.AND P0, PT, R0, 0x1, PT ;  /* 0x000000010000780c */ /* 0x000fe20003f05270 */
[----:B------:R-:W-:Y:S01]  /*0a30*/  UMOV UR6, 0x6 ;  /* 0x0000000600067882 */ /* 0x000fe20000000000 */
[-C--:B------:R-:W-:Y:S01]  /*0a40*/  LEA.HI R30, R32, R244.reuse, RZ, 0x3 ;  /* 0x000000f4201e7211 */ /* 0x080fe200078f18ff */
[C---:B------:R-:W-:Y:S01]  /*0a50*/  IMAD R2, R15.reuse, c[0x0][0x270], RZ ;  /* 0x00009c000f027a24 */ /* 0x040fe200078e02ff */
[----:B------:R-:W-:Y:S01]  /*0a60*/  SHF.R.S32.HI R19, RZ, 0x1f, R18 ;  /* 0x0000001fff137819 */ /* 0x000fe20000011412 */
[----:B------:R-:W-:Y:S01]  /*0a70*/  IMAD R14, R15, c[0x0][0x210], RZ ;  /* 0x000084000f0e7a24 */ /* 0x000fe200078e02ff */
[----:B------:R-:W-:Y:S01]  /*0a80*/  SHF.R.S32.HI R250, RZ, 0x3, R30 ;  /* 0x00000003fffa7819 */ /* 0x000fe2000001141e */
[----:B-1----:R-:W-:Y:S01]  /*0a90*/  IMAD R5, R248, c[0x0][0x274], R2 ;  /* 0x00009d00f8057a24 */ /* 0x002fe200078e0202 */
[----:B------:R-:W-:Y:S01]  /*0aa0*/  LOP3.LUT R3, R30, 0xfffffff8, RZ, 0xc0, !PT ;  /* 0xfffffff81e037812 */ /* 0x000fe200078ec0ff */
[C---:B------:R-:W-:Y:S01]  /*0ab0*/  IMAD R14, R248.reuse, c[0x0][0x214], R14 ;  /* 0x00008500f80e7a24 */ /* 0x040fe200078e020e */
[----:B------:R-:W-:Y:S01]  /*0ac0*/  SHF.R.S32.HI R251, RZ, 0x1f, R250 ;  /* 0x0000001ffffb7819 */ /* 0x000fe200000114fa */
[----:B------:R-:W-:Y:S01]  /*0ad0*/  ULDC.64 UR4, c[0x0][0x1d8] ;  /* 0x0000760000047ab9 */ /* 0x000fe20000000a00 */
[----:B------:R-:W-:Y:S01]  /*0ae0*/  SHF.R.S32.HI R31, RZ, 0x1f, R247 ;  /* 0x0000001fff1f7819 */ /* 0x000fe200000114f7 */
[----:B------:R-:W-:Y:S01]  /*0af0*/  @P0 IMAD.HI.U32 R0, R248, c[0x0][0x24c], RZ ;  /* 0x00009300f8000a27 */ /* 0x000fe200078e00ff */
[----:B------:R-:W-:Y:S01]  /*0b00*/  USHF.L.U64.HI UR7, UR4, UR6, UR5 ;  /* 0x0000000604077299 */ /* 0x000fe20008010205 */
[----:B------:R-:W-:Y:S01]  /*0b10*/  CS2R R130, SRZ ;  /* 0x0000000000827805 */ /* 0x000fe2000001ff00 */
[----:B------:R-:W-:Y:S01]  /*0b20*/  USHF.L.U32 UR12, UR4, 0x6, URZ ;  /* 0x00000006040c7899 */ /* 0x000fe2000800063f */
[----:B------:R-:W-:Y:S01]  /*0b30*/  IMAD.IADD R23, R244, 0x1, -R3 ;  /* 0x00000001f4177824 */ /* 0x000fe200078e0a03 */
[----:B------:R-:W-:Y:S01]  /*0b40*/  @P0 SHF.R.U32.HI R4, RZ, c[0x0][0x250], R0 ;  /* 0x00009400ff040a19 */ /* 0x000fe20000011600 */
[----:B------:R-:W-:Y:S01]  /*0b50*/  IMAD.WIDE.U32 R2, R248, c[0x0][0x270], R18 ;  /* 0x00009c00f8027a25 */ /* 0x000fe200078e0012 */
[----:B------:R-:W-:Y:S01]  /*0b60*/  LEA.HI R0, R32, R244, RZ, 0x6 ;  /* 0x000000f420007211 */ /* 0x000fe200078f30ff */
[----:B------:R-:W-:Y:S01]  /*0b70*/  ULDC.64 UR4, c[0x0][0x208] ;  /* 0x0000820000047ab9 */ /* 0x000fe20000000a00 */
[----:B------:R-:W-:Y:S01]  /*0b80*/  CS2R R128, SRZ ;  /* 0x0000000000807805 */ /* 0x000fe2000001ff00 */
[----:B------:R-:W-:Y:S01]  /*0b90*/  IMAD.SHL.U32 R16, R23, 0x8, RZ ;  /* 0x0000000817107824 */ /* 0x000fe200078e00ff */
[----:B------:R-:W-:Y:S01]  /*0ba0*/  SHF.R.S32.HI R22, RZ, 0x6, R0 ;  /* 0x00000006ff167819 */ /* 0x000fe20000011400 */
[----:B------:R-:W-:Y:S01]  /*0bb0*/  IMAD.SHL.U32 R0, R250, 0x40, RZ ;  /* 0x00000040fa007824 */ /* 0x000fe200078e00ff */
[----:B------:R-:W-:Y:S01]  /*0bc0*/  USHF.L.U64.HI UR10, UR4, UR6, UR5 ;  /* 0x00000006040a7299 */ /* 0x000fe20008010205 */
[----:B------:R-:W-:Y:S01]  /*0bd0*/  IMAD.IADD R25, R3, 0x1, R5 ;  /* 0x0000000103197824 */ /* 0x000fe200078e0205 */
[----:B------:R-:W-:Y:S01]  /*0be0*/  SHF.R.S32.HI R17, RZ, 0x1f, R16 ;  /* 0x0000001fff117819 */ /* 0x000fe20000011410 */
[----:B------:R-:W-:Y:S01]  /*0bf0*/  IMAD.SHL.U32 R26, R22, 0x200, RZ ;  /* 0x00000200161a7824 */ /* 0x000fe200078e00ff */
[----:B------:R-:W-:Y:S01]  /*0c00*/  LOP3.LUT R0, R0, 0x1c0, RZ, 0xc0, !PT ;  /* 0x000001c000007812 */ /* 0x000fe200078ec0ff */
[----:B------:R-:W-:Y:S01]  /*0c10*/  IMAD.MOV.U32 R24, RZ, RZ, R2 ;  /* 0x000000ffff187224 */ /* 0x000fe200078e0002 */
[----:B------:R-:W-:Y:S01]  /*0c20*/  IADD3 R27, R16, 0x40, RZ ;  /* 0x00000040101b7810 */ /* 0x000fe20007ffe0ff */
[C---:B------:R-:W-:Y:S01]  /*0c30*/  IMAD R8, R251.reuse, c[0x0][0x208], RZ ;  /* 0x00008200fb087a24 */ /* 0x040fe200078e02ff */
[--C-:B------:R-:W-:Y:S01]  /*0c40*/  LOP3.LUT R5, R0, 0x38, R16.reuse, 0xf8, !PT ;  /* 0x0000003800057812 */ /* 0x100fe200078ef810 */
[----:B------:R-:W-:Y:S01]  /*0c50*/  IMAD.WIDE.U32 R6, R4, c[0x0][0x1b0], R16 ;  /* 0x00006c0004067a25 */ /* 0x000fe200078e0010 */
[----:B------:R-:W-:Y:S01]  /*0c60*/  SHF.R.U32.HI R3, RZ, 0x3, R0 ;  /* 0x00000003ff037819 */ /* 0x000fe20000011600 */
[----:B------:R-:W-:Y:S01]  /*0c70*/  USHF.L.U32 UR11, UR4, 0x6, URZ ;  /* 0x00000006040b7899 */ /* 0x000fe2000800063f */
[----:B------:R-:W-:Y:S01]  /*0c80*/  SHF.R.S32.HI R0, RZ, 0x1f, R4 ;  /* 0x0000001fff007819 */ /* 0x000fe20000011404 */
[----:B------:R-:W-:Y:S01]  /*0c90*/  IMAD.WIDE.U32 R10, R250, c[0x0][0x178], R16 ;  /* 0x00005e00fa0a7a25 */ /* 0x000fe200078e0010 */
[----:B------:R-:W-:Y:S01]  /*0ca0*/  LOP3.LUT R243, R26, R5, R3, 0xf6, !PT ;  /* 0x000000051af37212 */ /* 0x000fe200078ef603 */
[----:B------:R-:W-:Y:S01]  /*0cb0*/  CS2R R126, SRZ ;  /* 0x00000000007e7805 */ /* 0x000fe2000001ff00 */
[----:B------:R-:W-:Y:S01]  /*0cc0*/  ISETP.GE.AND P5, PT, R16, c[0x0][0x1cc], PT ;  /* 0x0000730010007a0c */ /* 0x000fe20003fa6270 */
[----:B------:R-:W-:Y:S01]  /*0cd0*/  IMAD R3, R251, c[0x0][0x178], RZ ;  /* 0x00005e00fb037a24 */ /* 0x000fe200078e02ff */
[----:B------:R-:W-:Y:S01]  /*0ce0*/  ISETP.GE.AND P4, PT, R27, c[0x0][0x1cc], PT ;  /* 0x000073001b007a0c */ /* 0x000fe20003f86270 */
[----:B------:R-:W-:Y:S01]  /*0cf0*/  IMAD R2, R0, c[0x0][0x1e0], RZ ;  /* 0x0000780000027a24 */ /* 0x000fe200078e02ff */
[----:B------:R-:W-:Y:S01]  /*0d00*/  ISETP.GE.AND P6, PT, R16, c[0x0][0x19c], PT ;  /* 0x0000670010007a0c */ /* 0x000fe20003fc6270 */
[----:B------:R-:W-:Y:S01]  /*0d10*/  IMAD R0, R0, c[0x0][0x1b0], RZ ;  /* 0x00006c0000007a24 */ /* 0x000fe200078e02ff */
[----:B------:R-:W-:Y:S01]  /*0d20*/  CS2R R124, SRZ ;  /* 0x00000000007c7805 */ /* 0x000fe2000001ff00 */
[----:B------:R-:W-:Y:S01]  /*0d30*/  IMAD R12, R250, c[0x0][0x17c], R3 ;  /* 0x00005f00fa0c7a24 */ /* 0x000fe200078e0203 */
[----:B------:R-:W-:Y:S01]  /*0d40*/  CS2R R122, SRZ ;  /* 0x00000000007a7805 */ /* 0x000fe2000001ff00 */
[C---:B------:R-:W-:Y:S01]  /*0d50*/  IMAD R5, R4.reuse, c[0x0][0x1e4], R2 ;  /* 0x0000790004057a24 */ /* 0x040fe200078e0202 */
[----:B------:R-:W-:Y:S01]  /*0d60*/  CS2R R120, SRZ ;  /* 0x0000000000787805 */ /* 0x000fe2000001ff00 */
[C---:B------:R-:W-:Y:S01]  /*0d70*/  IMAD R0, R4.reuse, c[0x0][0x1b4], R0 ;  /* 0x00006d0004007a24 */ /* 0x040fe200078e0200 */
[----:B------:R-:W-:Y:S01]  /*0d80*/  CS2R R118, SRZ ;  /* 0x0000000000767805 */ /* 0x000fe2000001ff00 */
[----:B------:R-:W-:Y:S01]  /*0d90*/  IMAD.WIDE.U32 R2, R4, c[0x0][0x1e0], R16 ;  /* 0x0000780004027a25 */ /* 0x000fe200078e0010 */
[----:B------:R-:W-:Y:S01]  /*0da0*/  CS2R R116, SRZ ;  /* 0x0000000000747805 */ /* 0x000fe2000001ff00 */
[----:B------:R-:W-:Y:S01]  /*0db0*/  CS2R R114, SRZ ;  /* 0x0000000000727805 */ /* 0x000fe2000001ff00 */
[----:B------:R-:W-:Y:S01]  /*0dc0*/  CS2R R112, SRZ ;  /* 0x0000000000707805 */ /* 0x000fe2000001ff00 */
[C---:B------:R-:W-:Y:S01]  /*0dd0*/  IMAD R4, R250.reuse, c[0x0][0x20c], R8 ;  /* 0x00008300fa047a24 */ /* 0x040fe200078e0208 */
[----:B------:R-:W-:Y:S01]  /*0de0*/  CS2R R110, SRZ ;  /* 0x00000000006e7805 */ /* 0x000fe2000001ff00 */
[----:B------:R-:W-:Y:S01]  /*0df0*/  IMAD.WIDE.U32 R8, R250, c[0x0][0x208], R16 ;  /* 0x00008200fa087a25 */ /* 0x000fe200078e0010 */
[----:B------:R-:W-:Y:S01]  /*0e00*/  SHF.R.S32.HI R17, RZ, 0x1f, R204 ;  /* 0x0000001fff117819 */ /* 0x000fe200000114cc */
[----:B------:R-:W-:Y:S01]  /*0e10*/  CS2R R108, SRZ ;  /* 0x00000000006c7805 */ /* 0x000fe2000001ff00 */
[----:B------:R-:W-:Y:S01]  /*0e20*/  CS2R R106, SRZ ;  /* 0x00000000006a7805 */ /* 0x000fe2000001ff00 */
[----:B------:R-:W-:Y:S01]  /*0e30*/  IMAD.IADD R5, R3, 0x1, R5 ;  /* 0x0000000103057824 */ /* 0x000fe200078e0205 */
[----:B------:R-:W-:Y:S01]  /*0e40*/  CS2R R104, SRZ ;  /* 0x0000000000687805 */ /* 0x000fe2000001ff00 */
[----:B------:R-:W-:Y:S01]  /*0e50*/  IMAD.IADD R3, R7, 0x1, R0 ;  /* 0x0000000107037824 */ /* 0x000fe200078e0200 */
[----:B------:R-:W-:Y:S01]  /*0e60*/  CS2R R102, SRZ ;  /* 0x0000000000667805 */ /* 0x000fe2000001ff00 */
[----:B------:R-:W-:Y:S01]  /*0e70*/  IMAD.IADD R7, R9, 0x1, R4 ;  /* 0x0000000109077824 */ /* 0x000fe200078e0204 */
[----:B------:R-:W-:Y:S01]  /*0e80*/  CS2R R100, SRZ ;  /* 0x0000000000647805 */ /* 0x000fe2000001ff00 */
[----:B------:R-:W-:Y:S01]  /*0e90*/  IMAD.IADD R13, R11, 0x1, R12 ;  /* 0x000000010b0d7824 */ /* 0x000fe200078e020c */
[----:B------:R-:W-:Y:S01]  /*0ea0*/  CS2R R98, SRZ ;  /* 0x0000000000627805 */ /* 0x000fe2000001ff00 */
[----:B------:R-:W-:Y:S01]  /*0eb0*/  IMAD.MOV.U32 R4, RZ, RZ, R2 ;  /* 0x000000ffff047224 */ /* 0x000fe200078e0002 */
[----:B------:R-:W-:Y:S01]  /*0ec0*/  CS2R R96, SRZ ;  /* 0x0000000000607805 */ /* 0x000fe2000001ff00 */
[----:B------:R-:W-:Y:S01]  /*0ed0*/  IMAD.MOV.U32 R2, RZ, RZ, R6 ;  /* 0x000000ffff027224 */ /* 0x000fe200078e0006 */
[----:B------:R-:W-:Y:S01]  /*0ee0*/  CS2R R94, SRZ ;  /* 0x00000000005e7805 */ /* 0x000fe2000001ff00 */
[----:B------:R-:W-:Y:S01]  /*0ef0*/  IMAD.MOV.U32 R12, RZ, RZ, R10 ;  /* 0x000000ffff0c7224 */ /* 0x000fe200078e000a */
[----:B------:R-:W-:Y:S01]  /*0f00*/  CS2R R92, SRZ ;  /* 0x00000000005c7805 */ /* 0x000fe2000001ff00 */
[C---:B------:R-:W-:Y:S01]  /*0f10*/  IMAD R0, R31.reuse, c[0x0][0x1b8], RZ ;  /* 0x00006e001f007a24 */ /* 0x040fe200078e02ff */
[----:B------:R-:W-:Y:S01]  /*0f20*/  CS2R R90, SRZ ;  /* 0x00000000005a7805 */ /* 0x000fe2000001ff00 */
[----:B------:R-:W-:Y:S01]  /*0f30*/  IMAD R10, R31, c[0x0][0x1e8], RZ ;  /* 0x00007a001f0a7a24 */ /* 0x000fe200078e02ff */
[----:B------:R-:W-:Y:S01]  /*0f40*/  CS2R R88, SRZ ;  /* 0x0000000000587805 */ /* 0x000fe2000001ff00 */
[----:B------:R-:W-:Y:S01]  /*0f50*/  IMAD.MOV.U32 R6, RZ, RZ, R8 ;  /* 0x000000ffff067224 */ /* 0x000fe200078e0008 */
        /* <DEDUP_REMOVED lines=13> */
[----:B------:R-:W-:Y:S01]  /*1030*/  IMAD.WIDE R8, R80, 0x60, R250 ;  /* 0x0000006050087825 */ /* 0x000fe200078e02fa */
[----:B------:R-:W-:Y:S01]  /*1040*/  CS2R R64, SRZ ;  /* 0x0000000000407805 */ /* 0x000fe2000001ff00 */
[----:B------:R-:W-:Y:S01]  /*1050*/  CS2R R62, SRZ ;  /* 0x00000000003e7805 */ /* 0x000fe2000001ff00 */
[----:B------:R-:W-:Y:S01]  /*1060*/  CS2R R60, SRZ ;  /* 0x00000000003c7805 */ /* 0x000fe2000001ff00 */
[----:B------:R-:W-:Y:S01]  /*1070*/  IMAD.IADD R3, R3, 0x1, R0 ;  /* 0x0000000103037824 */ /* 0x000fe200078e0200 */
[----:B------:R-:W-:Y:S01]  /*1080*/  CS2R R58, SRZ ;  /* 0x00000000003a7805 */ /* 0x000fe2000001ff00 */
[----:B------:R-:W-:Y:S01]  /*1090*/  IMAD.IADD R5, R5, 0x1, R10 ;  /* 0x0000000105057824 */ /* 0x000fe200078e020a */
[----:B------:R-:W-:Y:S01]  /*10a0*/  CS2R R56, SRZ ;  /* 0x0000000000387805 */ /* 0x000fe2000001ff00 */
[C---:B------:R-:W-:Y:S01]  /*10b0*/  IMAD R0, R9.reuse, c[0x0][0x1d8], RZ ;  /* 0x0000760009007a24 */ /* 0x040fe200078e02ff */
[----:B------:R-:W-:Y:S01]  /*10c0*/  CS2R R54, SRZ ;  /* 0x0000000000367805 */ /* 0x000fe2000001ff00 */
[----:B------:R-:W-:Y:S01]  /*10d0*/  IMAD.WIDE.U32 R10, R248, c[0x0][0x210], R6 ;  /* 0x00008400f80a7a25 */ /* 0x000fe200078e0006 */
[----:B------:R-:W-:Y:S01]  /*10e0*/  CS2R R52, SRZ ;  /* 0x0000000000347805 */ /* 0x000fe2000001ff00 */
[----:B------:R-:W-:Y:S01]  /*10f0*/  CS2R R50, SRZ ;  /* 0x0000000000327805 */ /* 0x000fe2000001ff00 */
[----:B------:R-:W-:Y:S01]  /*1100*/  CS2R R48, SRZ ;  /* 0x0000000000307805 */ /* 0x000fe2000001ff00 */
[C---:B------:R-:W-:Y:S01]  /*1110*/  IMAD R0, R8.reuse, c[0x0][0x1dc], R0 ;  /* 0x0000770008007a24 */ /* 0x040fe200078e0200 */
[----:B------:R-:W-:Y:S01]  /*1120*/  CS2R R46, SRZ ;  /* 0x00000000002e7805 */ /* 0x000fe2000001ff00 */
[C---:B------:R-:W-:Y:S01]  /*1130*/  IMAD.WIDE.U32 R6, R8.reuse, c[0x0][0x1d8], R4 ;  /* 0x0000760008067a25 */ /* 0x040fe200078e0004 */
[----:B------:R-:W-:Y:S01]  /*1140*/  CS2R R44, SRZ ;  /* 0x00000000002c7805 */ /* 0x000fe2000001ff00 */
[----:B------:R-:W-:Y:S01]  /*1150*/  CS2R R42, SRZ ;  /* 0x00000000002a7805 */ /* 0x000fe2000001ff00 */
[----:B------:R-:W-:Y:S01]  /*1160*/  CS2R R40, SRZ ;  /* 0x0000000000287805 */ /* 0x000fe2000001ff00 */
[----:B------:R-:W-:Y:S01]  /*1170*/  IMAD R9, R9, c[0x0][0x1a8], RZ ;  /* 0x00006a0009097a24 */ /* 0x000fe200078e02ff */
[----:B------:R-:W-:Y:S01]  /*1180*/  CS2R R38, SRZ ;  /* 0x0000000000267805 */ /* 0x000fe2000001ff00 */
[----:B------:R-:W-:Y:S01]  /*1190*/  IMAD.WIDE.U32 R4, R8, c[0x0][0x1a8], R2 ;  /* 0x00006a0008047a25 */ /* 0x000fe200078e0002 */
[----:B------:R-:W-:Y:S01]  /*11a0*/  LEA R2, P1, R6, c[0x0][0x1c0], 0x1 ;  /* 0x0000700006027a11 */ /* 0x000fe200078208ff */
[----:B------:R-:W-:Y:S01]  /*11b0*/  CS2R R36, SRZ ;  /* 0x0000000000247805 */ /* 0x000fe2000001ff00 */
[----:B------:R-:W-:Y:S01]  /*11c0*/  SHF.R.S32.HI R245, RZ, 0x1f, R244 ;  /* 0x0000001ffff57819 */ /* 0x000fe200000114f4 */
[----:B------:R-:W-:-:S02]  /*11d0*/  IMAD.IADD R0, R7, 0x1, R0 ;  /* 0x0000000107007824 */ /* 0x000fc400078e0200 */
[----:B------:R-:W-:Y:S01]  /*11e0*/  IMAD R9, R8, c[0x0][0x1ac], R9 ;  /* 0x00006b0008097a24 */ /* 0x000fe200078e0209 */
[----:B------:R-:W-:Y:S01]  /*11f0*/  LEA R8, P0, R4, c[0x0][0x190], 0x1 ;  /* 0x0000640004087a11 */ /* 0x000fe200078008ff */
[----:B------:R-:W-:Y:S01]  /*1200*/  IMAD.IADD R11, R11, 0x1, R14 ;  /* 0x000000010b0b7824 */ /* 0x000fe200078e020e */
[----:B------:R-:W-:Y:S01]  /*1210*/  LEA.HI.X R3, R6, c[0x0][0x1c4], R0, 0x1, P1 ;  /* 0x0000710006037a11 */ /* 0x000fe200008f0c00 */
[----:B------:R-:W-:Y:S01]  /*1220*/  IMAD.IADD R5, R5, 0x1, R9 ;  /* 0x0000000105057824 */ /* 0x000fe200078e0209 */
[----:B------:R-:W-:Y:S01]  /*1230*/  IADD3 R6, -R250, c[0x0][0x198], RZ ;  /* 0x00006600fa067a10 */ /* 0x000fe20007ffe1ff */
[----:B------:R-:W-:-:S03]  /*1240*/  IMAD.WIDE.U32 R28, R247, c[0x0][0x218], R10 ;  /* 0x00008600f71c7a25 */ /* 0x000fc600078e000a */
[----:B------:R-:W-:Y:S01]  /*1250*/  LEA.HI.X R9, R4, c[0x0][0x194], R5, 0x1, P0 ;  /* 0x0000650004097a11 */ /* 0x000fe200000f0c05 */
[----:B------:R-:W-:Y:S01]  /*1260*/  IMAD R4, R31, c[0x0][0x218], RZ ;  /* 0x000086001f047a24 */ /* 0x000fe200078e02ff */
[----:B------:R-:W-:Y:S01]  /*1270*/  STL.64 [R1+0x10], R28 ;  /* 0x0000101c01007387 */ /* 0x000fe20000100a00 */
[----:B------:R-:W-:Y:S02]  /*1280*/  IMAD R6, R80, -0x60, R6 ;  /* 0xffffffa050067824 */ /* 0x000fe400078e0206 */
[----:B------:R-:W-:Y:S02]  /*1290*/  IMAD R4, R247, c[0x0][0x21c], R4 ;  /* 0x00008700f7047a24 */ /* 0x000fe400078e0204 */
[----:B------:R-:W-:Y:S01]  /*12a0*/  IMAD R0, R204, UR10, RZ ;  /* 0x0000000acc007c24 */ /* 0x000fe2000f8e02ff */
[C---:B------:R-:W-:Y:S01]  /*12b0*/  ISETP.LT.OR P2, PT, R6.reuse, 0x1, P5 ;  /* 0x000000010600780c */ /* 0x040fe20002f41670 */
[----:B------:R-:W-:Y:S01]  /*12c0*/  IMAD.IADD R21, R29, 0x1, R4 ;  /* 0x000000011d157824 */ /* 0x000fe200078e0204 */
[----:B------:R-:W-:Y:S01]  /*12d0*/  ISETP.LT.OR P1, PT, R6, 0x1, P4 ;  /* 0x000000010600780c */ /* 0x000fe20002721670 */
[----:B------:R-:W-:Y:S01]  /*12e0*/  IMAD.MOV.U32 R20, RZ, RZ, R28 ;  /* 0x000000ffff147224 */ /* 0x000fe200078e001c */
[----:B------:R-:W-:Y:S01]  /*12f0*/  IADD3 R4, P0, R2, UR12, RZ ;  /* 0x0000000c02047c10 */ /* 0x000fe2000ff1e0ff */
[----:B------:R-:W-:Y:S01]  /*1300*/  IMAD R0, R17, UR11, R0 ;  /* 0x0000000b11007c24 */ /* 0x000fe2000f8e0200 */
[----:B------:R-:W-:Y:S01]  /*1310*/  ISETP.LT.OR P3, PT, R6, 0x21, P5 ;  /* 0x000000210600780c */ /* 0x000fe20002f61670 */
[----:B------:R-:W-:Y:S01]  /*1320*/  IMAD.WIDE.U32 R10, R204, UR11, R20 ;  /* 0x0000000bcc0a7c25 */ /* 0x000fe2000f8e0014 */
[----:B------:R1:W-:Y:S01]  /*1330*/  STL.64 [R1], R20 ;  /* 0x0000001401007387 */ /* 0x0003e20000100a00 */
[----:B------:R-:W-:Y:S01]  /*1340*/  IADD3.X R5, R3, UR7, RZ, P0, !PT ;  /* 0x0000000703057c10 */ /* 0x000fe200087fe4ff */
[----:B------:R-:W-:Y:S01]  /*1350*/  USHF.L.U32 UR10, UR4, 0x5, URZ ;  /* 0x00000005040a7899 */ /* 0x000fe2000800063f */
[----:B------:R-:W-:Y:S01]  /*1360*/  IMAD.SHL.U32 R243, R243, 0x2, RZ ;  /* 0x00000002f3f37824 */ /* 0x000fe200078e00ff */
[----:B------:R-:W-:Y:S01]  /*1370*/  UMOV UR11, 0x5 ;  /* 0x00000005000b7882 */ /* 0x000fe20000000000 */
[----:B------:R-:W-:Y:S01]  /*1380*/  IMAD.U32 R14, RZ, RZ, UR12 ;  /* 0x0000000cff0e7e24 */ /* 0x000fe2000f8e00ff */
[----:B------:R-:W-:Y:S01]  /*1390*/  USHF.L.U64.HI UR11, UR4, UR11, UR5 ;  /* 0x0000000b040b7299 */ /* 0x000fe20008010205 */
[----:B------:R-:W-:Y:S01]  /*13a0*/  IMAD.IADD R0, R11, 0x1, R0 ;  /* 0x000000010b007824 */ /* 0x000fe200078e0200 */
[----:B------:R-:W-:Y:S01]  /*13b0*/  @!PT LDS RZ, [RZ] ;  /* 0x00000000fffff984 */ /* 0x000fe20000000800 */
[----:B------:R-:W-:Y:S01]  /*13c0*/  @!PT LDS RZ, [RZ] ;  /* 0x00000000fffff984 */ /* 0x000fe20000000800 */
[----:B------:R-:W-:Y:S01]  /*13d0*/  @!PT LDS RZ, [RZ] ;  /* 0x00000000fffff984 */ /* 0x000fe20000000800 */
[----:B------:R2:W-:Y:S01]  /*13e0*/  LDGSTS.E.BYPASS.LTC128B.128 [R243+0x6080], [R2.64], !P2 ;  /* 0x0608000002f37fae */ /* 0x0005e2000d101d48 */
[----:B------:R-:W-:Y:S01]  /*13f0*/  IMAD.WIDE.U32 R12, R248, c[0x0][0x180], R12 ;  /* 0x00006000f80c7a25 */ /* 0x000fe200078e000c */
[----:B------:R-:W-:Y:S01]  /*1400*/  ISETP.LT.OR P5, PT, R6, 0x41, P5 ;  /* 0x000000410600780c */ /* 0x000fe20002fa1670 */
[----:B------:R-:W-:Y:S01]  /*1410*/  ULDC.64 UR4, c[0x0][0x1a8] ;  /* 0x00006a0000047ab9 */ /* 0x000fe20000000a00 */
[----:B------:R2:W-:Y:S01]  /*1420*/  LDGSTS.E.BYPASS.LTC128B.128 [R243+0x9080], [R2.64+0x80], !P1 ;  /* 0x0908008002f37fae */ /* 0x0005e2000c901d48 */
[----:B------:R-:W-:Y:S01]  /*1430*/  IADD3 R14, P2, P1, R14, 0x80, R2 ;  /* 0x000000800e0e7810 */ /* 0x000fe2000795e002 */
[----:B------:R-:W-:Y:S01]  /*1440*/  IMAD.U32 R7, RZ, RZ, UR10 ;  /* 0x0000000aff077e24 */ /* 0x000fe2000f8e00ff */
[----:B------:R-:W-:Y:S01]  /*1450*/  USHF.L.U64.HI UR5, UR4, UR6, UR5 ;  /* 0x0000000604057299 */ /* 0x000fe20008010205 */
[----:B------:R3:W-:Y:S01]  /*1460*/  LDGSTS.E.BYPASS.LTC128B.128 [R243+0x7080], [R4.64], !P3 ;  /* 0x0708000004f37fae */ /* 0x0007e2000d901d48 */
[C---:B------:R-:W-:Y:S01]  /*1470*/  ISETP.LT.OR P3, PT, R6.reuse, 0x21, P4 ;  /* 0x000000210600780c */ /* 0x040fe20002761670 */
[----:B------:R-:W-:Y:S01]  /*1480*/  USHF.L.U32 UR4, UR4, 0x6, URZ ;  /* 0x0000000604047899 */ /* 0x000fe2000800063f */
[----:B------:R-:W-:Y:S01]  /*1490*/  ISETP.LT.OR P4, PT, R6, 0x41, P4 ;  /* 0x000000410600780c */ /* 0x000fe20002781670 */
[----:B------:R-:W-:-:S02]  /*14a0*/  IMAD.MOV.U32 R222, RZ, RZ, 0x40 ;  /* 0x00000040ffde7424 */ /* 0x000fc400078e00ff */
[----:B------:R-:W-:-:S04]  /*14b0*/  IMAD.WIDE.U32 R24, R247, c[0x0][0x278], R24 ;  /* 0x00009e00f7187a25 */ /* 0x000fc800078e0018 */
[----:B------:R-:W-:Y:S01]  /*14c0*/  IMAD.MOV.U32 R226, RZ, RZ, 0x20 ;  /* 0x00000020ffe27424 */ /* 0x000fe200078e00ff */
[C---:B-1----:R-:W-:Y:S01]  /*14d0*/  LEA R20, P0, R10.reuse, c[0x0][0x1f0], 0x1 ;  /* 0x00007c000a147a11 */ /* 0x042fe200078008ff */
[----:B------:R-:W-:Y:S02]  /*14e0*/  IMAD.MOV.U32 R223, RZ, RZ, 0x10 ;  /* 0x00000010ffdf7424 */ /* 0x000fe400078e00ff */
[----:B------:R-:W-:Y:S01]  /*14f0*/  IMAD.MOV.U32 R229, RZ, RZ, 0x10 ;  /* 0x00000010ffe57424 */ /* 0x000fe200078e00ff */
[----:B------:R-:W-:Y:S01]  /*1500*/  LEA.HI.X R21, R10, c[0x0][0x1f4], R0, 0x1, P0 ;  /* 0x00007d000a157a11 */ /* 0x000fe200000f0c00 */
[----:B------:R-:W-:Y:S01]  /*1510*/  IMAD R0, R15, c[0x0][0x180], RZ ;  /* 0x000060000f007a24 */ /* 0x000fe200078e02ff */
[----:B------:R-:W-:Y:S01]  /*1520*/  LEA R28, P0, R7, R20, 0x1 ;  /* 0x00000014071c7211 */ /* 0x000fe200078008ff */
[----:B------:R-:W-:-:S04]  /*1530*/  IMAD.WIDE.U32 R10, R248, c[0x0][0x288], R18 ;  /* 0x0000a200f80a7a25 */ /* 0x000fc800078e0012 */
[C---:B------:R-:W-:Y:S02]  /*1540*/  IMAD R0, R248.reuse, c[0x0][0x184], R0 ;  /* 0x00006100f8007a24 */ /* 0x040fe400078e0200 */
[----:B--2---:R-:W-:Y:S01]  /*1550*/  IMAD R2, R15, c[0x0][0x288], RZ ;  /* 0x0000a2000f027a24 */ /* 0x004fe200078e02ff */
[----:B------:R-:W-:Y:S01]  /*1560*/  IADD3.X R15, RZ, UR7, R3, P2, P1 ;  /* 0x00000007ff0f7c10 */ /* 0x000fe200097e2403 */
[----:B------:R-:W-:Y:S01]  /*1570*/  IMAD.MOV.U32 R18, RZ, RZ, R10 ;  /* 0x000000ffff127224 */ /* 0x000fe200078e000a */
[----:B------:R-:W-:Y:S01]  /*1580*/  ISETP.GE.AND P2, PT, R27, c[0x0][0x19c], PT ;  /* 0x000067001b007a0c */ /* 0x000fe20003f46270 */
[----:B------:R-:W-:Y:S02]  /*1590*/  IMAD R2, R248, c[0x0][0x28c], R2 ;  /* 0x0000a300f8027a24 */ /* 0x000fe400078e0202 */
[----:B------:R-:W-:Y:S01]  /*15a0*/  IMAD.MOV.U32 R10, RZ, RZ, R12 ;  /* 0x000000ffff0a7224 */ /* 0x000fe200078e000c */
[----:B------:R1:W-:Y:S01]  /*15b0*/  LDGSTS.E.BYPASS.LTC128B.128 [R243+0xa080], [R14.64], !P3 ;  /* 0x0a0800000ef37fae */ /* 0x0003e2000d901d48 */
[----:B------:R-:W-:Y:S01]  /*15c0*/  IMAD.IADD R19, R11, 0x1, R2 ;  /* 0x000000010b137824 */ /* 0x000fe200078e0202 */
[----:B------:R-:W-:Y:S01]  /*15d0*/  ISETP.LT.OR P3, PT, R6, 0x1, P2 ;  /* 0x000000010600780c */ /* 0x000fe20001761670 */
[----:B------:R-:W-:-:S02]  /*15e0*/  IMAD.IADD R11, R13, 0x1, R0 ;  /* 0x000000010d0b7824 */ /* 0x000fc400078e0200 */
[----:B------:R-:W-:Y:S02]  /*15f0*/  IMAD.U32 R2, RZ, RZ, UR10 ;  /* 0x0000000aff027e24 */ /* 0x000fe4000f8e00ff */
[----:B------:R-:W-:Y:S02]  /*1600*/  IMAD.U32 R0, RZ, RZ, UR11 ;  /* 0x0000000bff007e24 */ /* 0x000fe4000f8e00ff */
[----:B------:R-:W-:Y:S02]  /*1610*/  IMAD R7, R17, c[0x0][0x178], RZ ;  /* 0x00005e0011077a24 */ /* 0x000fe400078e02ff */
[----:B------:R-:W-:Y:S01]  /*1620*/  IMAD R12, R31, c[0x0][0x188], RZ ;  /* 0x000062001f0c7a24 */ /* 0x000fe200078e02ff */
[----:B------:R-:W-:Y:S01]  /*1630*/  LEA.HI.X R29, R2, R21, R0, 0x1, P0 ;  /* 0x00000015021d7211 */ /* 0x000fe200000f0c00 */
[----:B------:R-:W-:Y:S01]  /*1640*/  IMAD.SHL.U32 R0, R23, 0x40, RZ ;  /* 0x0000004017007824 */ /* 0x000fe200078e00ff */
[----:B------:R-:W-:Y:S01]  /*1650*/  IADD3 R2, P0, R4, UR12, RZ ;  /* 0x0000000c04027c10 */ /* 0x000fe2000ff1e0ff */
[----:B------:R-:W-:-:S02]  /*1660*/  IMAD R7, R204, c[0x0][0x17c], R7 ;  /* 0x00005f00cc077a24 */ /* 0x000fc400078e0207 */
[----:B------:R-:W-:Y:S01]  /*1670*/  IMAD.WIDE.U32 R34, R247, c[0x0][0x188], R10 ;  /* 0x00006200f7227a25 */ /* 0x000fe200078e000a */
[----:B------:R-:W-:Y:S01]  /*1680*/  IADD3.X R3, R5, UR7, RZ, P0, !PT ;  /* 0x0000000705037c10 */ /* 0x000fe200087fe4ff */
[----:B------:R-:W-:Y:S01]  /*1690*/  UMOV UR7, 0x1 ;  /* 0x0000000100077882 */ /* 0x000fe20000000000 */
[----:B------:R-:W-:Y:S01]  /*16a0*/  LOP3.LUT R0, R0, 0x1c0, RZ, 0xc0, !PT ;  /* 0x000001c000007812 */ /* 0x000fe200078ec0ff */
[----:B---3--:R-:W-:Y:S01]  /*16b0*/  IMAD.WIDE.U32 R4, R204, c[0x0][0x178], RZ ;  /* 0x00005e00cc047a25 */ /* 0x008fe200078e00ff */
[C---:B------:R-:W-:Y:S01]  /*16c0*/  ISETP.LT.OR P0, PT, R6.reuse, 0x21, P6 ;  /* 0x000000210600780c */ /* 0x040fe20003701670 */
[----:B------:R2:W-:Y:S01]  /*16d0*/  LDGSTS.E.BYPASS.LTC128B.128 [R243+0x8080], [R2.64], !P5 ;  /* 0x0808000002f37fae */ /* 0x0005e2000e901d48 */
[----:B------:R-:W-:Y:S01]  /*16e0*/  ISETP.LT.OR P5, PT, R6, 0x1, P6 ;  /* 0x000000010600780c */ /* 0x000fe200037a1670 */
[----:B------:R-:W-:Y:S01]  /*16f0*/  IMAD.IADD R7, R5, 0x1, R7 ;  /* 0x0000000105077824 */ /* 0x000fe200078e0207 */
[----:B------:R-:W-:Y:S01]  /*1700*/  LEA R10, P1, R4, R34, 0x6 ;  /* 0x00000022040a7211 */ /* 0x000fe200078230ff */
[----:B------:R2:W-:Y:S01]  /*1710*/  LDGSTS.E.BYPASS.LTC128B.128 [R243+0xb080], [R2.64+0x80], !P4 ;  /* 0x0b08008002f37fae */ /* 0x0005e2000e101d48 */
[----:B------:R-:W-:Y:S01]  /*1720*/  ISETP.LT.OR P6, PT, R6, 0x41, P6 ;  /* 0x000000410600780c */ /* 0x000fe200037c1670 */
[----:B-1----:R-:W-:Y:S01]  /*1730*/  IMAD.SHL.U32 R15, R204, 0x40, RZ ;  /* 0x00000040cc0f7824 */ /* 0x002fe200078e00ff */
[----:B------:R-:W-:Y:S01]  /*1740*/  SHF.R.S32.HI R14, RZ, 0x1f, R22 ;  /* 0x0000001fff0e7819 */ /* 0x000fe20000011416 */
[----:B------:R-:W0:Y:S01]  /*1750*/  LDGDEPBAR ;  /* 0x00000000000079af */ /* 0x000e220000000000 */
[----:B------:R-:W-:-:S03]  /*1760*/  IMAD.WIDE.U32 R18, R247, c[0x0][0x290], R18 ;  /* 0x0000a400f7127a25 */ /* 0x000fc600078e0012 */
[----:B------:R1:W-:Y:S01]  /*1770*/  STL.64 [R1+0x8], R34 ;  /* 0x0000082201007387 */ /* 0x0003e20000100a00 */
[----:B------:R-:W-:Y:S02]  /*1780*/  IMAD.MOV.U32 R246, RZ, RZ, -0x60 ;  /* 0xffffffa0fff67424 */ /* 0x000fe400078e00ff */
[----:B------:R-:W-:Y:S01]  /*1790*/  IMAD.MOV.U32 R217, RZ, RZ, RZ ;  /* 0x000000ffffd97224 */ /* 0x000fe200078e00ff */
[----:B------:R3:W-:Y:S01]  /*17a0*/  LDGSTS.E.BYPASS.LTC128B.128 [R243+0x80], [R8.64], !P5 ;  /* 0x0008000008f37fae */ /* 0x0007e2000e901d48 */
[----:B------:R-:W-:-:S03]  /*17b0*/  IMAD R246, R80, R246, c[0x0][0x198] ;  /* 0x0000660050f67624 */ /* 0x000fc600078e02f6 */
[----:B------:R3:W-:Y:S01]  /*17c0*/  LDGSTS.E.BYPASS.LTC128B.128 [R243+0x3080], [R8.64+0x80], !P3 ;  /* 0x0308008008f37fae */ /* 0x0007e2000d901d48 */
[----:B------:R-:W-:Y:S01]  /*17d0*/  ISETP.GE.AND P3, PT, R27, c[0x0][0x16c], PT ;  /* 0x00005b001b007a0c */ /* 0x000fe20003f66270 */
[----:B--2---:R-:W-:Y:S01]  /*17e0*/  IMAD R2, R247, c[0x0][0x18c], R12 ;  /* 0x00006300f7027a24 */ /* 0x004fe200078e020c */
[----:B------:R-:W-:Y:S02]  /*17f0*/  LOP3.LUT R3, R0, 0x8, R30, 0xf8, !PT ;  /* 0x0000000800037812 */ /* 0x000fe400078ef81e */
[----:B------:R-:W-:Y:S01]  /*1800*/  SHF.R.U32.HI R0, RZ, 0x3, R0 ;  /* 0x00000003ff007819 */ /* 0x000fe20000011600 */
[----:B------:R-:W-:Y:S01]  /*1810*/  IMAD.IADD R33, R35, 0x1, R2 ;  /* 0x0000000123217824 */ /* 0x000fe200078e0202 */
[----:B------:R-:W-:Y:S02]  /*1820*/  IADD3 R2, P4, R8, UR4, RZ ;  /* 0x0000000408027c10 */ /* 0x000fe4000ff9e0ff */
[----:B------:R-:W-:Y:S01]  /*1830*/  LOP3.LUT R0, R26, R3, R0, 0xf6, !PT ;  /* 0x000000031a007212 */ /* 0x000fe200078ef600 */
[----:B-1----:R-:W-:Y:S01]  /*1840*/  CS2R R34, SRZ ;  /* 0x0000000000227805 */ /* 0x002fe2000001ff00 */
[----:B------:R-:W-:Y:S01]  /*1850*/  LEA.HI.X R11, R4, R33, R7, 0x6, P1 ;  /* 0x00000021040b7211 */ /* 0x000fe200008f3407 */
[----:B------:R-:W-:Y:S01]  /*1860*/  IMAD.U32 R4, RZ, RZ, UR4 ;  /* 0x00000004ff047e24 */ /* 0x000fe2000f8e00ff */
[----:B------:R-:W-:Y:S01]  /*1870*/  IADD3.X R3, R9, UR5, RZ, P4, !PT ;  /* 0x0000000509037c10 */ /* 0x000fe2000a7fe4ff */
[----:B------:R-:W-:Y:S01]  /*1880*/  IMAD.SHL.U32 R218, R0, 0x2, RZ ;  /* 0x0000000200da7824 */ /* 0x000fe200078e00ff */
[----:B------:R-:W-:Y:S01]  /*1890*/  ISETP.GE.AND P4, PT, R16, c[0x0][0x16c], PT ;  /* 0x00005b0010007a0c */ /* 0x000fe20003f86270 */
[----:B------:R1:W-:Y:S01]  /*18a0*/  STL [R1+0x18], R33 ;  /* 0x0000182101007387 */ /* 0x0003e20000100800 */
[----:B------:R-:W-:-:S02]  /*18b0*/  IADD3 R4, P5, P1, R4, 0x80, R8 ;  /* 0x0000008004047810 */ /* 0x000fc400079be008 */
[----:B------:R-:W-:Y:S01]  /*18c0*/  SEL R7, RZ, 0x1, P4 ;  /* 0x00000001ff077807 */ /* 0x000fe20002000000 */
[----:B------:R2:W-:Y:S01]  /*18d0*/  LDGSTS.E.BYPASS.LTC128B.128 [R243+0x1080], [R2.64], !P0 ;  /* 0x0108000002f37fae */ /* 0x0005e2000c101d48 */
[C---:B------:R-:W-:Y:S02]  /*18e0*/  ISETP.LT.OR P0, PT, R6.reuse, 0x21, P2 ;  /* 0x000000210600780c */ /* 0x040fe40001701670 */
[----:B------:R-:W-:Y:S01]  /*18f0*/  ISETP.LT.OR P2, PT, R6, 0x41, P2 ;  /* 0x000000410600780c */ /* 0x000fe20001741670 */
[----:B------:R-:W-:Y:S01]  /*1900*/  STL.64 [R1+0x30], R24 ;  /* 0x0000301801007387 */ /* 0x000fe20000100a00 */
[----:B------:R-:W-:Y:S01]  /*1910*/  IADD3.X R5, RZ, UR5, R9, P5, P1 ;  /* 0x00000005ff057c10 */ /* 0x000fe2000afe2409 */
[----:B---3--:R-:W-:Y:S01]  /*1920*/  IMAD.MOV.U32 R9, RZ, RZ, c[0x0][0x17c] ;  /* 0x00005f00ff097624 */ /* 0x008fe200078e00ff */
[----:B------:R-:W-:Y:S02]  /*1930*/  SEL R8, RZ, 0x2, P3 ;  /* 0x00000002ff087807 */ /* 0x000fe40001800000 */
[----:B------:R-:W-:-:S03]  /*1940*/  LEA R12, P1, R10, c[0x0][0x160], 0x1 ;  /* 0x000058000a0c7a11 */ /* 0x000fc600078208ff */
[----:B------:R-:W-:Y:S01]  /*1950*/  IMAD.IADD R6, R8, 0x1, R7 ;  /* 0x0000000108067824 */ /* 0x000fe200078e0207 */
[----:B------:R-:W-:Y:S01]  /*1960*/  LEA.HI.X R13, R10, c[0x0][0x164], R11, 0x1, P1 ;  /* 0x000059000a0d7a11 */ /* 0x000fe200008f0c0b */
[----:B------:R3:W-:Y:S01]  /*1970*/  LDGSTS.E.BYPASS.LTC128B.128 [R243+0x4080], [R4.64], !P0 ;  /* 0x0408000004f37fae */ /* 0x0007e2000c101d48 */
[----:B------:R-:W-:Y:S02]  /*1980*/  IMAD.MOV.U32 R7, RZ, RZ, c[0x0][0x178] ;  /* 0x00005e00ff077624 */ /* 0x000fe400078e00ff */
[----:B------:R-:W-:-:S03]  /*1990*/  LOP3.LUT P0, RZ, R6, 0x1, RZ, 0xc0, !PT ;  /* 0x0000000106ff7812 */ /* 0x000fc6000780c0ff */
[----:B------:R-:W-:-:S04]  /*19a0*/  LEA R8, P1, R7, R12, 0x6 ;  /* 0x0000000c07087211 */ /* 0x000fc800078230ff */
[----:B------:R-:W-:Y:S02]  /*19b0*/  LEA.HI.X R9, R7, R13, R9, 0x6, P1 ;  /* 0x0000000d07097211 */ /* 0x000fe400008f3409 */
[----:B------:R-:W-:Y:S02]  /*19c0*/  LOP3.LUT P1, RZ, R23, 0x4, RZ, 0xc0, !PT ;  /* 0x0000000417ff7812 */ /* 0x000fe4000782c0ff */
[----:B--2---:R-:W-:Y:S02]  /*19d0*/  IADD3 R2, P5, R2, UR4, RZ ;  /* 0x0000000402027c10 */ /* 0x004fe4000ffbe0ff */
[----:B------:R-:W-:Y:S02]  /*19e0*/  SEL R222, R222, 0xffffffc0, !P1 ;  /* 0xffffffc0dede7807 */ /* 0x000fe40004800000 */
[----:B------:R-:W-:Y:S01]  /*19f0*/  IADD3.X R3, R3, UR5, RZ, P5, !PT ;  /* 0x0000000503037c10 */ /* 0x000fe2000affe4ff */
[----:B------:R-:W-:Y:S01]  /*1a00*/  ULDC.64 UR4, c[0x0][0x178] ;  /* 0x00005e0000047ab9 */ /* 0x000fe20000000a00 */
[----:B------:R-:W-:Y:S01]  /*1a10*/  LOP3.LUT P5, RZ, R6, 0x2, RZ, 0xc0, !PT ;  /* 0x0000000206ff7812 */ /* 0x000fe200078ac0ff */
[----:B------:R-:W-:Y:S01]  /*1a20*/  IMAD.MOV.U32 R6, RZ, RZ, 0x20 ;  /* 0x00000020ff067424 */ /* 0x000fe200078e00ff */
[-C--:B------:R-:W-:Y:S01]  /*1a30*/  LEA.HI R7, R32, R244.reuse, RZ, 0x2 ;  /* 0x000000f420077211 */ /* 0x080fe200078f10ff */
[----:B------:R2:W-:Y:S01]  /*1a40*/  LDGSTS.E.BYPASS.LTC128B.128 [R243+0x2080], [R2.64], !P6 ;  /* 0x0208000002f37fae */ /* 0x0005e2000f101d48 */
[----:B------:R-:W-:Y:S01]  /*1a50*/  IMAD.IADD R219, R218, 0x1, R222 ;  /* 0x00000001dadb7824 */ /* 0x000fe200078e02de */
[----:B------:R-:W-:Y:S01]  /*1a60*/  ISETP.GE.AND P1, PT, R16, c[0x0][0x1fc], PT ;  /* 0x00007f0010007a0c */ /* 0x000fe20003f26270 */
[----:B------:R-:W-:Y:S01]  /*1a70*/  USHF.L.U64.HI UR5, UR4, 0x5, UR5 ;  /* 0x0000000504057899 */ /* 0x000fe20008010205 */
[----:B------:R2:W-:Y:S01]  /*1a80*/  LDGSTS.E.BYPASS.LTC128B.128 [R243+0x5080], [R2.64+0x80], !P2 ;  /* 0x0508008002f37fae */ /* 0x0005e2000d101d48 */
[C---:B------:R-:W-:Y:S01]  /*1a90*/  LOP3.LUT P2, RZ, R23.reuse, 0x2, RZ, 0xc0, !PT ;  /* 0x0000000217ff7812 */ /* 0x040fe2000784c0ff */
[----:B------:R-:W-:Y:S01]  /*1aa0*/  IMAD.SHL.U32 R23, R23, 0x20, RZ ;  /* 0x0000002017177824 */ /* 0x000fe200078e00ff */
[----:B---3--:R-:W-:Y:S01]  /*1ab0*/  LEA.HI R4, R32, R244, RZ, 0x5 ;  /* 0x000000f420047211 */ /* 0x008fe200078f28ff */
[----:B------:R-:W0:Y:S01]  /*1ac0*/  LDGDEPBAR ;  /* 0x00000000000079af */ /* 0x000e220000000000 */
[----:B------:R-:W-:Y:S01]  /*1ad0*/  SEL R0, R6, 0xffffffe0, !P2 ;  /* 0xffffffe006007807 */ /* 0x000fe20005000000 */
[----:B------:R-:W-:Y:S01]  /*1ae0*/  USHF.L.U32 UR4, UR4, 0x5, URZ ;  /* 0x0000000504047899 */ /* 0x000fe2000800063f */
[----:B------:R-:W-:-:S02]  /*1af0*/  SHF.R.S32.HI R5, RZ, 0x5, R4 ;  /* 0x00000005ff057819 */ /* 0x000fc40000011404 */
[----:B------:R-:W-:Y:S01]  /*1b00*/  LEA.HI R6, R32, R244, RZ, 0x4 ;  /* 0x000000f420067211 */ /* 0x000fe200078f20ff */
[----:B------:R-:W-:Y:S01]  /*1b10*/  IMAD.IADD R220, R218, 0x1, R0 ;  /* 0x00000001dadc7824 */ /* 0x000fe200078e0200 */
[----:B------:R-:W-:Y:S01]  /*1b20*/  SHF.R.S32.HI R10, RZ, 0x1f, R7 ;  /* 0x0000001fff0a7819 */ /* 0x000fe20000011407 */
[----:B------:R-:W-:Y:S01]  /*1b30*/  IMAD.IADD R0, R0, 0x1, R219 ;  /* 0x0000000100007824 */ /* 0x000fe200078e02db */
[----:B------:R-:W-:Y:S01]  /*1b40*/  SHF.R.S32.HI R11, RZ, 0x4, R6 ;  /* 0x00000004ff0b7819 */ /* 0x000fe20000011406 */
[----:B-1----:R-:W-:Y:S01]  /*1b50*/  CS2R R32, SRZ ;  /* 0x0000000000207805 */ /* 0x002fe2000001ff00 */
[----:B------:R-:W-:Y:S01]  /*1b60*/  SEL R17, RZ, 0x1, P1 ;  /* 0x00000001ff117807 */ /* 0x000fe20000800000 */
[----:B------:R-:W-:Y:S01]  /*1b70*/  IMAD.IADD R222, R222, 0x1, R220 ;  /* 0x00000001dede7824 */ /* 0x000fe200078e02dc */
[----:B--2---:R-:W-:Y:S01]  /*1b80*/  IADD3 R3, -R250, c[0x0][0x168], -R15 ;  /* 0x00005a00fa037a10 */ /* 0x004fe20007ffe90f */
[----:B------:R-:W-:-:S04]  /*1b90*/  DEPBAR.LE SB0, 0x1 ;  /* 0x000080400000791a */ /* 0x000fc80000000000 */
[----:B------:R-:W-:Y:S01]  /*1ba0*/  BAR.SYNC.DEFER_BLOCKING 0x0 ;  /* 0x0000000000007b1d */ /* 0x000fe20000010000 */
[C---:B------:R-:W-:Y:S02]  /*1bb0*/  ISETP.LT.OR P6, PT, R3.reuse, 0x1, !P0 ;  /* 0x000000010300780c */ /* 0x040fe400047c1670 */
[C---:B------:R-:W-:Y:S02]  /*1bc0*/  ISETP.LT.OR P2, PT, R3.reuse, 0x1, !P5 ;  /* 0x000000010300780c */ /* 0x040fe40006f41670 */
[----:B------:R-:W-:Y:S02]  /*1bd0*/  LEA.HI R2, R4, R5, RZ, 0x1 ;  /* 0x0000000504027211 */ /* 0x000fe400078f08ff */
[C---:B------:R-:W-:Y:S02]  /*1be0*/  ISETP.LT.OR P0, PT, R3.reuse, 0x21, !P0 ;  /* 0x000000210300780c */ /* 0x040fe40004701670 */
[----:B------:R-:W-:Y:S02]  /*1bf0*/  LOP3.LUT R2, R2, 0xfffffffe, RZ, 0xc0, !PT ;  /* 0xfffffffe02027812 */ /* 0x000fe400078ec0ff */
[----:B------:R-:W-:-:S03]  /*1c00*/  ISETP.LT.OR P5, PT, R3, 0x21, !P5 ;  /* 0x000000210300780c */ /* 0x000fc60006fa1670 */
[----:B------:R-:W-:Y:S01]  /*1c10*/  IMAD.IADD R5, R5, 0x1, -R2 ;  /* 0x0000000105057824 */ /* 0x000fe200078e0a02 */
[----:B------:R-:W-:Y:S02]  /*1c20*/  SHF.R.S32.HI R2, RZ, 0x2, R7 ;  /* 0x00000002ff027819 */ /* 0x000fe40000011407 */
[----:B------:R-:W-:Y:S01]  /*1c30*/  LOP3.LUT R7, R7, 0x3ffffffc, RZ, 0xc0, !PT ;  /* 0x3ffffffc07077812 */ /* 0x000fe200078ec0ff */
[----:B------:R-:W-:Y:S01]  /*1c40*/  IMAD.SHL.U32 R221, R5, 0x200, RZ ;  /* 0x0000020005dd7824 */ /* 0x000fe200078e00ff */
[----:B------:R-:W-:Y:S02]  /*1c50*/  LEA.HI R3, R10, R2, RZ, 0x3 ;  /* 0x000000020a037211 */ /* 0x000fe400078f18ff */
[----:B------:R-:W-:Y:S02]  /*1c60*/  LEA.HI R10, R6, R11, RZ, 0x1 ;  /* 0x0000000b060a7211 */ /* 0x000fe400078f08ff */
[----:B------:R-:W-:Y:S01]  /*1c70*/  LOP3.LUT R3, R3, 0xfffffff8, RZ, 0xc0, !PT ;  /* 0xfffffff803037812 */ /* 0x000fe200078ec0ff */
[----:B------:R-:W1:Y:S04]  /*1c80*/  LDSM.16.M88.2 R174, [R0+0x6080] ;  /* 0x0060800000ae783b */ /* 0x000e680000000100 */
[----:B------:R-:W2:Y:S01]  /*1c90*/  LDSM.16.M88.2 R176, [R0+0x7080] ;  /* 0x0070800000b0783b */ /* 0x000ea20000000100 */
[----:B------:R-:W-:-:S03]  /*1ca0*/  IMAD.IADD R2, R2, 0x1, -R3 ;  /* 0x0000000102027824 */ /* 0x000fc600078e0a03 */
        /* <DEDUP_REMOVED lines=9> */
[----:B-----5:R-:W-:-:S03]  /*1d40*/  IMAD R0, R31, c[0x0][0x278], RZ ;  /* 0x00009e001f007a24 */ /* 0x020fc600078e02ff */
[----:B------:R1:W1:Y:S01]  /*1d50*/  LDSM.16.M88.2 R166, [R220+0x8080] ;  /* 0x00808000dca6783b */ /* 0x0002620000000100 */
[----:B------:R-:W-:-:S03]  /*1d60*/  IMAD R0, R247, c[0x0][0x27c], R0 ;  /* 0x00009f00f7007a24 */ /* 0x000fc600078e0200 */
[----:B------:R1:W1:Y:S01]  /*1d70*/  LDSM.16.M88.2 R180, [R218+0x9080] ;  /* 0x00908000dab4783b */ /* 0x0002620000000100 */
[----:B------:R-:W-:-:S03]  /*1d80*/  IMAD.IADD R26, R25, 0x1, R0 ;  /* 0x00000001191a7824 */ /* 0x000fc600078e0200 */
        /* <DEDUP_REMOVED lines=12> */
[----:B------:R1:W-:Y:S04]  /*1e50*/  STL [R1+0x3c], R26 ;  /* 0x00003c1a01007387 */ /* 0x0003e80000100800 */
[----:B------:R1:W-:Y:S04]  /*1e60*/  STL.64 [R1+0x28], R18 ;  /* 0x0000281201007387 */ /* 0x0003e80000100a00 */
[----:B------:R-:W-:Y:S01]  /*1e70*/  @!PT LDS RZ, [RZ] ;  /* 0x00000000fffff984 */ /* 0x000fe20000000800 */
[----:B------:R-:W-:Y:S01]  /*1e80*/  @!PT LDS RZ, [RZ] ;  /* 0x00000000fffff984 */ /* 0x000fe20000000800 */
[----:B------:R-:W-:Y:S01]  /*1e90*/  @!PT LDS RZ, [RZ] ;  /* 0x00000000fffff984 */ /* 0x000fe20000000800 */
[----:B------:R5:W-:Y:S01]  /*1ea0*/  LDGSTS.E.BYPASS.LTC128B.128 [R243+0x6080], [R12.64], !P6 ;  /* 0x060800000cf37fae */ /* 0x000be2000f101d48 */
[----:B------:R-:W-:-:S02]  /*1eb0*/  ISETP.GE.AND P6, PT, R16, c[0x0][0x1fc], PT ;  /* 0x00007f0010007a0c */ /* 0x000fc40003fc6270 */
[----:B------:R-:W-:Y:S01]  /*1ec0*/  SHF.R.S32.HI R16, RZ, 0x1f, R15 ;  /* 0x0000001fff107819 */ /* 0x000fe2000001140f */
[----:B------:R5:W-:Y:S01]  /*1ed0*/  LDGSTS.E.BYPASS.LTC128B.128 [R243+0x8080], [R12.64+0x80], !P2 ;  /* 0x080800800cf37fae */ /* 0x000be2000d101d48 */
[----:B------:R-:W-:-:S03]  /*1ee0*/  ISETP.GT.AND P2, PT, R244, 0xf, PT ;  /* 0x0000000ff400780c */ /* 0x000fc60003f44270 */
[----:B------:R1:W-:Y:S04]  /*1ef0*/  LDGSTS.E.BYPASS.LTC128B.128 [R243+0x7080], [R8.64], !P0 ;  /* 0x0708000008f37fae */ /* 0x0003e8000c101d48 */
[----:B------:R1:W-:Y:S01]  /*1f00*/  LDGSTS.E.BYPASS.LTC128B.128 [R243+0x9080], [R8.64+0x80], !P5 ;  /* 0x0908008008f37fae */ /* 0x0003e2000e901d48 */
[----:B------:R-:W-:-:S05]  /*1f10*/  ISETP.GE.AND P5, PT, R27, c[0x0][0x1fc], PT ;  /* 0x00007f001b007a0c */ /* 0x000fca0003fa6270 */
[----:B------:R-:W-:Y:S02]  /*1f20*/  @!P2 IADD3 R0, P0, R15, R24, RZ ;  /* 0x000000180f00a210 */ /* 0x000fe40007f1e0ff */
[----:B-----5:R-:W-:-:S03]  /*1f30*/  LOP3.LUT R12, R10, 0xfffffffe, RZ, 0xc0, !PT ;  /* 0xfffffffe0a0c7812 */ /* 0x020fc600078ec0ff */
[----:B------:R-:W-:Y:S01]  /*1f40*/  @!P2 IMAD.X R13, R16, 0x1, R26, P0 ;  /* 0x00000001100da824 */ /* 0x000fe200000e061a */
[----:B------:R-:W-:Y:S01]  /*1f50*/  @!P2 LEA R10, P0, R0, c[0x0][0x258], 0x2 ;  /* 0x00009600000aaa11 */ /* 0x000fe200078010ff */
[----:B------:R-:W-:-:S03]  /*1f60*/  IMAD.IADD R3, R11, 0x1, -R12 ;  /* 0x000000010b037824 */ /* 0x000fc600078e0a0c */
[----:B------:R-:W-:Y:S01]  /*1f70*/  @!P2 LEA.HI.X R11, R0, c[0x0][0x25c], R13, 0x2, P0 ;  /* 0x00009700000baa11 */ /* 0x000fe200000f140d */
[----:B------:R-:W-:Y:S01]  /*1f80*/  IMAD.SHL.U32 R13, R2, 0x20, RZ ;  /* 0x00000020020d7824 */ /* 0x000fe200078e00ff */
[----:B------:R-:W-:Y:S01]  /*1f90*/  LOP3.LUT R0, R4, 0xffffffe0, RZ, 0xc0, !PT ;  /* 0xffffffe004007812 */ /* 0x000fe200078ec0ff */
[----:B------:R-:W-:Y:S01]  /*1fa0*/  IMAD.SHL.U32 R224, R3, 0x8, RZ ;  /* 0x0000000803e07824 */ /* 0x000fe200078e00ff */
[----:B------:R-:W-:Y:S02]  /*1fb0*/  LEA.HI R12, R14, R22, RZ, 0x2 ;  /* 0x000000160e0c7211 */ /* 0x000fe400078f10ff */
[----:B------:R-:W-:Y:S01]  /*1fc0*/  IADD3 R4, -R15, c[0x0][0x168], -R250 ;  /* 0x00005a000f047a10 */ /* 0x000fe20007ffe9fa */
[----:B------:R-:W-:Y:S01]  /*1fd0*/  IMAD.IADD R0, R244, 0x1, -R0 ;  /* 0x00000001f4007824 */ /* 0x000fe200078e0a00 */
[----:B-1----:R-:W-:Y:S01]  /*1fe0*/  LOP3.LUT R8, R12, 0x1ffffffc, RZ, 0xc0, !PT ;  /* 0x1ffffffc0c087812 */ /* 0x002fe200078ec0ff */
[----:B------:R-:W-:Y:S01]  /*1ff0*/  IMAD.SHL.U32 R12, R3, 0x20, RZ ;  /* 0x00000020030c7824 */ /* 0x000fe200078e00ff */
[----:B------:R-:W-:-:S02]  /*2000*/  ISETP.LT.OR P1, PT, R4, 0x1, P6 ;  /* 0x000000010400780c */ /* 0x000fc40003721670 */
[----:B------:R-:W-:Y:S01]  /*2010*/  SHF.R.S32.HI R242, RZ, 0x1f, R0 ;  /* 0x0000001ffff27819 */ /* 0x000fe20000011400 */
[C---:B------:R-:W-:Y:S01]  /*2020*/  IMAD.IADD R14, R22.reuse, 0x1, -R8 ;  /* 0x00000001160e7824 */ /* 0x040fe200078e0a08 */
[----:B------:R-:W-:Y:S01]  /*2030*/  ISETP.GE.AND P0, PT, R27, c[0x0][0x1fc], PT ;  /* 0x00007f001b007a0c */ /* 0x000fe20003f06270 */
[----:B------:R-:W-:Y:S01]  /*2040*/  IMAD.SHL.U32 R22, R22, 0x8, RZ ;  /* 0x0000000816167824 */ /* 0x000fe200078e00ff */
[----:B------:R-:W-:Y:S01]  /*2050*/  LEA.HI R242, R242, R0, RZ, 0x2 ;  /* 0x00000000f2f27211 */ /* 0x000fe200078f10ff */
[----:B------:R-:W-:Y:S01]  /*2060*/  @!P2 IMAD.SHL.U32 R8, R244, 0x10, RZ ;  /* 0x00000010f408a824 */ /* 0x000fe200078e00ff */
[----:B------:R-:W-:Y:S02]  /*2070*/  SEL R252, RZ, 0xffffffff, P0 ;  /* 0xfffffffffffc7807 */ /* 0x000fe40000000000 */
[----:B------:R-:W-:Y:S02]  /*2080*/  LOP3.LUT R9, R242, 0x7ffffffc, RZ, 0xc0, !PT ;  /* 0x7ffffffcf2097812 */ /* 0x000fe400078ec0ff */
[C---:B------:R-:W-:Y:S01]  /*2090*/  ISETP.LT.OR P0, PT, R4.reuse, 0x1, P5 ;  /* 0x000000010400780c */ /* 0x040fe20002f01670 */
[----:B------:R1:W-:Y:S01]  /*20a0*/  @!P2 LDGSTS.E.BYPASS.LTC128B.128 [R8+0x12080], [R10.64] ;  /* 0x120800000a08afae */ /* 0x0003e2000b901d48 */
[----:B------:R-:W-:Y:S01]  /*20b0*/  ISETP.LT.OR P6, PT, R4, 0x21, P6 ;  /* 0x000000210400780c */ /* 0x000fe200037c1670 */
[----:B------:R-:W-:Y:S01]  /*20c0*/  IMAD.IADD R9, R0, 0x1, -R9 ;  /* 0x0000000100097824 */ /* 0x000fe200078e0a09 */
[----:B------:R-:W-:Y:S01]  /*20d0*/  ISETP.LT.OR P5, PT, R4, 0x21, P5 ;  /* 0x000000210400780c */ /* 0x000fe20002fa1670 */
[----:B------:R-:W-:Y:S01]  /*20e0*/  IMAD.SHL.U32 R0, R5, 0x10, RZ ;  /* 0x0000001005007824 */ /* 0x000fe200078e00ff */
[----:B------:R-:W-:Y:S01]  /*20f0*/  LOP3.LUT R4, R22, 0x18, RZ, 0xc0, !PT ;  /* 0x0000001816047812 */ /* 0x000fe200078ec0ff */
[----:B------:R-:W0:Y:S01]  /*2100*/  LDGDEPBAR ;  /* 0x00000000000079af */ /* 0x000e220000000000 */
[----:B------:R-:W-:Y:S01]  /*2110*/  IMAD R14, R14, 0x4, R9 ;  /* 0x000000040e0e7824 */ /* 0x000fe200078e0209 */
[----:B------:R-:W-:Y:S01]  /*2120*/  LOP3.LUT R224, R224, 0x8, RZ, 0xc0, !PT ;  /* 0x00000008e0e07812 */ /* 0x000fe200078ec0ff */
[----:B------:R-:W-:Y:S01]  /*2130*/  IMAD.SHL.U32 R252, R252, 0x2, RZ ;  /* 0x00000002fcfc7824 */ /* 0x000fe200078e00ff */
[----:B------:R-:W-:Y:S01]  /*2140*/  LEA.HI.SX32 R242, R242, R0, 0x1e ;  /* 0x00000000f2f27211 */ /* 0x000fe200078ff2ff */
[----:B------:R2:W-:Y:S01]  /*2150*/  LDGSTS.E.BYPASS.LTC128B.128 [R243+0xe080], [R20.64], !P1 ;  /* 0x0e08000014f37fae */ /* 0x0005e2000c901d48 */
[----:B------:R-:W-:-:S02]  /*2160*/  LOP3.LUT R0, R0, 0x10, RZ, 0xc0, !PT ;  /* 0x0000001000007812 */ /* 0x000fc400078ec0ff */
[C---:B------:R-:W-:Y:S01]  /*2170*/  LOP3.LUT R13, R4.reuse, 0xe0, R13, 0xf8, !PT ;  /* 0x000000e0040d7812 */ /* 0x040fe200078ef80d */
[----:B------:R2:W-:Y:S01]  /*2180*/  LDGSTS.E.BYPASS.LTC128B.128 [R243+0x10080], [R20.64+0x80], !P0 ;  /* 0x1008008014f37fae */ /* 0x0005e2000c101d48 */
[----:B------:R-:W-:Y:S01]  /*2190*/  LOP3.LUT R12, R4, 0x20, R12, 0xf8, !PT ;  /* 0x00000020040c7812 */ /* 0x000fe200078ef80c */
[C---:B------:R-:W-:Y:S01]  /*21a0*/  IMAD.SHL.U32 R4, R2.reuse, 0x4, RZ ;  /* 0x0000000402047824 */ /* 0x040fe200078e00ff */
[----:B------:R-:W-:Y:S01]  /*21b0*/  LOP3.LUT P1, RZ, R2, 0x1, RZ, 0xc0, !PT ;  /* 0x0000000102ff7812 */ /* 0x000fe2000782c0ff */
[----:B------:R2:W-:Y:S01]  /*21c0*/  LDGSTS.E.BYPASS.LTC128B.128 [R243+0xf080], [R28.64], !P6 ;  /* 0x0f0800001cf37fae */ /* 0x0005e2000f101d48 */
[----:B------:R-:W-:Y:S02]  /*21d0*/  LOP3.LUT R23, R0, 0xe0, R23, 0xf8, !PT ;  /* 0x000000e000177812 */ /* 0x000fe400078ef817 */
[----:B------:R-:W-:Y:S01]  /*21e0*/  LOP3.LUT R0, R6, 0xfffffff0, RZ, 0xc0, !PT ;  /* 0xfffffff006007812 */ /* 0x000fe200078ec0ff */
[----:B------:R2:W-:Y:S01]  /*21f0*/  LDGSTS.E.BYPASS.LTC128B.128 [R243+0x11080], [R28.64+0x80], !P5 ;  /* 0x110800801cf37fae */ /* 0x0005e2000e901d48 */
[----:B------:R-:W-:-:S02]  /*2200*/  LOP3.LUT R13, R13, 0x18, R4, 0x78, !PT ;  /* 0x000000180d0d7812 */ /* 0x000fc400078e7804 */
[----:B------:R-:W-:Y:S01]  /*2210*/  LOP3.LUT R252, R252, 0x2, R17, 0xe2, !PT ;  /* 0x00000002fcfc7812 */ /* 0x000fe200078ee211 */
[----:B-1----:R-:W-:Y:S02]  /*2220*/  IMAD R8, R31, c[0x0][0x290], RZ ;  /* 0x0000a4001f087a24 */ /* 0x002fe400078e02ff */
[----:B------:R-:W-:Y:S02]  /*2230*/  IMAD.IADD R0, R244, 0x1, -R0 ;  /* 0x00000001f4007824 */ /* 0x000fe400078e0a00 */
[----:B------:R-:W-:Y:S02]  /*2240*/  IMAD R2, R247, c[0x0][0x294], R8 ;  /* 0x0000a500f7027a24 */ /* 0x000fe400078e0208 */
[----:B------:R-:W-:Y:S01]  /*2250*/  IMAD.SHL.U32 R10, R0, 0x20, RZ ;  /* 0x00000020000a7824 */ /* 0x000fe200078e00ff */
[----:B------:R-:W-:Y:S01]  /*2260*/  SHF.R.S32.HI R4, RZ, 0x1f, R0 ;  /* 0x0000001fff047819 */ /* 0x000fe20000011400 */
[----:B------:R-:W-:Y:S01]  /*2270*/  IMAD.IADD R24, R19, 0x1, R2 ;  /* 0x0000000113187824 */ /* 0x000fe200078e0202 */
[----:B------:R-:W-:-:S02]  /*2280*/  IADD3 R2, P0, R15, R18, RZ ;  /* 0x000000120f027210 */ /* 0x000fc40007f1e0ff */
[----:B------:R-:W-:Y:S02]  /*2290*/  LOP3.LUT P6, RZ, R0, 0x4, RZ, 0xc0, !PT ;  /* 0x0000000400ff7812 */ /* 0x000fe400078cc0ff */
[----:B------:R1:W-:Y:S01]  /*22a0*/  STL [R1+0x38], R24 ;  /* 0x0000381801007387 */ /* 0x0003e20000100800 */
[----:B------:R-:W-:Y:S01]  /*22b0*/  IMAD.X R6, R16, 0x1, R24, P0 ;  /* 0x0000000110067824 */ /* 0x000fe200000e0618 */
[C---:B------:R-:W-:Y:S02]  /*22c0*/  LEA R8, P0, R2.reuse, c[0x0][0x280], 0x2 ;  /* 0x0000a00002087a11 */ /* 0x040fe400078010ff */
[----:B------:R-:W-:Y:S02]  /*22d0*/  SEL R223, R223, 0xfffffff0, !P6 ;  /* 0xfffffff0dfdf7807 */ /* 0x000fe40007000000 */
[----:B------:R-:W-:Y:S01]  /*22e0*/  LEA.HI.X R9, R2, c[0x0][0x284], R6, 0x2, P0 ;  /* 0x0000a10002097a11 */ /* 0x000fe200000f1406 */
[----:B------:R-:W-:Y:S01]  /*22f0*/  IMAD.IADD R6, R244, 0x1, -R7 ;  /* 0x00000001f4067824 */ /* 0x000fe200078e0a07 */
[----:B------:R-:W-:Y:S01]  /*2300*/  LEA.HI R2, R4, R0, RZ, 0x3 ;  /* 0x0000000004027211 */ /* 0x000fe200078f18ff */
[----:B------:R-:W-:Y:S01]  /*2310*/  IMAD.SHL.U32 R7, R0, 0x4, RZ ;  /* 0x0000000400077824 */ /* 0x000fe200078e00ff */
[----:B------:R-:W-:Y:S01]  /*2320*/  ISETP.GE.AND P0, PT, R244, 0x10, PT ;  /* 0x00000010f400780c */ /* 0x000fe20003f06270 */
[----:B------:R-:W-:Y:S01]  /*2330*/  IMAD R11, R6, 0x2, R221 ;  /* 0x00000002060b7824 */ /* 0x000fe200078e02dd */
[----:B------:R-:W-:Y:S01]  /*2340*/  LOP3.LUT R4, R2, 0xfffffff8, RZ, 0xc0, !PT ;  /* 0xfffffff802047812 */ /* 0x000fe200078ec0ff */
[----:B------:R-:W-:-:S02]  /*2350*/  IMAD.SHL.U32 R6, R3, 0x100, RZ ;  /* 0x0000010003067824 */ /* 0x000fc400078e00ff */
[----:B------:R-:W-:Y:S02]  /*2360*/  IMAD.IADD R11, R11, 0x1, R13 ;  /* 0x000000010b0b7824 */ /* 0x000fe400078e020d */
[----:B------:R-:W-:Y:S01]  /*2370*/  IMAD.IADD R4, R0, 0x1, -R4 ;  /* 0x0000000100047824 */ /* 0x000fe200078e0a04 */
[----:B------:R-:W-:Y:S01]  /*2380*/  LOP3.LUT R0, R224, 0x1e0, R10, 0xf8, !PT ;  /* 0x000001e0e0007812 */ /* 0x000fe200078ef80a */
[----:B------:R-:W-:Y:S01]  /*2390*/  IMAD.SHL.U32 R235, R11, 0x2, RZ ;  /* 0x000000020beb7824 */ /* 0x000fe200078e00ff */
[----:B------:R-:W-:Y:S01]  /*23a0*/  LOP3.LUT R6, R23, 0x100, R6, 0xf8, !PT ;  /* 0x0000010017067812 */ /* 0x000fe200078ef806 */
[----:B------:R-:W-:Y:S01]  /*23b0*/  IMAD.SHL.U32 R3, R4, 0x40, RZ ;  /* 0x0000004004037824 */ /* 0x000fe200078e00ff */
[----:B------:R-:W-:Y:S01]  /*23c0*/  LOP3.LUT R7, R0, 0x38, R7, 0x78, !PT ;  /* 0x0000003800077812 */ /* 0x000fe200078e7807 */
[----:B------:R-:W-:Y:S01]  /*23d0*/  IMAD.SHL.U32 R0, R2, 0x40, RZ ;  /* 0x0000004002007824 */ /* 0x000fe200078e00ff */
[----:B------:R-:W-:Y:S02]  /*23e0*/  LOP3.LUT R216, R6, 0x1c0, RZ, 0xc0, !PT ;  /* 0x000001c006d87812 */ /* 0x000fe400078ec0ff */
[----:B------:R-:W-:-:S02]  /*23f0*/  LOP3.LUT R3, R3, 0x1c0, RZ, 0xc0, !PT ;  /* 0x000001c003037812 */ /* 0x000fc400078ec0ff */
[----:B------:R-:W-:Y:S02]  /*2400*/  LOP3.LUT R0, R0, 0xfffffe00, RZ, 0xc0, !PT ;  /* 0xfffffe0000007812 */ /* 0x000fe400078ec0ff */
[--C-:B------:R-:W-:Y:S02]  /*2410*/  SHF.R.U32.HI R2, RZ, 0x3, R3.reuse ;  /* 0x00000003ff027819 */ /* 0x100fe40000011603 */
[----:B------:R-:W-:Y:S02]  /*2420*/  IADD3 R236, R235, 0x126c0, RZ ;  /* 0x000126c0ebec7810 */ /* 0x000fe40007ffe0ff */
[C---:B------:R-:W-:Y:S02]  /*2430*/  LOP3.LUT R224, R2.reuse, R3, R224, 0x1e, !PT ;  /* 0x0000000302e07212 */ /* 0x040fe400078e1ee0 */
[----:B------:R-:W-:Y:S01]  /*2440*/  LOP3.LUT R3, R2, R12, R3, 0x1e, !PT ;  /* 0x0000000c02037212 */ /* 0x000fe200078e1e03 */
[----:B------:R-:W-:Y:S01]  /*2450*/  IMAD R2, R5, 0x400, R0 ;  /* 0x0000040005027824 */ /* 0x000fe200078e0200 */
[----:B------:R-:W-:-:S02]  /*2460*/  IADD3 R5, R235, 0x12480, RZ ;  /* 0x00012480eb057810 */ /* 0x000fc40007ffe0ff */
[----:B------:R-:W-:Y:S01]  /*2470*/  LOP3.LUT R228, R3, R0, RZ, 0xfc, !PT ;  /* 0x0000000003e47212 */ /* 0x000fe200078efcff */
[----:B------:R-:W-:Y:S01]  /*2480*/  @!P0 IMAD.SHL.U32 R0, R244, 0x10, RZ ;  /* 0x00000010f4008824 */ /* 0x000fe200078e00ff */
[----:B------:R-:W-:Y:S01]  /*2490*/  LOP3.LUT R221, R7, R221, RZ, 0xfc, !PT ;  /* 0x000000dd07dd7212 */ /* 0x000fe200078efcff */
[----:B------:R-:W-:Y:S01]  /*24a0*/  IMAD.IADD R224, R2, 0x1, R224 ;  /* 0x0000000102e07824 */ /* 0x000fe200078e02e0 */
[----:B------:R-:W-:Y:S02]  /*24b0*/  @P1 IADD3 R236, R5, 0x1c0, RZ ;  /* 0x000001c005ec1810 */ /* 0x000fe40007ffe0ff */
[----:B------:R5:W-:Y:S01]  /*24c0*/  @!P0 LDGSTS.E.BYPASS.LTC128B.128 [R0+0x12280], [R8.64] ;  /* 0x1228000008008fae */ /* 0x000be2000b901d48 */
[----:B------:R-:W-:Y:S01]  /*24d0*/  LOP3.LUT P0, RZ, R4, 0x4, RZ, 0xc0, !PT ;  /* 0x0000000404ff7812 */ /* 0x000fe2000780c0ff */
[----:B------:R-:W-:Y:S01]  /*24e0*/  IMAD.SHL.U32 R225, R224, 0x2, RZ ;  /* 0x00000002e0e17824 */ /* 0x000fe200078e00ff */
[----:B------:R-:W-:Y:S01]  /*24f0*/  LOP3.LUT R7, R6, 0x8, R30, 0xf8, !PT ;  /* 0x0000000806077812 */ /* 0x000fe200078ef81e */
[----:B------:R-:W0:Y:S01]  /*2500*/  LDGDEPBAR ;  /* 0x00000000000079af */ /* 0x000e220000000000 */
[----:B------:R-:W-:-:S02]  /*2510*/  SHF.R.U32.HI R216, RZ, 0x3, R216 ;  /* 0x00000003ffd87819 */ /* 0x000fc400000116d8 */
[----:B------:R-:W-:Y:S01]  /*2520*/  LOP3.LUT P1, RZ, R4, 0x2, RZ, 0xc0, !PT ;  /* 0x0000000204ff7812 */ /* 0x000fe2000782c0ff */
[----:B------:R-:W0:Y:S01]  /*2530*/  LDGDEPBAR ;  /* 0x00000000000079af */ /* 0x000e220000000000 */
[----:B------:R-:W-:Y:S02]  /*2540*/  SEL R227, R226, 0xffffffe0, !P0 ;  /* 0xffffffe0e2e37807 */ /* 0x000fe40004000000 */
[----:B------:R-:W-:Y:S02]  /*2550*/  LOP3.LUT R216, R216, R7, RZ, 0x3c, !PT ;  /* 0x00000007d8d87212 */ /* 0x000fe400078e3cff */
[----:B------:R-:W-:Y:S01]  /*2560*/  LEA R221, R221, 0x15480, 0x1 ;  /* 0x00015480dddd7811 */ /* 0x000fe200078e08ff */
[----:B------:R-:W-:Y:S01]  /*2570*/  IMAD.IADD R230, R224, 0x1, R227 ;  /* 0x00000001e0e67824 */ /* 0x000fe200078e02e3 */
[----:B------:R-:W-:Y:S01]  /*2580*/  SEL R226, R226, 0xffffffe0, !P1 ;  /* 0xffffffe0e2e27807 */ /* 0x000fe20004800000 */
[----:B------:R-:W-:Y:S01]  /*2590*/  IMAD.SHL.U32 R216, R216, 0x2, RZ ;  /* 0x00000002d8d87824 */ /* 0x000fe200078e00ff */
[----:B------:R-:W-:Y:S01]  /*25a0*/  SEL R229, R229, 0xfffffff0, !P1 ;  /* 0xfffffff0e5e57807 */ /* 0x000fe20004800000 */
[----:B------:R-:W-:-:S02]  /*25b0*/  IMAD R223, R223, 0x2, R221 ;  /* 0x00000002dfdf7824 */ /* 0x000fc400078e02dd */
[----:B------:R-:W-:Y:S02]  /*25c0*/  IMAD.IADD R226, R225, 0x1, R226 ;  /* 0x00000001e1e27824 */ /* 0x000fe400078e02e2 */
[C---:B------:R-:W-:Y:S02]  /*25d0*/  IMAD.IADD R233, R229.reuse, 0x1, R227 ;  /* 0x00000001e5e97824 */ /* 0x040fe400078e02e3 */
[----:B------:R-:W-:Y:S02]  /*25e0*/  IMAD.IADD R232, R224, 0x1, R229 ;  /* 0x00000001e0e87824 */ /* 0x000fe400078e02e5 */
[----:B------:R-:W-:Y:S02]  /*25f0*/  IMAD.IADD R231, R229, 0x1, R230 ;  /* 0x00000001e5e77824 */ /* 0x000fe400078e02e6 */
[----:B-----5:R-:W-:-:S04]  /*2600*/  IMAD.SHL.U32 R0, R14, 0x2, RZ ;  /* 0x000000020e007824 */ /* 0x020fc800078e00ff */
[----:B------:R-:W-:Y:S01]  /*2610*/  IMAD.IADD R246, R246, 0x1, -R0 ;  /* 0x00000001f6f67824 */ /* 0x000fe200078e0a00 */
[----:B--234-:R1:W-:Y:S04]  /*2620*/  STL [R1+0x24], R0 ;  /* 0x0000240001007387 */ /* 0x01c3e80000100800 */
.L_x_739:
[----:B------:R-:W-:Y:S04]  /*2630*/  DEPBAR.LE SB0, 0x1 ;  /* 0x000080400000791a */ /* 0x000fe80000000000 */
[----:B------:R-:W-:Y:S01]  /*2640*/  BAR.SYNC.DEFER_BLOCKING 0x0 ;  /* 0x0000000000007b1d */ /* 0x000fe20000010000 */
[C---:B-1----:R-:W-:Y:S01]  /*2650*/  IMAD R0, R217.reuse, 0x2000, R224 ;  /* 0x00002000d9007824 */ /* 0x042fe200078e02e0 */
[C---:B------:R-:W-:Y:S01]  /*2660*/  LEA R148, R217.reuse, R229, 0xd ;  /* 0x000000e5d9947211 */ /* 0x040fe200078e68ff */
[--C-:B------:R-:W-:Y:S01]  /*2670*/  IMAD R138, R217, 0x2000, R227.reuse ;  /* 0x00002000d98a7824 */ /* 0x100fe200078e02e3 */
[----:B------:R-:W-:Y:S01]  /*2680*/  IADD3 R234, R204, 0x1, RZ ;  /* 0x00000001ccea7810 */ /* 0x000fe20007ffe0ff */
[----:B------:R-:W-:Y:S02]  /*2690*/  IMAD.SHL.U32 R0, R0, 0x2, RZ ;  /* 0x0000000200007824 */ /* 0x000fe400078e00ff */
[C---:B------:R-:W-:Y:S01]  /*26a0*/  IMAD.IADD R149, R224.reuse, 0x1, R148 ;  /* 0x00000001e0957824 */ /* 0x040fe200078e0294 */
[C---:B------:R-:W-:Y:S01]  /*26b0*/  IADD3 R138, R224.reuse, R138, RZ ;  /* 0x0000008ae08a7210 */ /* 0x040fe20007ffe0ff */
[----:B------:R-:W-:Y:S01]  /*26c0*/  IMAD.MOV.U32 R249, RZ, RZ, R204 ;  /* 0x000000fffff97224 */ /* 0x000fe200078e00cc */
[----:B------:R-:W-:Y:S02]  /*26d0*/  IADD3 R148, R224, R148, R227 ;  /* 0x00000094e0947210 */ /* 0x000fe40007ffe0e3 */
[----:B------:R-:W-:Y:S01]  /*26e0*/  SHF.L.U32 R149, R149, 0x1, RZ ;  /* 0x0000000195957819 */ /* 0x000fe200000006ff */
[----:B------:R-:W-:Y:S01]  /*26f0*/  IMAD.SHL.U32 R150, R138, 0x2, RZ ;  /* 0x000000028a967824 */ /* 0x000fe200078e00ff */
[----:B------:R-:W-:Y:S04]  /*2700*/  LDSM.16.M88.2 R2, [R218+0x80] ;  /* 0x00008000da02783b */ /* 0x000fe80000000100 */
[----:B------:R-:W1:Y:S04]  /*2710*/  LDSM.16.M88.4 R20, [R0+0x6080] ;  /* 0x006080000014783b */ /* 0x000e680000000200 */
[----:B------:R-:W2:Y:S04]  /*2720*/  LDSM.16.M88.4 R24, [R0+0x7080] ;  /* 0x007080000018783b */ /* 0x000ea80000000200 */
[----:B------:R-:W3:Y:S04]  /*2730*/  LDSM.16.M88.2 R16, [R218+0x1080] ;  /* 0x00108000da10783b */ /* 0x000ee80000000100 */
[----:B------:R-:W4:Y:S04]  /*2740*/  LDSM.16.M88.2 R28, [R218+0x2080] ;  /* 0x00208000da1c783b */ /* 0x000f280000000100 */
[----:B------:R-:W5:Y:S04]  /*2750*/  LDL R205, [R1+0x1c] ;  /* 0x00001c0001cd7983 */ /* 0x000f680000100800 */
[----:B------:R-:W-:Y:S04]  /*2760*/  LDSM.16.M88.4 R80, [R149+0x6080] ;  /* 0x006080009550783b */ /* 0x000fe80000000200 */
[----:B------:R-:W-:Y:S04]  /*2770*/  LDSM.16.M88.4 R132, [R149+0x7080] ;  /* 0x007080009584783b */ /* 0x000fe80000000200 */
[----:B------:R-:W-:Y:S04]  /*2780*/  LDSM.16.M88.2 R30, [R220+0x1080] ;  /* 0x00108000dc1e783b */ /* 0x000fe80000000100 */
[----:B------:R-:W-:Y:S04]  /*2790*/  LDSM.16.M88.2 R136, [R220+0x2080] ;  /* 0x00208000dc88783b */ /* 0x000fe80000000100 */
[----:B------:R-:W-:Y:S01]  /*27a0*/  LDSM.16.M88.2 R138, [R219+0x80] ;  /* 0x00008000db8a783b */ /* 0x000fe20000000100 */
[-C--:B-1----:R-:W-:Y:S03]  /*27b0*/  HMMA.16816.F32 R4, R20, R2.reuse, RZ ;  /* 0x000000021404723c */ /* 0x082fe600000018ff */
[----:B------:R-:W-:Y:S04]  /*27c0*/  LDSM.16.M88.4 R140, [R150+0x6080] ;  /* 0x00608000968c783b */ /* 0x000fe80000000200 */
[----:B------:R-:W-:Y:S01]  /*27d0*/  LDSM.16.M88.4 R144, [R150+0x7080] ;  /* 0x007080009690783b */ /* 0x000fe20000000200 */
[C---:B--2---:R-:W-:Y:S03]  /*27e0*/  HMMA.16816.F32 R8, R24.reuse, R2, RZ ;  /* 0x000000021808723c */ /* 0x044fe600000018ff */
[----:B------:R-:W1:Y:S05]  /*27f0*/  LDSM.16.M88.2 R2, [R220+0x80] ;  /* 0x00008000dc02783b */ /* 0x000e6a0000000100 */
        /* <DEDUP_REMOVED lines=16> */
[C---:B------:R-:W-:Y:S01]  /*2900*/  LEA R132, R217.reuse, R233, 0xd ;  /* 0x000000e9d9847211 */ /* 0x040fe200078e68ff */
        /* <DEDUP_REMOVED lines=17> */
[C---:B----4-:R-:W-:Y:S04]  /*2a20*/  LEA R0, R217.reuse, R232, 0xd ;  /* 0x000000e8d9007211 */ /* 0x050fe800078e68ff */
[-C--:B------:R-:W-:Y:S04]  /*2a30*/  HMMA.16816.F32 R12, R132, R136.reuse, R12 ;  /* 0x00000088840c723c */ /* 0x080fe8000000180c */
[----:B------:R-:W-:Y:S04]  /*2a40*/  IMAD.SHL.U32 R0, R0, 0x2, RZ ;  /* 0x0000000200007824 */ /* 0x000fe800078e00ff */
[C---:B------:R-:W-:Y:S01]  /*2a50*/  HMMA.16816.F32 R16, R80.reuse, R136, R16 ;  /* 0x000000885010723c */ /* 0x040fe20000001810 */
[----:B------:R-:W-:Y:S07]  /*2a60*/  LDSM.16.M88.2 R136, [R220+0x4080] ;  /* 0x00408000dc88783b */ /* 0x000fee0000000100 */
[-C--:B------:R-:W-:Y:S01]  /*2a70*/  HMMA.16816.F32 R20, R80, R28.reuse, R20 ;  /* 0x0000001c5014723c */ /* 0x080fe20000001814 */
[----:B------:R3:W-:Y:S07]  /*2a80*/  LDSM.16.M88.4 R80, [R0+0x8080] ;  /* 0x008080000050783b */ /* 0x0007ee0000000200 */
[----:B------:R-:W-:Y:S01]  /*2a90*/  HMMA.16816.F32 R24, R132, R28, R24 ;  /* 0x0000001c8418723c */ /* 0x000fe20000001818 */
[----:B------:R-:W4:Y:S04]  /*2aa0*/  LDSM.16.M88.2 R28, [R220+0x3080] ;  /* 0x00308000dc1c783b */ /* 0x000f280000000100 */
[----:B------:R-:W4:Y:S03]  /*2ab0*/  LDSM.16.M88.4 R132, [R149+0x9080] ;  /* 0x009080009584783b */ /* 0x000f260000000200 */
[-C--:B-1----:R-:W-:Y:S01]  /*2ac0*/  HMMA.16816.F32 R4, R140, R138.reuse, R4 ;  /* 0x0000008a8c04723c */ /* 0x082fe20000001804 */
[----:B------:R-:W-:Y:S07]  /*2ad0*/  LDSM.16.M88.4 R148, [R150+0x9080] ;  /* 0x009080009694783b */ /* 0x000fee0000000200 */
[C---:B------:R-:W-:Y:S01]  /*2ae0*/  HMMA.16816.F32 R8, R144.reuse, R138, R8 ;  /* 0x0000008a9008723c */ /* 0x040fe20000001808 */
[----:B------:R-:W-:Y:S03]  /*2af0*/  LDSM.16.M88.2 R138, [R219+0x3080] ;  /* 0x00308000db8a783b */ /* 0x000fe60000000100 */
[C---:B---3--:R-:W-:Y:S04]  /*2b00*/  LEA R0, R217.reuse, R230, 0xd ;  /* 0x000000e6d9007211 */ /* 0x048fe800078e68ff */
        /* <DEDUP_REMOVED lines=9> */
[C---:B------:R-:W-:Y:S01]  /*2ba0*/  HMMA.16816.F32 R8, R132.reuse, R28, R8 ;  /* 0x0000001c8408723c */ /* 0x040fe20000001808 */
[----:B------:R-:W4:Y:S03]  /*2bb0*/  LDSM.16.M88.2 R28, [R219+0x5080] ;  /* 0x00508000db1c783b */ /* 0x000f260000000100 */
[C---:B--2---:R-:W-:Y:S04]  /*2bc0*/  LEA R0, R217.reuse, R231, 0xd ;  /* 0x000000e7d9007211 */ /* 0x044fe800078e68ff */
[-C--:B------:R-:W-:Y:S04]  /*2bd0*/  HMMA.16816.F32 R12, R132, R136.reuse, R12 ;  /* 0x00000088840c723c */ /* 0x080fe8000000180c */
[----:B------:R-:W-:Y:S04]  /*2be0*/  IMAD.SHL.U32 R0, R0, 0x2, RZ ;  /* 0x0000000200007824 */ /* 0x000fe800078e00ff */
[C---:B------:R-:W-:Y:S01]  /*2bf0*/  HMMA.16816.F32 R16, R80.reuse, R136, R16 ;  /* 0x000000885010723c */ /* 0x040fe20000001810 */
[----:B------:R-:W-:Y:S07]  /*2c00*/  LDSM.16.M88.2 R136, [R222+0x4080] ;  /* 0x00408000de88783b */ /* 0x000fee0000000100 */
[-C--:B-1----:R-:W-:Y:S01]  /*2c10*/  HMMA.16816.F32 R20, R80, R2.reuse, R20 ;  /* 0x000000025014723c */ /* 0x082fe20000001814 */
[----:B------:R-:W-:Y:S02]  /*2c20*/  LDSM.16.M88.4 R80, [R0+0x8080] ;  /* 0x008080000050783b */ /* 0x000fe40000000200 */
[----:B-----5:R-:W-:Y:S05]  /*2c30*/  ISETP.GE.AND P1, PT, R234, R205, PT ;  /* 0x000000cdea00720c */ /* 0x020fea0003f26270 */
[----:B------:R-:W-:Y:S01]  /*2c40*/  HMMA.16816.F32 R24, R132, R2, R24 ;  /* 0x000000028418723c */ /* 0x000fe20000001818 */
[----:B------:R-:W1:Y:S04]  /*2c50*/  LDSM.16.M88.2 R2, [R222+0x3080] ;  /* 0x00308000de02783b */ /* 0x000e680000000100 */
[----:B------:R-:W2:Y:S03]  /*2c60*/  LDSM.16.M88.4 R132, [R160+0x9080] ;  /* 0x00908000a084783b */ /* 0x000ea60000000200 */
[-C--:B---3--:R-:W-:Y:S08]  /*2c70*/  HMMA.16816.F32 R4, R140, R138.reuse, R4 ;  /* 0x0000008a8c04723c */ /* 0x088ff00000001804 */
[C---:B------:R-:W-:Y:S07]  /*2c80*/  HMMA.16816.F32 R8, R148.reuse, R138, R8 ;  /* 0x0000008a9408723c */ /* 0x040fee0000001808 */
[----:B------:R-:W-:Y:S01]  /*2c90*/  LEA R139, R217, R242, 0x6 ;  /* 0x000000f2d98b7211 */ /* 0x000fe200078e30ff */
[-C--:B------:R-:W-:Y:S04]  /*2ca0*/  HMMA.16816.F32 R12, R148, R30.reuse, R12 ;  /* 0x0000001e940c723c */ /* 0x080fe8000000180c */
[----:B------:R-:W-:Y:S04]  /*2cb0*/  LDS R138, [R139.X4+0x12100] ;  /* 0x012100008b8a7984 */ /* 0x000fe80000004800 */
[C---:B------:R-:W-:Y:S01]  /*2cc0*/  HMMA.16816.F32 R16, R140.reuse, R30, R16 ;  /* 0x0000001e8c10723c */ /* 0x040fe20000001810 */
[----:B------:R-:W3:Y:S07]  /*2cd0*/  LDSM.16.M88.2 R30, [R222+0x5080] ;  /* 0x00508000de1e783b */ /* 0x000eee0000000100 */
[-C--:B----4-:R-:W-:Y:S08]  /*2ce0*/  HMMA.16816.F32 R20, R140, R28.reuse, R20 ;  /* 0x0000001c8c14723c */ /* 0x090ff00000001814 */
[----:B------:R-:W-:Y:S01]  /*2cf0*/  HMMA.16816.F32 R24, R148, R28, R24 ;  /* 0x0000001c9418723c */ /* 0x000fe20000001818 */
[----:B------:R4:W4:Y:S04]  /*2d00*/  LDS R29, [R139.X4+0x12080] ;  /* 0x012080008b1d7984 */ /* 0x0009280000004800 */
[----:B------:R3:W4:Y:S03]  /*2d10*/  LDS R28, [R139.X4+0x120a0] ;  /* 0x0120a0008b1c7984 */ /* 0x0007260000004800 */
[-C--:B-1----:R-:W-:Y:S01]  /*2d20*/  HMMA.16816.F32 R4, R80, R2.reuse, R4 ;  /* 0x000000025004723c */ /* 0x082fe20000001804 */
[----:B------:R-:W1:Y:S01]  /*2d30*/  LDS R139, [R139.X4+0x12120] ;  /* 0x012120008b8b7984 */ /* 0x000e620000004800 */
[----:B------:R-:W-:Y:S04]  /*2d40*/  DEPBAR.LE SB0, 0x0 ;  /* 0x000080000000791a */ /* 0x000fe80000000000 */
[----:B------:R-:W-:Y:S02]  /*2d50*/  BAR.SYNC.DEFER_BLOCKING 0x0 ;  /* 0x0000000000007b1d */ /* 0x000fe40000010000 */
[C---:B--2---:R-:W-:Y:S08]  /*2d60*/  HMMA.16816.F32 R8, R132.reuse, R2, R8 ;  /* 0x000000028408723c */ /* 0x044ff00000001808 */
        /* <DEDUP_REMOVED lines=9> */
[----:B----4-:R-:W-:Y:S01]  /*2e00*/  SHF.R.S32.HI R0, RZ, 0x1f, R234 ;  /* 0x0000001fff007819 */ /* 0x010fe200000114ea */
[----:B------:R-:W4:Y:S01]  /*2e10*/  LDL.64 R210, [R1+0x30] ;  /* 0x0000300001d27983 */ /* 0x000f220000100a00 */
[----:B------:R-:W-:Y:S01]  /*2e20*/  @!P2 LEA R2, R204, 0x40, 0x6 ;  /* 0x00000040cc02a811 */ /* 0x000fe200078e30ff */
[----:B------:R-:W-:Y:S02]  /*2e30*/  IMAD.WIDE.U32 R30, R234, c[0x0][0x178], RZ ;  /* 0x00005e00ea1e7a25 */ /* 0x000fe400078e00ff */
[----:B------:R-:W5:Y:S02]  /*2e40*/  LDL R208, [R1+0x3c] ;  /* 0x00003c0001d07983 */ /* 0x000f640000100800 */
[----:B------:R-:W-:Y:S02]  /*2e50*/  IMAD R0, R0, c[0x0][0x178], RZ ;  /* 0x00005e0000007a24 */ /* 0x000fe400078e02ff */
[----:B--2---:R-:W2:Y:S01]  /*2e60*/  LDL.64 R206, [R1+0x8] ;  /* 0x0000080001ce7983 */ /* 0x004ea20000100a00 */
[----:B------:R-:W-:Y:S02]  /*2e70*/  IMAD.SHL.U32 R3, R30, 0x40, RZ ;  /* 0x000000401e037824 */ /* 0x000fe400078e00ff */
[C---:B------:R-:W-:Y:S01]  /*2e80*/  IMAD R80, R234.reuse, c[0x0][0x17c], R0 ;  /* 0x00005f00ea507a24 */ /* 0x040fe200078e0200 */
[----:B---3--:R-:W3:Y:S01]  /*2e90*/  LDL R205, [R1+0x18] ;  /* 0x0000180001cd7983 */ /* 0x008ee20000100800 */
[----:B------:R-:W-:Y:S02]  /*2ea0*/  IMAD.MOV.U32 R83, RZ, RZ, -0x40 ;  /* 0xffffffc0ff537424 */ /* 0x000fe400078e00ff */
[----:B------:R-:W-:Y:S02]  /*2eb0*/  IMAD.IADD R80, R31, 0x1, R80 ;  /* 0x000000011f507824 */ /* 0x000fe400078e0250 */
[----:B------:R-:W-:Y:S04]  /*2ec0*/  IMAD R83, R234, R83, c[0x0][0x168] ;  /* 0x00005a00ea537624 */ /* 0x000fe800078e0253 */
[----:B------:R-:W-:Y:S01]  /*2ed0*/  IMAD.IADD R83, R83, 0x1, -R250 ;  /* 0x0000000153537824 */ /* 0x000fe200078e0afa */
[C---:B----4-:R-:W-:Y:S04]  /*2ee0*/  @!P2 IADD3 R0, P5, R2.reuse, R210, RZ ;  /* 0x000000d20200a210 */ /* 0x050fe80007fbe0ff */
[----:B-----5:R-:W-:Y:S02]  /*2ef0*/  @!P2 LEA.HI.X.SX32 R31, R2, R208, 0x1, P5 ;  /* 0x000000d0021fa211 */ /* 0x020fe400028f0eff */
[----:B------:R-:W-:Y:S02]  /*2f00*/  SHF.L.U64.HI R2, R30, 0x6, R80 ;  /* 0x000000061e027819 */ /* 0x000fe40000010250 */
[----:B--2---:R-:W-:Y:S04]  /*2f10*/  IADD3 R82, P6, P5, R206, UR4, R3 ;  /* 0x00000004ce527c10 */ /* 0x004fe8000fdde003 */
[----:B---3--:R-:W-:Y:S02]  /*2f20*/  IADD3.X R132, R205, UR5, R2, P6, P5 ;  /* 0x00000005cd847c10 */ /* 0x008fe4000b7ea402 */
[----:B------:R-:W-:Y:S02]  /*2f30*/  IADD3 R3, P6, R3, R206, RZ ;  /* 0x000000ce03037210 */ /* 0x000fe40007fde0ff */
[C---:B------:R-:W-:Y:S04]  /*2f40*/  @!P2 LEA R80, P5, R0.reuse, c[0x0][0x258], 0x2 ;  /* 0x000096000050aa11 */ /* 0x040fe800078a10ff */
[----:B------:R-:W-:Y:S01]  /*2f50*/  @!P2 LEA.HI.X R81, R0, c[0x0][0x25c], R31, 0x2, P5 ;  /* 0x000097000051aa11 */ /* 0x000fe200028f141f */
[----:B------:R-:W-:Y:S01]  /*2f60*/  IMAD.X R0, R2, 0x1, R205, P6 ;  /* 0x0000000102007824 */ /* 0x000fe200030e06cd */
[C---:B------:R-:W-:Y:S02]  /*2f70*/  LEA R30, P5, R3.reuse, c[0x0][0x160], 0x1 ;  /* 0x00005800031e7a11 */ /* 0x040fe400078a08ff */
[C---:B------:R-:W-:Y:S02]  /*2f80*/  LEA R2, P6, R82.reuse, c[0x0][0x160], 0x1 ;  /* 0x0000580052027a11 */ /* 0x040fe400078c08ff */
[----:B------:R-:W-:Y:S01]  /*2f90*/  LEA.HI.X R31, R3, c[0x0][0x164], R0, 0x1, P5 ;  /* 0x00005900031f7a11 */ /* 0x000fe200028f0c00 */
[----:B------:R-:W-:Y:S01]  /*2fa0*/  IMAD.U32 R0, RZ, RZ, UR7 ;  /* 0x00000007ff007e24 */ /* 0x000fe2000f8e00ff */
[----:B------:R-:W-:Y:S02]  /*2fb0*/  LEA.HI.X R3, R82, c[0x0][0x164], R132, 0x1, P6 ;  /* 0x0000590052037a11 */ /* 0x000fe400030f0c84 */
[----:B------:R-:W-:Y:S02]  /*2fc0*/  ISETP.LT.OR P6, PT, R83, 0x1, P4 ;  /* 0x000000015300780c */ /* 0x000fe400027c1670 */
[----:B------:R-:W-:Y:S02]  /*2fd0*/  IADD3 R82, R243, 0x6080, RZ ;  /* 0x00006080f3527810 */ /* 0x000fe40007ffe0ff */
[C---:B------:R-:W-:Y:S03]  /*2fe0*/  ISETP.LT.OR P5, PT, R83.reuse, 0x1, P3 ;  /* 0x000000015300780c */ /* 0x040fe60001fa1670 */
[----:B------:R-:W-:Y:S06]  /*2ff0*/  IMAD R0, R0, 0x4000, R82 ;  /* 0x0000400000007824 */ /* 0x000fec00078e0252 */
[----:B------:R-:W-:Y:S01]  /*3000*/  @!PT LDS RZ, [RZ] ;  /* 0x00000000fffff984 */ /* 0x000fe20000000800 */
[----:B------:R-:W-:Y:S01]  /*3010*/  @!PT LDS RZ, [RZ] ;  /* 0x00000000fffff984 */ /* 0x000fe20000000800 */
[----:B------:R-:W-:Y:S01]  /*3020*/  @!PT LDS RZ, [RZ] ;  /* 0x00000000fffff984 */ /* 0x000fe20000000800 */
[----:B------:R2:W-:Y:S01]  /*3030*/  LDGSTS.E.BYPASS.LTC128B.128 [R0], [R30.64], !P6 ;  /* 0x000000001e007fae */ /* 0x0005e2000f101d48 */
[C---:B------:R-:W-:Y:S03]  /*3040*/  ISETP.LT.OR P6, PT, R83.reuse, 0x21, P4 ;  /* 0x000000215300780c */ /* 0x040fe600027c1670 */
[----:B------:R2:W-:Y:S01]  /*3050*/  LDGSTS.E.BYPASS.LTC128B.128 [R0+0x2000], [R30.64+0x80], !P5 ;  /* 0x020000801e007fae */ /* 0x0005e2000e901d48 */
[----:B------:R-:W-:Y:S09]  /*3060*/  ISETP.LT.OR P5, PT, R83, 0x21, P3 ;  /* 0x000000215300780c */ /* 0x000ff20001fa1670 */
[----:B------:R3:W-:Y:S04]  /*3070*/  LDGSTS.E.BYPASS.LTC128B.128 [R0+0x1000], [R2.64], !P6 ;  /* 0x0100000002007fae */ /* 0x0007e8000f101d48 */
[----:B------:R3:W-:Y:S01]  /*3080*/  LDGSTS.E.BYPASS.LTC128B.128 [R0+0x3000], [R2.64+0x80], !P5 ;  /* 0x0300008002007fae */ /* 0x0007e2000e901d48 */
[----:B--2---:R-:W-:Y:S02]  /*3090*/  IMAD.SHL.U32 R31, R244, 0x4, RZ ;  /* 0x00000004f41f7824 */ /* 0x004fe400078e00ff */
[----:B------:R-:W-:Y:S04]  /*30a0*/  IMAD.U32 R30, RZ, RZ, UR7 ;  /* 0x00000007ff1e7e24 */ /* 0x000fe8000f8e00ff */
[----:B------:R-:W-:Y:S04]  /*30b0*/  @!P2 IMAD R30, R30, 0x40, R31 ;  /* 0x000000401e1ea824 */ /* 0x000fe800078e021f */
[----:B------:R-:W-:Y:S05]  /*30c0*/  @!P2 IMAD.SHL.U32 R30, R30, 0x4, RZ ;  /* 0x000000041e1ea824 */ /* 0x000fea00078e00ff */
[----:B------:R3:W-:Y:S02]  /*30d0*/  @!P2 LDGSTS.E.BYPASS.LTC128B.128 [R30+0x12080], [R80.64] ;  /* 0x12080000501eafae */ /* 0x0007e4000b901d48 */
.L_x_737:
[----:B---34-:R-:W3:Y:S01]  /*30e0*/  LDL R2, [R1+0x20] ;  /* 0x0000200001027983 */ /* 0x018ee20000100800 */
[----:B------:R-:W-:Y:S03]  /*30f0*/  IMAD.MOV.U32 R0, RZ, RZ, -0x60 ;  /* 0xffffffa0ff007424 */ /* 0x000fe600078e00ff */
[----:B------:R-:W4:Y:S04]  /*3100*/  LDL R3, [R1+0x24] ;  /* 0x0000240001037983 */ /* 0x000f280000100800 */
[----:B------:R-:W0:Y:S01]  /*3110*/  LDGDEPBAR ;  /* 0x00000000000079af */ /* 0x000e220000000000 */
[----:B---3--:R-:W-:Y:S02]  /*3120*/  IMAD R0, R2, R0, c[0x0][0x198] ;  /* 0x0000660002007624 */ /* 0x008fe400078e0200 */
[----:B------:R-:W-:Y:S02]  /*3130*/  IMAD.MOV.U32 R2, RZ, RZ, 0x1 ;  /* 0x00000001ff027424 */ /* 0x000fe400078e00ff */
[----:B------:R-:W-:Y:S05]  /*3140*/  IMAD R0, R204, 0x40, R0 ;  /* 0x00000040cc007824 */ /* 0x000fea00078e0200 */
[----:B------:R-:W-:Y:S04]  /*3150*/  IADD3 R0, R0, -c[0x0][0x168], R2 ;  /* 0x80005a0000007a10 */ /* 0x000fe80007ffe002 */
[----:B----4-:R-:W-:Y:S04]  /*3160*/  IADD3 R3, -R3, R242, R0 ;  /* 0x000000f203037210 */ /* 0x010fe80007ffe100 */
[----:B------:R-:W-:Y:S02]  /*3170*/  IMNMX R2, R246, R3, PT ;  /* 0x00000003f6027217 */ /* 0x000fe40003800200 */
[----:B------:R-:W-:Y:S02]  /*3180*/  IADD3 R0, R3, 0x8, RZ ;  /* 0x0000000803007810 */ /* 0x000fe40007ffe0ff */
[C---:B------:R-:W-:Y:S02]  /*3190*/  ISETP.GT.AND P6, PT, R2.reuse, RZ, PT ;  /* 0x000000ff0200720c */ /* 0x040fe40003fc4270 */
[----:B------:R-:W-:Y:S02]  /*31a0*/  ISETP.GT.AND P5, PT, R2, 0x1, PT ;  /* 0x000000010200780c */ /* 0x000fe40003fa4270 */
[----:B------:R-:W-:Y:S02]  /*31b0*/  IMNMX R0, R246, R0, PT ;  /* 0x00000000f6007217 */ /* 0x000fe40003800200 */
[----:B------:R-:W-:Y:S02]  /*31c0*/  FSEL R81, R4, -INF , P6 ;  /* 0xff80000004517808 */ /* 0x000fe40003000000 */
[----:B------:R-:W-:Y:S02]  /*31d0*/  FSEL R80, R5, -INF , P5 ;  /* 0xff80000005507808 */ /* 0x000fe40002800000 */
[C---:B------:R-:W-:Y:S01]  /*31e0*/  ISETP.GT.AND P6, PT, R0.reuse, RZ, PT ;  /* 0x000000ff0000720c */ /* 0x040fe20003fc4270 */
[--C-:B------:R-:W-:Y:S01]  /*31f0*/  FFMA.FTZ R238, R81, c[0x0][0x29c], -R29.reuse ;  /* 0x0000a70051ee7a23 */ /* 0x100fe2000001081d */
[----:B------:R-:W-:Y:S01]  /*3200*/  ISETP.GT.AND P5, PT, R0, 0x1, PT ;  /* 0x000000010000780c */ /* 0x000fe20003fa4270 */
[--C-:B------:R-:W-:Y:S01]  /*3210*/  FFMA.FTZ R237, R80, c[0x0][0x29c], -R29.reuse ;  /* 0x0000a70050ed7a23 */ /* 0x100fe2000001081d */
[----:B------:R-:W-:Y:S02]  /*3220*/  FSEL R31, R6, -INF , P6 ;  /* 0xff800000061f7808 */ /* 0x000fe40003000000 */
[----:B------:R-:W-:Y:S02]  /*3230*/  FSEL R30, R7, -INF , P5 ;  /* 0xff800000071e7808 */ /* 0x000fe40002800000 */
[-C--:B-1----:R-:W-:Y:S03]  /*3240*/  HMMA.16816.F32 R4, R140, R152.reuse, RZ ;  /* 0x000000988c04723c */ /* 0x082fe600000018ff */
[C---:B------:R-:W-:Y:S01]  /*3250*/  ISETP.GT.AND P6, PT, R2.reuse, 0x20, PT ;  /* 0x000000200200780c */ /* 0x040fe20003fc4270 */
[--C-:B------:R-:W-:Y:S01]  /*3260*/  FFMA.FTZ R205, R31, c[0x0][0x29c], -R28.reuse ;  /* 0x0000a7001fcd7a23 */ /* 0x100fe2000001081c */
[----:B------:R-:W-:Y:S01]  /*3270*/  ISETP.GT.AND P5, PT, R2, 0x21, PT ;  /* 0x000000210200780c */ /* 0x000fe20003fa4270 */
[--C-:B------:R-:W-:Y:S01]  /*3280*/  FFMA.FTZ R204, R30, c[0x0][0x29c], -R28.reuse ;  /* 0x0000a7001ecc7a23 */ /* 0x100fe2000001081c */
[----:B------:R-:W-:Y:S02]  /*3290*/  FSEL R16, R16, -INF , P6 ;  /* 0xff80000010107808 */ /* 0x000fe40003000000 */
[----:B------:R-:W-:Y:S02]  /*32a0*/  FSEL R17, R17, -INF , P5 ;  /* 0xff80000011117808 */ /* 0x000fe40002800000 */
[----:B------:R-:W-:Y:S01]  /*32b0*/  ISETP.GT.AND P6, PT, R0, 0x20, PT ;  /* 0x000000200000780c */ /* 0x000fe20003fc4270 */
        /* <DEDUP_REMOVED lines=9> */
[----:B------:R-:W-:Y:S02]  /*3350*/  IADD3 R2, R3, 0x20, RZ ;  /* 0x0000002003027810 */ /* 0x000fe40007ffe0ff */
[----:B------:R-:W-:Y:S02]  /*3360*/  FSEL R20, R20, -INF , P6 ;  /* 0xff80000014147808 */ /* 0x000fe40003000000 */
[----:B------:R-:W-:Y:S02]  /*3370*/  FSEL R21, R21, -INF , P5 ;  /* 0xff80000015157808 */ /* 0x000fe40002800000 */
[----:B------:R-:W-:Y:S01]  /*3380*/  IMNMX R2, R246, R2, PT ;  /* 0x00000002f6027217 */ /* 0x000fe20003800200 */
[--C-:B------:R-:W-:Y:S01]  /*3390*/  FFMA.FTZ R213, R20, c[0x0][0x29c], -R29.reuse ;  /* 0x0000a70014d57a23 */ /* 0x100fe2000001081d */
[C---:B------:R-:W-:Y:S01]  /*33a0*/  ISETP.GT.AND P6, PT, R0.reuse, 0x40, PT ;  /* 0x000000400000780c */ /* 0x040fe20003fc4270 */
[----:B------:R-:W-:Y:S01]  /*33b0*/  FFMA.FTZ R206, R21, c[0x0][0x29c], -R29 ;  /* 0x0000a70015ce7a23 */ /* 0x000fe2000001081d */
[----:B------:R-:W-:Y:S02]  /*33c0*/  ISETP.GT.AND P5, PT, R0, 0x41, PT ;  /* 0x000000410000780c */ /* 0x000fe40003fa4270 */
[----:B------:R-:W-:Y:S02]  /*33d0*/  IADD3 R0, R3, 0x28, RZ ;  /* 0x0000002803007810 */ /* 0x000fe40007ffe0ff */
[----:B------:R-:W-:Y:S02]  /*33e0*/  FSEL R22, R22, -INF , P6 ;  /* 0xff80000016167808 */ /* 0x000fe40003000000 */
[----:B------:R-:W-:Y:S02]  /*33f0*/  ISETP.GT.AND P6, PT, R2, RZ, PT ;  /* 0x000000ff0200720c */ /* 0x000fe40003fc4270 */
[----:B------:R-:W-:Y:S01]  /*3400*/  FSEL R23, R23, -INF , P5 ;  /* 0xff80000017177808 */ /* 0x000fe20002800000 */
[--C-:B------:R-:W-:Y:S01]  /*3410*/  FFMA.FTZ R210, R22, c[0x0][0x29c], -R28.reuse ;  /* 0x0000a70016d27a23 */ /* 0x100fe2000001081c */
[----:B------:R-:W-:Y:S02]  /*3420*/  ISETP.GT.AND P5, PT, R2, 0x1, PT ;  /* 0x000000010200780c */ /* 0x000fe40003fa4270 */
[----:B------:R-:W-:Y:S01]  /*3430*/  IMNMX R0, R246, R0, PT ;  /* 0x00000000f6007217 */ /* 0x000fe20003800200 */
[----:B------:R-:W-:Y:S01]  /*3440*/  FFMA.FTZ R137, R23, c[0x0][0x29c], -R28 ;  /* 0x0000a70017897a23 */ /* 0x000fe2000001081c */
[----:B------:R-:W-:Y:S02]  /*3450*/  FSEL R83, R9, -INF , P5 ;  /* 0xff80000009537808 */ /* 0x000fe40002800000 */
[----:B------:R-:W-:Y:S02]  /*3460*/  FSEL R132, R8, -INF , P6 ;  /* 0xff80000008847808 */ /* 0x000fe40003000000 */
[C---:B------:R-:W-:Y:S02]  /*3470*/  ISETP.GT.AND P6, PT, R0.reuse, RZ, PT ;  /* 0x000000ff0000720c */ /* 0x040fe40003fc4270 */
[----:B------:R-:W-:Y:S01]  /*3480*/  ISETP.GT.AND P5, PT, R0, 0x1, PT ;  /* 0x000000010000780c */ /* 0x000fe20003fa4270 */
[--C-:B------:R-:W-:Y:S01]  /*3490*/  FFMA.FTZ R132, R132, c[0x0][0x29c], -R138.reuse ;  /* 0x0000a70084847a23 */ /* 0x100fe2000001088a */
[----:B------:R-:W-:Y:S02]  /*34a0*/  FSEL R136, R10, -INF , P6 ;  /* 0xff8000000a887808 */ /* 0x000fe40003000000 */
[C---:B------:R-:W-:Y:S02]  /*34b0*/  ISETP.GT.AND P6, PT, R2.reuse, 0x20, PT ;  /* 0x000000200200780c */ /* 0x040fe40003fc4270 */
[----:B------:R-:W-:Y:S02]  /*34c0*/  FSEL R135, R11, -INF , P5 ;  /* 0xff8000000b877808 */ /* 0x000fe40002800000 */
[C---:B------:R-:W-:Y:S02]  /*34d0*/  HMMA.16816.F32 R8, R144.reuse, R152, RZ ;  /* 0x000000989008723c */ /* 0x040fe400000018ff */
[----:B------:R-:W-:Y:S02]  /*34e0*/  ISETP.GT.AND P5, PT, R2, 0x21, PT ;  /* 0x000000210200780c */ /* 0x000fe40003fa4270 */
[----:B------:R-:W-:Y:S02]  /*34f0*/  FSEL R82, R12, -INF , P6 ;  /* 0xff8000000c527808 */ /* 0x000fe40003000000 */
[----:B------:R-:W-:Y:S02]  /*3500*/  FSEL R3, R13, -INF , P5 ;  /* 0xff8000000d037808 */ /* 0x000fe40002800000 */
[----:B------:R-:W-:Y:S01]  /*3510*/  ISETP.GT.AND P6, PT, R0, 0x20, PT ;  /* 0x000000200000780c */ /* 0x000fe20003fc4270 */
[--C-:B------:R-:W-:Y:S01]  /*3520*/  FFMA.FTZ R209, R82, c[0x0][0x29c], -R138.reuse ;  /* 0x0000a70052d17a23 */ /* 0x100fe2000001088a */
[----:B------:R-:W-:Y:S02]  /*3530*/  ISETP.GT.AND P5, PT, R0, 0x21, PT ;  /* 0x000000210000780c */ /* 0x000fe40003fa4270 */
[----:B------:R-:W-:Y:S01]  /*3540*/  FSEL R134, R14, -INF , P6 ;  /* 0xff8000000e867808 */ /* 0x000fe20003000000 */
[--C-:B------:R-:W-:Y:S01]  /*3550*/  FFMA.FTZ R208, R3, c[0x0][0x29c], -R138.reuse ;  /* 0x0000a70003d07a23 */ /* 0x100fe2000001088a */
[----:B------:R-:W-:Y:S01]  /*3560*/  FSEL R133, R15, -INF , P5 ;  /* 0xff8000000f857808 */ /* 0x000fe20002800000 */
[----:B------:R-:W-:Y:S01]  /*3570*/  LDS R3, [R242.X4+0x12280] ;  /* 0x01228000f2037984 */ /* 0x000fe20000004800 */
[-C--:B------:R-:W-:Y:S01]  /*3580*/  HMMA.16816.F32 R12, R144, R154.reuse, RZ ;  /* 0x0000009a900c723c */ /* 0x080fe200000018ff */
[----:B------:R-:W-:Y:S01]  /*3590*/  ISETP.GT.AND P6, PT, R2, 0x40, PT ;  /* 0x000000400200780c */ /* 0x000fe20003fc4270 */
[--C-:B------:R-:W-:Y:S01]  /*35a0*/  FFMA.FTZ R239, R134, c[0x0][0x29c], -R139.reuse ;  /* 0x0000a70086ef7a23 */ /* 0x100fe2000001088b */
[----:B------:R-:W-:Y:S01]  /*35b0*/  ISETP.GT.AND P5, PT, R2, 0x41, PT ;  /* 0x000000410200780c */ /* 0x000fe20003fa4270 */
[--C-:B------:R-:W-:Y:S01]  /*35c0*/  FFMA.FTZ R240, R133, c[0x0][0x29c], -R139.reuse ;  /* 0x0000a70085f07a23 */ /* 0x100fe2000001088b */
[----:B------:R-:W-:Y:S01]  /*35d0*/  FSEL R24, R24, -INF , P6 ;  /* 0xff80000018187808 */ /* 0x000fe20003000000 */
[----:B------:R-:W-:Y:S01]  /*35e0*/  MUFU.EX2 R133, R238 ;  /* 0x000000ee00857308 */ /* 0x000fe20000000800 */
[----:B------:R-:W-:Y:S01]  /*35f0*/  FSEL R25, R25, -INF , P5 ;  /* 0xff80000019197808 */ /* 0x000fe20002800000 */
[C---:B------:R-:W-:Y:S02]  /*3600*/  HMMA.16816.F32 R16, R140.reuse, R154, RZ ;  /* 0x0000009a8c10723c */ /* 0x040fe400000018ff */
[----:B------:R-:W-:Y:S02]  /*3610*/  ISETP.GT.AND P6, PT, R0, 0x40, PT ;  /* 0x000000400000780c */ /* 0x000fe40003fc4270 */
[--C-:B------:R-:W-:Y:S01]  /*3620*/  FFMA.FTZ R207, R24, c[0x0][0x29c], -R138.reuse ;  /* 0x0000a70018cf7a23 */ /* 0x100fe2000001088a */
[----:B------:R-:W-:Y:S01]  /*3630*/  ISETP.GT.AND P5, PT, R0, 0x41, PT ;  /* 0x000000410000780c */ /* 0x000fe20003fa4270 */
[----:B------:R-:W-:Y:S01]  /*3640*/  IMAD.MOV.U32 R0, RZ, RZ, -0x40 ;  /* 0xffffffc0ff007424 */ /* 0x000fe200078e00ff */
[----:B------:R-:W-:Y:S01]  /*3650*/  FSEL R26, R26, -INF , P6 ;  /* 0xff8000001a1a7808 */ /* 0x000fe20003000000 */
[-C--:B------:R-:W-:Y:S01]  /*3660*/  HMMA.16816.F32 R20, R140, R156.reuse, RZ ;  /* 0x0000009c8c14723c */ /* 0x080fe200000018ff */
[----:B------:R-:W-:Y:S01]  /*3670*/  FSEL R27, R27, -INF , P5 ;  /* 0xff8000001b1b7808 */ /* 0x000fe20002800000 */
[----:B------:R-:W-:Y:S02]  /*3680*/  MUFU.EX2 R142, R214 ;  /* 0x000000d6008e7308 */ /* 0x000fe40000000800 */
[--C-:B------:R-:W-:Y:S01]  /*3690*/  FFMA.FTZ R241, R26, c[0x0][0x29c], -R139.reuse ;  /* 0x0000a7001af17a23 */ /* 0x100fe2000001088b */
[----:B------:R-:W-:Y:S02]  /*36a0*/  SEL R0, R0, 0x40, P0 ;  /* 0x0000004000007807 */ /* 0x000fe40000000000 */
[----:B------:R-:W-:Y:S01]  /*36b0*/  FFMA.FTZ R143, R83, c[0x0][0x29c], -R138 ;  /* 0x0000a700538f7a23 */ /* 0x000fe2000001088a */
[----:B------:R-:W-:Y:S04]  /*36c0*/  HMMA.16816.F32 R28, R144, R156, RZ ;  /* 0x0000009c901c723c */ /* 0x000fe800000018ff */
[----:B------:R-:W-:Y:S01]  /*36d0*/  IMAD.IADD R2, R225, 0x1, R0 ;  /* 0x00000001e1027824 */ /* 0x000fe200078e0200 */
[----:B------:R-:W-:Y:S01]  /*36e0*/  MUFU.EX2 R141, R213 ;  /* 0x000000d5008d7308 */ /* 0x000fe20000000800 */
[----:B------:R-:W-:Y:S02]  /*36f0*/  FFMA.FTZ R138, R25, c[0x0][0x29c], -R138 ;  /* 0x0000a700198a7a23 */ /* 0x000fe4000001088a */
[-C--:B------:R-:W-:Y:S01]  /*3700*/  HMMA.16816.F32 R4, R148, R158.reuse, R4 ;  /* 0x0000009e9404723c */ /* 0x080fe20000001804 */
[----:B------:R-:W-:Y:S04]  /*3710*/  LDSM.16.M88.4 R80, [R2+0xf080] ;  /* 0x00f080000250783b */ /* 0x000fe80000000200 */
[--C-:B------:R-:W-:Y:S02]  /*3720*/  FFMA.FTZ R146, R136, c[0x0][0x29c], -R139.reuse ;  /* 0x0000a70088927a23 */ /* 0x100fe4000001088b */
[--C-:B------:R-:W-:Y:S01]  /*3730*/  FFMA.FTZ R140, R135, c[0x0][0x29c], -R139.reuse ;  /* 0x0000a700878c7a23 */ /* 0x100fe2000001088b */
[C---:B------:R-:W-:Y:S01]  /*3740*/  HMMA.16816.F32 R8, R160.reuse, R158, R8 ;  /* 0x0000009ea008723c */ /* 0x040fe20000001808 */
[----:B------:R-:W-:Y:S03]  /*3750*/  MUFU.EX2 R136, R215 ;  /* 0x000000d700887308 */ /* 0x000fe60000000800 */
[----:B------:R-:W-:Y:S02]  /*3760*/  FFMA.FTZ R139, R27, c[0x0][0x29c], -R139 ;  /* 0x0000a7001b8b7a23 */ /* 0x000fe4000001088b */
[----:B------:R-:W1:Y:S01]  /*3770*/  LDSM.16.M88.4 R24, [R2+0xe080] ;  /* 0x00e080000218783b */ /* 0x000e620000000200 */
[----:B------:R-:W-:Y:S01]  /*3780*/  IMAD.IADD R0, R0, 0x1, R226 ;  /* 0x0000000100007824 */ /* 0x000fe200078e02e2 */
[-C--:B------:R-:W-:Y:S03]  /*3790*/  HMMA.16816.F32 R12, R160, R164.reuse, R12 ;  /* 0x000000a4a00c723c */ /* 0x080fe6000000180c */
[----:B------:R-:W-:Y:S05]  /*37a0*/  MUFU.EX2 R144, R206 ;  /* 0x000000ce00907308 */ /* 0x000fea0000000800 */
[C---:B------:R-:W-:Y:S05]  /*37b0*/  HMMA.16816.F32 R16, R148.reuse, R164, R16 ;  /* 0x000000a49410723c */ /* 0x040fea0000001810 */
[----:B------:R-:W-:Y:S03]  /*37c0*/  MUFU.EX2 R145, R205 ;  /* 0x000000cd00917308 */ /* 0x000fe60000000800 */
[-C--:B------:R-:W-:Y:S07]  /*37d0*/  HMMA.16816.F32 R20, R148, R166.reuse, R20 ;  /* 0x000000a69414723c */ /* 0x080fee0000001814 */
[----:B------:R-:W-:Y:S01]  /*37e0*/  MUFU.EX2 R147, R204 ;  /* 0x000000cc00937308 */ /* 0x000fe20000000800 */
[----:B------:R-:W-:Y:S09]  /*37f0*/  HMMA.16816.F32 R28, R160, R166, R28 ;  /* 0x000000a6a01c723c */ /* 0x000ff2000000181c */
[----:B------:R-:W-:Y:S01]  /*3800*/  MUFU.EX2 R160, R137 ;  /* 0x0000008900a07308 */ /* 0x000fe20000000800 */
[-C--:B-1----:R-:W-:Y:S09]  /*3810*/  HMMA.16816.F32 R4, R24, R168.reuse, R4 ;  /* 0x000000a81804723c */ /* 0x082ff20000001804 */
[----:B------:R-:W-:Y:S01]  /*3820*/  MUFU.EX2 R149, R212 ;  /* 0x000000d400957308 */ /* 0x000fe20000000800 */
[C---:B------:R-:W-:Y:S09]  /*3830*/  HMMA.16816.F32 R8, R80.reuse, R168, R8 ;  /* 0x000000a85008723c */ /* 0x040ff20000001808 */
[----:B------:R-:W-:Y:S01]  /*3840*/  MUFU.EX2 R151, R211 ;  /* 0x000000d300977308 */ /* 0x000fe20000000800 */
[-C--:B------:R-:W-:Y:S08]  /*3850*/  HMMA.16816.F32 R12, R80, R170.reuse, R12 ;  /* 0x000000aa500c723c */ /* 0x080ff0000000180c */
[C---:B------:R-:W-:Y:S01]  /*3860*/  HMMA.16816.F32 R16, R24.reuse, R170, R16 ;  /* 0x000000aa1810723c */ /* 0x040fe20000001810 */
[----:B------:R-:W-:Y:S07]  /*3870*/  MUFU.EX2 R150, R210 ;  /* 0x000000d200967308 */ /* 0x000fee0000000800 */
[-C--:B------:R-:W-:Y:S01]  /*3880*/  HMMA.16816.F32 R20, R24, R172.reuse, R20 ;  /* 0x000000ac1814723c */ /* 0x080fe20000001814 */
[----:B------:R-:W1:Y:S02]  /*3890*/  LDSM.16.M88.4 R24, [R0+0xe080] ;  /* 0x00e080000018783b */ /* 0x000e640000000200 */
[----:B------:R-:W-:Y:S05]  /*38a0*/  MUFU.EX2 R148, R132 ;  /* 0x0000008400947308 */ /* 0x000fea0000000800 */
[----:B------:R-:W-:Y:S01]  /*38b0*/  HMMA.16816.F32 R28, R80, R172, R28 ;  /* 0x000000ac501c723c */ /* 0x000fe2000000181c */
[----:B------:R-:W3:Y:S04]  /*38c0*/  LDSM.16.M88.4 R80, [R0+0xf080] ;  /* 0x00f080000050783b */ /* 0x000ee80000000200 */
[----:B------:R-:W-:Y:S10]  /*38d0*/  MUFU.EX2 R132, R208 ;  /* 0x000000d000847308 */ /* 0x000ff40000000800 */
[----:B------:R-:W-:Y:S10]  /*38e0*/  MUFU.EX2 R143, R143 ;  /* 0x0000008f008f7308 */ /* 0x000ff40000000800 */
[----:B------:R-:W-:Y:S01]  /*38f0*/  MUFU.EX2 R146, R146 ;  /* 0x0000009200927308 */ /* 0x000fe20000000800 */
[-C--:B-1----:R-:W-:Y:S09]  /*3900*/  HMMA.16816.F32 R4, R24, R174.reuse, R4 ;  /* 0x000000ae1804723c */ /* 0x082ff20000001804 */
[----:B------:R-:W-:Y:S01]  /*3910*/  MUFU.EX2 R140, R140 ;  /* 0x0000008c008c7308 */ /* 0x000fe20000000800 */
[C---:B---3--:R-:W-:Y:S09]  /*3920*/  HMMA.16816.F32 R8, R80.reuse, R174, R8 ;  /* 0x000000ae5008723c */ /* 0x048ff20000001808 */
[----:B------:R-:W-:Y:S01]  /*3930*/  MUFU.EX2 R134, R207 ;  /* 0x000000cf00867308 */ /* 0x000fe20000000800 */
[-C--:B------:R-:W-:Y:S09]  /*3940*/  HMMA.16816.F32 R12, R80, R176.reuse, R12 ;  /* 0x000000b0500c723c */ /* 0x080ff2000000180c */
[----:B------:R-:W-:Y:S01]  /*3950*/  MUFU.EX2 R138, R138 ;  /* 0x0000008a008a7308 */ /* 0x000fe20000000800 */
[C---:B------:R-:W-:Y:S08]  /*3960*/  HMMA.16816.F32 R16, R24.reuse, R176, R16 ;  /* 0x000000b01810723c */ /* 0x040ff00000001810 */
[-C--:B------:R-:W-:Y:S01]  /*3970*/  HMMA.16816.F32 R20, R24, R178.reuse, R20 ;  /* 0x000000b21814723c */ /* 0x080fe20000001814 */
[----:B------:R-:W1:Y:S01]  /*3980*/  LDSM.16.M88.4 R24, [R225+0x10080] ;  /* 0x01008000e118783b */ /* 0x000e620000000200 */
[----:B------:R-:W3:Y:S06]  /*3990*/  MUFU.EX2 R135, R237 ;  /* 0x000000ed00877308 */ /* 0x000eec0000000800 */
[----:B------:R-:W-:Y:S01]  /*39a0*/  HMMA.16816.F32 R28, R80, R178, R28 ;  /* 0x000000b2501c723c */ /* 0x000fe2000000181c */
[----:B------:R-:W4:Y:S03]  /*39b0*/  LDSM.16.M88.4 R80, [R225+0x11080] ;  /* 0x01108000e150783b */ /* 0x000f260000000200 */
[----:B------:R-:W-:Y:S01]  /*39c0*/  MUFU.EX2 R139, R139 ;  /* 0x0000008b008b7308 */ /* 0x000fe20000000800 */
[----:B---3--:R-:W-:Y:S03]  /*39d0*/  F2FP.PACK_AB R137, R135, R133 ;  /* 0x000000858789723e */ /* 0x008fe600000000ff */
[-C--:B-1----:R-:W-:Y:S08]  /*39e0*/  HMMA.16816.F32 R4, R24, R180.reuse, R4 ;  /* 0x000000b41804723c */ /* 0x082ff00000001804 */
[C---:B----4-:R-:W-:Y:S08]  /*39f0*/  HMMA.16816.F32 R8, R80.reuse, R180, R8 ;  /* 0x000000b45008723c */ /* 0x050ff00000001808 */
[-C--:B------:R-:W-:Y:S08]  /*3a00*/  HMMA.16816.F32 R12, R80, R182.reuse, R12 ;  /* 0x000000b6500c723c */ /* 0x080ff0000000180c */
[C---:B------:R-:W-:Y:S08]  /*3a10*/  HMMA.16816.F32 R16, R24.reuse, R182, R16 ;  /* 0x000000b61810723c */ /* 0x040ff00000001810 */
[-C--:B------:R-:W-:Y:S01]  /*3a20*/  HMMA.16816.F32 R20, R24, R184.reuse, R20 ;  /* 0x000000b81814723c */ /* 0x080fe20000001814 */
[----:B------:R-:W1:Y:S07]  /*3a30*/  LDSM.16.M88.4 R24, [R226+0x10080] ;  /* 0x01008000e218783b */ /* 0x000e6e0000000200 */
[----:B------:R-:W-:Y:S01]  /*3a40*/  HMMA.16816.F32 R28, R80, R184, R28 ;  /* 0x000000b8501c723c */ /* 0x000fe2000000181c */
[----:B------:R-:W3:Y:S07]  /*3a50*/  LDSM.16.M88.4 R80, [R226+0x11080] ;  /* 0x01108000e250783b */ /* 0x000eee0000000200 */
[-C--:B-1----:R-:W-:Y:S08]  /*3a60*/  HMMA.16816.F32 R4, R24, R186.reuse, R4 ;  /* 0x000000ba1804723c */ /* 0x082ff00000001804 */
[C---:B---3--:R-:W-:Y:S08]  /*3a70*/  HMMA.16816.F32 R8, R80.reuse, R186, R8 ;  /* 0x000000ba5008723c */ /* 0x048ff00000001808 */
[-C--:B------:R-:W-:Y:S08]  /*3a80*/  HMMA.16816.F32 R12, R80, R188.reuse, R12 ;  /* 0x000000bc500c723c */ /* 0x080ff0000000180c */
[C---:B------:R-:W-:Y:S08]  /*3a90*/  HMMA.16816.F32 R16, R24.reuse, R188, R16 ;  /* 0x000000bc1810723c */ /* 0x040ff00000001810 */
[-C--:B------:R-:W-:Y:S01]  /*3aa0*/  HMMA.16816.F32 R20, R24, R190.reuse, R20 ;  /* 0x000000be1814723c */ /* 0x080fe20000001814 */
[----:B------:R-:W1:Y:S07]  /*3ab0*/  LDSM.16.M88.4 R24, [R2+0x10080] ;  /* 0x010080000218783b */ /* 0x000e6e0000000200 */
[----:B------:R-:W-:Y:S01]  /*3ac0*/  HMMA.16816.F32 R28, R80, R190, R28 ;  /* 0x000000be501c723c */ /* 0x000fe2000000181c */
[----:B------:R-:W3:Y:S08]  /*3ad0*/  LDSM.16.M88.4 R80, [R2+0x11080] ;  /* 0x011080000250783b */ /* 0x000ef00000000200 */
[----:B------:R-:W-:Y:S01]  /*3ae0*/  LDS R2, [R242.X4+0x12300] ;  /* 0x01230000f2027984 */ /* 0x000fe20000004800 */
        /* <DEDUP_REMOVED lines=8> */
[----:B------:R-:W4:Y:S01]  /*3b70*/  LDS R0, [R242.X4+0x122a0] ;  /* 0x0122a000f2007984 */ /* 0x000f220000004800 */
[-C--:B-1----:R-:W-:Y:S08]  /*3b80*/  HMMA.16816.F32 R4, R24, R198.reuse, R4 ;  /* 0x000000c61804723c */ /* 0x082ff00000001804 */
[C---:B---3--:R-:W-:Y:S08]  /*3b90*/  HMMA.16816.F32 R8, R80.reuse, R198, R8 ;  /* 0x000000c65008723c */ /* 0x048ff00000001808 */
[-C--:B------:R-:W-:Y:S08]  /*3ba0*/  HMMA.16816.F32 R12, R80, R200.reuse, R12 ;  /* 0x000000c8500c723c */ /* 0x080ff0000000180c */
[C---:B------:R-:W-:Y:S04]  /*3bb0*/  HMMA.16816.F32 R16, R24.reuse, R200, R16 ;  /* 0x000000c81810723c */ /* 0x040fe80000001810 */
[--C-:B----4-:R-:W-:Y:S02]  /*3bc0*/  FADD.FTZ R6, R6, -R0.reuse ;  /* 0x8000000006067221 */ /* 0x110fe40000010000 */
[--C-:B------:R-:W-:Y:S02]  /*3bd0*/  FADD.FTZ R7, R7, -R0.reuse ;  /* 0x8000000007077221 */ /* 0x100fe40000010000 */
[-C--:B------:R-:W-:Y:S01]  /*3be0*/  HMMA.16816.F32 R20, R24, R202.reuse, R20 ;  /* 0x000000ca1814723c */ /* 0x080fe20000001814 */
[----:B------:R-:W1:Y:S03]  /*3bf0*/  MUFU.EX2 R27, R209 ;  /* 0x000000d1001b7308 */ /* 0x000e660000000800 */
[--C-:B------:R-:W-:Y:S02]  /*3c00*/  FADD.FTZ R4, R4, -R3.reuse ;  /* 0x8000000304047221 */ /* 0x100fe40000010000 */
[--C-:B------:R-:W-:Y:S01]  /*3c10*/  FADD.FTZ R5, R5, -R3.reuse ;  /* 0x8000000305057221 */ /* 0x100fe20000010000 */
[----:B------:R-:W-:Y:S01]  /*3c20*/  F2FP.PACK_AB R26, R147, R145 ;  /* 0x00000091931a723e */ /* 0x000fe200000000ff */
[----:B------:R-:W-:Y:S04]  /*3c30*/  HMMA.16816.F32 R28, R80, R202, R28 ;  /* 0x000000ca501c723c */ /* 0x000fe8000000181c */
[----:B------:R-:W-:Y:S02]  /*3c40*/  FMUL.FTZ R4, R133, R4 ;  /* 0x0000000485047220 */ /* 0x000fe40000410000 */
[----:B------:R-:W-:Y:S01]  /*3c50*/  FMUL.FTZ R6, R145, R6 ;  /* 0x0000000691067220 */ /* 0x000fe20000410000 */
[----:B------:R-:W-:Y:S01]  /*3c60*/  MUFU.EX2 R133, R239 ;  /* 0x000000ef00857308 */ /* 0x000fe20000000800 */
[--C-:B------:R-:W-:Y:S04]  /*3c70*/  FADD.FTZ R16, R16, -R3.reuse ;  /* 0x8000000310107221 */ /* 0x100fe80000010000 */
[--C-:B------:R-:W-:Y:S02]  /*3c80*/  FADD.FTZ R17, R17, -R3.reuse ;  /* 0x8000000311117221 */ /* 0x100fe40000010000 */
[--C-:B------:R-:W-:Y:S02]  /*3c90*/  FADD.FTZ R18, R18, -R0.reuse ;  /* 0x8000000012127221 */ /* 0x100fe40000010000 */
[--C-:B------:R-:W-:Y:S02]  /*3ca0*/  FADD.FTZ R22, R22, -R0.reuse ;  /* 0x8000000016167221 */ /* 0x100fe40000010000 */
[--C-:B------:R-:W-:Y:S02]  /*3cb0*/  FADD.FTZ R23, R23, -R0.reuse ;  /* 0x8000000017177221 */ /* 0x100fe40000010000 */
[--C-:B------:R-:W-:Y:S02]  /*3cc0*/  FADD.FTZ R20, R20, -R3.reuse ;  /* 0x8000000314147221 */ /* 0x100fe40000010000 */
[----:B------:R-:W-:Y:S02]  /*3cd0*/  FADD.FTZ R21, R21, -R3 ;  /* 0x8000000315157221 */ /* 0x000fe40000010000 */
[----:B------:R-:W-:Y:S02]  /*3ce0*/  FADD.FTZ R3, R19, -R0 ;  /* 0x8000000013037221 */ /* 0x000fe40000010000 */
[----:B------:R-:W3:Y:S01]  /*3cf0*/  LDS R0, [R242.X4+0x12320] ;  /* 0x01232000f2007984 */ /* 0x000ee20000004800 */
[----:B------:R-:W-:Y:S01]  /*3d00*/  FMUL.FTZ R17, R142, R17 ;  /* 0x000000118e117220 */ /* 0x000fe20000410000 */
[----:B------:R-:W4:Y:S01]  /*3d10*/  MUFU.EX2 R19, R240 ;  /* 0x000000f000137308 */ /* 0x000f220000000800 */
[----:B------:R-:W-:Y:S01]  /*3d20*/  FMUL.FTZ R16, R136, R16 ;  /* 0x0000001088107220 */ /* 0x000fe20000410000 */
[----:B------:R-:W-:Y:S01]  /*3d30*/  STS [R235+0x12480], R137 ;  /* 0x01248089eb007388 */ /* 0x000fe20000000800 */
[----:B------:R-:W-:Y:S01]  /*3d40*/  FMUL.FTZ R24, R141, R20 ;  /* 0x000000148d187220 */ /* 0x000fe20000410000 */
[----:B------:R-:W-:Y:S01]  /*3d50*/  F2FP.PACK_AB R136, R142, R136 ;  /* 0x000000888e88723e */ /* 0x000fe200000000ff */
[----:B------:R-:W-:Y:S01]  /*3d60*/  FMUL.FTZ R21, R144, R21 ;  /* 0x0000001590157220 */ /* 0x000fe20000410000 */
[----:B------:R-:W-:Y:S01]  /*3d70*/  F2FP.PACK_AB R25, R17, R16 ;  /* 0x000000101119723e */ /* 0x000fe200000000ff */
[----:B------:R-:W-:Y:S01]  /*3d80*/  FMUL.FTZ R7, R147, R7 ;  /* 0x0000000793077220 */ /* 0x000fe20000410000 */
[----:B------:R-:W-:Y:S01]  /*3d90*/  F2FP.PACK_AB R17, R151, R149 ;  /* 0x000000959711723e */ /* 0x000fe200000000ff */
[--C-:B------:R-:W-:Y:S01]  /*3da0*/  FADD.FTZ R8, R8, -R2.reuse ;  /* 0x8000000208087221 */ /* 0x100fe20000010000 */
[----:B------:R-:W-:Y:S01]  /*3db0*/  F2FP.PACK_AB R24, R21, R24 ;  /* 0x000000181518723e */ /* 0x000fe200000000ff */
[--C-:B------:R-:W-:Y:S01]  /*3dc0*/  FADD.FTZ R12, R12, -R2.reuse ;  /* 0x800000020c0c7221 */ /* 0x100fe20000010000 */
[----:B------:R-:W-:Y:S01]  /*3dd0*/  F2FP.PACK_AB R21, R7, R6 ;  /* 0x000000060715723e */ /* 0x000fe200000000ff */
[--C-:B------:R-:W-:Y:S01]  /*3de0*/  FADD.FTZ R13, R13, -R2.reuse ;  /* 0x800000020d0d7221 */ /* 0x100fe20000010000 */
[----:B------:R-:W-:Y:S01]  /*3df0*/  F2FP.PACK_AB R7, R143, R148 ;  /* 0x000000948f07723e */ /* 0x000fe200000000ff */
[----:B------:R-:W-:Y:S01]  /*3e00*/  FMUL.FTZ R151, R151, R3 ;  /* 0x0000000397977220 */ /* 0x000fe20000410000 */
[----:B------:R-:W-:Y:S01]  /*3e10*/  STS [R236], R26 ;  /* 0x0000001aec007388 */ /* 0x000fe20000000800 */
[----:B------:R-:W-:Y:S01]  /*3e20*/  FMUL.FTZ R80, R150, R22 ;  /* 0x0000001696507220 */ /* 0x000fe20000410000 */
[----:B-1----:R-:W-:Y:S01]  /*3e30*/  F2FP.PACK_AB R6, R132, R27 ;  /* 0x0000001b8406723e */ /* 0x002fe200000000ff */
[----:B------:R-:W-:Y:S01]  /*3e40*/  FMUL.FTZ R22, R148, R8 ;  /* 0x0000000894167220 */ /* 0x000fe20000410000 */
[----:B------:R-:W-:Y:S01]  /*3e50*/  STS [R235+0x12c80], R7 ;  /* 0x012c8007eb007388 */ /* 0x000fe20000000800 */
[----:B------:R-:W-:Y:S01]  /*3e60*/  FMUL.FTZ R3, R27, R12 ;  /* 0x0000000c1b037220 */ /* 0x000fe20000410000 */
[----:B------:R-:W-:Y:S01]  /*3e70*/  F2FP.PACK_AB R16, R160, R150 ;  /* 0x00000096a010723e */ /* 0x000fe200000000ff */
[----:B------:R-:W-:Y:S02]  /*3e80*/  FMUL.FTZ R8, R132, R13 ;  /* 0x0000000d84087220 */ /* 0x000fe40000410000 */
[--C-:B------:R-:W-:Y:S02]  /*3e90*/  FADD.FTZ R29, R29, -R2.reuse ;  /* 0x800000021d1d7221 */ /* 0x100fe40000010000 */
[--C-:B------:R-:W-:Y:S01]  /*3ea0*/  FADD.FTZ R9, R9, -R2.reuse ;  /* 0x8000000209097221 */ /* 0x100fe20000010000 */
[----:B------:R-:W-:Y:S01]  /*3eb0*/  F2FP.PACK_AB R8, R8, R3 ;  /* 0x000000030808723e */ /* 0x000fe200000000ff */
[----:B------:R-:W-:Y:S01]  /*3ec0*/  FADD.FTZ R28, R28, -R2 ;  /* 0x800000021c1c7221 */ /* 0x000fe20000010000 */
[----:B------:R-:W-:Y:S01]  /*3ed0*/  F2FP.PACK_AB R3, R140, R146 ;  /* 0x000000928c03723e */ /* 0x000fe200000000ff */
[----:B------:R-:W-:Y:S01]  /*3ee0*/  FMUL.FTZ R81, R149, R18 ;  /* 0x0000001295517220 */ /* 0x000fe20000410000 */
[----:B----4-:R-:W-:Y:S01]  /*3ef0*/  F2FP.PACK_AB R2, R19, R133 ;  /* 0x000000851302723e */ /* 0x010fe200000000ff */
        /* <DEDUP_REMOVED lines=9> */
[----:B------:R-:W-:Y:S01]  /*3f90*/  STS [R236+0x1000], R17 ;  /* 0x00100011ec007388 */ /* 0x000fe20000000800 */
[--C-:B---3--:R-:W-:Y:S01]  /*3fa0*/  FADD.FTZ R10, R10, -R0.reuse ;  /* 0x800000000a0a7221 */ /* 0x108fe20000010000 */
[----:B------:R-:W-:Y:S01]  /*3fb0*/  F2FP.PACK_AB R9, R151, R81 ;  /* 0x000000519709723e */ /* 0x000fe200000000ff */
[--C-:B------:R-:W-:Y:S01]  /*3fc0*/  FADD.FTZ R11, R11, -R0.reuse ;  /* 0x800000000b0b7221 */ /* 0x100fe20000010000 */
[----:B------:R-:W-:Y:S01]  /*3fd0*/  STS [R235+0x13c80], R6 ;  /* 0x013c8006eb007388 */ /* 0x000fe20000000800 */
[----:B------:R-:W-:Y:S01]  /*3fe0*/  FMUL.FTZ R10, R146, R10 ;  /* 0x0000000a920a7220 */ /* 0x000fe20000410000 */
[----:B------:R-:W-:Y:S01]  /*3ff0*/  F2FP.PACK_AB R5, R5, R22 ;  /* 0x000000160505723e */ /* 0x000fe200000000ff */
[----:B------:R-:W-:Y:S01]  /*4000*/  FMUL.FTZ R11, R140, R11 ;  /* 0x0000000b8c0b7220 */ /* 0x000fe20000410000 */
[----:B------:R1:W-:Y:S01]  /*4010*/  STS [R236+0x1800], R2 ;  /* 0x00180002ec007388 */ /* 0x0003e20000000800 */
[--C-:B------:R-:W-:Y:S01]  /*4020*/  FADD.FTZ R14, R14, -R0.reuse ;  /* 0x800000000e0e7221 */ /* 0x100fe20000010000 */
[----:B------:R-:W-:Y:S01]  /*4030*/  F2FP.PACK_AB R13, R23, R80 ;  /* 0x00000050170d723e */ /* 0x000fe200000000ff */
[--C-:B------:R-:W-:Y:S01]  /*4040*/  FADD.FTZ R15, R15, -R0.reuse ;  /* 0x800000000f0f7221 */ /* 0x100fe20000010000 */
[----:B------:R-:W-:Y:S01]  /*4050*/  STS [R235+0x14480], R135 ;  /* 0x01448087eb007388 */ /* 0x000fe20000000800 */
[----:B------:R-:W-:Y:S02]  /*4060*/  FMUL.FTZ R14, R133, R14 ;  /* 0x0000000e850e7220 */ /* 0x000fe40000410000 */
[----:B------:R-:W-:Y:S01]  /*4070*/  FMUL.FTZ R15, R19, R15 ;  /* 0x0000000f130f7220 */ /* 0x000fe20000410000 */
[----:B------:R-:W-:Y:S01]  /*4080*/  STS [R236+0x2000], R16 ;  /* 0x00200010ec007388 */ /* 0x000fe20000000800 */
[--C-:B------:R-:W-:Y:S02]  /*4090*/  FADD.FTZ R30, R30, -R0.reuse ;  /* 0x800000001e1e7221 */ /* 0x100fe40000010000 */
[----:B------:R-:W-:Y:S01]  /*40a0*/  FADD.FTZ R31, R31, -R0 ;  /* 0x800000001f1f7221 */ /* 0x000fe20000010000 */
[----:B------:R-:W-:Y:S01]  /*40b0*/  STS [R235+0x14c80], R4 ;  /* 0x014c8004eb007388 */ /* 0x000fe20000000800 */
[----:B------:R-:W-:Y:S01]  /*40c0*/  F2FP.PACK_AB R0, R15, R14 ;  /* 0x0000000e0f00723e */ /* 0x000fe200000000ff */
[----:B------:R-:W-:Y:S02]  /*40d0*/  FMUL.FTZ R28, R134, R28 ;  /* 0x0000001c861c7220 */ /* 0x000fe40000410000 */
[----:B------:R-:W-:Y:S05]  /*40e0*/  FMUL.FTZ R12, R138, R29 ;  /* 0x0000001d8a0c7220 */ /* 0x000fea0000410000 */
[----:B------:R-:W-:Y:S02]  /*40f0*/  F2FP.PACK_AB R12, R12, R28 ;  /* 0x0000001c0c0c723e */ /* 0x000fe400000000ff */
[C---:B-1----:R-:W-:Y:S01]  /*4100*/  F2FP.PACK_AB R2, R139.reuse, R18 ;  /* 0x000000128b02723e */ /* 0x042fe200000000ff */
[----:B------:R-:W-:Y:S02]  /*4110*/  FMUL.FTZ R18, R18, R30 ;  /* 0x0000001e12127220 */ /* 0x000fe40000410000 */
[----:B------:R-:W-:Y:S02]  /*4120*/  FMUL.FTZ R139, R139, R31 ;  /* 0x0000001f8b8b7220 */ /* 0x000fe40000410000 */
        /* <DEDUP_REMOVED lines=17> */
[----:B---3--:R-:W-:Y:S07]  /*4240*/  IMAD.SHL.U32 R0, R228, 0x2, RZ ;  /* 0x00000002e4007824 */ /* 0x008fee00078e00ff */
[----:B------:R-:W-:Y:S08]  /*4250*/  LDSM.16.MT88.4 R12, [R216+0x13480] ;  /* 0x01348000d80c783b */ /* 0x000ff00000004200 */
[----:B------:R-:W1:Y:S08]  /*4260*/  LDSM.16.MT88.4 R8, [R0+0xe080] ;  /* 0x00e080000008783b */ /* 0x000e700000004200 */
[----:B------:R-:W3:Y:S08]  /*4270*/  LDSM.16.MT88.4 R16, [R216+0x14480] ;  /* 0x01448000d810783b */ /* 0x000ef00000004200 */
[----:B------:R-:W4:Y:S08]  /*4280*/  LDSM.16.MT88.4 R20, [R0+0x10080] ;  /* 0x010080000014783b */ /* 0x000f300000004200 */
[----:B------:R-:W-:Y:S08]  /*4290*/  LDSM.16.MT88.4 R24, [R216+0x12880] ;  /* 0x01288000d818783b */ /* 0x000ff00000004200 */
[----:B------:R-:W5:Y:S01]  /*42a0*/  LDSM.16.MT88.4 R28, [R0+0xe880] ;  /* 0x00e88000001c783b */ /* 0x000f620000004200 */
[-C--:B-1----:R-:W-:Y:S07]  /*42b0*/  HMMA.16816.F32 R32, R4, R8.reuse, R32 ;  /* 0x000000080420723c */ /* 0x082fee0000001820 */
[----:B------:R-:W1:Y:S01]  /*42c0*/  LDSM.16.MT88.4 R80, [R216+0x13880] ;  /* 0x01388000d850783b */ /* 0x000e620000004200 */
[-C--:B------:R-:W-:Y:S07]  /*42d0*/  HMMA.16816.F32 R36, R12, R8.reuse, R36 ;  /* 0x000000080c24723c */ /* 0x080fee0000001824 */
        /* <DEDUP_REMOVED lines=8> */
[----:B------:R-:W-:Y:S01]  /*4360*/  LDSM.16.MT88.4 R8, [R0+0xf080] ;  /* 0x00f080000008783b */ /* 0x000fe20000004200 */
[-C--:B----4-:R-:W-:Y:S07]  /*4370*/  HMMA.16816.F32 R56, R4, R20.reuse, R56 ;  /* 0x000000140438723c */ /* 0x090fee0000001838 */
        /* <DEDUP_REMOVED lines=8> */
[----:B------:R-:W4:Y:S07]  /*4400*/  LDSM.16.MT88.4 R4, [R216+0x12c80] ;  /* 0x012c8000d804783b */ /* 0x000f2e0000004200 */
[-C--:B-----5:R-:W-:Y:S01]  /*4410*/  HMMA.16816.F32 R32, R24, R28.reuse, R32 ;  /* 0x0000001c1820723c */ /* 0x0a0fe20000001820 */
[----:B------:R-:W5:Y:S07]  /*4420*/  LDSM.16.MT88.4 R20, [R0+0x11080] ;  /* 0x011080000014783b */ /* 0x000f6e0000004200 */
[-C--:B-1----:R-:W-:Y:S08]  /*4430*/  HMMA.16816.F32 R36, R80, R28.reuse, R36 ;  /* 0x0000001c5024723c */ /* 0x082ff00000001824 */
[C---:B--2---:R-:W-:Y:S08]  /*4440*/  HMMA.16816.F32 R40, R132.reuse, R28, R40 ;  /* 0x0000001c8428723c */ /* 0x044ff00000001828 */
[-C--:B------:R-:W-:Y:S08]  /*4450*/  HMMA.16816.F32 R44, R132, R30.reuse, R44 ;  /* 0x0000001e842c723c */ /* 0x080ff0000000182c */
[-C--:B------:R-:W-:Y:S08]  /*4460*/  HMMA.16816.F32 R48, R80, R30.reuse, R48 ;  /* 0x0000001e5030723c */ /* 0x080ff00000001830 */
[C---:B------:R-:W-:Y:S01]  /*4470*/  HMMA.16816.F32 R52, R24.reuse, R30, R52 ;  /* 0x0000001e1834723c */ /* 0x040fe20000001834 */
[----:B------:R-:W1:Y:S07]  /*4480*/  LDSM.16.MT88.4 R28, [R216+0x13080] ;  /* 0x01308000d81c783b */ /* 0x000e6e0000004200 */
[-C--:B---3--:R-:W-:Y:S08]  /*4490*/  HMMA.16816.F32 R56, R24, R136.reuse, R56 ;  /* 0x000000881838723c */ /* 0x088ff00000001838 */
        /* <DEDUP_REMOVED lines=13> */
[-C--:B-----5:R-:W-:Y:S08]  /*4570*/  HMMA.16816.F32 R56, R4, R20.reuse, R56 ;  /* 0x000000140438723c */ /* 0x0a0ff00000001838 */
        /* <DEDUP_REMOVED lines=26> */
[----:B-1-34-:R-:W-:Y:S01]  /*4720*/  SHF.R.S32.HI R2, RZ, 0x1f, R234 ;  /* 0x0000001fff027819 */ /* 0x01afe200000114ea */
[----:B------:R-:W2:Y:S01]  /*4730*/  LDL.64 R8, [R1+0x28] ;  /* 0x0000280001087983 */ /* 0x000ea20000100a00 */
[----:B------:R-:W-:Y:S03]  /*4740*/  IMAD.SHL.U32 R5, R234, 0x40, RZ ;  /* 0x00000040ea057824 */ /* 0x000fe600078e00ff */
[----:B------:R-:W3:Y:S01]  /*4750*/  LDL.64 R240, [R1+0x10] ;  /* 0x0000100001f07983 */ /* 0x000ee20000100a00 */
[----:B------:R-:W-:Y:S02]  /*4760*/  IMAD R4, R2, c[0x0][0x208], RZ ;  /* 0x0000820002047a24 */ /* 0x000fe400078e02ff */
[C---:B------:R-:W-:Y:S01]  /*4770*/  IMAD.WIDE.U32 R2, R234.reuse, c[0x0][0x208], RZ ;  /* 0x00008200ea027a25 */ /* 0x040fe200078e00ff */
[----:B------:R-:W4:Y:S03]  /*4780*/  LDL R237, [R1+0x38] ;  /* 0x0000380001ed7983 */ /* 0x000f260000100800 */
[----:B------:R-:W-:Y:S01]  /*4790*/  IMAD R4, R234, c[0x0][0x20c], R4 ;  /* 0x00008300ea047a24 */ /* 0x000fe200078e0204 */
[----:B------:R-:W5:Y:S01]  /*47a0*/  LDL.64 R238, [R1] ;  /* 0x0000000001ee7983 */ /* 0x000f620000100a00 */
[C---:B------:R-:W-:Y:S02]  /*47b0*/  IMAD.SHL.U32 R6, R2.reuse, 0x40, RZ ;  /* 0x0000004002067824 */ /* 0x040fe400078e00ff */
[----:B------:R-:W-:Y:S05]  /*47c0*/  IMAD.IADD R3, R3, 0x1, R4 ;  /* 0x0000000103037824 */ /* 0x000fea00078e0204 */
[----:B------:R-:W-:Y:S02]  /*47d0*/  SHF.L.U64.HI R3, R2, 0x6, R3 ;  /* 0x0000000602037819 */ /* 0x000fe40000010203 */
[----:B------:R-:W-:Y:S02]  /*47e0*/  IADD3 R2, -R250, c[0x0][0x168], -R5 ;  /* 0x00005a00fa027a10 */ /* 0x000fe40007ffe905 */
[C---:B--2---:R-:W-:Y:S02]  /*47f0*/  IADD3 R4, P1, R5.reuse, R8, RZ ;  /* 0x0000000805047210 */ /* 0x044fe40007f3e0ff */
[----:B---3--:R-:W-:Y:S02]  /*4800*/  IADD3 R10, P6, P5, R240, UR10, R6 ;  /* 0x0000000af00a7c10 */ /* 0x008fe4000fdde006 */
[----:B----4-:R-:W-:Y:S02]  /*4810*/  LEA.HI.X.SX32 R7, R5, R237, 0x1, P1 ;  /* 0x000000ed05077211 */ /* 0x010fe400008f0eff */
[----:B------:R-:W-:Y:S02]  /*4820*/  LOP3.LUT P1, RZ, R252, 0x1, RZ, 0xc0, !PT ;  /* 0x00000001fcff7812 */ /* 0x000fe4000782c0ff */
[----:B-----5:R-:W-:Y:S02]  /*4830*/  IADD3.X R11, R239, UR11, R3, P6, P5 ;  /* 0x0000000bef0b7c10 */ /* 0x020fe4000b7ea403 */
[----:B------:R-:W-:Y:S02]  /*4840*/  IADD3 R5, P6, R6, R240, RZ ;  /* 0x000000f006057210 */ /* 0x000fe40007fde0ff */
[C---:B------:R-:W-:Y:S03]  /*4850*/  LEA R8, P5, R4.reuse, c[0x0][0x280], 0x2 ;  /* 0x0000a00004087a11 */ /* 0x040fe600078a10ff */
[----:B------:R-:W-:Y:S01]  /*4860*/  IMAD.X R3, R3, 0x1, R239, P6 ;  /* 0x0000000103037824 */ /* 0x000fe200030e06ef */
[----:B------:R-:W-:Y:S02]  /*4870*/  LEA.HI.X R9, R4, c[0x0][0x284], R7, 0x2, P5 ;  /* 0x0000a10004097a11 */ /* 0x000fe400028f1407 */
[C---:B------:R-:W-:Y:S02]  /*4880*/  ISETP.LT.OR P5, PT, R2.reuse, 0x1, !P1 ;  /* 0x000000010200780c */ /* 0x040fe40004fa1670 */
[C---:B------:R-:W-:Y:S02]  /*4890*/  LEA R6, P6, R5.reuse, c[0x0][0x1f0], 0x1 ;  /* 0x00007c0005067a11 */ /* 0x040fe400078c08ff */
[----:B------:R-:W-:Y:S02]  /*48a0*/  ISETP.LT.OR P1, PT, R2, 0x21, !P1 ;  /* 0x000000210200780c */ /* 0x000fe40004f21670 */
        /* <DEDUP_REMOVED lines=15> */
.L_x_738:
[-C--:B-1-34-:R-:W-:Y:S01]  /*49a0*/  HMMA.16816.F32 R4, R80, R16.reuse, RZ ;  /* 0x000000105004723c */ /* 0x09afe200000018ff */
[----:B------:R-:W-:Y:S01]  /*49b0*/  LDSM.16.M88.4 R140, [R221+0x1800] ;  /* 0x00180000dd8c783b */ /* 0x000fe20000000200 */
[----:B------:R-:W-:Y:S01]  /*49c0*/  UIADD3 UR6, UR7, 0x1, URZ ;  /* 0x0000000107067890 */ /* 0x000fe2000fffe03f */
[----:B------:R-:W-:Y:S01]  /*49d0*/  ISETP.GE.AND P5, PT, R217, 0x1, PT ;  /* 0x00000001d900780c */ /* 0x000fe20003fa6270 */
[----:B------:R-:W-:Y:S01]  /*49e0*/  IMAD.WIDE.U32 R2, R248, c[0x0][0x238], R244 ;  /* 0x00008e00f8027a25 */ /* 0x000fe200078e00f4 */
[----:B------:R-:W-:Y:S01]  /*49f0*/  UISETP.GE.AND UP0, UPT, UR7, 0x1, UPT ;  /* 0x000000010700788c */ /* 0x000fe2000bf06270 */
[----:B------:R-:W2:Y:S02]  /*4a00*/  LDL R237, [R1+0x1c] ;  /* 0x00001c0001ed7983 */ /* 0x000ea40000100800 */
[C---:B------:R-:W-:Y:S01]  /*4a10*/  HMMA.16816.F32 R8, R132.reuse, R16, RZ ;  /* 0x000000108408723c */ /* 0x040fe200000018ff */
[----:B------:R-:W-:Y:S02]  /*4a20*/  USEL UR7, UR6, URZ, !UP0 ;  /* 0x0000003f06077287 */ /* 0x000fe4000c000000 */
[----:B------:R-:W-:Y:S05]  /*4a30*/  LDSM.16.MT88.4 R144, [R0+0x4080] ;  /* 0x004080000090783b */ /* 0x000fea0000004200 */
[-C--:B------:R-:W-:Y:S01]  /*4a40*/  HMMA.16816.F32 R12, R132, R18.reuse, RZ ;  /* 0x00000012840c723c */ /* 0x080fe200000018ff */
[----:B------:R-:W-:Y:S05]  /*4a50*/  LDSM.16.M88.4 R148, [R223+0x1000] ;  /* 0x00100000df94783b */ /* 0x000fea0000000200 */
[----:B------:R-:W0:Y:S02]  /*4a60*/  LDGDEPBAR ;  /* 0x00000000000079af */ /* 0x000e240000000000 */
        /* <DEDUP_REMOVED lines=8> */
[C---:B------:R-:W-:Y:S07]  /*4af0*/  HMMA.16816.F32 R8, R208.reuse, R204, R8 ;  /* 0x000000ccd008723c */ /* 0x040fee0000001808 */
[----:B------:R-:W-:Y:S01]  /*4b00*/  IMAD.MOV.U32 R204, RZ, RZ, R234 ;  /* 0x000000ffffcc7224 */ /* 0x000fe200078e00ea */
[-C--:B------:R-:W-:Y:S08]  /*4b10*/  HMMA.16816.F32 R12, R208, R206.reuse, R12 ;  /* 0x000000ced00c723c */ /* 0x080ff0000000180c */
[C---:B------:R-:W-:Y:S08]  /*4b20*/  HMMA.16816.F32 R16, R160.reuse, R206, R16 ;  /* 0x000000cea010723c */ /* 0x040ff00000001810 */
[-C--:B------:R-:W-:Y:S08]  /*4b30*/  HMMA.16816.F32 R20, R160, R212.reuse, R20 ;  /* 0x000000d4a014723c */ /* 0x080ff00000001814 */
[C---:B------:R-:W-:Y:S08]  /*4b40*/  HMMA.16816.F32 R24, R208.reuse, R212, R24 ;  /* 0x000000d4d018723c */ /* 0x040ff00000001818 */
[-C--:B------:R-:W-:Y:S08]  /*4b50*/  HMMA.16816.F32 R28, R208, R214.reuse, R28 ;  /* 0x000000d6d01c723c */ /* 0x080ff0000000181c */
[----:B------:R-:W-:Y:S01]  /*4b60*/  HMMA.16816.F32 R80, R160, R214, R80 ;  /* 0x000000d6a050723c */ /* 0x000fe20000001850 */
[----:B------:R-:W-:Y:S07]  /*4b70*/  LDSM.16.M88.4 R160, [R223+0x1800] ;  /* 0x00180000dfa0783b */ /* 0x000fee0000000200 */
        /* <DEDUP_REMOVED lines=10> */
[----:B------:R-:W3:Y:S05]  /*4c20*/  LDSM.16.MT88.4 R132, [R0+0x4880] ;  /* 0x004880000084783b */ /* 0x000eea0000004200 */
[----:B------:R-:W-:Y:S02]  /*4c30*/  LDSM.16.M88.4 R144, [R221+0x2800] ;  /* 0x00280000dd90783b */ /* 0x000fe40000000200 */
[-C--:B-1----:R-:W-:Y:S08]  /*4c40*/  HMMA.16816.F32 R4, R148, R136.reuse, R4 ;  /* 0x000000889404723c */ /* 0x082ff00000001804 */
[C---:B------:R-:W-:Y:S08]  /*4c50*/  HMMA.16816.F32 R8, R160.reuse, R136, R8 ;  /* 0x00000088a008723c */ /* 0x040ff00000001808 */
[-C--:B------:R-:W-:Y:S08]  /*4c60*/  HMMA.16816.F32 R12, R160, R138.reuse, R12 ;  /* 0x0000008aa00c723c */ /* 0x080ff0000000180c */
[C---:B------:R-:W-:Y:S01]  /*4c70*/  HMMA.16816.F32 R16, R148.reuse, R138, R16 ;  /* 0x0000008a9410723c */ /* 0x040fe20000001810 */
[----:B------:R-:W1:Y:S07]  /*4c80*/  LDSM.16.MT88.4 R136, [R0+0x2080] ;  /* 0x002080000088783b */ /* 0x000e6e0000004200 */
[-C--:B---3--:R-:W-:Y:S08]  /*4c90*/  HMMA.16816.F32 R20, R148, R132.reuse, R20 ;  /* 0x000000849414723c */ /* 0x088ff00000001814 */
[C---:B------:R-:W-:Y:S08]  /*4ca0*/  HMMA.16816.F32 R24, R160.reuse, R132, R24 ;  /* 0x00000084a018723c */ /* 0x040ff00000001818 */
[-C--:B------:R-:W-:Y:S01]  /*4cb0*/  HMMA.16816.F32 R28, R160, R134.reuse, R28 ;  /* 0x00000086a01c723c */ /* 0x080fe2000000181c */
[----:B------:R-:W-:Y:S07]  /*4cc0*/  LDSM.16.MT88.4 R160, [R0+0x2880] ;  /* 0x0028800000a0783b */ /* 0x000fee0000004200 */
[----:B------:R-:W-:Y:S01]  /*4cd0*/  HMMA.16816.F32 R80, R148, R134, R80 ;  /* 0x000000869450723c */ /* 0x000fe20000001850 */
[----:B------:R-:W3:Y:S05]  /*4ce0*/  LDSM.16.MT88.4 R132, [R0+0x5080] ;  /* 0x005080000084783b */ /* 0x000eea0000004200 */
[----:B------:R-:W4:Y:S02]  /*4cf0*/  LDSM.16.M88.4 R148, [R223+0x2000] ;  /* 0x00200000df94783b */ /* 0x000f240000000200 */
[-C--:B-1----:R-:W-:Y:S08]  /*4d00*/  HMMA.16816.F32 R4, R140, R136.reuse, R4 ;  /* 0x000000888c04723c */ /* 0x082ff00000001804 */
[C---:B------:R-:W-:Y:S08]  /*4d10*/  HMMA.16816.F32 R8, R144.reuse, R136, R8 ;  /* 0x000000889008723c */ /* 0x040ff00000001808 */
[-C--:B------:R-:W-:Y:S08]  /*4d20*/  HMMA.16816.F32 R12, R144, R138.reuse, R12 ;  /* 0x0000008a900c723c */ /* 0x080ff0000000180c */
[C---:B------:R-:W-:Y:S01]  /*4d30*/  HMMA.16816.F32 R16, R140.reuse, R138, R16 ;  /* 0x0000008a8c10723c */ /* 0x040fe20000001810 */
[----:B------:R-:W1:Y:S07]  /*4d40*/  LDSM.16.M88.4 R136, [R223+0x2800] ;  /* 0x00280000df88783b */ /* 0x000e6e0000000200 */
[-C--:B---3--:R-:W-:Y:S08]  /*4d50*/  HMMA.16816.F32 R20, R140, R132.reuse, R20 ;  /* 0x000000848c14723c */ /* 0x088ff00000001814 */
[C---:B------:R-:W-:Y:S08]  /*4d60*/  HMMA.16816.F32 R24, R144.reuse, R132, R24 ;  /* 0x000000849018723c */ /* 0x040ff00000001818 */
[-C--:B------:R-:W-:Y:S08]  /*4d70*/  HMMA.16816.F32 R28, R144, R134.reuse, R28 ;  /* 0x00000086901c723c */ /* 0x080ff0000000181c */
[----:B------:R-:W-:Y:S01]  /*4d80*/  HMMA.16816.F32 R80, R140, R134, R80 ;  /* 0x000000868c50723c */ /* 0x000fe20000001850 */
[----:B------:R3:W5:Y:S06]  /*4d90*/  LDSM.16.MT88.4 R132, [R0+0x5880] ;  /* 0x005880000084783b */ /* 0x00076c0000004200 */
[----:B------:R-:W-:Y:S01]  /*4da0*/  SHF.R.S32.HI R140, RZ, 0x1f, R247 ;  /* 0x0000001fff8c7819 */ /* 0x000fe200000114f7 */
[-C--:B----4-:R-:W-:Y:S05]  /*4db0*/  HMMA.16816.F32 R4, R148, R160.reuse, R4 ;  /* 0x000000a09404723c */ /* 0x090fea0000001804 */
[----:B------:R-:W-:Y:S03]  /*4dc0*/  IMAD R140, R140, c[0x0][0x240], RZ ;  /* 0x000090008c8c7a24 */ /* 0x000fe600078e02ff */
[C---:B-1----:R-:W-:Y:S04]  /*4dd0*/  HMMA.16816.F32 R8, R136.reuse, R160, R8 ;  /* 0x000000a08808723c */ /* 0x042fe80000001808 */
[----:B------:R-:W-:Y:S04]  /*4de0*/  IMAD R140, R247, c[0x0][0x244], R140 ;  /* 0x00009100f78c7a24 */ /* 0x000fe800078e028c */
[-C--:B------:R-:W-:Y:S04]  /*4df0*/  HMMA.16816.F32 R12, R136, R162.reuse, R12 ;  /* 0x000000a2880c723c */ /* 0x080fe8000000180c */
[----:B---3--:R-:W-:Y:S04]  /*4e00*/  SHF.R.S32.HI R0, RZ, 0x1f, R248 ;  /* 0x0000001fff007819 */ /* 0x008fe800000114f8 */
[C---:B------:R-:W-:Y:S04]  /*4e10*/  HMMA.16816.F32 R16, R148.reuse, R162, R16 ;  /* 0x000000a29410723c */ /* 0x040fe80000001810 */
[----:B------:R-:W-:Y:S04]  /*4e20*/  IMAD R0, R0, c[0x0][0x238], RZ ;  /* 0x00008e0000007a24 */ /* 0x000fe800078e02ff */
[----:B------:R-:W-:Y:S01]  /*4e30*/  IMAD R0, R248, c[0x0][0x23c], R0 ;  /* 0x00008f00f8007a24 */ /* 0x000fe200078e0200 */
[-C--:B-----5:R-:W-:Y:S03]  /*4e40*/  HMMA.16816.F32 R20, R148, R132.reuse, R20 ;  /* 0x000000849414723c */ /* 0x0a0fe60000001814 */
[----:B------:R-:W-:Y:S02]  /*4e50*/  IMAD.IADD R3, R3, 0x1, R0 ;  /* 0x0000000103037824 */ /* 0x000fe400078e0200 */
[----:B------:R-:W-:Y:S02]  /*4e60*/  IMAD.SHL.U32 R0, R249, 0x2000, RZ ;  /* 0x00002000f9007824 */ /* 0x000fe400078e00ff */
[----:B------:R-:W-:Y:S01]  /*4e70*/  IMAD.WIDE.U32 R2, R247, c[0x0][0x240], R2 ;  /* 0x00009000f7027a25 */ /* 0x000fe200078e0002 */
[C---:B------:R-:W-:Y:S04]  /*4e80*/  HMMA.16816.F32 R24, R136.reuse, R132, R24 ;  /* 0x000000848818723c */ /* 0x040fe80000001818 */
[----:B------:R-:W-:Y:S02]  /*4e90*/  SHF.R.S32.HI R141, RZ, 0x1f, R0 ;  /* 0x0000001fff8d7819 */ /* 0x000fe40000011400 */
[----:B------:R-:W-:Y:S02]  /*4ea0*/  IADD3 R0, P1, R0, R2, RZ ;  /* 0x0000000200007210 */ /* 0x000fe40007f3e0ff */
[-C--:B------:R-:W-:Y:S04]  /*4eb0*/  HMMA.16816.F32 R28, R136, R134.reuse, R28 ;  /* 0x00000086881c723c */ /* 0x080fe8000000181c */
[----:B------:R-:W-:Y:S02]  /*4ec0*/  IADD3.X R140, R141, R3, R140, P1, !PT ;  /* 0x000000038d8c7210 */ /* 0x000fe40000ffe48c */
[C---:B------:R-:W-:Y:S02]  /*4ed0*/  LEA R2, P1, R0.reuse, c[0x0][0x220], 0x2 ;  /* 0x0000880000027a11 */ /* 0x040fe400078210ff */
[----:B------:R-:W-:Y:S01]  /*4ee0*/  HMMA.16816.F32 R80, R148, R134, R80 ;  /* 0x000000869450723c */ /* 0x000fe20000001850 */
[----:B------:R-:W-:Y:S03]  /*4ef0*/  LDSM.16.MT88.4 R132, [R216+0x17880] ;  /* 0x01788000d884783b */ /* 0x000fe60000004200 */
[----:B------:R-:W-:Y:S01]  /*4f00*/  LEA.HI.X R3, R0, c[0x0][0x224], R140, 0x2, P1 ;  /* 0x0000890000037a11 */ /* 0x000fe200008f148c */
[C---:B------:R-:W-:Y:S01]  /*4f10*/  IMAD R0, R217.reuse, 0x2000, R228 ;  /* 0x00002000d9007824 */ /* 0x040fe200078e02e4 */
[----:B------:R-:W-:Y:S01]  /*4f20*/  LDSM.16.MT88.4 R140, [R216+0x18080] ;  /* 0x01808000d88c783b */ /* 0x000fe20000004200 */
[----:B--2---:R-:W-:Y:S02]  /*4f30*/  ISETP.GE.AND P1, PT, R234, R237, PT ;  /* 0x000000edea00720c */ /* 0x004fe40003f26270 */
[----:B------:R-:W-:Y:S02]  /*4f40*/  IMAD.SHL.U32 R0, R0, 0x2, RZ ;  /* 0x0000000200007824 */ /* 0x000fe400078e00ff */
[----:B------:R-:W-:Y:S01]  /*4f50*/  RED.E.ADD.F32.FTZ.RN.STRONG.GPU [R2.64], R4 ;  /* 0x000000040200798e */ /* 0x000fe2000c10e788 */
[----:B------:R-:W-:Y:S04]  /*4f60*/  IADD3 R217, R217, 0x1, RZ ;  /* 0x00000001d9d97810 */ /* 0x000fe80007ffe0ff */
[----:B------:R-:W-:Y:S01]  /*4f70*/  RED.E.ADD.F32.FTZ.RN.STRONG.GPU [R2.64+0x400], R5 ;  /* 0x000400050200798e */ /* 0x000fe2000c10e788 */
[----:B------:R-:W-:Y:S04]  /*4f80*/  SEL R217, R217, RZ, !P5 ;  /* 0x000000ffd9d97207 */ /* 0x000fe80006800000 */
        /* <DEDUP_REMOVED lines=56> */
[-C--:B-1----:R-:W-:Y:S08]  /*5310*/  HMMA.16816.F32 R84, R24, R28.reuse, R84 ;  /* 0x0000001c1854723c */ /* 0x082ff00000001854 */
        /* <DEDUP_REMOVED lines=89> */
.L_x_736:
[----:B------:R-:W-:Y:S05]  /*58b0*/  @P1 BRA `(.L_x_740) ;  /* 0x000016c000001947 */ /* 0x000fea0003800000 */
[----:B------:R-:W2:Y:S01]  /*58c0*/  LDL.LU R80, [R1+0x20] ;  /* 0x0000200001507983 */ /* 0x000ea20000300800 */
[----:B------:R-:W-:Y:S01]  /*58d0*/  SHF.R.S32.HI R8, RZ, 0x1f, R244 ;  /* 0x0000001fff087819 */ /* 0x000fe200000114f4 */
[----:B------:R-:W-:Y:S01]  /*58e0*/  BSSY B0, `(.L_x_741) ;  /* 0x00000b7000007945 */ /* 0x000fe20003800000 */
[----:B------:R-:W-:Y:S02]  /*58f0*/  F2FP.PACK_AB R32, R33, R32 ;  /* 0x000000202120723e */ /* 0x000fe400000000ff */
[----:B------:R-:W-:-:S02]  /*5900*/  LEA.HI R3, R8, R244, RZ, 0x2 ;  /* 0x000000f408037211 */ /* 0x000fc400078f10ff */
[----:B------:R-:W-:Y:S02]  /*5910*/  LEA.HI R0, R8, R244, RZ, 0x5 ;  /* 0x000000f408007211 */ /* 0x000fe400078f28ff */
[--C-:B-1----:R-:W-:Y:S02]  /*5920*/  SHF.R.S32.HI R5, RZ, 0x2, R3.reuse ;  /* 0x00000002ff057819 */ /* 0x102fe40000011403 */
        /* <DEDUP_REMOVED lines=32> */
[----:B------:R-:W-:Y:S01]  /*5b30*/  BAR.SYNC.DEFER_BLOCKING 0x1, 0x100 ;  /* 0x0044000000007b1d */ /* 0x000fe20000010000 */
[----:B------:R-:W-:-:S02]  /*5b40*/  F2FP.PACK_AB R52, R53, R52 ;  /* 0x000000343534723e */ /* 0x000fc400000000ff */
[----:B------:R-:W-:Y:S01]  /*5b50*/  IMAD R4, R2, 0x1800, R4 ;  /* 0x0000180002047824 */ /* 0x000fe200078e0204 */
[C---:B------:R-:W-:Y:S02]  /*5b60*/  IADD3 R2, R0.reuse, 0x40, RZ ;  /* 0x0000004000027810 */ /* 0x040fe40007ffe0ff */
[----:B------:R-:W-:Y:S02]  /*5b70*/  F2FP.PACK_AB R54, R55, R54 ;  /* 0x000000363736723e */ /* 0x000fe400000000ff */
[----:B------:R-:W-:Y:S02]  /*5b80*/  @P0 IADD3 R2, R0, -0x40, RZ ;  /* 0xffffffc000020810 */ /* 0x000fe40007ffe0ff */
[----:B------:R-:W-:Y:S02]  /*5b90*/  F2FP.PACK_AB R36, R37, R36 ;  /* 0x000000242524723e */ /* 0x000fe400000000ff */
[----:B------:R-:W-:Y:S02]  /*5ba0*/  F2FP.PACK_AB R38, R39, R38 ;  /* 0x000000262726723e */ /* 0x000fe400000000ff */
[----:B------:R-:W-:-:S02]  /*5bb0*/  F2FP.PACK_AB R48, R49, R48 ;  /* 0x000000303130723e */ /* 0x000fc400000000ff */
[----:B------:R-:W-:Y:S02]  /*5bc0*/  F2FP.PACK_AB R50, R51, R50 ;  /* 0x000000323332723e */ /* 0x000fe400000000ff */
[----:B------:R-:W-:Y:S02]  /*5bd0*/  F2FP.PACK_AB R40, R41, R40 ;  /* 0x000000282928723e */ /* 0x000fe400000000ff */
[----:B------:R-:W-:Y:S02]  /*5be0*/  F2FP.PACK_AB R42, R43, R42 ;  /* 0x0000002a2b2a723e */ /* 0x000fe400000000ff */
[----:B------:R-:W-:Y:S02]  /*5bf0*/  SHF.R.S32.HI R10, RZ, 0x4, R10 ;  /* 0x00000004ff0a7819 */ /* 0x000fe4000001140a */
        /* <DEDUP_REMOVED lines=31> */
[----:B------:R-:W-:Y:S01]  /*5df0*/  LOP3.LUT R3, R3, 0x1c0, RZ, 0xc0, !PT ;  /* 0x000001c003037812 */ /* 0x000fe200078ec0ff */
        /* <DEDUP_REMOVED lines=13> */
[----:B------:R-:W-:Y:S02]  /*5ed0*/  LOP3.LUT R5, R3, 0x38, R6, 0xf8, !PT ;  /* 0x0000003803057812 */ /* 0x000fe400078ef806 */
[----:B------:R-:W-:Y:S01]  /*5ee0*/  SHF.R.U32.HI R8, RZ, 0x3, R3 ;  /* 0x00000003ff087819 */ /* 0x000fe20000011603 */
        /* <DEDUP_REMOVED lines=13> */
[----:B------:R-:W-:-:S02]  /*5fc0*/  LOP3.LUT R8, R5, R8, RZ, 0x3c, !PT ;  /* 0x0000000805087212 */ /* 0x000fc400078e3cff */
[----:B------:R-:W-:Y:S01]  /*5fd0*/  F2FP.PACK_AB R7, R121, R120 ;  /* 0x000000787907723e */ /* 0x000fe200000000ff */
[----:B------:R-:W-:Y:S01]  /*5fe0*/  STS [R0+0xb080], R64 ;  /* 0x00b0804000007388 */ /* 0x000fe20000000800 */
[----:B------:R-:W-:Y:S01]  /*5ff0*/  F2FP.PACK_AB R5, R123, R122 ;  /* 0x0000007a7b05723e */ /* 0x000fe200000000ff */
[----:B------:R-:W-:Y:S02]  /*6000*/  IMAD.IADD R4, R4, 0x1, R8 ;  /* 0x0000000104047824 */ /* 0x000fe400078e0208 */
[----:B------:R-:W-:Y:S02]  /*6010*/  STS [R0+0xb480], R66 ;  /* 0x00b4804200007388 */ /* 0x000fe40000000800 */
[----:B------:R-:W-:Y:S02]  /*6020*/  IMAD.SHL.U32 R4, R4, 0x2, RZ ;  /* 0x0000000204047824 */ /* 0x000fe400078e00ff */
        /* <DEDUP_REMOVED lines=9> */
[----:B------:R3:W-:Y:S04]  /*60c0*/  STS [R2+0x1480], R21 ;  /* 0x0014801502007388 */ /* 0x0007e80000000800 */
[----:B------:R-:W-:Y:S04]  /*60d0*/  STS [R0+0x2080], R26 ;  /* 0x0020801a00007388 */ /* 0x000fe80000000800 */
[----:B------:R-:W-:Y:S04]  /*60e0*/  STS [R0+0x2480], R25 ;  /* 0x0024801900007388 */ /* 0x000fe80000000800 */
[----:B------:R-:W-:Y:S04]  /*60f0*/  STS [R2+0x2080], R20 ;  /* 0x0020801402007388 */ /* 0x000fe80000000800 */
[----:B------:R-:W-:Y:S04]  /*6100*/  STS [R2+0x2480], R19 ;  /* 0x0024801302007388 */ /* 0x000fe80000000800 */
[----:B------:R-:W-:Y:S01]  /*6110*/  STS [R0+0x3080], R18 ;  /* 0x0030801200007388 */ /* 0x000fe20000000800 */
[----:B-1----:R-:W-:-:S03]  /*6120*/  SHF.R.S32.HI R22, RZ, 0x1f, R247 ;  /* 0x0000001fff167819 */ /* 0x002fc600000114f7 */
[----:B------:R-:W-:Y:S01]  /*6130*/  STS [R0+0x3480], R17 ;  /* 0x0034801100007388 */ /* 0x000fe20000000800 */
[----:B---3--:R-:W-:-:S03]  /*6140*/  SHF.R.S32.HI R21, RZ, 0x1f, R248 ;  /* 0x0000001fff157819 */ /* 0x008fc600000114f8 */
        /* <DEDUP_REMOVED lines=9> */
[----:B------:R1:W-:Y:S04]  /*61e0*/  STS [R2+0x5080], R7 ;  /* 0x0050800702007388 */ /* 0x0003e80000000800 */
[----:B------:R4:W-:Y:S04]  /*61f0*/  STS [R2+0x5480], R5 ;  /* 0x0054800502007388 */ /* 0x0009e80000000800 */
[----:B------:R-:W-:Y:S01]  /*6200*/  BAR.SYNC.DEFER_BLOCKING 0x1, 0x100 ;  /* 0x0044000000007b1d */ /* 0x000fe20000010000 */
[----:B---3--:R-:W-:Y:S01]  /*6210*/  IMAD R0, R21, c[0x0][0x338], RZ ;  /* 0x0000ce0015007a24 */ /* 0x008fe200078e02ff */
[----:B-1----:R-:W-:-:S03]  /*6220*/  SHF.R.S32.HI R7, RZ, 0x1f, R6 ;  /* 0x0000001fff077819 */ /* 0x002fc60000011406 */
[C---:B------:R-:W-:Y:S02]  /*6230*/  IMAD R0, R248.reuse, c[0x0][0x33c], R0 ;  /* 0x0000cf00f8007a24 */ /* 0x040fe400078e0200 */
[----:B----4-:R-:W-:Y:S02]  /*6240*/  IMAD.MOV.U32 R5, RZ, RZ, -0x60 ;  /* 0xffffffa0ff057424 */ /* 0x010fe400078e00ff */
[----:B------:R-:W-:Y:S01]  /*6250*/  IMAD.WIDE.U32 R2, R248, c[0x0][0x338], R6 ;  /* 0x0000ce00f8027a25 */ /* 0x000fe200078e0006 */
[----:B------:R1:W3:Y:S03]  /*6260*/  LDS.128 R24, [R4+0x6880] ;  /* 0x0068800004187984 */ /* 0x0002e60000000c00 */
[----:B------:R-:W-:Y:S01]  /*6270*/  IMAD.IADD R3, R3, 0x1, R0 ;  /* 0x0000000103037824 */ /* 0x000fe200078e0200 */
[----:B------:R1:W4:Y:S01]  /*6280*/  LDS.128 R28, [R4+0x7080] ;  /* 0x00708000041c7984 */ /* 0x0003220000000c00 */
[----:B--2---:R-:W-:-:S02]  /*6290*/  IMAD R5, R80, R5, c[0x0][0x2f0] ;  /* 0x0000bc0050057624 */ /* 0x004fc400078e0205 */
[----:B------:R-:W-:Y:S01]  /*62a0*/  IMAD R0, R22, c[0x0][0x340], RZ ;  /* 0x0000d00016007a24 */ /* 0x000fe200078e02ff */
[----:B------:R1:W2:Y:S01]  /*62b0*/  LDS.128 R32, [R4+0x7880] ;  /* 0x0078800004207984 */ /* 0x0002a20000000c00 */
[----:B------:R-:W-:Y:S01]  /*62c0*/  IMAD.WIDE.U32 R8, R247, c[0x0][0x340], R2 ;  /* 0x0000d000f7087a25 */ /* 0x000fe200078e0002 */
[----:B------:R-:W-:Y:S02]  /*62d0*/  IMNMX R20, R5, 0x60, PT ;  /* 0x0000006005147817 */ /* 0x000fe40003800200 */
[----:B------:R1:W1:Y:S01]  /*62e0*/  LDS.128 R36, [R4+0x8080] ;  /* 0x0080800004247984 */ /* 0x0002620000000c00 */
[----:B------:R-:W-:Y:S01]  /*62f0*/  IMAD R0, R247, c[0x0][0x344], R0 ;  /* 0x0000d100f7007a24 */ /* 0x000fe200078e0200 */
[----:B------:R-:W-:Y:S01]  /*6300*/  ISETP.GE.AND P5, PT, R10, R20, PT ;  /* 0x000000140a00720c */ /* 0x000fe20003fa6270 */
[----:B------:R-:W-:Y:S01]  /*6310*/  IMAD.WIDE R2, R80, 0x60, R10 ;  /* 0x0000006050027825 */ /* 0x000fe200078e020a */
[----:B------:R1:W1:Y:S02]  /*6320*/  LDS.128 R40, [R4+0x8880] ;  /* 0x0088800004287984 */ /* 0x0002640000000c00 */
[----:B------:R-:W-:Y:S01]  /*6330*/  ISETP.GE.OR P0, PT, R6, c[0x0][0x324], P5 ;  /* 0x0000c90006007a0c */ /* 0x000fe20002f06670 */
[----:B------:R-:W-:Y:S01]  /*6340*/  IMAD.IADD R5, R9, 0x1, R0 ;  /* 0x0000000109057824 */ /* 0x000fe200078e0200 */
[----:B------:R1:W1:Y:S04]  /*6350*/  LDS.128 R44, [R4+0x80] ;  /* 0x00008000042c7984 */ /* 0x0002680000000c00 */
[----:B------:R1:W1:Y:S04]  /*6360*/  LDS.128 R48, [R4+0x880] ;  /* 0x0008800004307984 */ /* 0x0002680000000c00 */
[----:B------:R1:W1:Y:S04]  /*6370*/  LDS.128 R52, [R4+0x1080] ;  /* 0x0010800004347984 */ /* 0x0002680000000c00 */
[----:B------:R1:W1:Y:S04]  /*6380*/  LDS.128 R56, [R4+0x1880] ;  /* 0x0018800004387984 */ /* 0x0002680000000c00 */
[----:B------:R1:W1:Y:S04]  /*6390*/  LDS.128 R60, [R4+0x2080] ;  /* 0x00208000043c7984 */ /* 0x0002680000000c00 */
[----:B------:R1:W1:Y:S01]  /*63a0*/  LDS.128 R64, [R4+0x2880] ;  /* 0x0028800004407984 */ /* 0x0002620000000c00 */
[----:B------:R-:W-:Y:S05]  /*63b0*/  @P0 BRA `(.L_x_742) ;  /* 0x0000009000000947 */ /* 0x000fea0003800000 */
[----:B---3--:R3:W5:Y:S01]  /*63c0*/  LDS.128 R16, [R4+0x6080] ;  /* 0x0060800004107984 */ /* 0x0087620000000c00 */
[----:B------:R-:W-:-:S04]  /*63d0*/  IMAD R0, R3, c[0x0][0x330], RZ ;  /* 0x0000cc0003007a24 */ /* 0x000fc800078e02ff */
[----:B------:R-:W-:Y:S01]  /*63e0*/  IMAD R0, R2, c[0x0][0x334], R0 ;  /* 0x0000cd0002007a24 */ /* 0x000fe200078e0200 */
[----:B-1-3--:R-:W-:-:S05]  /*63f0*/  MOV R4, R8 ;  /* 0x0000000800047202 */ /* 0x00afca0000000f00 */
[----:B------:R-:W-:-:S05]  /*6400*/  IMAD.WIDE.U32 R12, R2, c[0x0][0x330], R4 ;  /* 0x0000cc00020c7a25 */ /* 0x000fca00078e0004 */
[----:B------:R-:W-:Y:S02]  /*6410*/  IADD3 R0, R13, R0, RZ ;  /* 0x000000000d007210 */ /* 0x000fe40007ffe0ff */
[----:B------:R-:W-:-:S04]  /*6420*/  LEA R14, P0, R12, c[0x0][0x318], 0x1 ;  /* 0x0000c6000c0e7a11 */ /* 0x000fc800078008ff */
[----:B------:R-:W-:-:S05]  /*6430*/  LEA.HI.X R15, R12, c[0x0][0x31c], R0, 0x1, P0 ;  /* 0x0000c7000c0f7a11 */ /* 0x000fca00000f0c00 */
[----:B-----5:R1:W-:Y:S04]  /*6440*/  STG.E.128 [R14.64], R16 ;  /* 0x000000100e007986 */ /* 0x0203e8000c101d08 */
.L_x_742:
[----:B---3--:R-:W-:Y:S05]  /*6450*/  BSYNC B0 ;  /* 0x0000000000007941 */ /* 0x008fea0003800000 */
.L_x_741:
        /* <DEDUP_REMOVED lines=16> */
.L_x_744:
[----:B------:R-:W-:Y:S05]  /*6560*/  BSYNC B0 ;  /* 0x0000000000007941 */ /* 0x000fea0003800000 */
.L_x_743:
        /* <DEDUP_REMOVED lines=16> */
.L_x_746:
[----:B------:R-:W-:Y:S05]  /*6670*/  BSYNC B0 ;  /* 0x0000000000007941 */ /* 0x000fea0003800000 */
.L_x_745:
        /* <DEDUP_REMOVED lines=15> */
[----:B--2---:R1:W-:Y:S02]  /*6770*/  STG.E.128 [R14.64], R32 ;  /* 0x000000200e007986 */ /* 0x0043e4000c101d08 */
.L_x_748:
[----:B------:R-:W-:Y:S05]  /*6780*/  BSYNC B0 ;  /* 0x0000000000007941 */ /* 0x000fea0003800000 */
.L_x_747:
        /* <DEDUP_REMOVED lines=16> */
.L_x_750:
[----:B------:R-:W-:Y:S05]  /*6890*/  BSYNC B0 ;  /* 0x0000000000007941 */ /* 0x000fea0003800000 */
.L_x_749:
[----:B------:R-:W-:Y:S01]  /*68a0*/  IADD3 R0, R10, 0x50, RZ ;  /* 0x000000500a007810 */ /* 0x000fe20007ffe0ff */
[----:B------:R-:W-:Y:S03]  /*68b0*/  BSSY B0, `(.L_x_751) ;  /* 0x000000e000007945 */ /* 0x000fe60003800000 */
[----:B------:R-:W-:-:S04]  /*68c0*/  ISETP.GE.AND P0, PT, R0, R20, PT ;  /* 0x000000140000720c */ /* 0x000fc80003f06270 */
[----:B------:R-:W-:-:S13]  /*68d0*/  ISETP.GE.OR P6, PT, R6, c[0x0][0x324], P0 ;  /* 0x0000c90006007a0c */ /* 0x000fda00007c6670 */
[----:B------:R-:W-:Y:S05]  /*68e0*/  @P6 BRA `(.L_x_752) ;  /* 0x000000a000006947 */ /* 0x000fea0003800000 */
[----:B------:R-:W-:-:S04]  /*68f0*/  IADD3 R0, P6, R2, 0x50, RZ ;  /* 0x0000005002007810 */ /* 0x000fc80007fde0ff */
[----:B-1----:R-:W-:-:S05]  /*6900*/  IADD3.X R4, RZ, R3, RZ, P6, !PT ;  /* 0x00000003ff047210 */ /* 0x002fca00037fe4ff */
        /* <DEDUP_REMOVED lines=8> */
.L_x_752:
[----:B------:R-:W-:Y:S05]  /*6990*/  BSYNC B0 ;  /* 0x0000000000007941 */ /* 0x000fea0003800000 */
.L_x_751:
        /* <DEDUP_REMOVED lines=19> */
.L_x_754:
[----:B------:R-:W-:Y:S05]  /*6ad0*/  BSYNC B0 ;  /* 0x0000000000007941 */ /* 0x000fea0003800000 */
.L_x_753:
        /* <DEDUP_REMOVED lines=14> */
.L_x_756:
[----:B------:R-:W-:Y:S05]  /*6bc0*/  BSYNC B0 ;  /* 0x0000000000007941 */ /* 0x000fea0003800000 */
.L_x_755:
        /* <DEDUP_REMOVED lines=14> */
.L_x_758:
[----:B------:R-:W-:Y:S05]  /*6cb0*/  BSYNC B0 ;  /* 0x0000000000007941 */ /* 0x000fea0003800000 */
.L_x_757:
        /* <DEDUP_REMOVED lines=14> */
.L_x_760:
[----:B------:R-:W-:Y:S05]  /*6da0*/  BSYNC B0 ;  /* 0x0000000000007941 */ /* 0x000fea0003800000 */
.L_x_759:
        /* <DEDUP_REMOVED lines=14> */
.L_x_762:
[----:B------:R-:W-:Y:S05]  /*6e90*/  BSYNC B0 ;  /* 0x0000000000007941 */ /* 0x000fea0003800000 */
.L_x_761:
        /* <DEDUP_REMOVED lines=14> */
.L_x_740:
[----:B------:R-:W2:Y:S01]  /*6f80*/  LDL.LU R3, [R1+0x20] ;  /* 0x0000200001037983 */ /* 0x000ea20000300800 */
[----:B------:R-:W-:Y:S01]  /*6f90*/  SHF.R.S32.HI R0, RZ, 0x1f, R244 ;  /* 0x0000001fff007819 */ /* 0x000fe200000114f4 */
[----:B------:R-:W-:Y:S01]  /*6fa0*/  IMAD.MOV.U32 R16, RZ, RZ, -0x60 ;  /* 0xffffffa0ff107424 */ /* 0x000fe200078e00ff */
[----:B------:R-:W-:Y:S01]  /*6fb0*/  SHF.R.S32.HI R17, RZ, 0x1f, R248 ;  /* 0x0000001fff117819 */ /* 0x000fe200000114f8 */
[----:B------:R-:W-:Y:S01]  /*6fc0*/  BSSY B0, `(.L_x_763) ;  /* 0x000001e000007945 */ /* 0x000fe20003800000 */
[----:B------:R-:W-:Y:S02]  /*6fd0*/  LEA.HI R6, R0, R244, RZ, 0x4 ;  /* 0x000000f400067211 */ /* 0x000fe400078f20ff */
[----:B------:R-:W-:Y:S01]  /*6fe0*/  SHF.R.S32.HI R18, RZ, 0x1f, R247 ;  /* 0x0000001fff127819 */ /* 0x000fe200000114f7 */
[----:B------:R-:W-:Y:S01]  /*6ff0*/  IMAD R0, R17, c[0x0][0x308], RZ ;  /* 0x0000c20011007a24 */ /* 0x000fe200078e02ff */
[----:B------:R-:W-:-:S02]  /*7000*/  LOP3.LUT R4, R6, 0x1ffffff0, RZ, 0xc0, !PT ;  /* 0x1ffffff006047812 */ /* 0x000fc400078ec0ff */
[----:B------:R-:W-:Y:S01]  /*7010*/  SHF.R.S32.HI R6, RZ, 0x4, R6 ;  /* 0x00000004ff067819 */ /* 0x000fe20000011406 */
[----:B------:R-:W-:Y:S02]  /*7020*/  IMAD R0, R248, c[0x0][0x30c], R0 ;  /* 0x0000c300f8007a24 */ /* 0x000fe400078e0200 */
[----:B------:R-:W-:Y:S01]  /*7030*/  IMAD.IADD R4, R244, 0x1, -R4 ;  /* 0x00000001f4047824 */ /* 0x000fe200078e0a04 */
[----:B------:R-:W-:Y:S01]  /*7040*/  SHF.R.S32.HI R7, RZ, 0x1f, R6 ;  /* 0x0000001fff077819 */ /* 0x000fe20000011406 */
[----:B------:R-:W-:-:S03]  /*7050*/  IMAD R2, R18, c[0x0][0x310], RZ ;  /* 0x0000c40012027a24 */ /* 0x000fc600078e02ff */
[----:B------:R-:W-:Y:S01]  /*7060*/  SHF.L.U32 R4, R4, 0x3, RZ ;  /* 0x0000000304047819 */ /* 0x000fe200000006ff */
[----:B------:R-:W-:-:S03]  /*7070*/  IMAD R8, R247, c[0x0][0x314], R2 ;  /* 0x0000c500f7087a24 */ /* 0x000fc600078e0202 */
[----:B-1----:R-:W-:-:S05]  /*7080*/  SHF.R.S32.HI R5, RZ, 0x1f, R4 ;  /* 0x0000001fff057819 */ /* 0x002fca0000011404 */
[----:B------:R-:W-:-:S05]  /*7090*/  IMAD.WIDE.U32 R10, R248, c[0x0][0x308], R4 ;  /* 0x0000c200f80a7a25 */ /* 0x000fca00078e0004 */
[----:B------:R-:W-:-:S05]  /*70a0*/  IADD3 R11, R11, R0, RZ ;  /* 0x000000000b0b7210 */ /* 0x000fca0007ffe0ff */
[----:B------:R-:W-:-:S04]  /*70b0*/  IMAD.WIDE.U32 R10, R247, c[0x0][0x310], R10 ;  /* 0x0000c400f70a7a25 */ /* 0x000fc800078e000a */
[----:B------:R-:W-:Y:S02]  /*70c0*/  IMAD.IADD R9, R11, 0x1, R8 ;  /* 0x000000010b097824 */ /* 0x000fe400078e0208 */
[C---:B--2---:R-:W-:Y:S02]  /*70d0*/  IMAD R16, R3.reuse, R16, c[0x0][0x2f0] ;  /* 0x0000bc0003107624 */ /* 0x044fe400078e0210 */
[----:B------:R-:W-:-:S03]  /*70e0*/  IMAD.WIDE R2, R3, 0x60, R6 ;  /* 0x0000006003027825 */ /* 0x000fc600078e0206 */
[----:B------:R-:W-:-:S04]  /*70f0*/  ISETP.GE.AND P5, PT, R6, R16, PT ;  /* 0x000000100600720c */ /* 0x000fc80003fa6270 */
[----:B------:R-:W-:-:S13]  /*7100*/  ISETP.GE.OR P0, PT, R4, c[0x0][0x2f4], P5 ;  /* 0x0000bd0004007a0c */ /* 0x000fda0002f06670 */
        /* <DEDUP_REMOVED lines=9> */
.L_x_764:
[----:B------:R-:W-:Y:S05]  /*71a0*/  BSYNC B0 ;  /* 0x0000000000007941 */ /* 0x000fea0003800000 */
.L_x_763:
        /* <DEDUP_REMOVED lines=16> */
.L_x_766:
[----:B------:R-:W-:Y:S05]  /*72b0*/  BSYNC B0 ;  /* 0x0000000000007941 */ /* 0x000fea0003800000 */
.L_x_765:
        /* <DEDUP_REMOVED lines=16> */
.L_x_768:
[----:B------:R-:W-:Y:S05]  /*73c0*/  BSYNC B0 ;  /* 0x0000000000007941 */ /* 0x000fea0003800000 */
.L_x_767:
        /* <DEDUP_REMOVED lines=16> */
.L_x_770:
[----:B------:R-:W-:Y:S05]  /*74d0*/  BSYNC B0 ;  /* 0x0000000000007941 */ /* 0x000fea0003800000 */
.L_x_769:
        /* <DEDUP_REMOVED lines=16> */
.L_x_772:
[----:B------:R-:W-:Y:S05]  /*75e0*/  BSYNC B0 ;  /* 0x0000000000007941 */ /* 0x000fea0003800000 */
.L_x_771:
        /* <DEDUP_REMOVED lines=15> */
.L_x_774:
[----:B------:R-:W-:Y:S05]  /*76e0*/  BSYNC B0 ;  /* 0x0000000000007941 */ /* 0x000fea0003800000 */
.L_x_773:
        /* <DEDUP_REMOVED lines=19> */
.L_x_776:
[----:B------:R-:W-:Y:S05]  /*7820*/  BSYNC B0 ;  /* 0x0000000000007941 */ /* 0x000fea0003800000 */
.L_x_775:
        /* <DEDUP_REMOVED lines=14> */
.L_x_778:
[----:B------:R-:W-:Y:S05]  /*7910*/  BSYNC B0 ;  /* 0x0000000000007941 */ /* 0x000fea0003800000 */
.L_x_777:
        /* <DEDUP_REMOVED lines=14> */
.L_x_780:
[----:B------:R-:W-:Y:S05]  /*7a00*/  BSYNC B0 ;  /* 0x0000000000007941 */ /* 0x000fea0003800000 */
.L_x_779:
        /* <DEDUP_REMOVED lines=14> */
.L_x_782:
[----:B------:R-:W-:Y:S05]  /*7af0*/  BSYNC B0 ;  /* 0x0000000000007941 */ /* 0x000fea0003800000 */
.L_x_781:
        /* <DEDUP_REMOVED lines=14> */
.L_x_784:
[----:B------:R-:W-:Y:S05]  /*7be0*/  BSYNC B0 ;  /* 0x0000000000007941 */ /* 0x000fea0003800000 */
.L_x_783:
        /* <DEDUP_REMOVED lines=13> */
.L_x_785:
        /* <DEDUP_REMOVED lines=12> */
.L_x_2306:


//--------------------- .text._ZN7cutlass13device_kernelIN5flash19enable_sm80_to_sm89INS1_16FlashAttnBwdSm80INS1_25CollectiveMainloopBwdSm80ILi2ELi1EN4cute5tupleIJNS5_1CILi64EEENS7_ILi96EEENS7_ILi128EEEEEENS_6half_tEfNS_4arch4Sm80ELb1ELb0ELb0ELb0ELb0ELb0ELb0ELb0ELi2ELi2ELi2ELi2ELb1EEENS1_24CollectiveEpilogueBwdGQAISB_fSE_Li256ELb0ELb0EEENS1_25SingleTileBwdLPTSchedulerILb0ELi96ELb0EEEEEEEEEvNT_6ParamsE --------------------------
	.section	.text._ZN7cutlass13device_kernelIN5flash19enable_sm80_to_sm89INS1_16FlashAttnBwdSm80INS1_25CollectiveMainloopBwdSm80ILi2ELi1EN4cute5tupleIJNS5_1CILi64EEENS7_ILi96EEENS7_ILi128EEEEEENS_6half_tEfNS_4arch4Sm80ELb1ELb0ELb0ELb0ELb0ELb0ELb0ELb0ELi2ELi2ELi2ELi2ELb1EEENS1_24CollectiveEpilogueBwdGQAISB_fSE_Li256ELb0ELb0EEENS1_25SingleTileBwdLPTSchedulerILb0ELi96ELb0EEEEEEEEEvNT_6ParamsE,"ax",@progbits
	.sectioninfo	@"SHI_REGISTERS=255"
	.align	128
.text._ZN7cutlass13device_kernelIN5flash19enable_sm80_to_sm89INS1_16FlashAttnBwdSm80INS1_25CollectiveMainloopBwdSm80ILi2ELi1EN4cute5tupleIJNS5_1CILi64EEENS7_ILi96EEENS7_ILi128EEEEEENS_6half_tEfNS_4arch4Sm80ELb1ELb0ELb0ELb0ELb0ELb0ELb0ELb0ELi2ELi2ELi2ELi2ELb1EEENS1_24CollectiveEpilogueBwdGQAISB_fSE_Li256ELb0ELb0EEENS1_25SingleTileBwdLPTSchedulerILb0ELi96ELb0EEEEEEEEEvNT_6ParamsE:
        .type           _ZN7cutlass13device_kernelIN5flash19enable_sm80_to_sm89INS1_16FlashAttnBwdSm80INS1_25CollectiveMainloopBwdSm80ILi2ELi1EN4cute5tupleIJNS5_1CILi64EEENS7_ILi96EEENS7_ILi128EEEEEENS_6half_tEfNS_4arch4Sm80ELb1ELb0ELb0ELb0ELb0ELb0ELb0ELb0ELi2ELi2ELi2ELi2ELb1EEENS1_24CollectiveEpilogueBwdGQAISB_fSE_Li256ELb0ELb0EEENS1_25SingleTileBwdLPTSchedulerILb0ELi96ELb0EEEEEEEEEvNT_6ParamsE,@function
        .size           _ZN7cutlass13device_kernelIN5flash19enable_sm80_to_sm89INS1_16FlashAttnBwdSm80INS1_25CollectiveMainloopBwdSm80ILi2ELi1EN4cute5tupleIJNS5_1CILi64EEENS7_ILi96EEENS7_ILi128EEEEEENS_6half_tEfNS_4arch4Sm80ELb1ELb0ELb0ELb0ELb0ELb0ELb0ELb0ELi2ELi2ELi2ELi2ELb1EEENS1_24CollectiveEpilogueBwdGQAISB_fSE_Li256ELb0ELb0EEENS1_25SingleTileBwdLPTSchedulerILb0ELi96ELb0EEEEEEEEEvNT_6ParamsE,(.L_x_2307 - _ZN7cutlass13device_kernelIN5flash19enable_sm80_to_sm89INS1_16FlashAttnBwdSm80INS1_25CollectiveMainloopBwdSm80ILi2ELi1EN4cute5tupleIJNS5_1CILi64EEENS7_ILi96EEENS7_ILi128EEEEEENS_6half_tEfNS_4arch4Sm80ELb1ELb0ELb0ELb0ELb0ELb0ELb0ELb0ELi2ELi2ELi2ELi2ELb1EEENS1_24CollectiveEpilogueBwdGQAISB_fSE_Li256ELb0ELb0EEENS1_25SingleTileBwdLPTSchedulerILb0ELi96ELb0EEEEEEEEEvNT_6ParamsE)
        .other          _ZN7cutlass13device_kernelIN5flash19enable_sm80_to_sm89INS1_16FlashAttnBwdSm80INS1_25CollectiveMainloopBwdSm80ILi2ELi1EN4cute5tupleIJNS5_1CILi64EEENS7_ILi96EEENS7_ILi128EEEEEENS_6half_tEfNS_4arch4Sm80ELb1ELb0ELb0ELb0ELb0ELb0ELb0ELb0ELi2ELi2ELi2ELi2ELb1EEENS1_24CollectiveEpilogueBwdGQAISB_fSE_Li256ELb0ELb0EEENS1_25SingleTileBwdLPTSchedulerILb0ELi96ELb0EEEEEEEEEvNT_6ParamsE,@"STO_CUDA_ENTRY STV_DEFAULT"
_ZN7cutlass13device_kernelIN5flash19enable_sm80_to_sm89INS1_16FlashAttnBwdSm80INS1_25CollectiveMainloopBwdSm80ILi2ELi1EN4cute5tupleIJNS5_1CILi64EEENS7_ILi96EEENS7_ILi128EEEEEENS_6half_tEfNS_4arch4Sm80ELb1ELb0ELb0ELb0ELb0ELb0ELb0ELb0ELi2ELi2ELi2ELi2ELb1EEENS1_24CollectiveEpilogueBwdGQAISB_fSE_Li256ELb0ELb0EEENS1_25SingleTileBwdLPTSchedulerILb0ELi96ELb0EEEEEEEEEvNT_6ParamsE:
[----:B------:R-:W-:Y:S02]  /*0000*/  MOV R1, c[0x0][0x28] ;  /* 0x00000a0000017a02 */ /* 0x000fe40000000f00 */
[----:B------:R-:W1:Y:S01]  /*0010*/  S2R R240, SR_TID.X ;  /* 0x0000000000f07919 */ /* 0x000e620000002100 */
[----:B------:R-:W2:Y:S01]  /*0020*/  S2UR UR7, SR_CTAID.X ;  /* 0x00000000000779c3 */ /* 0x000ea20000002500 */
[----:B------:R-:W-:Y:S02]  /*0030*/  IADD3 R1, R1, -0x20, RZ ;  /* 0xffffffe001017810 */ /* 0x000fe40007ffe0ff */
[----:B-1----:R-:W-:-:S06]  /*0040*/  SHF.R.U32.HI R0, RZ, 0x5, R240 ;  /* 0x00000005ff007819 */ /* 0x002fcc00000116f0 */
[----:B------:R-:W1:Y:S02]  /*0050*/  SHFL.IDX PT, R0, R0, RZ, 0x1f ;  /* 0x00001fff00007589 */ /* 0x000e6400000e0000 */
[----:B-1----:R-:W-:-:S13]  /*0060*/  ISETP.NE.AND P0, PT, R0, RZ, PT ;  /* 0x000000ff0000720c */ /* 0x002fda0003f05270 */
[----:B--2---:R-:W-:Y:S05]  /*0070*/  @!P0 BRA `(.L_x_786) ;  /* 0x0000026000008947 */ /* 0x004fea0003800000 */
[----:B------:R-:W-:Y:S02]  /*0080*/  ULDC.64 UR4, c[0x0][0x3c0] ;  /* 0x0000f00000047ab9 */ /* 0x000fe40000000a00 */
[----:B------:R-:W-:Y:S02]  /*0090*/  UISETP.NE.AND UP0, UPT, UR4, 0x1, UPT ;  /* 0x000000010400788c */ /* 0x000fe4000bf05270 */
[----:B------:R-:W-:Y:S02]  /*00a0*/  UIMAD.WIDE.U32 UR8, UR7, UR5, URZ ;  /* 0x00000005070872a5 */ /* 0x000fe4000f8e003f */
[----:B------:R-:W-:Y:S02]  /*00b0*/  UMOV UR6, UR7 ;  /* 0x0000000700067c82 */ /* 0x000fe40008000000 */
[----:B------:R-:W-:-:S05]  /*00c0*/  ULDC UR5, c[0x0][0x3c8] ;  /* 0x0000f20000057ab9 */ /* 0x000fca0000000800 */
[----:B------:R-:W-:-:S03]  /*00d0*/  @UP0 USHF.R.U32.HI UR6, URZ, UR5, UR9 ;  /* 0x000000053f060299 */ /* 0x000fc60008011609 */
[----:B------:R-:W-:Y:S02]  /*00e0*/  ULDC UR5, c[0x0][0x3d8] ;  /* 0x0000f60000057ab9 */ /* 0x000fe40000000800 */
[----:B------:R-:W-:Y:S02]  /*00f0*/  UISETP.GE.AND UP0, UPT, UR6, UR5, UPT ;  /* 0x000000050600728c */ /* 0x000fe4000bf06270 */
[----:B------:R-:W-:-:S04]  /*0100*/  UIADD3 UR5, -UR6, URZ, URZ ;  /* 0x0000003f06057290 */ /* 0x000fc8000fffe13f */
[----:B------:R-:W-:Y:S01]  /*0110*/  PLOP3.LUT P0, PT, PT, PT, UP0, 0x80, 0x0 ;  /* 0x000000000000781c */ /* 0x000fe20003f0f008 */
[----:B------:R-:W-:-:S12]  /*0120*/  UIMAD UR7, UR5, UR4, UR7 ;  /* 0x00000004050772a4 */ /* 0x000fd8000f8e0207 */
[----:B------:R-:W-:Y:S05]  /*0130*/  @!P0 BRA `(.L_x_787) ;  /* 0x0000008000008947 */ /* 0x000fea0003800000 */
[----:B------:R-:W-:Y:S02]  /*0140*/  ULDC UR8, c[0x0][0x3cc] ;  /* 0x0000f30000087ab9 */ /* 0x000fe40000000800 */
[----:B------:R-:W-:Y:S02]  /*0150*/  UISETP.NE.AND UP0, UPT, UR8, 0x1, UPT ;  /* 0x000000010800788c */ /* 0x000fe4000bf05270 */
[----:B------:R-:W-:Y:S02]  /*0160*/  ULDC.64 UR4, c[0x0][0x3d0] ;  /* 0x0000f40000047ab9 */ /* 0x000fe40000000a00 */
[----:B------:R-:W-:Y:S02]  /*0170*/  UIMAD.WIDE.U32 UR10, UR7, UR4, URZ ;  /* 0x00000004070a72a5 */ /* 0x000fe4000f8e003f */
[----:B------:R-:W-:-:S05]  /*0180*/  UMOV UR24, UR7 ;  /* 0x0000000700187c82 */ /* 0x000fca0008000000 */
[----:B------:R-:W-:-:S04]  /*0190*/  @UP0 USHF.R.U32.HI UR24, URZ, UR5, UR11 ;  /* 0x000000053f180299 */ /* 0x000fc8000801160b */
[----:B------:R-:W-:Y:S01]  /*01a0*/  UIMAD UR8, UR24, UR8, URZ ;  /* 0x00000008180872a4 */ /* 0x000fe2000f8e023f */
[----:B------:R-:W-:Y:S05]  /*01b0*/  BRA `(.L_x_788) ;  /* 0x0000007000007947 */ /* 0x000fea0003800000 */
.L_x_787:
[----:B------:R-:W-:Y:S02]  /*01c0*/  ULDC UR8, c[0x0][0x3b4] ;  /* 0x0000ed0000087ab9 */ /* 0x000fe40000000800 */
[----:B------:R-:W-:Y:S02]  /*01d0*/  UISETP.NE.AND UP0, UPT, UR8, 0x1, UPT ;  /* 0x000000010800788c */ /* 0x000fe4000bf05270 */
[----:B------:R-:W-:Y:S02]  /*01e0*/  ULDC.64 UR4, c[0x0][0x3b8] ;  /* 0x0000ee0000047ab9 */ /* 0x000fe40000000a00 */
[----:B------:R-:W-:Y:S02]  /*01f0*/  UIMAD.WIDE.U32 UR10, UR7, UR4, URZ ;  /* 0x00000004070a72a5 */ /* 0x000fe4000f8e003f */
[----:B------:R-:W-:-:S05]  /*0200*/  UMOV UR24, UR7 ;  /* 0x0000000700187c82 */ /* 0x000fca0008000000 */
[----:B------:R-:W-:-:S04]  /*0210*/  @UP0 USHF.R.U32.HI UR24, URZ, UR5, UR11 ;  /* 0x000000053f180299 */ /* 0x000fc8000801160b */
[----:B------:R-:W-:Y:S02]  /*0220*/  UIMAD UR8, UR24, UR8, URZ ;  /* 0x00000008180872a4 */ /* 0x000fe4000f8e023f */
.L_x_788:
[----:B------:R-:W-:Y:S02]  /*0230*/  ULDC.64 UR22, c[0x0][0x3a8] ;  /* 0x0000ea0000167ab9 */ /* 0x000fe40000000a00 */
[----:B------:R-:W-:Y:S02]  /*0240*/  UIADD3 UR7, UR7, -UR8, URZ ;  /* 0x8000000807077290 */ /* 0x000fe4000fffe03f */
[----:B------:R-:W-:Y:S02]  /*0250*/  UISETP.NE.AND UP0, UPT, UR22, 0x1, UPT ;  /* 0x000000011600788c */ /* 0x000fe4000bf05270 */
[----:B------:R-:W-:Y:S02]  /*0260*/  ULDC.64 UR4, c[0x0][0x3b0] ;  /* 0x0000ec0000047ab9 */ /* 0x000fe40000000a00 */
[----:B------:R-:W-:-:S04]  /*0270*/  UIMAD UR5, UR6, UR5, UR7 ;  /* 0x00000005060572a4 */ /* 0x000fc8000f8e0207 */
[----:B------:R-:W-:-:S03]  /*0280*/  UIMAD.WIDE.U32 UR6, UR5, UR23, URZ ;  /* 0x00000017050672a5 */ /* 0x000fc6000f8e003f */
[----:B------:R-:W-:Y:S02]  /*0290*/  UMOV UR23, UR5 ;  /* 0x0000000500177c82 */ /* 0x000fe40008000000 */
[----:B------:R-:W-:-:S04]  /*02a0*/  @UP0 USHF.R.U32.HI UR23, URZ, UR4, UR7 ;  /* 0x000000043f170299 */ /* 0x000fc80008011607 */
[----:B------:R-:W-:-:S04]  /*02b0*/  UIADD3 UR4, -UR23, URZ, URZ ;  /* 0x0000003f17047290 */ /* 0x000fc8000fffe13f */
[----:B------:R-:W-:Y:S01]  /*02c0*/  UIMAD UR22, UR4, UR22, UR5 ;  /* 0x00000016041672a4 */ /* 0x000fe2000f8e0205 */
[----:B------:R-:W-:Y:S05]  /*02d0*/  BRA `(.L_x_789) ;  /* 0x0000025000007947 */ /* 0x000fea0003800000 */
.L_x_786:
        /* <DEDUP_REMOVED lines=20> */
.L_x_790:
[----:B------:R-:W-:Y:S02]  /*0420*/  ULDC UR8, c[0x0][0x3b4] ;  /* 0x0000ed0000087ab9 */ /* 0x000fe40000000800 */
[----:B------:R-:W-:Y:S02]  /*0430*/  UISETP.NE.AND UP0, UPT, UR8, 0x1, UPT ;  /* 0x000000010800788c */ /* 0x000fe4000bf05270 */
[----:B------:R-:W-:Y:S02]  /*0440*/  ULDC.64 UR4, c[0x0][0x3b8] ;  /* 0x0000ee0000047ab9 */ /* 0x000fe40000000a00 */
[----:B------:R-:W-:Y:S02]  /*0450*/  UIMAD.WIDE.U32 UR10, UR7, UR4, URZ ;  /* 0x00000004070a72a5 */ /* 0x000fe4000f8e003f */
[----:B------:R-:W-:-:S05]  /*0460*/  UMOV UR24, UR7 ;  /* 0x0000000700187c82 */ /* 0x000fca0008000000 */
[----:B------:R-:W-:-:S04]  /*0470*/  @UP0 USHF.R.U32.HI UR24, URZ, UR5, UR11 ;  /* 0x000000053f180299 */ /* 0x000fc8000801160b */
[----:B------:R-:W-:Y:S02]  /*0480*/  UIMAD UR8, UR24, UR8, URZ ;  /* 0x00000008180872a4 */ /* 0x000fe4000f8e023f */
.L_x_791:
        /* <DEDUP_REMOVED lines=9> */
[----:B------:R-:W-:Y:S02]  /*0520*/  UIMAD UR22, UR4, UR22, UR5 ;  /* 0x00000016041672a4 */ /* 0x000fe4000f8e0205 */
.L_x_789:
[----:B------:R-:W-:-:S13]  /*0530*/  ISETP.LE.AND P0, PT, RZ, UR23, PT ;  /* 0x00000017ff007c0c */ /* 0x000fda000bf03270 */
[----:B------:R-:W-:Y:S05]  /*0540*/  @!P0 EXIT ;  /* 0x000000000000894d */ /* 0x000fea0003800000 */
[----:B------:R-:W-:Y:S01]  /*0550*/  ULDC UR6, c[0x0][0x168] ;  /* 0x00005a0000067ab9 */ /* 0x000fe20000000800 */
[----:B------:R-:W-:Y:S01]  /*0560*/  PLOP3.LUT P1, PT, PT, PT, PT, 0x80, 0x0 ;  /* 0x000000000000781c */ /* 0x000fe20003f2f070 */
[----:B------:R-:W-:Y:S01]  /*0570*/  UIMAD UR7, UR24, 0x60, UR6 ;  /* 0x00000060180778a4 */ /* 0x000fe2000f8e0206 */
[----:B------:R-:W-:Y:S01]  /*0580*/  CS2R R138, SRZ ;  /* 0x00000000008a7805 */ /* 0x000fe2000001ff00 */
        /* <DEDUP_REMOVED lines=8> */
[----:B------:R-:W-:Y:S01]  /*0610*/  UIADD3 UR6, UR6, 0x3f, URZ ;  /* 0x0000003f06067890 */ /* 0x000fe2000fffe03f */
[----:B------:R-:W-:Y:S01]  /*0620*/  CS2R R144, SRZ ;  /* 0x0000000000907805 */ /* 0x000fe2000001ff00 */
[----:B------:R-:W-:Y:S01]  /*0630*/  USHF.R.S32.HI UR4, URZ, 0x1f, UR5 ;  /* 0x0000001f3f047899 */ /* 0x000fe20008011405 */
[----:B------:R-:W-:Y:S01]  /*0640*/  CS2R R134, SRZ ;  /* 0x0000000000867805 */ /* 0x000fe2000001ff00 */
[----:B------:R-:W-:Y:S01]  /*0650*/  ULDC.64 UR26, c[0x0][0x118] ;  /* 0x00004600001a7ab9 */ /* 0x000fe20000000a00 */
[----:B------:R-:W-:Y:S01]  /*0660*/  CS2R R132, SRZ ;  /* 0x0000000000847805 */ /* 0x000fe2000001ff00 */
[----:B------:R-:W-:Y:S01]  /*0670*/  ULEA.HI UR25, UR4, UR5, URZ, 0x6 ;  /* 0x0000000504197291 */ /* 0x000fe2000f8f303f */
[----:B------:R-:W-:Y:S01]  /*0680*/  CS2R R130, SRZ ;  /* 0x0000000000827805 */ /* 0x000fe2000001ff00 */
[----:B------:R-:W-:Y:S01]  /*0690*/  USHF.R.S32.HI UR4, URZ, 0x1f, UR6 ;  /* 0x0000001f3f047899 */ /* 0x000fe20008011406 */
[----:B------:R-:W-:Y:S01]  /*06a0*/  CS2R R128, SRZ ;  /* 0x0000000000807805 */ /* 0x000fe2000001ff00 */
[----:B------:R-:W-:Y:S01]  /*06b0*/  USHF.R.S32.HI UR25, URZ, 0x6, UR25 ;  /* 0x000000063f197899 */ /* 0x000fe20008011419 */
[----:B------:R-:W-:Y:S01]  /*06c0*/  CS2R R126, SRZ ;  /* 0x00000000007e7805 */ /* 0x000fe2000001ff00 */
[----:B------:R-:W-:Y:S01]  /*06d0*/  ULEA.HI UR4, UR4, UR6, URZ, 0x6 ;  /* 0x0000000604047291 */ /* 0x000fe2000f8f303f */
[----:B------:R-:W-:Y:S01]  /*06e0*/  CS2R R124, SRZ ;  /* 0x00000000007c7805 */ /* 0x000fe2000001ff00 */
[----:B------:R-:W-:Y:S01]  /*06f0*/  UISETP.LT.AND UP0, UPT, URZ, UR25, UPT ;  /* 0x000000193f00728c */ /* 0x000fe2000bf01270 */
[----:B------:R-:W-:Y:S01]  /*0700*/  CS2R R114, SRZ ;  /* 0x0000000000727805 */ /* 0x000fe2000001ff00 */
[----:B------:R-:W-:Y:S01]  /*0710*/  USHF.R.S32.HI UR21, URZ, 0x6, UR4 ;  /* 0x000000063f157899 */ /* 0x000fe20008011404 */
        /* <DEDUP_REMOVED lines=39> */
[----:B------:R-:W-:Y:S01]  /*0990*/  SHF.R.S32.HI R30, RZ, 0x1f, R240 ;  /* 0x0000001fff1e7819 */ /* 0x000fe200000114f0 */
[----:B------:R-:W-:Y:S01]  /*09a0*/  IMAD.SHL.U32 R6, R240, 0x4, RZ ;  /* 0x00000004f0067824 */ /* 0x000fe200078e00ff */
[----:B------:R-:W-:Y:S01]  /*09b0*/  ULDC.64 UR4, c[0x0][0x248] ;  /* 0x0000920000047ab9 */ /* 0x000fe20000000a00 */
[----:B------:R-:W-:Y:S01]  /*09c0*/  IMAD.U32 R3, RZ, RZ, UR22 ;  /* 0x00000016ff037e24 */ /* 0x000fe2000f8e00ff */
[-C--:B------:R-:W-:Y:S01]  /*09d0*/  LEA.HI R29, R30, R240.reuse, RZ, 0x3 ;  /* 0x000000f01e1d7211 */ /* 0x080fe200078f18ff */
[----:B------:R-:W-:Y:S01]  /*09e0*/  UISETP.NE.AND UP0, UPT, UR4, 0x1, UPT ;  /* 0x000000010400788c */ /* 0x000fe2000bf05270 */
[--C-:B------:R-:W-:Y:S01]  /*09f0*/  SHF.R.S32.HI R7, RZ, 0x1f, R6.reuse ;  /* 0x0000001fff077819 */ /* 0x100fe20000011406 */
[----:B------:R-:W-:Y:S01]  /*0a00*/  UIMAD.WIDE.U32 UR12, UR22, UR5, URZ ;  /* 0x00000005160c72a5 */ /* 0x000fe2000f8e003f */
[----:B------:R-:W-:Y:S01]  /*0a10*/  SHF.R.S32.HI R242, RZ, 0x3, R29 ;  /* 0x00000003fff27819 */ /* 0x000fe2000001141d */
[----:B------:R-:W-:Y:S01]  /*0a20*/  UMOV UR10, 0x6 ;  /* 0x00000006000a7882 */ /* 0x000fe20000000000 */
[----:B------:R-:W-:Y:S01]  /*0a30*/  IMAD.U32 R0, RZ, RZ, UR24 ;  /* 0x00000018ff007e24 */ /* 0x000fe2000f8e00ff */
[----:B------:R-:W-:Y:S01]  /*0a40*/  ULDC.64 UR4, c[0x0][0x1d8] ;  /* 0x0000760000047ab9 */ /* 0x000fe20000000a00 */
[----:B------:R-:W-:Y:S01]  /*0a50*/  IADD3 R4, -R242, c[0x0][0x198], RZ ;  /* 0x00006600f2047a10 */ /* 0x000fe20007ffe1ff */
[----:B------:R-:W-:Y:S01]  /*0a60*/  IMAD.WIDE.U32 R22, R3, c[0x0][0x270], R6 ;  /* 0x00009c0003167a25 */ /* 0x000fe200078e0006 */
[----:B------:R-:W-:Y:S01]  /*0a70*/  LOP3.LUT R3, R29, 0xfffffff8, RZ, 0xc0, !PT ;  /* 0xfffffff81d037812 */ /* 0x000fe200078ec0ff */
[----:B------:R-:W-:Y:S01]  /*0a80*/  USHF.L.U64.HI UR8, UR4, UR10, UR5 ;  /* 0x0000000a04087299 */ /* 0x000fe20008010205 */
[----:B------:R-:W-:Y:S01]  /*0a90*/  SHF.R.S32.HI R243, RZ, 0x1f, R242 ;  /* 0x0000001ffff37819 */ /* 0x000fe200000114f2 */
[----:B------:R-:W-:Y:S01]  /*0aa0*/  IMAD.U32 R2, RZ, RZ, UR22 ;  /* 0x00000016ff027e24 */ /* 0x000fe2000f8e00ff */
[----:B------:R-:W-:Y:S01]  /*0ab0*/  USHF.L.U32 UR9, UR4, 0x6, URZ ;  /* 0x0000000604097899 */ /* 0x000fe2000800063f */
[----:B------:R-:W-:Y:S01]  /*0ac0*/  IMAD R18, R0, -0x60, R4 ;  /* 0xffffffa000127824 */ /* 0x000fe200078e0204 */
[----:B------:R-:W-:Y:S01]  /*0ad0*/  UMOV UR7, UR22 ;  /* 0x0000001600077c82 */ /* 0x000fe20008000000 */
[----:B------:R-:W-:Y:S01]  /*0ae0*/  IMAD.WIDE.U32 R26, R2, c[0x0][0x288], R6 ;  /* 0x0000a200021a7a25 */ /* 0x000fe200078e0006 */
[----:B------:R-:W-:Y:S01]  /*0af0*/  ULDC UR4, c[0x0][0x250] ;  /* 0x0000940000047ab9 */ /* 0x000fe20000000800 */
[-C--:B------:R-:W-:Y:S01]  /*0b00*/  LEA.HI R0, R30, R240.reuse, RZ, 0x6 ;  /* 0x000000f01e007211 */ /* 0x080fe200078f30ff */
[----:B------:R-:W-:Y:S01]  /*0b10*/  @UP0 USHF.R.U32.HI UR7, URZ, UR4, UR13 ;  /* 0x000000043f070299 */ /* 0x000fe2000801160d */
[----:B------:R-:W-:Y:S01]  /*0b20*/  IMAD.SHL.U32 R2, R242, 0x40, RZ ;  /* 0x00000040f2027824 */ /* 0x000fe200078e00ff */
[----:B------:R1:W-:Y:S01]  /*0b30*/  STL.64 [R1], R6 ;  /* 0x0000000601007387 */ /* 0x0003e20000100a00 */
[----:B------:R-:W-:Y:S01]  /*0b40*/  IMAD.IADD R24, R240, 0x1, -R3 ;  /* 0x00000001f0187824 */ /* 0x000fe200078e0a03 */
[----:B------:R-:W-:Y:S01]  /*0b50*/  USHF.R.S32.HI UR6, URZ, 0x1f, UR7 ;  /* 0x0000001f3f067899 */ /* 0x000fe20008011407 */
[----:B------:R-:W-:Y:S01]  /*0b60*/  SHF.R.S32.HI R21, RZ, 0x6, R0 ;  /* 0x00000006ff157819 */ /* 0x000fe20000011400 */
[----:B------:R-:W-:Y:S01]  /*0b70*/  ULDC.64 UR4, c[0x0][0x1e0] ;  /* 0x0000780000047ab9 */ /* 0x000fe20000000a00 */
[----:B------:R-:W-:Y:S01]  /*0b80*/  IMAD.SHL.U32 R10, R24, 0x8, RZ ;  /* 0x00000008180a7824 */ /* 0x000fe200078e00ff */
[----:B------:R-:W-:Y:S01]  /*0b90*/  LOP3.LUT R0, R2, 0x1c0, RZ, 0xc0, !PT ;  /* 0x000001c002007812 */ /* 0x000fe200078ec0ff */
[----:B------:R-:W-:Y:S01]  /*0ba0*/  UIMAD UR4, UR6, UR4, URZ ;  /* 0x00000004060472a4 */ /* 0x000fe2000f8e023f */
[----:B------:R-:W-:Y:S01]  /*0bb0*/  IMAD.SHL.U32 R25, R21, 0x200, RZ ;  /* 0x0000020015197824 */ /* 0x000fe200078e00ff */
[----:B------:R-:W-:Y:S01]  /*0bc0*/  ULDC.64 UR16, c[0x0][0x208] ;  /* 0x0000820000107ab9 */ /* 0x000fe20000000a00 */
[----:B------:R-:W-:Y:S01]  /*0bd0*/  LOP3.LUT R3, R0, 0x38, R10, 0xf8, !PT ;  /* 0x0000003800037812 */ /* 0x000fe200078ef80a */
[----:B------:R-:W-:Y:S01]  /*0be0*/  IMAD.U32 R2, RZ, RZ, UR24 ;  /* 0x00000018ff027e24 */ /* 0x000fe2000f8e00ff */
[----:B------:R-:W-:Y:S01]  /*0bf0*/  SHF.R.U32.HI R0, RZ, 0x3, R0 ;  /* 0x00000003ff007819 */ /* 0x000fe20000011600 */
[----:B------:R-:W-:Y:S01]  /*0c00*/  IMAD.U32 R12, RZ, RZ, UR7 ;  /* 0x00000007ff0c7e24 */ /* 0x000fe2000f8e00ff */
[----:B------:R-:W-:Y:S01]  /*0c10*/  SHF.R.S32.HI R11, RZ, 0x1f, R10 ;  /* 0x0000001fff0b7819 */ /* 0x000fe2000001140a */
[----:B------:R-:W-:Y:S01]  /*0c20*/  UIMAD UR11, UR7, UR5, UR4 ;  /* 0x00000005070b72a4 */ /* 0x000fe2000f8e0204 */
[----:B------:R-:W-:Y:S01]  /*0c30*/  IMAD.WIDE R16, R2, 0x60, R242 ;  /* 0x0000006002107825 */ /* 0x000fe200078e02f2 */
[----:B------:R-:W-:Y:S01]  /*0c40*/  LOP3.LUT R237, R25, R3, R0, 0xf6, !PT ;  /* 0x0000000319ed7212 */ /* 0x000fe200078ef600 */
[----:B------:R-:W-:Y:S01]  /*0c50*/  ULDC.64 UR4, c[0x0][0x1b0] ;  /* 0x00006c0000047ab9 */ /* 0x000fe20000000a00 */
[----:B------:R-:W-:Y:S01]  /*0c60*/  IADD3 R28, R10, 0x40, RZ ;  /* 0x000000400a1c7810 */ /* 0x000fe20007ffe0ff */
[--C-:B------:R-:W-:Y:S01]  /*0c70*/  IMAD.WIDE.U32 R2, R12, c[0x0][0x1e0], R10.reuse ;  /* 0x000078000c027a25 */ /* 0x100fe200078e000a */
[----:B------:R-:W-:Y:S01]  /*0c80*/  UIMAD UR4, UR6, UR4, URZ ;  /* 0x00000004060472a4 */ /* 0x000fe2000f8e023f */
[----:B------:R-:W-:Y:S01]  /*0c90*/  ISETP.GE.AND P6, PT, R10, c[0x0][0x1cc], PT ;  /* 0x000073000a007a0c */ /* 0x000fe20003fc6270 */
[----:B------:R-:W-:Y:S01]  /*0ca0*/  USHF.L.U64.HI UR17, UR16, UR10, UR17 ;  /* 0x0000000a10117299 */ /* 0x000fe20008010211 */
[----:B------:R-:W-:Y:S01]  /*0cb0*/  IMAD R0, R243, c[0x0][0x178], RZ ;  /* 0x00005e00f3007a24 */ /* 0x000fe200078e02ff */
[----:B------:R-:W-:Y:S01]  /*0cc0*/  IADD3 R5, R3, UR11, RZ ;  /* 0x0000000b03057c10 */ /* 0x000fe2000fffe0ff */
[----:B------:R-:W-:Y:S01]  /*0cd0*/  IMAD R4, R243, c[0x0][0x208], RZ ;  /* 0x00008200f3047a24 */ /* 0x000fe200078e02ff */
[----:B------:R-:W-:Y:S01]  /*0ce0*/  USHF.R.S32.HI UR11, URZ, 0x1f, UR23 ;  /* 0x0000001f3f0b7899 */ /* 0x000fe20008011417 */
[----:B------:R-:W-:Y:S01]  /*0cf0*/  IMAD.WIDE.U32 R12, R12, c[0x0][0x1b0], R10 ;  /* 0x00006c000c0c7a25 */ /* 0x000fe200078e000a */
[----:B------:R-:W-:Y:S01]  /*0d00*/  UIMAD UR12, UR7, UR5, UR4 ;  /* 0x00000005070c72a4 */ /* 0x000fe2000f8e0204 */
[----:B------:R-:W-:Y:S01]  /*0d10*/  ISETP.GE.AND P5, PT, R28, c[0x0][0x1cc], PT ;  /* 0x000073001c007a0c */ /* 0x000fe20003fa6270 */
[----:B------:R-:W-:Y:S01]  /*0d20*/  ULDC.64 UR18, c[0x0][0x178] ;  /* 0x00005e0000127ab9 */ /* 0x000fe20000000a00 */
[C---:B------:R-:W-:Y:S01]  /*0d30*/  IMAD R0, R242.reuse, c[0x0][0x17c], R0 ;  /* 0x00005f00f2007a24 */ /* 0x040fe200078e0200 */
[----:B------:R-:W-:Y:S01]  /*0d40*/  ULDC.64 UR4, c[0x0][0x1b8] ;  /* 0x00006e0000047ab9 */ /* 0x000fe20000000a00 */
[C---:B------:R-:W-:Y:S01]  /*0d50*/  IMAD R4, R242.reuse, c[0x0][0x20c], R4 ;  /* 0x00008300f2047a24 */ /* 0x040fe200078e0204 */
[----:B------:R-:W-:Y:S01]  /*0d60*/  UIMAD UR4, UR11, UR4, URZ ;  /* 0x000000040b0472a4 */ /* 0x000fe2000f8e023f */
[C-C-:B------:R-:W-:Y:S01]  /*0d70*/  IMAD.WIDE.U32 R8, R242.reuse, c[0x0][0x178], R10.reuse ;  /* 0x00005e00f2087a25 */ /* 0x140fe200078e000a */
[----:B------:R-:W-:Y:S01]  /*0d80*/  ULDC.64 UR6, c[0x0][0x1e8] ;  /* 0x00007a0000067ab9 */ /* 0x000fe20000000a00 */
[----:B------:R-:W-:Y:S01]  /*0d90*/  IADD3 R3, R13, UR12, RZ ;  /* 0x0000000c0d037c10 */ /* 0x000fe2000fffe0ff */
[----:B------:R-:W-:Y:S01]  /*0da0*/  UIMAD UR6, UR11, UR6, URZ ;  /* 0x000000060b0672a4 */ /* 0x000fe2000f8e023f */
[----:B-1----:R-:W-:Y:S01]  /*0db0*/  IMAD.WIDE.U32 R6, R242, c[0x0][0x208], R10 ;  /* 0x00008200f2067a25 */ /* 0x002fe200078e000a */
[----:B------:R-:W-:Y:S01]  /*0dc0*/  USHF.R.S32.HI UR12, URZ, 0x1f, UR22 ;  /* 0x0000001f3f0c7899 */ /* 0x000fe20008011416 */
[----:B------:R-:W-:Y:S01]  /*0dd0*/  ISETP.LT.OR P2, PT, R18, 0x1, P6 ;  /* 0x000000011200780c */ /* 0x000fe20003741670 */
[----:B------:R-:W-:Y:S01]  /*0de0*/  UIMAD UR13, UR23, UR5, UR4 ;  /* 0x00000005170d72a4 */ /* 0x000fe2000f8e0204 */
[----:B------:R-:W-:Y:S01]  /*0df0*/  IMAD.IADD R9, R9, 0x1, R0 ;  /* 0x0000000109097824 */ /* 0x000fe200078e0200 */
[----:B------:R-:W-:Y:S01]  /*0e00*/  UIMAD UR14, UR23, UR7, UR6 ;  /* 0x00000007170e72a4 */ /* 0x000fe2000f8e0206 */
[----:B------:R-:W-:Y:S01]  /*0e10*/  IMAD.IADD R7, R7, 0x1, R4 ;  /* 0x0000000107077824 */ /* 0x000fe200078e0204 */
[----:B------:R-:W-:Y:S01]  /*0e20*/  ULDC.64 UR4, c[0x0][0x210] ;  /* 0x0000840000047ab9 */ /* 0x000fe20000000a00 */
[----:B------:R-:W-:Y:S01]  /*0e30*/  IMAD.MOV.U32 R4, RZ, RZ, R2 ;  /* 0x000000ffff047224 */ /* 0x000fe200078e0002 */
[----:B------:R-:W-:Y:S01]  /*0e40*/  UIMAD UR4, UR12, UR4, URZ ;  /* 0x000000040c0472a4 */ /* 0x000fe2000f8e023f */
[----:B------:R-:W-:Y:S01]  /*0e50*/  IMAD.U32 R0, RZ, RZ, UR23 ;  /* 0x00000017ff007e24 */ /* 0x000fe2000f8e00ff */
[----:B------:R-:W-:Y:S01]  /*0e60*/  ULDC.64 UR6, c[0x0][0x180] ;  /* 0x0000600000067ab9 */ /* 0x000fe20000000a00 */
[----:B------:R-:W-:Y:S01]  /*0e70*/  IMAD.U32 R11, RZ, RZ, UR23 ;  /* 0x00000017ff0b7e24 */ /* 0x000fe2000f8e00ff */
[----:B------:R-:W-:Y:S01]  /*0e80*/  UIMAD UR6, UR12, UR6, URZ ;  /* 0x000000060c0672a4 */ /* 0x000fe2000f8e023f */
[----:B------:R-:W-:Y:S01]  /*0e90*/  IMAD.WIDE.U32 R4, R0, c[0x0][0x1e8], R4 ;  /* 0x00007a0000047a25 */ /* 0x000fe200078e0004 */
[C---:B------:R-:W-:Y:S01]  /*0ea0*/  ISETP.LT.OR P1, PT, R18.reuse, 0x1, P5 ;  /* 0x000000011200780c */ /* 0x040fe20002f21670 */
[----:B------:R-:W-:Y:S01]  /*0eb0*/  CS2R R146, SRZ ;  /* 0x0000000000927805 */ /* 0x000fe2000001ff00 */
[----:B------:R-:W-:Y:S01]  /*0ec0*/  UIMAD UR15, UR22, UR7, UR6 ;  /* 0x00000007160f72a4 */ /* 0x000fe2000f8e0206 */
[----:B------:R-:W-:Y:S01]  /*0ed0*/  IMAD.MOV.U32 R2, RZ, RZ, R12 ;  /* 0x000000ffff027224 */ /* 0x000fe200078e000c */
[----:B------:R-:W-:Y:S01]  /*0ee0*/  IADD3 R5, R5, UR14, RZ ;  /* 0x0000000e05057c10 */ /* 0x000fe2000fffe0ff */
[----:B------:R-:W-:Y:S01]  /*0ef0*/  IMAD.U32 R0, RZ, RZ, UR22 ;  /* 0x00000016ff007e24 */ /* 0x000fe2000f8e00ff */
[----:B------:R-:W-:Y:S01]  /*0f00*/  UIMAD UR14, UR22, UR5, UR4 ;  /* 0x00000005160e72a4 */ /* 0x000fe2000f8e0204 */
[----:B------:R-:W-:Y:S01]  /*0f10*/  IMAD.WIDE.U32 R2, R11, c[0x0][0x1b8], R2 ;  /* 0x00006e000b027a25 */ /* 0x000fe200078e0002 */
[----:B------:R-:W-:Y:S01]  /*0f20*/  ULDC.64 UR6, c[0x0][0x1a8] ;  /* 0x00006a0000067ab9 */ /* 0x000fe20000000a00 */
[----:B------:R-:W-:Y:S01]  /*0f30*/  ISETP.LT.OR P4, PT, R18, 0x21, P6 ;  /* 0x000000211200780c */ /* 0x000fe20003781670 */
[----:B------:R-:W-:Y:S01]  /*0f40*/  ULDC.64 UR4, c[0x0][0x218] ;  /* 0x0000860000047ab9 */ /* 0x000fe20000000a00 */
[----:B------:R-:W-:Y:S01]  /*0f50*/  IMAD.U32 R11, RZ, RZ, UR22 ;  /* 0x00000016ff0b7e24 */ /* 0x000fe2000f8e00ff */
[----:B------:R-:W-:Y:S01]  /*0f60*/  UIMAD UR4, UR11, UR4, URZ ;  /* 0x000000040b0472a4 */ /* 0x000fe2000f8e023f */
[----:B------:R-:W-:Y:S01]  /*0f70*/  IMAD.WIDE.U32 R6, R0, c[0x0][0x210], R6 ;  /* 0x0000840000067a25 */ /* 0x000fe200078e0006 */
[----:B------:R-:W-:Y:S01]  /*0f80*/  IADD3 R3, R3, UR13, RZ ;  /* 0x0000000d03037c10 */ /* 0x000fe2000fffe0ff */
[----:B------:R-:W-:Y:S01]  /*0f90*/  USHF.L.U64.HI UR7, UR6, UR10, UR7 ;  /* 0x0000000a06077299 */ /* 0x000fe20008010207 */
[C---:B------:R-:W-:Y:S01]  /*0fa0*/  ISETP.LT.OR P3, PT, R18.reuse, 0x21, P5 ;  /* 0x000000211200780c */ /* 0x040fe20002f61670 */
[----:B------:R-:W-:Y:S01]  /*0fb0*/  IMAD.WIDE.U32 R8, R11, c[0x0][0x180], R8 ;  /* 0x000060000b087a25 */ /* 0x000fe200078e0008 */
[----:B------:R-:W-:Y:S01]  /*0fc0*/  IADD3 R13, R7, UR14, RZ ;  /* 0x0000000e070d7c10 */ /* 0x000fe2000fffe0ff */
[----:B------:R-:W-:Y:S01]  /*0fd0*/  UIMAD UR14, UR23, UR5, UR4 ;  /* 0x00000005170e72a4 */ /* 0x000fe2000f8e0204 */
[----:B------:R-:W-:Y:S01]  /*0fe0*/  ISETP.LT.OR P6, PT, R18, 0x41, P6 ;  /* 0x000000411200780c */ /* 0x000fe200037c1670 */
[----:B------:R-:W-:Y:S01]  /*0ff0*/  IMAD.MOV.U32 R12, RZ, RZ, R6 ;  /* 0x000000ffff0c7224 */ /* 0x000fe200078e0006 */
[----:B------:R-:W-:Y:S01]  /*1000*/  IADD3 R15, R9, UR15, RZ ;  /* 0x0000000f090f7c10 */ /* 0x000fe2000fffe0ff */
[C---:B------:R-:W-:Y:S01]  /*1010*/  IMAD R6, R17.reuse, c[0x0][0x1d8], RZ ;  /* 0x0000760011067a24 */ /* 0x040fe200078e02ff */
[----:B------:R-:W-:Y:S01]  /*1020*/  ULDC.64 UR4, c[0x0][0x270] ;  /* 0x00009c0000047ab9 */ /* 0x000fe20000000a00 */
[----:B------:R-:W-:Y:S01]  /*1030*/  IMAD.MOV.U32 R14, RZ, RZ, R8 ;  /* 0x000000ffff0e7224 */ /* 0x000fe200078e0008 */
[----:B------:R-:W-:Y:S01]  /*1040*/  UIMAD UR4, UR12, UR4, URZ ;  /* 0x000000040c0472a4 */ /* 0x000fe2000f8e023f */
[----:B------:R-:W-:Y:S01]  /*1050*/  IMAD R0, R17, c[0x0][0x1a8], RZ ;  /* 0x00006a0011007a24 */ /* 0x000fe200078e02ff */
[----:B------:R-:W-:Y:S01]  /*1060*/  USHF.R.S32.HI UR10, URZ, 0x1f, UR25 ;  /* 0x0000001f3f0a7899 */ /* 0x000fe20008011419 */
[C---:B------:R-:W-:Y:S01]  /*1070*/  IMAD R11, R16.reuse, c[0x0][0x1dc], R6 ;  /* 0x00007700100b7a24 */ /* 0x040fe200078e0206 */
[----:B------:R-:W-:Y:S01]  /*1080*/  UIMAD UR13, UR22, UR5, UR4 ;  /* 0x00000005160d72a4 */ /* 0x000fe2000f8e0204 */
[----:B------:R-:W-:Y:S01]  /*1090*/  IMAD.WIDE.U32 R8, R16, c[0x0][0x1d8], R4 ;  /* 0x0000760010087a25 */ /* 0x000fe200078e0004 */
[----:B------:R-:W-:Y:S01]  /*10a0*/  USHF.L.U32 UR4, UR16, 0x6, URZ ;  /* 0x0000000610047899 */ /* 0x000fe2000800063f */
[----:B------:R-:W-:Y:S01]  /*10b0*/  ISETP.LT.OR P5, PT, R18, 0x41, P5 ;  /* 0x000000411200780c */ /* 0x000fe20002fa1670 */
[----:B------:R-:W-:Y:S01]  /*10c0*/  USHF.L.U32 UR6, UR6, 0x6, URZ ;  /* 0x0000000606067899 */ /* 0x000fe2000800063f */
[----:B------:R-:W-:Y:S01]  /*10d0*/  IMAD.U32 R19, RZ, RZ, UR23 ;  /* 0x00000017ff137e24 */ /* 0x000fe2000f8e00ff */
[----:B------:R-:W-:Y:S01]  /*10e0*/  LEA R4, P0, R8, c[0x0][0x1c0], 0x1 ;  /* 0x0000700008047a11 */ /* 0x000fe200078008ff */
[----:B------:R-:W-:Y:S01]  /*10f0*/  IMAD R20, R16, c[0x0][0x1ac], R0 ;  /* 0x00006b0010147a24 */ /* 0x000fe200078e0200 */
        /* <DEDUP_REMOVED lines=8> */
[----:B------:R-:W-:Y:S01]  /*1180*/  IADD3 R245, R249, UR14, RZ ;  /* 0x0000000ef9f57c10 */ /* 0x000fe2000fffe0ff */
[----:B------:R-:W-:Y:S01]  /*1190*/  UIMAD UR14, UR17, UR25, URZ ;  /* 0x00000019110e72a4 */ /* 0x000fe2000f8e023f */
[----:B------:R-:W-:Y:S01]  /*11a0*/  LEA.HI R16, R30, R240, RZ, 0x5 ;  /* 0x000000f01e107211 */ /* 0x000fe200078f28ff */
[----:B------:R-:W-:Y:S01]  /*11b0*/  IMAD.IADD R0, R7, 0x1, R20 ;  /* 0x0000000107007824 */ /* 0x000fe200078e0214 */
[C---:B------:R-:W-:Y:S01]  /*11c0*/  LEA R2, P0, R6.reuse, c[0x0][0x190], 0x1 ;  /* 0x0000640006027a11 */ /* 0x040fe200078008ff */
[----:B------:R-:W-:Y:S01]  /*11d0*/  IMAD.U32 R7, RZ, RZ, UR4 ;  /* 0x00000004ff077e24 */ /* 0x000fe2000f8e00ff */
[----:B------:R-:W-:Y:S01]  /*11e0*/  UIMAD UR14, UR10, UR4, UR14 ;  /* 0x000000040a0e72a4 */ /* 0x000fe2000f8e020e */
[----:B------:R-:W-:Y:S01]  /*11f0*/  IMAD.MOV.U32 R244, RZ, RZ, R248 ;  /* 0x000000fffff47224 */ /* 0x000fe200078e00f8 */
[----:B------:R-:W-:Y:S01]  /*1200*/  LEA.HI.X R3, R6, c[0x0][0x194], R0, 0x1, P0 ;  /* 0x0000650006037a11 */ /* 0x000fe200000f0c00 */
[----:B------:R-:W-:Y:S01]  /*1210*/  IMAD.U32 R17, RZ, RZ, UR23 ;  /* 0x00000017ff117e24 */ /* 0x000fe2000f8e00ff */
[----:B------:R-:W-:Y:S01]  /*1220*/  IADD3 R8, P0, R4, UR9, RZ ;  /* 0x0000000904087c10 */ /* 0x000fe2000ff1e0ff */
[----:B------:R-:W-:Y:S01]  /*1230*/  IMAD.WIDE.U32 R6, R7, UR25, R244 ;  /* 0x0000001907067c25 */ /* 0x000fe2000f8e00f4 */
[----:B------:R-:W-:Y:S01]  /*1240*/  UIMAD UR10, UR10, UR18, URZ ;  /* 0x000000120a0a72a4 */ /* 0x000fe2000f8e023f */
[----:B------:R-:W-:Y:S01]  /*1250*/  SHF.R.S32.HI R20, RZ, 0x1f, R21 ;  /* 0x0000001fff147819 */ /* 0x000fe20000011415 */
[----:B------:R-:W-:Y:S01]  /*1260*/  ULDC.64 UR4, c[0x0][0x188] ;  /* 0x0000620000047ab9 */ /* 0x000fe20000000a00 */
[----:B------:R-:W-:Y:S01]  /*1270*/  IMAD.SHL.U32 R237, R237, 0x2, RZ ;  /* 0x00000002eded7824 */ /* 0x000fe200078e00ff */
[----:B------:R-:W-:Y:S01]  /*1280*/  IADD3.X R9, R5, UR8, RZ, P0, !PT ;  /* 0x0000000805097c10 */ /* 0x000fe200087fe4ff */
[----:B------:R-:W-:Y:S01]  /*1290*/  IMAD.WIDE.U32 R246, R17, c[0x0][0x188], R14 ;  /* 0x0000620011f67a25 */ /* 0x000fe200078e000e */
[----:B------:R-:W-:Y:S01]  /*12a0*/  IADD3 R0, R7, UR14, RZ ;  /* 0x0000000e07007c10 */ /* 0x000fe2000fffe0ff */
[----:B------:R-:W-:Y:S01]  /*12b0*/  UIMAD.WIDE.U32 UR14, UR25, UR18, URZ ;  /* 0x00000012190e72a5 */ /* 0x000fe2000f8e003f */
[C---:B------:R-:W-:Y:S01]  /*12c0*/  LEA R14, P0, R6.reuse, c[0x0][0x1f0], 0x1 ;  /* 0x00007c00060e7a11 */ /* 0x040fe200078008ff */
[----:B------:R-:W-:Y:S01]  /*12d0*/  IMAD.U32 R12, RZ, RZ, UR9 ;  /* 0x00000009ff0c7e24 */ /* 0x000fe2000f8e00ff */
[----:B------:R-:W-:Y:S01]  /*12e0*/  @!PT LDS RZ, [RZ] ;  /* 0x00000000fffff984 */ /* 0x000fe20000000800 */
[----:B------:R-:W-:Y:S01]  /*12f0*/  @!PT LDS RZ, [RZ] ;  /* 0x00000000fffff984 */ /* 0x000fe20000000800 */
[----:B------:R-:W-:Y:S01]  /*1300*/  @!PT LDS RZ, [RZ] ;  /* 0x00000000fffff984 */ /* 0x000fe20000000800 */
[----:B------:R1:W-:Y:S01]  /*1310*/  LDGSTS.E.BYPASS.LTC128B.128 [R237+0x6080], [R4.64], !P2 ;  /* 0x0608000004ed7fae */ /* 0x0003e2000d101d5a */
[----:B------:R-:W-:Y:S01]  /*1320*/  UIMAD UR10, UR25, UR19, UR10 ;  /* 0x00000013190a72a4 */ /* 0x000fe2000f8e020a */
[----:B------:R-:W-:Y:S01]  /*1330*/  LEA.HI.X R15, R6, c[0x0][0x1f4], R0, 0x1, P0 ;  /* 0x00007d00060f7a11 */ /* 0x000fe200000f0c00 */
[----:B------:R-:W-:Y:S01]  /*1340*/  UIMAD UR4, UR11, UR4, URZ ;  /* 0x000000040b0472a4 */ /* 0x000fe2000f8e023f */
[----:B------:R1:W-:Y:S01]  /*1350*/  LDGSTS.E.BYPASS.LTC128B.128 [R237+0x9080], [R4.64+0x80], !P1 ;  /* 0x0908008004ed7fae */ /* 0x0003e2000c901d5a */
[----:B------:R-:W-:Y:S01]  /*1360*/  IADD3 R12, P2, P1, R12, 0x80, R4 ;  /* 0x000000800c0c7810 */ /* 0x000fe2000795e004 */
[----:B------:R-:W-:Y:S01]  /*1370*/  UIADD3 UR10, UR15, UR10, URZ ;  /* 0x0000000a0f0a7290 */ /* 0x000fe2000fffe03f */
[----:B------:R-:W-:Y:S01]  /*1380*/  IMAD.U32 R6, RZ, RZ, UR14 ;  /* 0x0000000eff067e24 */ /* 0x000fe2000f8e00ff */
[----:B------:R2:W-:Y:S01]  /*1390*/  LDGSTS.E.BYPASS.LTC128B.128 [R237+0x7080], [R8.64], !P4 ;  /* 0x0708000008ed7fae */ /* 0x0005e2000e101d5a */
[----:B------:R-:W-:Y:S01]  /*13a0*/  IADD3.X R13, RZ, UR8, R5, P2, P1 ;  /* 0x00000008ff0d7c10 */ /* 0x000fe200097e2405 */
[----:B------:R-:W-:Y:S01]  /*13b0*/  UIMAD UR4, UR23, UR5, UR4 ;  /* 0x00000005170472a4 */ /* 0x000fe2000f8e0204 */
[----:B------:R-:W-:Y:S01]  /*13c0*/  IMAD.U32 R7, RZ, RZ, UR15 ;  /* 0x0000000fff077e24 */ /* 0x000fe2000f8e00ff */
[----:B------:R-:W-:Y:S01]  /*13d0*/  SHF.R.S32.HI R17, RZ, 0x5, R16 ;  /* 0x00000005ff117819 */ /* 0x000fe20000011410 */
[----:B------:R-:W-:Y:S01]  /*13e0*/  IMAD.U32 R0, RZ, RZ, UR10 ;  /* 0x0000000aff007e24 */ /* 0x000fe2000f8e00ff */
[----:B------:R3:W-:Y:S01]  /*13f0*/  LDGSTS.E.BYPASS.LTC128B.128 [R237+0xa080], [R12.64], !P3 ;  /* 0x0a0800000ced7fae */ /* 0x0007e2000d901d5a */
[----:B------:R-:W-:Y:S01]  /*1400*/  IMAD.MOV.U32 R222, RZ, RZ, 0x40 ;  /* 0x00000040ffde7424 */ /* 0x000fe200078e00ff */
[----:B------:R-:W-:Y:S01]  /*1410*/  IADD3 R250, R247, UR4, RZ ;  /* 0x00000004f7fa7c10 */ /* 0x000fe2000fffe0ff */
[----:B------:R-:W-:Y:S01]  /*1420*/  ULDC.64 UR4, c[0x0][0x288] ;  /* 0x0000a20000047ab9 */ /* 0x000fe20000000a00 */
[----:B------:R-:W-:Y:S01]  /*1430*/  IMAD.MOV.U32 R226, RZ, RZ, 0x20 ;  /* 0x00000020ffe27424 */ /* 0x000fe200078e00ff */
[----:B------:R-:W-:Y:S01]  /*1440*/  UIMAD UR4, UR12, UR4, URZ ;  /* 0x000000040c0472a4 */ /* 0x000fe2000f8e023f */
[----:B------:R-:W-:Y:S01]  /*1450*/  IMAD.MOV.U32 R223, RZ, RZ, 0x10 ;  /* 0x00000010ffdf7424 */ /* 0x000fe200078e00ff */
[----:B------:R-:W-:Y:S01]  /*1460*/  ULDC UR15, c[0x0][0x20c] ;  /* 0x00008300000f7ab9 */ /* 0x000fe20000000800 */
[----:B------:R-:W-:Y:S01]  /*1470*/  IMAD.MOV.U32 R228, RZ, RZ, 0x10 ;  /* 0x00000010ffe47424 */ /* 0x000fe200078e00ff */
[----:B------:R-:W-:Y:S01]  /*1480*/  UIMAD UR5, UR22, UR5, UR4 ;  /* 0x00000005160572a4 */ /* 0x000fe2000f8e0204 */
        /* <DEDUP_REMOVED lines=8> */
[----:B------:R-:W-:Y:S01]  /*1510*/  CS2R R122, SRZ ;  /* 0x00000000007a7805 */ /* 0x000fe2000001ff00 */
[----:B------:R-:W-:Y:S01]  /*1520*/  CS2R R120, SRZ ;  /* 0x0000000000787805 */ /* 0x000fe2000001ff00 */
[----:B------:R-:W-:Y:S01]  /*1530*/  CS2R R118, SRZ ;  /* 0x0000000000767805 */ /* 0x000fe2000001ff00 */
[----:B------:R-:W-:Y:S01]  /*1540*/  IADD3.X R5, R9, UR8, RZ, P0, !PT ;  /* 0x0000000809057c10 */ /* 0x000fe200087fe4ff */
[----:B--2---:R-:W-:Y:S01]  /*1550*/  IMAD.U32 R8, RZ, RZ, UR6 ;  /* 0x00000006ff087e24 */ /* 0x004fe2000f8e00ff */
[----:B------:R-:W-:Y:S01]  /*1560*/  ISETP.GE.AND P0, PT, R28, c[0x0][0x19c], PT ;  /* 0x000067001c007a0c */ /* 0x000fe20003f06270 */
[----:B------:R-:W-:Y:S01]  /*1570*/  CS2R R116, SRZ ;  /* 0x0000000000747805 */ /* 0x000fe2000001ff00 */
[----:B------:R-:W-:Y:S01]  /*1580*/  CS2R R114, SRZ ;  /* 0x0000000000727805 */ /* 0x000fe2000001ff00 */
[----:B------:R1:W-:Y:S01]  /*1590*/  LDGSTS.E.BYPASS.LTC128B.128 [R237+0x8080], [R4.64], !P6 ;  /* 0x0808000004ed7fae */ /* 0x0003e2000f101d5a */
[----:B------:R-:W-:Y:S01]  /*15a0*/  IADD3 R8, P2, P1, R8, 0x80, R2 ;  /* 0x0000008008087810 */ /* 0x000fe2000795e002 */
[----:B---3--:R-:W-:Y:S01]  /*15b0*/  IMAD.MOV.U32 R12, RZ, RZ, R22 ;  /* 0x000000ffff0c7224 */ /* 0x008fe200078e0016 */
[----:B------:R-:W-:Y:S01]  /*15c0*/  ISETP.LT.OR P4, PT, R18, 0x1, P0 ;  /* 0x000000011200780c */ /* 0x000fe20000781670 */
[----:B------:R1:W-:Y:S01]  /*15d0*/  LDGSTS.E.BYPASS.LTC128B.128 [R237+0xb080], [R4.64+0x80], !P5 ;  /* 0x0b08008004ed7fae */ /* 0x0003e2000e901d5a */
[----:B------:R-:W-:Y:S01]  /*15e0*/  ISETP.GE.AND P5, PT, R10, c[0x0][0x19c], PT ;  /* 0x000067000a007a0c */ /* 0x000fe20003fa6270 */
[----:B------:R-:W-:Y:S01]  /*15f0*/  CS2R R112, SRZ ;  /* 0x0000000000707805 */ /* 0x000fe2000001ff00 */
[----:B------:R-:W-:Y:S01]  /*1600*/  IADD3.X R9, RZ, UR7, R3, P2, P1 ;  /* 0x00000007ff097c10 */ /* 0x000fe200097e2403 */
[----:B------:R-:W0:Y:S01]  /*1610*/  LDGDEPBAR ;  /* 0x00000000000079af */ /* 0x000e220000000000 */
[C---:B------:R-:W-:Y:S01]  /*1620*/  ISETP.LT.OR P6, PT, R18.reuse, 0x1, P5 ;  /* 0x000000011200780c */ /* 0x040fe20002fc1670 */
[----:B------:R-:W-:Y:S01]  /*1630*/  CS2R R110, SRZ ;  /* 0x00000000006e7805 */ /* 0x000fe2000001ff00 */
[C---:B------:R-:W-:Y:S01]  /*1640*/  ISETP.LT.OR P2, PT, R18.reuse, 0x21, P0 ;  /* 0x000000211200780c */ /* 0x040fe20000741670 */
[----:B------:R-:W-:Y:S01]  /*1650*/  CS2R R108, SRZ ;  /* 0x00000000006c7805 */ /* 0x000fe2000001ff00 */
[----:B------:R-:W-:Y:S01]  /*1660*/  ISETP.LT.OR P0, PT, R18, 0x41, P0 ;  /* 0x000000411200780c */ /* 0x000fe20000701670 */
[----:B------:R-:W-:Y:S01]  /*1670*/  CS2R R106, SRZ ;  /* 0x00000000006a7805 */ /* 0x000fe2000001ff00 */
[C---:B------:R-:W-:Y:S01]  /*1680*/  LEA R7, P1, R6.reuse, R246, 0x6 ;  /* 0x000000f606077211 */ /* 0x040fe200078230ff */
[----:B------:R-:W-:Y:S01]  /*1690*/  CS2R R104, SRZ ;  /* 0x0000000000687805 */ /* 0x000fe2000001ff00 */
[----:B------:R-:W-:Y:S01]  /*16a0*/  IADD3 R13, R23, UR13, RZ ;  /* 0x0000000d170d7c10 */ /* 0x000fe2000fffe0ff */
[----:B------:R-:W-:Y:S01]  /*16b0*/  CS2R R102, SRZ ;  /* 0x0000000000667805 */ /* 0x000fe2000001ff00 */
[----:B------:R-:W-:Y:S01]  /*16c0*/  LEA.HI.X R11, R6, R250, R0, 0x6, P1 ;  /* 0x000000fa060b7211 */ /* 0x000fe200008f3400 */
[----:B------:R-:W-:Y:S01]  /*16d0*/  IMAD.SHL.U32 R0, R24, 0x40, RZ ;  /* 0x0000004018007824 */ /* 0x000fe200078e00ff */
[C---:B------:R-:W-:Y:S01]  /*16e0*/  ISETP.GE.AND P1, PT, R10.reuse, c[0x0][0x1fc], PT ;  /* 0x00007f000a007a0c */ /* 0x040fe20003f26270 */
[----:B------:R2:W-:Y:S01]  /*16f0*/  LDGSTS.E.BYPASS.LTC128B.128 [R237+0x80], [R2.64], !P6 ;  /* 0x0008000002ed7fae */ /* 0x0005e2000f101d5a */
[----:B------:R-:W-:Y:S01]  /*1700*/  ISETP.GE.AND P6, PT, R10, c[0x0][0x1fc], PT ;  /* 0x00007f000a007a0c */ /* 0x000fe20003fc6270 */
[----:B------:R-:W-:Y:S01]  /*1710*/  CS2R R100, SRZ ;  /* 0x0000000000647805 */ /* 0x000fe2000001ff00 */
[----:B------:R-:W-:Y:S01]  /*1720*/  LOP3.LUT R0, R0, 0x1c0, RZ, 0xc0, !PT ;  /* 0x000001c000007812 */ /* 0x000fe200078ec0ff */
[----:B------:R2:W-:Y:S01]  /*1730*/  LDGSTS.E.BYPASS.LTC128B.128 [R237+0x3080], [R2.64+0x80], !P4 ;  /* 0x0308008002ed7fae */ /* 0x0005e2000e101d5a */
[----:B------:R-:W-:Y:S01]  /*1740*/  ISETP.GE.AND P4, PT, R10, c[0x0][0x16c], PT ;  /* 0x00005b000a007a0c */ /* 0x000fe20003f86270 */
[----:B------:R-:W-:Y:S01]  /*1750*/  CS2R R98, SRZ ;  /* 0x0000000000627805 */ /* 0x000fe2000001ff00 */
[----:B------:R-:W-:Y:S01]  /*1760*/  LOP3.LUT R6, R0, 0x8, R29, 0xf8, !PT ;  /* 0x0000000800067812 */ /* 0x000fe200078ef81d */
[----:B------:R-:W-:Y:S01]  /*1770*/  CS2R R96, SRZ ;  /* 0x0000000000607805 */ /* 0x000fe2000001ff00 */
[----:B-1----:R-:W-:Y:S01]  /*1780*/  IADD3 R4, P3, R2, UR6, RZ ;  /* 0x0000000602047c10 */ /* 0x002fe2000ff7e0ff */
[----:B------:R-:W-:Y:S01]  /*1790*/  CS2R R94, SRZ ;  /* 0x00000000005e7805 */ /* 0x000fe2000001ff00 */
[----:B------:R-:W-:Y:S01]  /*17a0*/  CS2R R92, SRZ ;  /* 0x00000000005c7805 */ /* 0x000fe2000001ff00 */
[----:B------:R-:W-:Y:S01]  /*17b0*/  CS2R R90, SRZ ;  /* 0x00000000005a7805 */ /* 0x000fe2000001ff00 */
[----:B------:R-:W-:Y:S01]  /*17c0*/  IADD3.X R5, R3, UR7, RZ, P3, !PT ;  /* 0x0000000703057c10 */ /* 0x000fe20009ffe4ff */
[----:B------:R-:W-:Y:S01]  /*17d0*/  CS2R R88, SRZ ;  /* 0x0000000000587805 */ /* 0x000fe2000001ff00 */
[C---:B------:R-:W-:Y:S01]  /*17e0*/  ISETP.LT.OR P3, PT, R18.reuse, 0x21, P5 ;  /* 0x000000211200780c */ /* 0x040fe20002f61670 */
[----:B------:R-:W-:Y:S01]  /*17f0*/  CS2R R86, SRZ ;  /* 0x0000000000567805 */ /* 0x000fe2000001ff00 */
[----:B------:R-:W-:Y:S01]  /*1800*/  ISETP.LT.OR P5, PT, R18, 0x41, P5 ;  /* 0x000000411200780c */ /* 0x000fe20002fa1670 */
        /* <DEDUP_REMOVED lines=10> */
[----:B------:R1:W-:Y:S01]  /*18b0*/  LDGSTS.E.BYPASS.LTC128B.128 [R237+0x1080], [R4.64], !P3 ;  /* 0x0108000004ed7fae */ /* 0x0003e2000d901d5a */
[----:B------:R-:W-:Y:S01]  /*18c0*/  ISETP.GE.AND P3, PT, R28, c[0x0][0x16c], PT ;  /* 0x00005b001c007a0c */ /* 0x000fe20003f66270 */
[----:B------:R-:W-:Y:S01]  /*18d0*/  CS2R R64, SRZ ;  /* 0x0000000000407805 */ /* 0x000fe2000001ff00 */
[----:B--2---:R-:W-:Y:S01]  /*18e0*/  SHF.R.U32.HI R2, RZ, 0x3, R0 ;  /* 0x00000003ff027819 */ /* 0x004fe20000011600 */
[----:B------:R2:W-:Y:S01]  /*18f0*/  LDGSTS.E.BYPASS.LTC128B.128 [R237+0x4080], [R8.64], !P2 ;  /* 0x0408000008ed7fae */ /* 0x0005e2000d101d5a */
[----:B------:R-:W-:Y:S01]  /*1900*/  SEL R0, RZ, 0x1, P4 ;  /* 0x00000001ff007807 */ /* 0x000fe20002000000 */
[----:B------:R-:W-:Y:S01]  /*1910*/  CS2R R62, SRZ ;  /* 0x00000000003e7805 */ /* 0x000fe2000001ff00 */
[----:B------:R-:W-:Y:S01]  /*1920*/  SEL R3, RZ, 0x2, P3 ;  /* 0x00000002ff037807 */ /* 0x000fe20001800000 */
[----:B------:R-:W-:Y:S01]  /*1930*/  CS2R R60, SRZ ;  /* 0x00000000003c7805 */ /* 0x000fe2000001ff00 */
[----:B------:R-:W-:Y:S01]  /*1940*/  LOP3.LUT R2, R25, R6, R2, 0xf6, !PT ;  /* 0x0000000619027212 */ /* 0x000fe200078ef602 */
[----:B------:R-:W-:Y:S01]  /*1950*/  IMAD.U32 R6, RZ, RZ, UR19 ;  /* 0x00000013ff067e24 */ /* 0x000fe2000f8e00ff */
[----:B------:R-:W-:Y:S01]  /*1960*/  CS2R R58, SRZ ;  /* 0x00000000003a7805 */ /* 0x000fe2000001ff00 */
[----:B------:R-:W-:Y:S01]  /*1970*/  IMAD.IADD R0, R3, 0x1, R0 ;  /* 0x0000000103007824 */ /* 0x000fe200078e0200 */
[----:B------:R-:W-:Y:S01]  /*1980*/  CS2R R56, SRZ ;  /* 0x0000000000387805 */ /* 0x000fe2000001ff00 */
[----:B------:R-:W-:Y:S01]  /*1990*/  IMAD.U32 R3, RZ, RZ, UR18 ;  /* 0x00000012ff037e24 */ /* 0x000fe2000f8e00ff */
[----:B------:R-:W-:Y:S01]  /*19a0*/  CS2R R54, SRZ ;  /* 0x0000000000367805 */ /* 0x000fe2000001ff00 */
[----:B------:R-:W-:Y:S01]  /*19b0*/  IMAD.SHL.U32 R218, R2, 0x2, RZ ;  /* 0x0000000202da7824 */ /* 0x000fe200078e00ff */
[----:B------:R-:W-:Y:S01]  /*19c0*/  CS2R R52, SRZ ;  /* 0x0000000000347805 */ /* 0x000fe2000001ff00 */
[----:B------:R-:W-:Y:S01]  /*19d0*/  SHF.R.S32.HI R241, RZ, 0x1f, R240 ;  /* 0x0000001ffff17819 */ /* 0x000fe200000114f0 */
[----:B------:R-:W-:-:S02]  /*19e0*/  USHF.L.U64.HI UR17, UR18, 0x5, UR19 ;  /* 0x0000000512117899 */ /* 0x000fc40008010213 */
[----:B------:R-:W-:Y:S02]  /*19f0*/  USHF.L.U32 UR18, UR18, 0x5, URZ ;  /* 0x0000000512127899 */ /* 0x000fe4000800063f */
[----:B------:R-:W-:Y:S02]  /*1a00*/  UMOV UR20, 0x1 ;  /* 0x0000000100147882 */ /* 0x000fe40000000000 */
[----:B------:R-:W-:Y:S01]  /*1a10*/  UMOV UR14, 0xffffffc0 ;  /* 0xffffffc0000e7882 */ /* 0x000fe20000000000 */
[----:B-1----:R-:W-:Y:S01]  /*1a20*/  IADD3 R4, P2, R4, UR6, RZ ;  /* 0x0000000604047c10 */ /* 0x002fe2000ff5e0ff */
[----:B------:R-:W-:Y:S02]  /*1a30*/  USHF.L.U32 UR6, UR25, 0x6, URZ ;  /* 0x0000000619067899 */ /* 0x000fe4000800063f */
[----:B------:R-:W-:Y:S01]  /*1a40*/  ULDC UR9, c[0x0][0x168] ;  /* 0x00005a0000097ab9 */ /* 0x000fe20000000800 */
[----:B------:R-:W-:Y:S01]  /*1a50*/  IADD3.X R5, R5, UR7, RZ, P2, !PT ;  /* 0x0000000705057c10 */ /* 0x000fe200097fe4ff */
[----:B------:R-:W-:Y:S01]  /*1a60*/  UMOV UR7, 0x5 ;  /* 0x0000000500077882 */ /* 0x000fe20000000000 */
[C---:B--2---:R-:W-:Y:S01]  /*1a70*/  LEA R8, P2, R7.reuse, c[0x0][0x160], 0x1 ;  /* 0x0000580007087a11 */ /* 0x044fe200078408ff */
[----:B------:R-:W-:Y:S01]  /*1a80*/  IMAD.U32 R22, RZ, RZ, UR6 ;  /* 0x00000006ff167e24 */ /* 0x000fe2000f8e00ff */
[----:B------:R-:W-:Y:S01]  /*1a90*/  USHF.L.U64.HI UR15, UR16, UR7, UR15 ;  /* 0x00000007100f7299 */ /* 0x000fe2000801020f */
[----:B------:R1:W-:Y:S01]  /*1aa0*/  LDGSTS.E.BYPASS.LTC128B.128 [R237+0x2080], [R4.64], !P5 ;  /* 0x0208000004ed7fae */ /* 0x0003e2000e901d5a */
[----:B------:R-:W-:Y:S01]  /*1ab0*/  LEA.HI.X R9, R7, c[0x0][0x164], R11, 0x1, P2 ;  /* 0x0000590007097a11 */ /* 0x000fe200010f0c0b */
[----:B------:R-:W-:Y:S01]  /*1ac0*/  USHF.L.U32 UR16, UR16, 0x5, URZ ;  /* 0x0000000510107899 */ /* 0x000fe2000800063f */
[C---:B------:R-:W-:Y:S01]  /*1ad0*/  LEA R10, P2, R3.reuse, R8, 0x6 ;  /* 0x00000008030a7211 */ /* 0x040fe200078430ff */
[----:B------:R1:W-:Y:S01]  /*1ae0*/  LDGSTS.E.BYPASS.LTC128B.128 [R237+0x5080], [R4.64+0x80], !P0 ;  /* 0x0508008004ed7fae */ /* 0x0003e2000c101d5a */
[C---:B------:R-:W-:Y:S01]  /*1af0*/  LOP3.LUT P0, RZ, R0.reuse, 0x1, RZ, 0xc0, !PT ;  /* 0x0000000100ff7812 */ /* 0x040fe2000780c0ff */
[----:B------:R-:W-:Y:S01]  /*1b00*/  USHF.R.S32.HI UR7, URZ, 0x1f, UR6 ;  /* 0x0000001f3f077899 */ /* 0x000fe20008011406 */
[----:B------:R-:W-:Y:S01]  /*1b10*/  LOP3.LUT P5, RZ, R0, 0x2, RZ, 0xc0, !PT ;  /* 0x0000000200ff7812 */ /* 0x000fe200078ac0ff */
[----:B------:R-:W0:Y:S01]  /*1b20*/  LDGDEPBAR ;  /* 0x00000000000079af */ /* 0x000e220000000000 */
[----:B------:R-:W-:Y:S01]  /*1b30*/  LEA.HI.X R11, R3, R9, R6, 0x6, P2 ;  /* 0x00000009030b7211 */ /* 0x000fe200010f3406 */
[----:B------:R-:W-:Y:S01]  /*1b40*/  IMAD.MOV.U32 R0, RZ, RZ, 0x20 ;  /* 0x00000020ff007424 */ /* 0x000fe200078e00ff */
[----:B------:R-:W-:Y:S01]  /*1b50*/  LOP3.LUT P2, RZ, R24, 0x2, RZ, 0xc0, !PT ;  /* 0x0000000218ff7812 */ /* 0x000fe2000784c0ff */
[----:B------:R-:W-:Y:S01]  /*1b60*/  IMAD.U32 R6, RZ, RZ, UR16 ;  /* 0x00000010ff067e24 */ /* 0x000fe2000f8e00ff */
[----:B------:R-:W-:Y:S01]  /*1b70*/  IADD3 R2, -R242, c[0x0][0x168], -R22 ;  /* 0x00005a00f2027a10 */ /* 0x000fe20007ffe916 */
[----:B------:R-:W-:Y:S01]  /*1b80*/  IMAD.U32 R7, RZ, RZ, UR16 ;  /* 0x00000010ff077e24 */ /* 0x000fe2000f8e00ff */
[----:B------:R-:W-:Y:S01]  /*1b90*/  SEL R0, R0, 0xffffffe0, !P2 ;  /* 0xffffffe000007807 */ /* 0x000fe20005000000 */
[----:B------:R-:W-:Y:S01]  /*1ba0*/  UMOV UR10, 0xffffffa0 ;  /* 0xffffffa0000a7882 */ /* 0x000fe20000000000 */
[C---:B------:R-:W-:Y:S01]  /*1bb0*/  LOP3.LUT P2, RZ, R24.reuse, 0x4, RZ, 0xc0, !PT ;  /* 0x0000000418ff7812 */ /* 0x040fe2000784c0ff */
[----:B------:R-:W-:Y:S01]  /*1bc0*/  IMAD.SHL.U32 R24, R24, 0x20, RZ ;  /* 0x0000002018187824 */ /* 0x000fe200078e00ff */
[----:B------:R-:W-:Y:S01]  /*1bd0*/  LEA.HI R3, R16, R17, RZ, 0x1 ;  /* 0x0000001110037211 */ /* 0x000fe200078f08ff */
[----:B------:R-:W-:Y:S01]  /*1be0*/  IMAD.IADD R220, R218, 0x1, R0 ;  /* 0x00000001dadc7824 */ /* 0x000fe200078e0200 */
[----:B------:R-:W-:Y:S01]  /*1bf0*/  SEL R222, R222, 0xffffffc0, !P2 ;  /* 0xffffffc0dede7807 */ /* 0x000fe20005000000 */
[----:B------:R-:W-:Y:S01]  /*1c00*/  ULDC UR8, c[0x0][0x198] ;  /* 0x0000660000087ab9 */ /* 0x000fe20000000800 */
[C---:B------:R-:W-:Y:S01]  /*1c10*/  ISETP.LT.OR P2, PT, R2.reuse, 0x1, !P0 ;  /* 0x000000010200780c */ /* 0x040fe20004741670 */
[----:B------:R-:W-:Y:S01]  /*1c20*/  UMOV UR13, 0x1 ;  /* 0x00000001000d7882 */ /* 0x000fe20000000000 */
[----:B------:R-:W-:Y:S01]  /*1c30*/  ISETP.LT.OR P0, PT, R2, 0x21, !P0 ;  /* 0x000000210200780c */ /* 0x000fe20004701670 */
[----:B------:R-:W-:-:S02]  /*1c40*/  IMAD.IADD R219, R218, 0x1, R222 ;  /* 0x00000001dadb7824 */ /* 0x000fc400078e02de */
[----:B------:R-:W-:Y:S02]  /*1c50*/  IMAD.IADD R222, R222, 0x1, R220 ;  /* 0x00000001dede7824 */ /* 0x000fe400078e02dc */
[----:B------:R-:W-:Y:S01]  /*1c60*/  IMAD.IADD R0, R0, 0x1, R219 ;  /* 0x0000000100007824 */ /* 0x000fe200078e02db */
[----:B-1----:R-:W-:Y:S01]  /*1c70*/  IADD3 R5, R27, UR5, RZ ;  /* 0x000000051b057c10 */ /* 0x002fe2000fffe0ff */
[----:B------:R-:W-:-:S04]  /*1c80*/  DEPBAR.LE SB0, 0x1 ;  /* 0x000080400000791a */ /* 0x000fc80000000000 */
[----:B------:R-:W-:Y:S01]  /*1c90*/  BAR.SYNC.DEFER_BLOCKING 0x0 ;  /* 0x0000000000007b1d */ /* 0x000fe20000010000 */
[----:B------:R-:W-:-:S05]  /*1ca0*/  IMAD.MOV.U32 R4, RZ, RZ, R26 ;  /* 0x000000ffff047224 */ /* 0x000fca00078e001a */
[----:B------:R-:W-:Y:S02]  /*1cb0*/  ULDC.64 UR4, c[0x0][0x278] ;  /* 0x00009e0000047ab9 */ /* 0x000fe40000000a00 */
[----:B------:R-:W-:-:S04]  /*1cc0*/  UIMAD UR4, UR11, UR4, URZ ;  /* 0x000000040b0472a4 */ /* 0x000fc8000f8e023f */
[----:B------:R-:W-:Y:S01]  /*1cd0*/  UIMAD UR4, UR23, UR5, UR4 ;  /* 0x00000005170472a4 */ /* 0x000fe2000f8e0204 */
[----:B------:R-:W1:Y:S04]  /*1ce0*/  LDSM.16.M88.2 R178, [R0+0x6080] ;  /* 0x0060800000b2783b */ /* 0x000e680000000100 */
[----:B------:R-:W2:Y:S04]  /*1cf0*/  LDSM.16.M88.2 R180, [R0+0x7080] ;  /* 0x0070800000b4783b */ /* 0x000ea80000000100 */
        /* <DEDUP_REMOVED lines=11> */
[----:B------:R-:W-:-:S03]  /*1db0*/  IMAD.U32 R3, RZ, RZ, UR23 ;  /* 0x00000017ff037e24 */ /* 0x000fc6000f8e00ff */
[----:B------:R1:W1:Y:S01]  /*1dc0*/  LDSM.16.M88.2 R184, [R218+0x9080] ;  /* 0x00908000dab8783b */ /* 0x0002620000000100 */
[----:B------:R-:W-:Y:S02]  /*1dd0*/  IMAD.IADD R17, R17, 0x1, -R0 ;  /* 0x0000000111117824 */ /* 0x000fe400078e0a00 */
[----:B------:R-:W-:Y:S01]  /*1de0*/  IMAD.WIDE.U32 R32, R3, c[0x0][0x278], R12 ;  /* 0x00009e0003207a25 */ /* 0x000fe200078e000c */
[----:B------:R1:W1:Y:S03]  /*1df0*/  LDSM.16.M88.2 R186, [R218+0xa080] ;  /* 0x00a08000daba783b */ /* 0x0002660000000100 */
[----:B------:R-:W-:Y:S01]  /*1e00*/  IMAD.U32 R0, RZ, RZ, UR15 ;  /* 0x0000000fff007e24 */ /* 0x000fe2000f8e00ff */
[----:B------:R1:W1:Y:S01]  /*1e10*/  LDSM.16.M88.2 R188, [R218+0xb080] ;  /* 0x00b08000dabc783b */ /* 0x0002620000000100 */
[----:B------:R-:W-:Y:S01]  /*1e20*/  IADD3 R31, R33, UR4, RZ ;  /* 0x00000004211f7c10 */ /* 0x000fe2000fffe0ff */
[----:B------:R-:W-:Y:S01]  /*1e30*/  ULDC.64 UR4, c[0x0][0x290] ;  /* 0x0000a40000047ab9 */ /* 0x000fe20000000a00 */
[----:B------:R-:W-:Y:S01]  /*1e40*/  IMAD.SHL.U32 R221, R17, 0x200, RZ ;  /* 0x0000020011dd7824 */ /* 0x000fe200078e00ff */
[----:B------:R1:W1:Y:S01]  /*1e50*/  LDSM.16.M88.2 R190, [R220+0x9080] ;  /* 0x00908000dcbe783b */ /* 0x0002620000000100 */
[----:B------:R-:W-:-:S03]  /*1e60*/  UIMAD UR4, UR11, UR4, URZ ;  /* 0x000000040b0472a4 */ /* 0x000fc6000f8e023f */
[----:B------:R1:W1:Y:S01]  /*1e70*/  LDSM.16.M88.2 R192, [R220+0xa080] ;  /* 0x00a08000dcc0783b */ /* 0x0002620000000100 */
[----:B------:R-:W-:-:S03]  /*1e80*/  UIMAD UR4, UR23, UR5, UR4 ;  /* 0x00000005170472a4 */ /* 0x000fc6000f8e0204 */
[----:B------:R1:W1:Y:S01]  /*1e90*/  LDSM.16.M88.2 R194, [R220+0xb080] ;  /* 0x00b08000dcc2783b */ /* 0x0002620000000100 */
[----:B------:R-:W-:-:S03]  /*1ea0*/  ULDC UR5, c[0x0][0x198] ;  /* 0x0000660000057ab9 */ /* 0x000fc60000000800 */
[----:B------:R1:W1:Y:S04]  /*1eb0*/  LDSM.16.M88.2 R172, [R219+0x6080] ;  /* 0x00608000dbac783b */ /* 0x0002680000000100 */
[----:B------:R1:W1:Y:S04]  /*1ec0*/  LDSM.16.M88.2 R174, [R219+0x7080] ;  /* 0x00708000dbae783b */ /* 0x0002680000000100 */
[----:B------:R1:W1:Y:S04]  /*1ed0*/  LDSM.16.M88.2 R176, [R219+0x8080] ;  /* 0x00808000dbb0783b */ /* 0x0002680000000100 */
[----:B------:R1:W1:Y:S04]  /*1ee0*/  LDSM.16.M88.2 R196, [R219+0x9080] ;  /* 0x00908000dbc4783b */ /* 0x0002680000000100 */
[----:B------:R1:W1:Y:S04]  /*1ef0*/  LDSM.16.M88.2 R198, [R219+0xa080] ;  /* 0x00a08000dbc6783b */ /* 0x0002680000000100 */
[----:B------:R1:W1:Y:S04]  /*1f00*/  LDSM.16.M88.2 R200, [R219+0xb080] ;  /* 0x00b08000dbc8783b */ /* 0x0002680000000100 */
[----:B------:R-:W-:Y:S06]  /*1f10*/  BAR.SYNC.DEFER_BLOCKING 0x0 ;  /* 0x0000000000007b1d */ /* 0x000fec0000010000 */
[----:B------:R1:W-:Y:S04]  /*1f20*/  STL.64 [R1+0x10], R32 ;  /* 0x0000102001007387 */ /* 0x0003e80000100a00 */
[----:B------:R1:W-:Y:S04]  /*1f30*/  STL [R1+0x18], R31 ;  /* 0x0000181f01007387 */ /* 0x0003e80000100800 */
[----:B------:R-:W-:Y:S01]  /*1f40*/  @!PT LDS RZ, [RZ] ;  /* 0x00000000fffff984 */ /* 0x000fe20000000800 */
[----:B------:R-:W-:Y:S01]  /*1f50*/  @!PT LDS RZ, [RZ] ;  /* 0x00000000fffff984 */ /* 0x000fe20000000800 */
[----:B------:R-:W-:Y:S01]  /*1f60*/  @!PT LDS RZ, [RZ] ;  /* 0x00000000fffff984 */ /* 0x000fe20000000800 */
[----:B------:R5:W-:Y:S01]  /*1f70*/  LDGSTS.E.BYPASS.LTC128B.128 [R237+0x6080], [R8.64], !P2 ;  /* 0x0608000008ed7fae */ /* 0x000be2000d101d5a */
[----:B------:R-:W-:-:S02]  /*1f80*/  ISETP.LT.OR P2, PT, R2, 0x1, !P5 ;  /* 0x000000010200780c */ /* 0x000fc40006f41670 */
[----:B------:R-:W-:-:S11]  /*1f90*/  ISETP.LT.OR P5, PT, R2, 0x21, !P5 ;  /* 0x000000210200780c */ /* 0x000fd60006fa1670 */
[----:B------:R5:W-:Y:S01]  /*1fa0*/  LDGSTS.E.BYPASS.LTC128B.128 [R237+0x8080], [R8.64+0x80], !P2 ;  /* 0x0808008008ed7fae */ /* 0x000be2000d101d5a */
[----:B------:R-:W-:-:S03]  /*1fb0*/  ISETP.GT.AND P2, PT, R240, 0xf, PT ;  /* 0x0000000ff000780c */ /* 0x000fc60003f44270 */
[----:B------:R1:W-:Y:S01]  /*1fc0*/  LDGSTS.E.BYPASS.LTC128B.128 [R237+0x7080], [R10.64], !P0 ;  /* 0x070800000aed7fae */ /* 0x0003e2000c101d5a */
[----:B------:R-:W-:-:S03]  /*1fd0*/  LEA R6, P0, R6, R14, 0x1 ;  /* 0x0000000e06067211 */ /* 0x000fc600078008ff */
[----:B------:R1:W-:Y:S01]  /*1fe0*/  LDGSTS.E.BYPASS.LTC128B.128 [R237+0x9080], [R10.64+0x80], !P5 ;  /* 0x090800800aed7fae */ /* 0x0003e2000e901d5a */
[----:B------:R-:W-:Y:S02]  /*1ff0*/  LEA.HI.X R7, R7, R15, R0, 0x1, P0 ;  /* 0x0000000f07077211 */ /* 0x000fe400000f0c00 */
[----:B------:R-:W-:-:S03]  /*2000*/  ISETP.GE.AND P5, PT, R28, c[0x0][0x1fc], PT ;  /* 0x00007f001c007a0c */ /* 0x000fc60003fa6270 */
[----:B------:R-:W-:-:S04]  /*2010*/  @!P2 IADD3 R0, P0, R32, UR6, RZ ;  /* 0x000000062000ac10 */ /* 0x000fc8000ff1e0ff */
[----:B------:R-:W-:Y:S02]  /*2020*/  @!P2 IADD3.X R19, R31, UR7, RZ, P0, !PT ;  /* 0x000000071f13ac10 */ /* 0x000fe400087fe4ff */
[CC--:B-----5:R-:W-:Y:S02]  /*2030*/  LEA.HI R8, R30.reuse, R240.reuse, RZ, 0x4 ;  /* 0x000000f01e087211 */ /* 0x0e0fe400078f20ff */
[----:B------:R-:W-:Y:S02]  /*2040*/  LEA.HI R9, R30, R240, RZ, 0x2 ;  /* 0x000000f01e097211 */ /* 0x000fe400078f10ff */
[----:B------:R-:W-:Y:S02]  /*2050*/  SHF.R.S32.HI R3, RZ, 0x4, R8 ;  /* 0x00000004ff037819 */ /* 0x000fe40000011408 */
[--C-:B------:R-:W-:Y:S02]  /*2060*/  SHF.R.S32.HI R2, RZ, 0x2, R9.reuse ;  /* 0x00000002ff027819 */ /* 0x100fe40000011409 */
[----:B------:R-:W-:Y:S01]  /*2070*/  SHF.R.S32.HI R12, RZ, 0x1f, R9 ;  /* 0x0000001fff0c7819 */ /* 0x000fe20000011409 */
[----:B-1----:R-:W-:Y:S01]  /*2080*/  @!P2 IMAD.SHL.U32 R11, R240, 0x10, RZ ;  /* 0x00000010f00ba824 */ /* 0x002fe200078e00ff */
[----:B------:R-:W-:-:S02]  /*2090*/  LEA.HI R13, R8, R3, RZ, 0x1 ;  /* 0x00000003080d7211 */ /* 0x000fc400078f08ff */
[----:B------:R-:W-:Y:S02]  /*20a0*/  LEA.HI R12, R12, R2, RZ, 0x3 ;  /* 0x000000020c0c7211 */ /* 0x000fe400078f18ff */
[----:B------:R-:W-:Y:S02]  /*20b0*/  LOP3.LUT R13, R13, 0xfffffffe, RZ, 0xc0, !PT ;  /* 0xfffffffe0d0d7812 */ /* 0x000fe400078ec0ff */
[----:B------:R-:W-:Y:S02]  /*20c0*/  LOP3.LUT R18, R12, 0xfffffff8, RZ, 0xc0, !PT ;  /* 0xfffffff80c127812 */ /* 0x000fe400078ec0ff */
[----:B------:R-:W-:Y:S01]  /*20d0*/  @!P2 LEA R12, P0, R0, c[0x0][0x258], 0x2 ;  /* 0x00009600000caa11 */ /* 0x000fe200078010ff */
[----:B------:R-:W-:Y:S01]  /*20e0*/  IMAD.IADD R3, R3, 0x1, -R13 ;  /* 0x0000000103037824 */ /* 0x000fe200078e0a0d */
[----:B------:R-:W-:Y:S01]  /*20f0*/  LOP3.LUT R8, R8, 0xfffffff0, RZ, 0xc0, !PT ;  /* 0xfffffff008087812 */ /* 0x000fe200078ec0ff */
[----:B------:R-:W-:Y:S01]  /*2100*/  IMAD.IADD R2, R2, 0x1, -R18 ;  /* 0x0000000102027824 */ /* 0x000fe200078e0a12 */
[----:B------:R-:W-:Y:S01]  /*2110*/  @!P2 LEA.HI.X R13, R0, c[0x0][0x25c], R19, 0x2, P0 ;  /* 0x00009700000daa11 */ /* 0x000fe200000f1413 */
[----:B------:R-:W-:Y:S01]  /*2120*/  IMAD.U32 R0, RZ, RZ, UR23 ;  /* 0x00000017ff007e24 */ /* 0x000fe2000f8e00ff */
[----:B------:R-:W-:Y:S01]  /*2130*/  ISETP.GE.AND P0, PT, R28, c[0x0][0x1fc], PT ;  /* 0x00007f001c007a0c */ /* 0x000fe20003f06270 */
[----:B------:R-:W-:Y:S01]  /*2140*/  IMAD.SHL.U32 R224, R3, 0x8, RZ ;  /* 0x0000000803e07824 */ /* 0x000fe200078e00ff */
[----:B------:R-:W-:Y:S01]  /*2150*/  SEL R19, RZ, 0x1, P1 ;  /* 0x00000001ff137807 */ /* 0x000fe20000800000 */
[----:B------:R-:W-:Y:S01]  /*2160*/  IMAD.WIDE.U32 R26, R0, c[0x0][0x290], R4 ;  /* 0x0000a400001a7a25 */ /* 0x000fe200078e0004 */
[----:B------:R-:W-:Y:S01]  /*2170*/  IADD3 R0, -R22, c[0x0][0x168], -R242 ;  /* 0x00005a0016007a10 */ /* 0x000fe20007ffe9f2 */
[----:B------:R1:W-:Y:S01]  /*2180*/  @!P2 LDGSTS.E.BYPASS.LTC128B.128 [R11+0x12080], [R12.64] ;  /* 0x120800000c0bafae */ /* 0x0003e2000b901d5a */
[----:B------:R-:W-:Y:S01]  /*2190*/  SEL R239, RZ, 0xffffffff, P0 ;  /* 0xffffffffffef7807 */ /* 0x000fe20000000000 */
[----:B------:R-:W-:Y:S01]  /*21a0*/  IMAD.SHL.U32 R4, R21, 0x8, RZ ;  /* 0x0000000815047824 */ /* 0x000fe200078e00ff */
[C---:B------:R-:W-:Y:S01]  /*21b0*/  ISETP.LT.OR P1, PT, R0.reuse, 0x1, P6 ;  /* 0x000000010000780c */ /* 0x040fe20003721670 */
[----:B------:R-:W-:Y:S01]  /*21c0*/  IMAD.SHL.U32 R5, R3, 0x20, RZ ;  /* 0x0000002003057824 */ /* 0x000fe200078e00ff */
[C---:B------:R-:W-:Y:S01]  /*21d0*/  ISETP.LT.OR P0, PT, R0.reuse, 0x1, P5 ;  /* 0x000000010000780c */ /* 0x040fe20002f01670 */
[----:B------:R-:W0:Y:S01]  /*21e0*/  LDGDEPBAR ;  /* 0x00000000000079af */ /* 0x000e220000000000 */
[C---:B------:R-:W-:Y:S01]  /*21f0*/  ISETP.LT.OR P6, PT, R0.reuse, 0x21, P6 ;  /* 0x000000210000780c */ /* 0x040fe200037c1670 */
[----:B------:R-:W-:Y:S01]  /*2200*/  IMAD.SHL.U32 R239, R239, 0x2, RZ ;  /* 0x00000002efef7824 */ /* 0x000fe200078e00ff */
[----:B------:R-:W-:Y:S01]  /*2210*/  ISETP.LT.OR P5, PT, R0, 0x21, P5 ;  /* 0x000000210000780c */ /* 0x000fe20002fa1670 */
[----:B------:R1:W-:Y:S01]  /*2220*/  STL.64 [R1+0x8], R26 ;  /* 0x0000081a01007387 */ /* 0x0003e20000100a00 */
[----:B------:R-:W-:-:S02]  /*2230*/  LOP3.LUT R0, R16, 0xffffffe0, RZ, 0xc0, !PT ;  /* 0xffffffe010007812 */ /* 0x000fc400078ec0ff */
[----:B------:R-:W-:Y:S02]  /*2240*/  LEA.HI R18, R20, R21, RZ, 0x2 ;  /* 0x0000001514127211 */ /* 0x000fe400078f10ff */
[----:B------:R-:W-:Y:S01]  /*2250*/  LOP3.LUT R4, R4, 0x18, RZ, 0xc0, !PT ;  /* 0x0000001804047812 */ /* 0x000fe200078ec0ff */
[----:B------:R-:W-:Y:S01]  /*2260*/  IMAD.IADD R0, R240, 0x1, -R0 ;  /* 0x00000001f0007824 */ /* 0x000fe200078e0a00 */
[----:B------:R-:W-:Y:S01]  /*2270*/  LOP3.LUT R10, R18, 0x1ffffffc, RZ, 0xc0, !PT ;  /* 0x1ffffffc120a7812 */ /* 0x000fe200078ec0ff */
[----:B------:R2:W-:Y:S01]  /*2280*/  LDGSTS.E.BYPASS.LTC128B.128 [R237+0xe080], [R14.64], !P1 ;  /* 0x0e0800000eed7fae */ /* 0x0005e2000c901d5a */
[----:B------:R-:W-:Y:S01]  /*2290*/  LOP3.LUT R16, R4, 0x20, R5, 0xf8, !PT ;  /* 0x0000002004107812 */ /* 0x000fe200078ef805 */
[C---:B------:R-:W-:Y:S01]  /*22a0*/  IMAD.SHL.U32 R5, R2.reuse, 0x4, RZ ;  /* 0x0000000402057824 */ /* 0x040fe200078e00ff */
[----:B------:R-:W-:Y:S01]  /*22b0*/  SHF.R.S32.HI R236, RZ, 0x1f, R0 ;  /* 0x0000001fffec7819 */ /* 0x000fe20000011400 */
[----:B------:R-:W-:Y:S01]  /*22c0*/  IMAD.IADD R18, R21, 0x1, -R10 ;  /* 0x0000000115127824 */ /* 0x000fe200078e0a0a */
[C---:B------:R-:W-:Y:S01]  /*22d0*/  LOP3.LUT P1, RZ, R2.reuse, 0x1, RZ, 0xc0, !PT ;  /* 0x0000000102ff7812 */ /* 0x040fe2000782c0ff */
[----:B------:R-:W-:Y:S01]  /*22e0*/  IMAD.SHL.U32 R10, R2, 0x20, RZ ;  /* 0x00000020020a7824 */ /* 0x000fe200078e00ff */
[----:B------:R-:W-:Y:S01]  /*22f0*/  LEA.HI R236, R236, R0, RZ, 0x2 ;  /* 0x00000000ecec7211 */ /* 0x000fe200078f10ff */
[----:B------:R2:W-:Y:S01]  /*2300*/  LDGSTS.E.BYPASS.LTC128B.128 [R237+0x10080], [R14.64+0x80], !P0 ;  /* 0x100800800eed7fae */ /* 0x0005e2000c101d5a */
[----:B------:R-:W-:Y:S01]  /*2310*/  IADD3 R252, R27, UR4, RZ ;  /* 0x000000041bfc7c10 */ /* 0x000fe2000fffe0ff */
[----:B------:R-:W-:Y:S01]  /*2320*/  UMOV UR4, URZ ;  /* 0x0000003f00047c82 */ /* 0x000fe20008000000 */
[----:B------:R-:W-:Y:S01]  /*2330*/  LOP3.LUT R2, R236, 0x7ffffffc, RZ, 0xc0, !PT ;  /* 0x7ffffffcec027812 */ /* 0x000fe200078ec0ff */
[----:B------:R2:W-:Y:S01]  /*2340*/  LDGSTS.E.BYPASS.LTC128B.128 [R237+0xf080], [R6.64], !P6 ;  /* 0x0f08000006ed7fae */ /* 0x0005e2000f101d5a */
[----:B------:R-:W-:Y:S01]  /*2350*/  LOP3.LUT R10, R4, 0xe0, R10, 0xf8, !PT ;  /* 0x000000e0040a7812 */ /* 0x000fe200078ef80a */
[----:B------:R-:W-:Y:S01]  /*2360*/  IMAD.SHL.U32 R4, R17, 0x10, RZ ;  /* 0x0000001011047824 */ /* 0x000fe200078e00ff */
[----:B------:R-:W-:Y:S01]  /*2370*/  LOP3.LUT R224, R224, 0x8, RZ, 0xc0, !PT ;  /* 0x00000008e0e07812 */ /* 0x000fe200078ec0ff */
[----:B------:R-:W-:Y:S01]  /*2380*/  IMAD.IADD R0, R0, 0x1, -R2 ;  /* 0x0000000100007824 */ /* 0x000fe200078e0a02 */
[----:B------:R-:W-:Y:S01]  /*2390*/  IADD3 R2, P0, R26, UR6, RZ ;  /* 0x000000061a027c10 */ /* 0x000fe2000ff1e0ff */
[----:B------:R2:W-:Y:S01]  /*23a0*/  LDGSTS.E.BYPASS.LTC128B.128 [R237+0x11080], [R6.64+0x80], !P5 ;  /* 0x1108008006ed7fae */ /* 0x0005e2000e901d5a */
[----:B------:R-:W-:Y:S01]  /*23b0*/  LEA.HI.SX32 R236, R236, R4, 0x1e ;  /* 0x00000004ecec7211 */ /* 0x000fe200078ff2ff */
[----:B------:R-:W-:Y:S01]  /*23c0*/  IMAD R18, R18, 0x4, R0 ;  /* 0x0000000412127824 */ /* 0x000fe200078e0200 */
[----:B------:R-:W-:Y:S01]  /*23d0*/  LOP3.LUT R4, R4, 0x10, RZ, 0xc0, !PT ;  /* 0x0000001004047812 */ /* 0x000fe200078ec0ff */
[----:B------:R-:W-:Y:S01]  /*23e0*/  IMAD.IADD R0, R240, 0x1, -R8 ;  /* 0x00000001f0007824 */ /* 0x000fe200078e0a08 */
[----:B------:R-:W-:Y:S01]  /*23f0*/  LOP3.LUT R234, R10, 0x18, R5, 0x78, !PT ;  /* 0x000000180aea7812 */ /* 0x000fe200078e7805 */
[----:B------:R-:W-:Y:S01]  /*2400*/  UMOV UR6, 0xffffffa0 ;  /* 0xffffffa000067882 */ /* 0x000fe20000000000 */
[----:B------:R-:W-:Y:S01]  /*2410*/  IADD3.X R5, R252, UR7, RZ, P0, !PT ;  /* 0x00000007fc057c10 */ /* 0x000fe200087fe4ff */
[----:B-1----:R-:W-:Y:S01]  /*2420*/  IMAD.SHL.U32 R11, R0, 0x20, RZ ;  /* 0x00000020000b7824 */ /* 0x002fe200078e00ff */
[----:B------:R-:W-:Y:S01]  /*2430*/  LOP3.LUT R24, R4, 0xe0, R24, 0xf8, !PT ;  /* 0x000000e004187812 */ /* 0x000fe200078ef818 */
[----:B------:R-:W-:Y:S01]  /*2440*/  IMAD.SHL.U32 R12, R0, 0x4, RZ ;  /* 0x00000004000c7824 */ /* 0x000fe200078e00ff */
[----:B------:R-:W-:Y:S01]  /*2450*/  LEA R8, P0, R2, c[0x0][0x280], 0x2 ;  /* 0x0000a00002087a11 */ /* 0x000fe200078010ff */
[----:B------:R-:W-:Y:S01]  /*2460*/  UIMAD UR5, UR24, UR6, UR5 ;  /* 0x00000006180572a4 */ /* 0x000fe2000f8e0205 */
[----:B------:R-:W-:Y:S01]  /*2470*/  SHF.R.S32.HI R4, RZ, 0x1f, R0 ;  /* 0x0000001fff047819 */ /* 0x000fe20000011400 */
[----:B------:R-:W-:Y:S01]  /*2480*/  IMAD.SHL.U32 R251, R18, 0x2, RZ ;  /* 0x0000000212fb7824 */ /* 0x000fe200078e00ff */
[----:B------:R-:W-:-:S02]  /*2490*/  LOP3.LUT R10, R9, 0x3ffffffc, RZ, 0xc0, !PT ;  /* 0x3ffffffc090a7812 */ /* 0x000fc400078ec0ff */
[----:B------:R-:W-:Y:S02]  /*24a0*/  LEA.HI.X R9, R2, c[0x0][0x284], R5, 0x2, P0 ;  /* 0x0000a10002097a11 */ /* 0x000fe400000f1405 */
[----:B------:R-:W-:Y:S01]  /*24b0*/  LEA.HI R2, R4, R0, RZ, 0x3 ;  /* 0x0000000004027211 */ /* 0x000fe200078f18ff */
[----:B------:R-:W-:Y:S01]  /*24c0*/  IMAD.IADD R10, R240, 0x1, -R10 ;  /* 0x00000001f00a7824 */ /* 0x000fe200078e0a0a */
[----:B------:R-:W-:Y:S02]  /*24d0*/  LOP3.LUT P6, RZ, R0, 0x4, RZ, 0xc0, !PT ;  /* 0x0000000400ff7812 */ /* 0x000fe400078cc0ff */
[C---:B------:R-:W-:Y:S01]  /*24e0*/  LOP3.LUT R4, R2.reuse, 0xfffffff8, RZ, 0xc0, !PT ;  /* 0xfffffff802047812 */ /* 0x040fe200078ec0ff */
[----:B------:R-:W-:Y:S01]  /*24f0*/  IMAD.SHL.U32 R2, R2, 0x40, RZ ;  /* 0x0000004002027824 */ /* 0x000fe200078e00ff */
[----:B------:R-:W-:Y:S02]  /*2500*/  ISETP.GE.AND P0, PT, R240, 0x10, PT ;  /* 0x00000010f000780c */ /* 0x000fe40003f06270 */
[----:B------:R-:W-:Y:S01]  /*2510*/  SEL R223, R223, 0xfffffff0, !P6 ;  /* 0xfffffff0dfdf7807 */ /* 0x000fe20007000000 */
[----:B------:R-:W-:Y:S01]  /*2520*/  IMAD.IADD R4, R0, 0x1, -R4 ;  /* 0x0000000100047824 */ /* 0x000fe200078e0a04 */
[----:B------:R-:W-:Y:S01]  /*2530*/  LOP3.LUT R239, R239, 0x2, R19, 0xe2, !PT ;  /* 0x00000002efef7812 */ /* 0x000fe200078ee213 */
[----:B------:R-:W-:Y:S01]  /*2540*/  IMAD.SHL.U32 R0, R3, 0x100, RZ ;  /* 0x0000010003007824 */ /* 0x000fe200078e00ff */
[----:B------:R-:W-:Y:S01]  /*2550*/  IADD3 R238, -R251, UR5, RZ ;  /* 0x00000005fbee7c10 */ /* 0x000fe2000fffe1ff */
[----:B------:R-:W-:Y:S01]  /*2560*/  IMAD R3, R10, 0x2, R221 ;  /* 0x000000020a037824 */ /* 0x000fe200078e02dd */
[----:B------:R-:W-:Y:S01]  /*2570*/  LOP3.LUT R10, R224, 0x1e0, R11, 0xf8, !PT ;  /* 0x000001e0e00a7812 */ /* 0x000fe200078ef80b */
[----:B------:R-:W-:Y:S01]  /*2580*/  IMAD.SHL.U32 R5, R4, 0x40, RZ ;  /* 0x0000004004057824 */ /* 0x000fe200078e00ff */
[----:B------:R-:W-:Y:S01]  /*2590*/  LOP3.LUT R0, R24, 0x100, R0, 0xf8, !PT ;  /* 0x0000010018007812 */ /* 0x000fe200078ef800 */
[----:B------:R-:W-:Y:S01]  /*25a0*/  IMAD.IADD R234, R3, 0x1, R234 ;  /* 0x0000000103ea7824 */ /* 0x000fe200078e02ea */
[----:B------:R-:W-:-:S02]  /*25b0*/  ULDC UR5, c[0x0][0x168] ;  /* 0x00005a0000057ab9 */ /* 0x000fc40000000800 */
[----:B------:R-:W-:Y:S01]  /*25c0*/  LOP3.LUT R3, R5, 0x1c0, RZ, 0xc0, !PT ;  /* 0x000001c005037812 */ /* 0x000fe200078ec0ff */
[----:B------:R-:W-:Y:S01]  /*25d0*/  IMAD.SHL.U32 R234, R234, 0x2, RZ ;  /* 0x00000002eaea7824 */ /* 0x000fe200078e00ff */
[----:B------:R-:W-:Y:S02]  /*25e0*/  LOP3.LUT R5, R10, 0x38, R12, 0x78, !PT ;  /* 0x000000380a057812 */ /* 0x000fe400078e780c */
[C---:B------:R-:W-:Y:S02]  /*25f0*/  LOP3.LUT R10, R0.reuse, 0x8, R29, 0xf8, !PT ;  /* 0x00000008000a7812 */ /* 0x040fe400078ef81d */
[----:B------:R-:W-:Y:S02]  /*2600*/  LOP3.LUT R216, R0, 0x1c0, RZ, 0xc0, !PT ;  /* 0x000001c000d87812 */ /* 0x000fe400078ec0ff */
[----:B------:R-:W-:Y:S02]  /*2610*/  SHF.R.U32.HI R0, RZ, 0x3, R3 ;  /* 0x00000003ff007819 */ /* 0x000fe40000011603 */
[----:B------:R-:W-:-:S02]  /*2620*/  IADD3 R235, R234, 0x126c0, RZ ;  /* 0x000126c0eaeb7810 */ /* 0x000fc40007ffe0ff */
[C---:B------:R-:W-:Y:S02]  /*2630*/  LOP3.LUT R224, R0.reuse, R3, R224, 0x1e, !PT ;  /* 0x0000000300e07212 */ /* 0x040fe400078e1ee0 */
[----:B------:R-:W-:Y:S02]  /*2640*/  LOP3.LUT R3, R0, R16, R3, 0x1e, !PT ;  /* 0x0000001000037212 */ /* 0x000fe400078e1e03 */
[----:B------:R-:W-:Y:S02]  /*2650*/  LOP3.LUT R0, R2, 0xfffffe00, RZ, 0xc0, !PT ;  /* 0xfffffe0002007812 */ /* 0x000fe400078ec0ff */
[----:B------:R-:W-:Y:S02]  /*2660*/  LOP3.LUT R221, R5, R221, RZ, 0xfc, !PT ;  /* 0x000000dd05dd7212 */ /* 0x000fe400078efcff */
[----:B------:R-:W-:Y:S01]  /*2670*/  LOP3.LUT R230, R3, R0, RZ, 0xfc, !PT ;  /* 0x0000000003e67212 */ /* 0x000fe200078efcff */
[----:B------:R-:W-:Y:S01]  /*2680*/  IMAD R2, R17, 0x400, R0 ;  /* 0x0000040011027824 */ /* 0x000fe200078e0200 */
[----:B------:R-:W-:Y:S01]  /*2690*/  SHF.R.U32.HI R216, RZ, 0x3, R216 ;  /* 0x00000003ffd87819 */ /* 0x000fe200000116d8 */
[----:B------:R-:W-:Y:S01]  /*26a0*/  @!P0 IMAD.SHL.U32 R0, R240, 0x10, RZ ;  /* 0x00000010f0008824 */ /* 0x000fe200078e00ff */
[----:B------:R-:W-:Y:S01]  /*26b0*/  LEA R221, R221, 0x15480, 0x1 ;  /* 0x00015480dddd7811 */ /* 0x000fe200078e08ff */
[----:B------:R-:W-:Y:S01]  /*26c0*/  IMAD.IADD R224, R2, 0x1, R224 ;  /* 0x0000000102e07824 */ /* 0x000fe200078e02e0 */
[----:B------:R-:W-:Y:S01]  /*26d0*/  IADD3 R2, R234, 0x12480, RZ ;  /* 0x00012480ea027810 */ /* 0x000fe20007ffe0ff */
[----:B------:R-:W-:Y:S01]  /*26e0*/  IMAD.SHL.U32 R217, R230, 0x2, RZ ;  /* 0x00000002e6d97824 */ /* 0x000fe200078e00ff */
[----:B------:R1:W-:Y:S01]  /*26f0*/  @!P0 LDGSTS.E.BYPASS.LTC128B.128 [R0+0x12280], [R8.64] ;  /* 0x1228000008008fae */ /* 0x0003e2000b901d5a */
[----:B------:R-:W-:Y:S01]  /*2700*/  LOP3.LUT P0, RZ, R4, 0x4, RZ, 0xc0, !PT ;  /* 0x0000000404ff7812 */ /* 0x000fe2000780c0ff */
[----:B------:R-:W-:Y:S01]  /*2710*/  IMAD.SHL.U32 R225, R224, 0x2, RZ ;  /* 0x00000002e0e17824 */ /* 0x000fe200078e00ff */
[----:B------:R-:W-:Y:S01]  /*2720*/  @P1 IADD3 R235, R2, 0x1c0, RZ ;  /* 0x000001c002eb1810 */ /* 0x000fe20007ffe0ff */
[----:B------:R-:W0:Y:S01]  /*2730*/  LDGDEPBAR ;  /* 0x00000000000079af */ /* 0x000e220000000000 */
[----:B------:R-:W-:Y:S01]  /*2740*/  LOP3.LUT P1, RZ, R4, 0x2, RZ, 0xc0, !PT ;  /* 0x0000000204ff7812 */ /* 0x000fe2000782c0ff */
[----:B------:R-:W-:Y:S01]  /*2750*/  IMAD R223, R223, 0x2, R221 ;  /* 0x00000002dfdf7824 */ /* 0x000fe200078e02dd */
[----:B------:R-:W-:Y:S01]  /*2760*/  SEL R227, R226, 0xffffffe0, !P0 ;  /* 0xffffffe0e2e37807 */ /* 0x000fe20004000000 */
[----:B------:R-:W0:Y:S01]  /*2770*/  LDGDEPBAR ;  /* 0x00000000000079af */ /* 0x000e220000000000 */
[----:B------:R-:W-:-:S02]  /*2780*/  LOP3.LUT R216, R216, R10, RZ, 0x3c, !PT ;  /* 0x0000000ad8d87212 */ /* 0x000fc400078e3cff */
[----:B------:R-:W-:Y:S01]  /*2790*/  SEL R226, R226, 0xffffffe0, !P1 ;  /* 0xffffffe0e2e27807 */ /* 0x000fe20004800000 */
[--C-:B------:R-:W-:Y:S01]  /*27a0*/  IMAD.IADD R229, R224, 0x1, R227.reuse ;  /* 0x00000001e0e57824 */ /* 0x100fe200078e02e3 */
[----:B------:R-:W-:Y:S01]  /*27b0*/  SEL R228, R228, 0xfffffff0, !P1 ;  /* 0xfffffff0e4e47807 */ /* 0x000fe20004800000 */
[----:B------:R-:W-:Y:S02]  /*27c0*/  IMAD.SHL.U32 R216, R216, 0x2, RZ ;  /* 0x00000002d8d87824 */ /* 0x000fe400078e00ff */
[----:B------:R-:W-:Y:S02]  /*27d0*/  IMAD.IADD R226, R225, 0x1, R226 ;  /* 0x00000001e1e27824 */ /* 0x000fe400078e02e2 */
[----:B------:R-:W-:Y:S02]  /*27e0*/  IMAD.IADD R233, R228, 0x1, R227 ;  /* 0x00000001e4e97824 */ /* 0x000fe400078e02e3 */
[----:B------:R-:W-:Y:S02]  /*27f0*/  IMAD.IADD R232, R224, 0x1, R228 ;  /* 0x00000001e0e87824 */ /* 0x000fe400078e02e4 */
[----:B------:R-:W-:Y:S01]  /*2800*/  IMAD.IADD R231, R228, 0x1, R229 ;  /* 0x00000001e4e77824 */ /* 0x000fe200078e02e5 */
[----:B-1----:R-:W-:-:S05]  /*2810*/  IADD3 R0, R237, 0x6080, RZ ;  /* 0x00006080ed007810 */ /* 0x002fca0007ffe0ff */
[----:B--234-:R1:W-:Y:S02]  /*2820*/  STL [R1+0x1c], R0 ;  /* 0x00001c0001007387 */ /* 0x01c3e40000100800 */
.L_x_795:
[----:B------:R-:W-:Y:S04]  /*2830*/  DEPBAR.LE SB0, 0x1 ;  /* 0x000080400000791a */ /* 0x000fe80000000000 */
[----:B------:R-:W-:Y:S01]  /*2840*/  BAR.SYNC.DEFER_BLOCKING 0x0 ;  /* 0x0000000000007b1d */ /* 0x000fe20000010000 */
[----:B-1----:R-:W-:Y:S01]  /*2850*/  IMAD.U32 R0, RZ, RZ, UR4 ;  /* 0x00000004ff007e24 */ /* 0x002fe2000f8e00ff */
[----:B------:R-:W-:Y:S01]  /*2860*/  MOV R46, UR4 ;  /* 0x00000004002e7c02 */ /* 0x000fe20008000f00 */
[----:B------:R-:W-:Y:S01]  /*2870*/  UIADD3 UR19, UR25, 0x1, URZ ;  /* 0x0000000119137890 */ /* 0x000fe2000fffe03f */
[----:B------:R-:W-:Y:S02]  /*2880*/  MOV R47, UR4 ;  /* 0x00000004002f7c02 */ /* 0x000fe40008000f00 */
[----:B------:R-:W-:Y:S01]  /*2890*/  LEA R0, R0, R224, 0xd ;  /* 0x000000e000007211 */ /* 0x000fe200078e68ff */
[----:B------:R-:W-:Y:S01]  /*28a0*/  IMAD R46, R46, 0x2000, R228 ;  /* 0x000020002e2e7824 */ /* 0x000fe200078e02e4 */
[----:B------:R-:W-:Y:S01]  /*28b0*/  MOV R40, UR4 ;  /* 0x0000000400287c02 */ /* 0x000fe20008000f00 */
[----:B------:R-:W-:Y:S01]  /*28c0*/  IMAD R153, R47, 0x2000, R233 ;  /* 0x000020002f997824 */ /* 0x000fe200078e02e9 */
[----:B------:R-:W-:Y:S01]  /*28d0*/  UISETP.GE.AND UP0, UPT, UR19, UR21, UPT ;  /* 0x000000151300728c */ /* 0x000fe2000bf06270 */
[----:B------:R-:W-:Y:S01]  /*28e0*/  IMAD.SHL.U32 R0, R0, 0x2, RZ ;  /* 0x0000000200007824 */ /* 0x000fe200078e00ff */
[CC--:B------:R-:W-:Y:S01]  /*28f0*/  IADD3 R152, R224.reuse, R46.reuse, RZ ;  /* 0x0000002ee0987210 */ /* 0x0c0fe20007ffe0ff */
[C---:B------:R-:W-:Y:S01]  /*2900*/  IMAD.IADD R153, R224.reuse, 0x1, R153 ;  /* 0x00000001e0997824 */ /* 0x040fe200078e0299 */
[--C-:B------:R-:W-:Y:S01]  /*2910*/  IADD3 R148, R224, R46, R227.reuse ;  /* 0x0000002ee0947210 */ /* 0x100fe20007ffe0e3 */
[----:B------:R-:W-:Y:S01]  /*2920*/  IMAD R40, R40, 0x2000, R227 ;  /* 0x0000200028287824 */ /* 0x000fe200078e02e3 */
[----:B------:R-:W-:Y:S01]  /*2930*/  PLOP3.LUT P1, PT, PT, PT, UP0, 0x80, 0x0 ;  /* 0x000000000000781c */ /* 0x000fe20003f2f008 */
[----:B------:R-:W-:Y:S01]  /*2940*/  IMAD.SHL.U32 R152, R152, 0x2, RZ ;  /* 0x0000000298987824 */ /* 0x000fe200078e00ff */
[----:B------:R-:W-:Y:S02]  /*2950*/  SHF.L.U32 R148, R148, 0x1, RZ ;  /* 0x0000000194947819 */ /* 0x000fe400000006ff */
[----:B------:R-:W-:Y:S02]  /*2960*/  IADD3 R40, R224, R40, RZ ;  /* 0x00000028e0287210 */ /* 0x000fe40007ffe0ff */
[----:B------:R-:W-:Y:S01]  /*2970*/  SHF.L.U32 R208, R153, 0x1, RZ ;  /* 0x0000000199d07819 */ /* 0x000fe200000006ff */
[----:B------:R-:W-:Y:S02]  /*2980*/  LDSM.16.M88.2 R2, [R218+0x80] ;  /* 0x00008000da02783b */ /* 0x000fe40000000100 */
[----:B------:R-:W-:Y:S02]  /*2990*/  IMAD.SHL.U32 R156, R40, 0x2, RZ ;  /* 0x00000002289c7824 */ /* 0x000fe400078e00ff */
        /* <DEDUP_REMOVED lines=46> */
[----:B------:R-:W-:Y:S05]  /*2c80*/  IMAD.U32 R0, RZ, RZ, UR4 ;  /* 0x00000004ff007e24 */ /* 0x000fea000f8e00ff */
[----:B------:R-:W-:Y:S02]  /*2c90*/  LEA R0, R0, R232, 0xd ;  /* 0x000000e800007211 */ /* 0x000fe400078e68ff */
[C---:B------:R-:W-:Y:S01]  /*2ca0*/  HMMA.16816.F32 R16, R148.reuse, R28, R16 ;  /* 0x0000001c9410723c */ /* 0x040fe20000001810 */
[----:B------:R-:W2:Y:S03]  /*2cb0*/  LDSM.16.M88.2 R28, [R218+0x5080] ;  /* 0x00508000da1c783b */ /* 0x000ea60000000100 */
[----:B------:R-:W-:Y:S04]  /*2cc0*/  IMAD.SHL.U32 R0, R0, 0x2, RZ ;  /* 0x0000000200007824 */ /* 0x000fe800078e00ff */
        /* <DEDUP_REMOVED lines=9> */
[----:B----4-:R-:W-:Y:S04]  /*2d60*/  MOV R0, UR4 ;  /* 0x0000000400007c02 */ /* 0x010fe80008000f00 */
[-C--:B-1----:R-:W-:Y:S04]  /*2d70*/  HMMA.16816.F32 R12, R44, R2.reuse, R12 ;  /* 0x000000022c0c723c */ /* 0x082fe8000000180c */
[----:B------:R-:W-:Y:S04]  /*2d80*/  IMAD R0, R0, 0x2000, R229 ;  /* 0x0000200000007824 */ /* 0x000fe800078e02e5 */
[C---:B------:R-:W-:Y:S01]  /*2d90*/  HMMA.16816.F32 R16, R40.reuse, R2, R16 ;  /* 0x000000022810723c */ /* 0x040fe20000001810 */
[----:B------:R-:W-:Y:S03]  /*2da0*/  LDSM.16.M88.2 R2, [R219+0x4080] ;  /* 0x00408000db02783b */ /* 0x000fe60000000100 */
[----:B------:R-:W-:Y:S04]  /*2db0*/  SHF.L.U32 R0, R0, 0x1, RZ ;  /* 0x0000000100007819 */ /* 0x000fe800000006ff */
        /* <DEDUP_REMOVED lines=8> */
[----:B-1----:R-:W-:Y:S04]  /*2e40*/  IMAD.U32 R0, RZ, RZ, UR4 ;  /* 0x00000004ff007e24 */ /* 0x002fe8000f8e00ff */
[-C--:B------:R-:W-:Y:S04]  /*2e50*/  HMMA.16816.F32 R12, R148, R32.reuse, R12 ;  /* 0x00000020940c723c */ /* 0x080fe8000000180c */
[----:B------:R-:W-:Y:S04]  /*2e60*/  LEA R0, R0, R231, 0xd ;  /* 0x000000e700007211 */ /* 0x000fe800078e68ff */
[C---:B------:R-:W-:Y:S04]  /*2e70*/  HMMA.16816.F32 R16, R48.reuse, R32, R16 ;  /* 0x000000203010723c */ /* 0x040fe80000001810 */
[----:B------:R-:W-:Y:S04]  /*2e80*/  IMAD.SHL.U32 R0, R0, 0x2, RZ ;  /* 0x0000000200007824 */ /* 0x000fe800078e00ff */
        /* <DEDUP_REMOVED lines=10> */
[----:B-1----:R-:W-:Y:S05]  /*2f30*/  MOV R0, UR4 ;  /* 0x0000000400007c02 */ /* 0x002fea0008000f00 */
[----:B------:R-:W-:Y:S02]  /*2f40*/  IMAD R0, R0, 0x40, R236 ;  /* 0x0000004000007824 */ /* 0x000fe400078e02ec */
        /* <DEDUP_REMOVED lines=18> */
[----:B---34-:R-:W3:Y:S01]  /*3070*/  LDL.64 R214, [R1+0x10] ;  /* 0x0000100001d67983 */ /* 0x018ee20000100a00 */
[----:B------:R-:W-:Y:S01]  /*3080*/  USHF.R.S32.HI UR28, URZ, 0x1f, UR19 ;  /* 0x0000001f3f1c7899 */ /* 0x000fe20008011413 */
[----:B------:R-:W-:Y:S01]  /*3090*/  IMAD.U32 R34, RZ, RZ, UR18 ;  /* 0x00000012ff227e24 */ /* 0x000fe2000f8e00ff */
[----:B------:R-:W-:Y:S01]  /*30a0*/  ULDC.64 UR6, c[0x0][0x178] ;  /* 0x00005e0000067ab9 */ /* 0x000fe20000000a00 */
[----:B------:R-:W4:Y:S01]  /*30b0*/  LDL R212, [R1+0x18] ;  /* 0x0000180001d47983 */ /* 0x000f220000100800 */
[----:B------:R-:W-:Y:S01]  /*30c0*/  UIMAD UR28, UR28, UR6, URZ ;  /* 0x000000061c1c72a4 */ /* 0x000fe2000f8e023f */
[----:B-1----:R-:W-:Y:S01]  /*30d0*/  IMAD.U32 R0, RZ, RZ, UR25 ;  /* 0x00000019ff007e24 */ /* 0x002fe2000f8e00ff */
[----:B------:R-:W-:Y:S01]  /*30e0*/  UIMAD.WIDE.U32 UR30, UR19, UR6, URZ ;  /* 0x00000006131e72a5 */ /* 0x000fe2000f8e003f */
[----:B------:R-:W5:Y:S01]  /*30f0*/  LDL R209, [R1+0x1c] ;  /* 0x00001c0001d17983 */ /* 0x000f620000100800 */
[----:B------:R-:W-:Y:S01]  /*3100*/  UIMAD UR28, UR19, UR7, UR28 ;  /* 0x00000007131c72a4 */ /* 0x000fe2000f8e021c */
[----:B------:R-:W-:Y:S01]  /*3110*/  IMAD.U32 R36, RZ, RZ, UR17 ;  /* 0x00000011ff247e24 */ /* 0x000fe2000f8e00ff */
[----:B------:R-:W-:Y:S01]  /*3120*/  @!P2 LEA R0, R0, 0x40, 0x6 ;  /* 0x000000400000a811 */ /* 0x000fe200078e30ff */
[----:B--2---:R-:W2:Y:S01]  /*3130*/  LDL.64 R210, [R1] ;  /* 0x0000000001d27983 */ /* 0x004ea20000100a00 */
[----:B------:R-:W-:Y:S01]  /*3140*/  USHF.L.U32 UR6, UR30, 0x6, URZ ;  /* 0x000000061e067899 */ /* 0x000fe2000800063f */
[----:B------:R-:W-:Y:S01]  /*3150*/  IMAD.U32 R35, RZ, RZ, UR20 ;  /* 0x00000014ff237e24 */ /* 0x000fe2000f8e00ff */
[----:B------:R-:W-:Y:S02]  /*3160*/  UIADD3 UR28, UR31, UR28, URZ ;  /* 0x0000001c1f1c7290 */ /* 0x000fe4000fffe03f */
[----:B------:R-:W-:Y:S02]  /*3170*/  UIMAD UR7, UR19, UR14, UR9 ;  /* 0x0000000e130772a4 */ /* 0x000fe4000f8e0209 */
[----:B------:R-:W-:Y:S01]  /*3180*/  IADD3 R34, P6, P5, R246, UR6, R34 ;  /* 0x00000006f6227c10 */ /* 0x000fe2000fdde022 */
[----:B------:R-:W-:Y:S03]  /*3190*/  USHF.L.U64.HI UR28, UR30, 0x6, UR28 ;  /* 0x000000061e1c7899 */ /* 0x000fe6000801021c */
[----:B------:R-:W-:Y:S03]  /*31a0*/  IADD3 R2, -R242, UR7, RZ ;  /* 0x00000007f2027c10 */ /* 0x000fe6000fffe1ff */
[----:B------:R-:W-:Y:S02]  /*31b0*/  IADD3.X R36, R250, UR28, R36, P6, P5 ;  /* 0x0000001cfa247c10 */ /* 0x000fe4000b7ea424 */
[----:B------:R-:W-:Y:S02]  /*31c0*/  IADD3 R29, P5, R246, UR6, RZ ;  /* 0x00000006f61d7c10 */ /* 0x000fe4000ffbe0ff */
[----:B------:R-:W-:Y:S02]  /*31d0*/  ISETP.LT.OR P6, PT, R2, 0x1, P4 ;  /* 0x000000010200780c */ /* 0x000fe400027c1670 */
[----:B------:R-:W-:Y:S02]  /*31e0*/  IADD3.X R31, R250, UR28, RZ, P5, !PT ;  /* 0x0000001cfa1f7c10 */ /* 0x000fe4000affe4ff */
[C---:B------:R-:W-:Y:S04]  /*31f0*/  LEA R30, P5, R29.reuse, c[0x0][0x160], 0x1 ;  /* 0x000058001d1e7a11 */ /* 0x040fe800078a08ff */
[----:B------:R-:W-:Y:S02]  /*3200*/  LEA.HI.X R31, R29, c[0x0][0x164], R31, 0x1, P5 ;  /* 0x000059001d1f7a11 */ /* 0x000fe400028f0c1f */
[----:B------:R-:W-:Y:S02]  /*3210*/  ISETP.LT.OR P5, PT, R2, 0x1, P3 ;  /* 0x000000010200780c */ /* 0x000fe40001fa1670 */
[C---:B---3--:R-:W-:Y:S04]  /*3220*/  @!P2 IADD3 R3, P1, R0.reuse, R214, RZ ;  /* 0x000000d60003a210 */ /* 0x048fe80007f3e0ff */
[----:B----4-:R-:W-:Y:S02]  /*3230*/  @!P2 LEA.HI.X.SX32 R0, R0, R212, 0x1, P1 ;  /* 0x000000d40000a211 */ /* 0x010fe400008f0eff */
[C---:B------:R-:W-:Y:S04]  /*3240*/  @!P2 LEA R32, P1, R3.reuse, c[0x0][0x258], 0x2 ;  /* 0x000096000320aa11 */ /* 0x040fe800078210ff */
[----:B------:R-:W-:Y:S01]  /*3250*/  @!P2 LEA.HI.X R33, R3, c[0x0][0x25c], R0, 0x2, P1 ;  /* 0x000097000321aa11 */ /* 0x000fe200008f1400 */
[----:B-----5:R-:W-:Y:S01]  /*3260*/  IMAD R0, R35, 0x4000, R209 ;  /* 0x0000400023007824 */ /* 0x020fe200078e02d1 */
[C---:B------:R-:W-:Y:S04]  /*3270*/  LEA R28, P1, R34.reuse, c[0x0][0x160], 0x1 ;  /* 0x00005800221c7a11 */ /* 0x040fe800078208ff */
[----:B------:R-:W-:Y:S01]  /*3280*/  @!PT LDS RZ, [RZ] ;  /* 0x00000000fffff984 */ /* 0x000fe20000000800 */
[----:B------:R-:W-:Y:S01]  /*3290*/  @!PT LDS RZ, [RZ] ;  /* 0x00000000fffff984 */ /* 0x000fe20000000800 */
[----:B------:R-:W-:Y:S01]  /*32a0*/  @!PT LDS RZ, [RZ] ;  /* 0x00000000fffff984 */ /* 0x000fe20000000800 */
[----:B------:R1:W-:Y:S01]  /*32b0*/  LDGSTS.E.BYPASS.LTC128B.128 [R0], [R30.64], !P6 ;  /* 0x000000001e007fae */ /* 0x0003e2000f101d5a */
[----:B------:R-:W-:Y:S02]  /*32c0*/  LEA.HI.X R29, R34, c[0x0][0x164], R36, 0x1, P1 ;  /* 0x00005900221d7a11 */ /* 0x000fe400008f0c24 */
[C---:B------:R-:W-:Y:S01]  /*32d0*/  ISETP.LT.OR P1, PT, R2.reuse, 0x21, P4 ;  /* 0x000000210200780c */ /* 0x040fe20002721670 */
[----:B------:R1:W-:Y:S01]  /*32e0*/  LDGSTS.E.BYPASS.LTC128B.128 [R0+0x2000], [R30.64+0x80], !P5 ;  /* 0x020000801e007fae */ /* 0x0003e2000e901d5a */
[----:B------:R-:W-:Y:S01]  /*32f0*/  ISETP.LT.OR P6, PT, R2, 0x21, P3 ;  /* 0x000000210200780c */ /* 0x000fe20001fc1670 */
[----:B------:R-:W-:Y:S04]  /*3300*/  IMAD.U32 R2, RZ, RZ, UR20 ;  /* 0x00000014ff027e24 */ /* 0x000fe8000f8e00ff */
[----:B--2---:R-:W-:Y:S04]  /*3310*/  @!P2 IMAD R2, R2, 0x40, R210 ;  /* 0x000000400202a824 */ /* 0x004fe800078e02d2 */
[----:B------:R-:W-:Y:S02]  /*3320*/  @!P2 IMAD.SHL.U32 R2, R2, 0x4, RZ ;  /* 0x000000040202a824 */ /* 0x000fe400078e00ff */
[----:B------:R1:W-:Y:S04]  /*3330*/  LDGSTS.E.BYPASS.LTC128B.128 [R0+0x1000], [R28.64], !P1 ;  /* 0x010000001c007fae */ /* 0x0003e8000c901d5a */
[----:B------:R1:W-:Y:S04]  /*3340*/  LDGSTS.E.BYPASS.LTC128B.128 [R0+0x3000], [R28.64+0x80], !P6 ;  /* 0x030000801c007fae */ /* 0x0003e8000f101d5a */
[----:B------:R1:W-:Y:S02]  /*3350*/  @!P2 LDGSTS.E.BYPASS.LTC128B.128 [R2+0x12080], [R32.64] ;  /* 0x120800002002afae */ /* 0x0003e4000b901d5a */
.L_x_793:
[-C--:B-1-34-:R-:W-:Y:S01]  /*3360*/  HMMA.16816.F32 R28, R44, R160.reuse, RZ ;  /* 0x000000a02c1c723c */ /* 0x09afe200000018ff */
[----:B------:R-:W0:Y:S01]  /*3370*/  LDGDEPBAR ;  /* 0x00000000000079af */ /* 0x000e220000000000 */
[----:B------:R-:W-:Y:S02]  /*3380*/  UIMAD UR6, UR24, UR10, UR8 ;  /* 0x0000000a180672a4 */ /* 0x000fe4000f8e0208 */
[----:B------:R-:W-:Y:S02]  /*3390*/  IMAD.MOV.U32 R0, RZ, RZ, -0x40 ;  /* 0xffffffc0ff007424 */ /* 0x000fe400078e00ff */
[----:B------:R-:W-:Y:S02]  /*33a0*/  ULEA UR6, UR25, UR6, 0x6 ;  /* 0x0000000619067291 */ /* 0x000fe4000f8e303f */
[C---:B------:R-:W-:Y:S02]  /*33b0*/  HMMA.16816.F32 R32, R48.reuse, R160, RZ ;  /* 0x000000a03020723c */ /* 0x040fe400000018ff */
[----:B------:R-:W-:Y:S02]  /*33c0*/  UIADD3 UR6, UR6, -UR5, UR13 ;  /* 0x8000000506067290 */ /* 0x000fe4000fffe00d */
[----:B------:R-:W-:Y:S04]  /*33d0*/  SEL R0, R0, 0x40, P0 ;  /* 0x0000004000007807 */ /* 0x000fe80000000000 */
[-C--:B------:R-:W-:Y:S01]  /*33e0*/  HMMA.16816.F32 R36, R48, R162.reuse, RZ ;  /* 0x000000a23024723c */ /* 0x080fe200000018ff */
[----:B------:R-:W-:Y:S03]  /*33f0*/  IMAD.IADD R2, R225, 0x1, R0 ;  /* 0x00000001e1027824 */ /* 0x000fe600078e0200 */
[----:B------:R-:W-:Y:S01]  /*3400*/  IMAD.IADD R0, R0, 0x1, R226 ;  /* 0x0000000100007824 */ /* 0x000fe200078e02e2 */
[----:B------:R-:W-:Y:S03]  /*3410*/  IADD3 R3, -R251, UR6, R236 ;  /* 0x00000006fb037c10 */ /* 0x000fe6000fffe1ec */
[C---:B------:R-:W-:Y:S08]  /*3420*/  HMMA.16816.F32 R40, R44.reuse, R162, RZ ;  /* 0x000000a22c28723c */ /* 0x040ff000000018ff */
[-C--:B------:R-:W-:Y:S08]  /*3430*/  HMMA.16816.F32 R44, R44, R164.reuse, RZ ;  /* 0x000000a42c2c723c */ /* 0x080ff000000018ff */
[----:B------:R-:W-:Y:S08]  /*3440*/  HMMA.16816.F32 R48, R48, R164, RZ ;  /* 0x000000a43030723c */ /* 0x000ff000000018ff */
[-C--:B------:R-:W-:Y:S08]  /*3450*/  HMMA.16816.F32 R28, R148, R166.reuse, R28 ;  /* 0x000000a6941c723c */ /* 0x080ff0000000181c */
[C---:B------:R-:W-:Y:S08]  /*3460*/  HMMA.16816.F32 R32, R152.reuse, R166, R32 ;  /* 0x000000a69820723c */ /* 0x040ff00000001820 */
        /* <DEDUP_REMOVED lines=37> */
[----:B------:R3:W4:Y:S03]  /*36c0*/  LDSM.16.M88.4 R152, [R2+0x11080] ;  /* 0x011080000298783b */ /* 0x0007260000000200 */
[----:B---3--:R-:W-:Y:S04]  /*36d0*/  IMNMX R2, R238, R3, PT ;  /* 0x00000003ee027217 */ /* 0x008fe80003800200 */
[----:B------:R-:W-:Y:S04]  /*36e0*/  ISETP.GT.AND P1, PT, R2, RZ, PT ;  /* 0x000000ff0200720c */ /* 0x000fe80003f24270 */
[----:B------:R-:W-:Y:S01]  /*36f0*/  FSEL R4, R4, -INF , P1 ;  /* 0xff80000004047808 */ /* 0x000fe20000800000 */
[-C--:B-1----:R-:W-:Y:S05]  /*3700*/  HMMA.16816.F32 R28, R148, R196.reuse, R28 ;  /* 0x000000c4941c723c */ /* 0x082fea000000181c */
[----:B------:R-:W-:Y:S01]  /*3710*/  ISETP.GT.AND P1, PT, R2, 0x1, PT ;  /* 0x000000010200780c */ /* 0x000fe20003f24270 */
[--C-:B------:R-:W-:Y:S02]  /*3720*/  FFMA.FTZ R212, R4, c[0x0][0x29c], -R156.reuse ;  /* 0x0000a70004d47a23 */ /* 0x100fe4000001089c */
[C---:B----4-:R-:W-:Y:S04]  /*3730*/  HMMA.16816.F32 R32, R152.reuse, R196, R32 ;  /* 0x000000c49820723c */ /* 0x050fe80000001820 */
[----:B------:R-:W-:Y:S01]  /*3740*/  FSEL R5, R5, -INF , P1 ;  /* 0xff80000005057808 */ /* 0x000fe20000800000 */
[----:B------:R-:W-:Y:S01]  /*3750*/  MUFU.EX2 R212, R212 ;  /* 0x000000d400d47308 */ /* 0x000fe20000000800 */
[----:B------:R-:W-:Y:S02]  /*3760*/  ISETP.GT.AND P1, PT, R2, 0x20, PT ;  /* 0x000000200200780c */ /* 0x000fe40003f24270 */
[-C--:B------:R-:W-:Y:S04]  /*3770*/  HMMA.16816.F32 R36, R152, R198.reuse, R36 ;  /* 0x000000c69824723c */ /* 0x080fe80000001824 */
[----:B------:R-:W-:Y:S01]  /*3780*/  FSEL R16, R16, -INF , P1 ;  /* 0xff80000010107808 */ /* 0x000fe20000800000 */
[--C-:B------:R-:W-:Y:S01]  /*3790*/  FFMA.FTZ R211, R5, c[0x0][0x29c], -R156.reuse ;  /* 0x0000a70005d37a23 */ /* 0x100fe2000001089c */
[----:B------:R-:W-:Y:S02]  /*37a0*/  ISETP.GT.AND P1, PT, R2, 0x21, PT ;  /* 0x000000210200780c */ /* 0x000fe40003f24270 */
[C---:B------:R-:W-:Y:S03]  /*37b0*/  HMMA.16816.F32 R40, R148.reuse, R198, R40 ;  /* 0x000000c69428723c */ /* 0x040fe60000001828 */
[----:B------:R-:W-:Y:S01]  /*37c0*/  MUFU.EX2 R211, R211 ;  /* 0x000000d300d37308 */ /* 0x000fe20000000800 */
[----:B------:R-:W-:Y:S01]  /*37d0*/  FSEL R17, R17, -INF , P1 ;  /* 0xff80000011117808 */ /* 0x000fe20000800000 */
[--C-:B------:R-:W-:Y:S01]  /*37e0*/  FFMA.FTZ R210, R16, c[0x0][0x29c], -R156.reuse ;  /* 0x0000a70010d27a23 */ /* 0x100fe2000001089c */
[----:B------:R-:W-:Y:S02]  /*37f0*/  ISETP.GT.AND P1, PT, R2, 0x40, PT ;  /* 0x000000400200780c */ /* 0x000fe40003f24270 */
[-C--:B------:R-:W-:Y:S04]  /*3800*/  HMMA.16816.F32 R44, R148, R200.reuse, R44 ;  /* 0x000000c8942c723c */ /* 0x080fe8000000182c */
[----:B------:R-:W-:Y:S01]  /*3810*/  FSEL R20, R20, -INF , P1 ;  /* 0xff80000014147808 */ /* 0x000fe20000800000 */
[--C-:B------:R-:W-:Y:S01]  /*3820*/  FFMA.FTZ R209, R17, c[0x0][0x29c], -R156.reuse ;  /* 0x0000a70011d17a23 */ /* 0x100fe2000001089c */
[----:B------:R-:W-:Y:S01]  /*3830*/  ISETP.GT.AND P1, PT, R2, 0x41, PT ;  /* 0x000000410200780c */ /* 0x000fe20003f24270 */
[----:B------:R-:W-:Y:S01]  /*3840*/  MUFU.EX2 R210, R210 ;  /* 0x000000d200d27308 */ /* 0x000fe20000000800 */
[----:B------:R-:W-:Y:S04]  /*3850*/  HMMA.16816.F32 R48, R152, R200, R48 ;  /* 0x000000c89830723c */ /* 0x000fe80000001830 */
[----:B------:R-:W-:Y:S01]  /*3860*/  IADD3 R2, R3, 0x8, RZ ;  /* 0x0000000803027810 */ /* 0x000fe20007ffe0ff */
[--C-:B------:R-:W-:Y:S01]  /*3870*/  FFMA.FTZ R208, R20, c[0x0][0x29c], -R156.reuse ;  /* 0x0000a70014d07a23 */ /* 0x100fe2000001089c */
[----:B------:R-:W-:Y:S02]  /*3880*/  FSEL R21, R21, -INF , P1 ;  /* 0xff80000015157808 */ /* 0x000fe40000800000 */
[----:B------:R-:W-:Y:S01]  /*3890*/  IMNMX R2, R238, R2, PT ;  /* 0x00000002ee027217 */ /* 0x000fe20003800200 */
[----:B------:R-:W-:Y:S03]  /*38a0*/  MUFU.EX2 R209, R209 ;  /* 0x000000d100d17308 */ /* 0x000fe60000000800 */
[----:B------:R-:W-:Y:S01]  /*38b0*/  ISETP.GT.AND P1, PT, R2, RZ, PT ;  /* 0x000000ff0200720c */ /* 0x000fe20003f24270 */
[----:B------:R-:W-:Y:S03]  /*38c0*/  FFMA.FTZ R156, R21, c[0x0][0x29c], -R156 ;  /* 0x0000a700159c7a23 */ /* 0x000fe6000001089c */
[----:B------:R-:W-:Y:S02]  /*38d0*/  FSEL R6, R6, -INF , P1 ;  /* 0xff80000006067808 */ /* 0x000fe40000800000 */
[----:B------:R-:W-:Y:S01]  /*38e0*/  ISETP.GT.AND P1, PT, R2, 0x1, PT ;  /* 0x000000010200780c */ /* 0x000fe20003f24270 */
[----:B------:R-:W-:Y:S02]  /*38f0*/  MUFU.EX2 R208, R208 ;  /* 0x000000d000d07308 */ /* 0x000fe40000000800 */
[--C-:B------:R-:W-:Y:S01]  /*3900*/  FFMA.FTZ R21, R6, c[0x0][0x29c], -R157.reuse ;  /* 0x0000a70006157a23 */ /* 0x100fe2000001089d */
[----:B------:R-:W-:Y:S02]  /*3910*/  FSEL R7, R7, -INF , P1 ;  /* 0xff80000007077808 */ /* 0x000fe40000800000 */
[----:B------:R-:W-:Y:S03]  /*3920*/  ISETP.GT.AND P1, PT, R2, 0x20, PT ;  /* 0x000000200200780c */ /* 0x000fe60003f24270 */
[--C-:B------:R-:W-:Y:S01]  /*3930*/  FFMA.FTZ R20, R7, c[0x0][0x29c], -R157.reuse ;  /* 0x0000a70007147a23 */ /* 0x100fe2000001089d */
[----:B------:R-:W-:Y:S01]  /*3940*/  FSEL R18, R18, -INF , P1 ;  /* 0xff80000012127808 */ /* 0x000fe20000800000 */
[----:B------:R-:W1:Y:S01]  /*3950*/  LDSM.16.M88.4 R4, [R0+0x10080] ;  /* 0x010080000004783b */ /* 0x000e620000000200 */
[----:B------:R-:W-:Y:S01]  /*3960*/  ISETP.GT.AND P1, PT, R2, 0x21, PT ;  /* 0x000000210200780c */ /* 0x000fe20003f24270 */
[----:B------:R-:W3:Y:S02]  /*3970*/  MUFU.EX2 R156, R156 ;  /* 0x0000009c009c7308 */ /* 0x000ee40000000800 */
[--C-:B------:R-:W-:Y:S01]  /*3980*/  FFMA.FTZ R214, R18, c[0x0][0x29c], -R157.reuse ;  /* 0x0000a70012d67a23 */ /* 0x100fe2000001089d */
[----:B------:R-:W-:Y:S02]  /*3990*/  FSEL R19, R19, -INF , P1 ;  /* 0xff80000013137808 */ /* 0x000fe40000800000 */
[----:B------:R-:W-:Y:S03]  /*39a0*/  ISETP.GT.AND P1, PT, R2, 0x40, PT ;  /* 0x000000400200780c */ /* 0x000fe60003f24270 */
[--C-:B------:R-:W-:Y:S01]  /*39b0*/  FFMA.FTZ R213, R19, c[0x0][0x29c], -R157.reuse ;  /* 0x0000a70013d57a23 */ /* 0x100fe2000001089d */
[----:B------:R-:W-:Y:S01]  /*39c0*/  FSEL R22, R22, -INF , P1 ;  /* 0xff80000016167808 */ /* 0x000fe20000800000 */
[----:B------:R4:W5:Y:S01]  /*39d0*/  LDSM.16.M88.4 R16, [R0+0x11080] ;  /* 0x011080000010783b */ /* 0x0009620000000200 */
[----:B------:R-:W-:Y:S01]  /*39e0*/  ISETP.GT.AND P1, PT, R2, 0x41, PT ;  /* 0x000000410200780c */ /* 0x000fe20003f24270 */
[----:B------:R-:W-:Y:S01]  /*39f0*/  MUFU.EX2 R214, R214 ;  /* 0x000000d600d67308 */ /* 0x000fe20000000800 */
[----:B------:R-:W-:Y:S01]  /*3a00*/  IADD3 R2, R3, 0x20, RZ ;  /* 0x0000002003027810 */ /* 0x000fe20007ffe0ff */
[--C-:B------:R-:W-:Y:S01]  /*3a10*/  FFMA.FTZ R22, R22, c[0x0][0x29c], -R157.reuse ;  /* 0x0000a70016167a23 */ /* 0x100fe2000001089d */
[----:B------:R-:W-:Y:S02]  /*3a20*/  FSEL R23, R23, -INF , P1 ;  /* 0xff80000017177808 */ /* 0x000fe40000800000 */
[----:B------:R-:W-:Y:S03]  /*3a30*/  IMNMX R2, R238, R2, PT ;  /* 0x00000002ee027217 */ /* 0x000fe60003800200 */
[----:B------:R-:W-:Y:S01]  /*3a40*/  FFMA.FTZ R157, R23, c[0x0][0x29c], -R157 ;  /* 0x0000a700179d7a23 */ /* 0x000fe2000001089d */
[C---:B------:R-:W-:Y:S01]  /*3a50*/  ISETP.GT.AND P1, PT, R2.reuse, RZ, PT ;  /* 0x000000ff0200720c */ /* 0x040fe20003f24270 */
[----:B------:R-:W-:Y:S01]  /*3a60*/  MUFU.EX2 R213, R213 ;  /* 0x000000d500d57308 */ /* 0x000fe20000000800 */
[----:B------:R-:W-:Y:S02]  /*3a70*/  ISETP.GT.AND P6, PT, R2, 0x41, PT ;  /* 0x000000410200780c */ /* 0x000fe40003fc4270 */
[----:B------:R-:W-:Y:S02]  /*3a80*/  FSEL R8, R8, -INF , P1 ;  /* 0xff80000008087808 */ /* 0x000fe40000800000 */
[----:B------:R-:W-:Y:S02]  /*3a90*/  ISETP.GT.AND P1, PT, R2, 0x1, PT ;  /* 0x000000010200780c */ /* 0x000fe40003f24270 */
[----:B---3--:R-:W-:Y:S01]  /*3aa0*/  F2FP.PACK_AB R23, R156, R208 ;  /* 0x000000d09c17723e */ /* 0x008fe200000000ff */
[--C-:B------:R-:W-:Y:S01]  /*3ab0*/  FFMA.FTZ R150, R8, c[0x0][0x29c], -R158.reuse ;  /* 0x0000a70008967a23 */ /* 0x100fe2000001089e */
[----:B------:R-:W-:Y:S01]  /*3ac0*/  FSEL R9, R9, -INF , P1 ;  /* 0xff80000009097808 */ /* 0x000fe20000800000 */
[----:B------:R-:W3:Y:S01]  /*3ad0*/  LDS R8, [R236.X4+0x12280] ;  /* 0x01228000ec087984 */ /* 0x000ee20000004800 */
[----:B------:R-:W-:Y:S01]  /*3ae0*/  ISETP.GT.AND P1, PT, R2, 0x20, PT ;  /* 0x000000200200780c */ /* 0x000fe20003f24270 */
[----:B------:R-:W-:Y:S01]  /*3af0*/  MUFU.EX2 R151, R22 ;  /* 0x0000001600977308 */ /* 0x000fe20000000800 */
[----:B----4-:R-:W-:Y:S01]  /*3b00*/  IADD3 R0, R3, 0x28, RZ ;  /* 0x0000002803007810 */ /* 0x010fe20007ffe0ff */
[--C-:B------:R-:W-:Y:S01]  /*3b10*/  FFMA.FTZ R149, R9, c[0x0][0x29c], -R158.reuse ;  /* 0x0000a70009957a23 */ /* 0x100fe2000001089e */
[----:B------:R-:W-:Y:S01]  /*3b20*/  FSEL R12, R12, -INF , P1 ;  /* 0xff8000000c0c7808 */ /* 0x000fe20000800000 */
[-C--:B-1----:R-:W-:Y:S01]  /*3b30*/  HMMA.16816.F32 R28, R4, R202.reuse, R28 ;  /* 0x000000ca041c723c */ /* 0x082fe2000000181c */
[----:B------:R-:W1:Y:S04]  /*3b40*/  LDS R3, [R236.X4+0x122a0] ;  /* 0x0122a000ec037984 */ /* 0x000e680000004800 */
[----:B------:R-:W-:Y:S01]  /*3b50*/  FFMA.FTZ R12, R12, c[0x0][0x29c], -R158 ;  /* 0x0000a7000c0c7a23 */ /* 0x000fe2000001089e */
[----:B------:R-:W-:Y:S01]  /*3b60*/  ISETP.GT.AND P1, PT, R2, 0x21, PT ;  /* 0x000000210200780c */ /* 0x000fe20003f24270 */
[----:B------:R-:W-:Y:S01]  /*3b70*/  MUFU.EX2 R150, R150 ;  /* 0x0000009600967308 */ /* 0x000fe20000000800 */
[----:B------:R-:W-:Y:S01]  /*3b80*/  IMNMX R0, R238, R0, PT ;  /* 0x00000000ee007217 */ /* 0x000fe20003800200 */
[C---:B-----5:R-:W-:Y:S04]  /*3b90*/  HMMA.16816.F32 R32, R16.reuse, R202, R32 ;  /* 0x000000ca1020723c */ /* 0x060fe80000001820 */
[C---:B------:R-:W-:Y:S04]  /*3ba0*/  ISETP.GT.AND P5, PT, R0.reuse, RZ, PT ;  /* 0x000000ff0000720c */ /* 0x040fe80003fa4270 */
[----:B------:R4:W-:Y:S01]  /*3bb0*/  MUFU.EX2 R148, R12 ;  /* 0x0000000c00947308 */ /* 0x0009e20000000800 */
[----:B------:R-:W-:Y:S01]  /*3bc0*/  FSEL R25, R25, -INF , P6 ;  /* 0xff80000019197808 */ /* 0x000fe20003000000 */
[-C--:B------:R-:W-:Y:S03]  /*3bd0*/  HMMA.16816.F32 R36, R16, R204.reuse, R36 ;  /* 0x000000cc1024723c */ /* 0x080fe60000001824 */
[----:B------:R-:W-:Y:S02]  /*3be0*/  ISETP.GT.AND P6, PT, R0, 0x21, PT ;  /* 0x000000210000780c */ /* 0x000fe40003fc4270 */
[----:B------:R-:W-:Y:S03]  /*3bf0*/  FSEL R10, R10, -INF , P5 ;  /* 0xff8000000a0a7808 */ /* 0x000fe60002800000 */
[----:B------:R-:W-:Y:S01]  /*3c00*/  MUFU.EX2 R149, R149 ;  /* 0x0000009500957308 */ /* 0x000fe20000000800 */
[C---:B------:R-:W-:Y:S04]  /*3c10*/  HMMA.16816.F32 R40, R4.reuse, R204, R40 ;  /* 0x000000cc0428723c */ /* 0x040fe80000001828 */
[----:B------:R-:W-:Y:S01]  /*3c20*/  ISETP.GT.AND P5, PT, R0, 0x40, PT ;  /* 0x000000400000780c */ /* 0x000fe20003fa4270 */
[----:B---3--:R-:W-:Y:S01]  /*3c30*/  FADD.FTZ R28, R28, -R8 ;  /* 0x800000081c1c7221 */ /* 0x008fe20000010000 */
[----:B------:R-:W-:Y:S02]  /*3c40*/  FSEL R15, R15, -INF , P6 ;  /* 0xff8000000f0f7808 */ /* 0x000fe40003000000 */
[-C--:B------:R-:W-:Y:S01]  /*3c50*/  HMMA.16816.F32 R44, R4, R206.reuse, R44 ;  /* 0x000000ce042c723c */ /* 0x080fe2000000182c */
[----:B------:R-:W3:Y:S03]  /*3c60*/  MUFU.EX2 R21, R21 ;  /* 0x0000001500157308 */ /* 0x000ee60000000800 */
[----:B------:R-:W-:Y:S01]  /*3c70*/  FSEL R26, R26, -INF , P5 ;  /* 0xff8000001a1a7808 */ /* 0x000fe20002800000 */
[----:B------:R-:W-:Y:S01]  /*3c80*/  FFMA.FTZ R15, R15, c[0x0][0x29c], -R159 ;  /* 0x0000a7000f0f7a23 */ /* 0x000fe2000001089f */
[----:B----4-:R-:W-:Y:S01]  /*3c90*/  FSEL R12, R13, -INF , P1 ;  /* 0xff8000000d0c7808 */ /* 0x010fe20000800000 */
[----:B-1----:R-:W-:Y:S01]  /*3ca0*/  FADD.FTZ R30, R30, -R3 ;  /* 0x800000031e1e7221 */ /* 0x002fe20000010000 */
[----:B------:R-:W-:Y:S03]  /*3cb0*/  HMMA.16816.F32 R48, R16, R206, R48 ;  /* 0x000000ce1030723c */ /* 0x000fe60000001830 */
[----:B------:R-:W1:Y:S01]  /*3cc0*/  MUFU.EX2 R20, R20 ;  /* 0x0000001400147308 */ /* 0x000e620000000800 */
[----:B------:R-:W-:Y:S01]  /*3cd0*/  ISETP.GT.AND P1, PT, R2, 0x40, PT ;  /* 0x000000400200780c */ /* 0x000fe20003f24270 */
[--C-:B------:R-:W-:Y:S01]  /*3ce0*/  FFMA.FTZ R6, R26, c[0x0][0x29c], -R159.reuse ;  /* 0x0000a7001a067a23 */ /* 0x100fe2000001089f */
[----:B------:R-:W4:Y:S01]  /*3cf0*/  LDS R2, [R236.X4+0x12300] ;  /* 0x01230000ec027984 */ /* 0x000f220000004800 */
[----:B------:R-:W-:Y:S01]  /*3d00*/  FFMA.FTZ R12, R12, c[0x0][0x29c], -R158 ;  /* 0x0000a7000c0c7a23 */ /* 0x000fe2000001089e */
[----:B------:R-:W-:Y:S01]  /*3d10*/  FSEL R9, R24, -INF , P1 ;  /* 0xff80000018097808 */ /* 0x000fe20000800000 */
[--C-:B------:R-:W-:Y:S01]  /*3d20*/  FADD.FTZ R29, R29, -R8.reuse ;  /* 0x800000081d1d7221 */ /* 0x100fe20000010000 */
[----:B------:R-:W-:Y:S02]  /*3d30*/  ISETP.GT.AND P1, PT, R0, 0x1, PT ;  /* 0x000000010000780c */ /* 0x000fe40003f24270 */
[----:B------:R-:W-:Y:S01]  /*3d40*/  FADD.FTZ R40, R40, -R8 ;  /* 0x8000000828287221 */ /* 0x000fe20000010000 */
[----:B------:R-:W5:Y:S01]  /*3d50*/  MUFU.EX2 R12, R12 ;  /* 0x0000000c000c7308 */ /* 0x000f620000000800 */
[----:B------:R-:W-:Y:S01]  /*3d60*/  FSEL R11, R11, -INF , P1 ;  /* 0xff8000000b0b7808 */ /* 0x000fe20000800000 */
[--C-:B------:R-:W-:Y:S01]  /*3d70*/  FFMA.FTZ R9, R9, c[0x0][0x29c], -R158.reuse ;  /* 0x0000a70009097a23 */ /* 0x100fe2000001089e */
[----:B------:R-:W-:Y:S01]  /*3d80*/  ISETP.GT.AND P1, PT, R0, 0x20, PT ;  /* 0x000000200000780c */ /* 0x000fe20003f24270 */
[----:B------:R-:W-:Y:S01]  /*3d90*/  FFMA.FTZ R158, R25, c[0x0][0x29c], -R158 ;  /* 0x0000a700199e7a23 */ /* 0x000fe2000001089e */
[----:B------:R-:W-:Y:S01]  /*3da0*/  F2FP.PACK_AB R25, R211, R212 ;  /* 0x000000d4d319723e */ /* 0x000fe200000000ff */
[--C-:B------:R-:W-:Y:S01]  /*3db0*/  FFMA.FTZ R5, R11, c[0x0][0x29c], -R159.reuse ;  /* 0x0000a7000b057a23 */ /* 0x100fe2000001089f */
[----:B------:R-:W-:Y:S01]  /*3dc0*/  FSEL R14, R14, -INF , P1 ;  /* 0xff8000000e0e7808 */ /* 0x000fe20000800000 */
[----:B---3--:R-:W-:Y:S01]  /*3dd0*/  FMUL.FTZ R30, R21, R30 ;  /* 0x0000001e151e7220 */ /* 0x008fe20000410000 */
[----:B------:R-:W-:Y:S01]  /*3de0*/  ISETP.GT.AND P1, PT, R0, 0x41, PT ;  /* 0x000000410000780c */ /* 0x000fe20003f24270 */
[--C-:B------:R-:W-:Y:S01]  /*3df0*/  FFMA.FTZ R0, R10, c[0x0][0x29c], -R159.reuse ;  /* 0x0000a7000a007a23 */ /* 0x100fe2000001089f */
[----:B------:R-:W-:Y:S01]  /*3e00*/  MUFU.EX2 R26, R5 ;  /* 0x00000005001a7308 */ /* 0x000fe20000000800 */
[----:B------:R-:W-:Y:S01]  /*3e10*/  FFMA.FTZ R14, R14, c[0x0][0x29c], -R159 ;  /* 0x0000a7000e0e7a23 */ /* 0x000fe2000001089f */
[----:B------:R-:W-:Y:S01]  /*3e20*/  FSEL R4, R27, -INF , P1 ;  /* 0xff8000001b047808 */ /* 0x000fe20000800000 */
[--C-:B------:R-:W-:Y:S01]  /*3e30*/  FADD.FTZ R41, R41, -R8.reuse ;  /* 0x8000000829297221 */ /* 0x100fe20000010000 */
[----:B-1----:R-:W-:Y:S01]  /*3e40*/  F2FP.PACK_AB R21, R20, R21 ;  /* 0x000000151415723e */ /* 0x002fe200000000ff */
[--C-:B------:R-:W-:Y:S01]  /*3e50*/  FADD.FTZ R44, R44, -R8.reuse ;  /* 0x800000082c2c7221 */ /* 0x100fe20000010000 */
[----:B------:R-:W-:Y:S01]  /*3e60*/  F2FP.PACK_AB R24, R209, R210 ;  /* 0x000000d2d118723e */ /* 0x000fe200000000ff */
[----:B------:R-:W-:Y:S01]  /*3e70*/  FADD.FTZ R45, R45, -R8 ;  /* 0x800000082d2d7221 */ /* 0x000fe20000010000 */
[----:B------:R-:W-:Y:S01]  /*3e80*/  F2FP.PACK_AB R8, R149, R150 ;  /* 0x000000969508723e */ /* 0x000fe200000000ff */
[--C-:B------:R-:W-:Y:S01]  /*3e90*/  FADD.FTZ R47, R47, -R3.reuse ;  /* 0x800000032f2f7221 */ /* 0x100fe20000010000 */
[----:B------:R1:W3:Y:S01]  /*3ea0*/  MUFU.EX2 R27, R0 ;  /* 0x00000000001b7308 */ /* 0x0002e20000000800 */
[--C-:B------:R-:W-:Y:S01]  /*3eb0*/  FADD.FTZ R31, R31, -R3.reuse ;  /* 0x800000031f1f7221 */ /* 0x100fe20000010000 */
[----:B------:R-:W-:Y:S01]  /*3ec0*/  PLOP3.LUT P1, PT, PT, PT, UP0, 0x80, 0x0 ;  /* 0x000000000000781c */ /* 0x000fe20003f2f008 */
[--C-:B------:R-:W-:Y:S01]  /*3ed0*/  FADD.FTZ R42, R42, -R3.reuse ;  /* 0x800000032a2a7221 */ /* 0x100fe20000010000 */
[----:B-----5:R-:W-:Y:S01]  /*3ee0*/  F2FP.PACK_AB R7, R12, R148 ;  /* 0x000000940c07723e */ /* 0x020fe200000000ff */
[--C-:B------:R-:W-:Y:S02]  /*3ef0*/  FADD.FTZ R43, R43, -R3.reuse ;  /* 0x800000032b2b7221 */ /* 0x100fe40000010000 */
[----:B------:R-:W-:Y:S02]  /*3f00*/  FADD.FTZ R46, R46, -R3 ;  /* 0x800000032e2e7221 */ /* 0x000fe40000010000 */
[----:B------:R-:W-:Y:S01]  /*3f10*/  FFMA.FTZ R159, R4, c[0x0][0x29c], -R159 ;  /* 0x0000a700049f7a23 */ /* 0x000fe2000001089f */
[----:B------:R5:W-:Y:S01]  /*3f20*/  MUFU.EX2 R22, R14 ;  /* 0x0000000e00167308 */ /* 0x000be20000000800 */
[----:B------:R-:W-:Y:S02]  /*3f30*/  FMUL.FTZ R28, R212, R28 ;  /* 0x0000001cd41c7220 */ /* 0x000fe40000410000 */
[--C-:B----4-:R-:W-:Y:S02]  /*3f40*/  FADD.FTZ R33, R33, -R2.reuse ;  /* 0x8000000221217221 */ /* 0x110fe40000010000 */
[--C-:B------:R-:W-:Y:S02]  /*3f50*/  FADD.FTZ R37, R37, -R2.reuse ;  /* 0x8000000225257221 */ /* 0x100fe40000010000 */
[--C-:B------:R-:W-:Y:S02]  /*3f60*/  FADD.FTZ R49, R49, -R2.reuse ;  /* 0x8000000231317221 */ /* 0x100fe40000010000 */
[--C-:B------:R-:W-:Y:S01]  /*3f70*/  FADD.FTZ R32, R32, -R2.reuse ;  /* 0x8000000220207221 */ /* 0x100fe20000010000 */
[----:B------:R-:W4:Y:S01]  /*3f80*/  MUFU.EX2 R16, R15 ;  /* 0x0000000f00107308 */ /* 0x000f220000000800 */
[--C-:B------:R-:W-:Y:S02]  /*3f90*/  FADD.FTZ R36, R36, -R2.reuse ;  /* 0x8000000224247221 */ /* 0x100fe40000010000 */
[----:B------:R-:W-:Y:S01]  /*3fa0*/  FADD.FTZ R48, R48, -R2 ;  /* 0x8000000230307221 */ /* 0x000fe20000010000 */
[----:B-1----:R-:W1:Y:S01]  /*3fb0*/  LDS R0, [R236.X4+0x12320] ;  /* 0x01232000ec007984 */ /* 0x002e620000004800 */
[----:B---3--:R-:W-:Y:S01]  /*3fc0*/  F2FP.PACK_AB R3, R26, R27 ;  /* 0x0000001b1a03723e */ /* 0x008fe200000000ff */
[----:B------:R-:W-:Y:S02]  /*3fd0*/  FMUL.FTZ R29, R211, R29 ;  /* 0x0000001dd31d7220 */ /* 0x000fe40000410000 */
[----:B------:R-:W-:Y:S01]  /*3fe0*/  STS [R234+0x12480], R25 ;  /* 0x01248019ea007388 */ /* 0x000fe20000000800 */
[----:B------:R-:W-:Y:S01]  /*3ff0*/  FMUL.FTZ R31, R20, R31 ;  /* 0x0000001f141f7220 */ /* 0x000fe20000410000 */
[----:B------:R-:W3:Y:S01]  /*4000*/  MUFU.EX2 R157, R157 ;  /* 0x0000009d009d7308 */ /* 0x000ee20000000800 */
[----:B------:R-:W-:Y:S01]  /*4010*/  F2FP.PACK_AB R17, R29, R28 ;  /* 0x0000001c1d11723e */ /* 0x000fe200000000ff */
[----:B------:R-:W-:Y:S01]  /*4020*/  STS [R235], R21 ;  /* 0x00000015eb007388 */ /* 0x000fe20000000800 */
[----:B------:R-:W-:Y:S01]  /*4030*/  FMUL.FTZ R32, R150, R32 ;  /* 0x0000002096207220 */ /* 0x000fe20000410000 */
[----:B-----5:R-:W-:Y:S01]  /*4040*/  F2FP.PACK_AB R14, R213, R214 ;  /* 0x000000d6d50e723e */ /* 0x020fe200000000ff */
[----:B------:R-:W-:Y:S01]  /*4050*/  FMUL.FTZ R40, R210, R40 ;  /* 0x00000028d2287220 */ /* 0x000fe20000410000 */
[----:B------:R-:W-:Y:S01]  /*4060*/  STS [R234+0x12c80], R8 ;  /* 0x012c8008ea007388 */ /* 0x000fe20000000800 */
[----:B------:R-:W-:Y:S01]  /*4070*/  F2FP.PACK_AB R18, R31, R30 ;  /* 0x0000001e1f12723e */ /* 0x000fe200000000ff */
[----:B------:R-:W-:Y:S02]  /*4080*/  FMUL.FTZ R41, R209, R41 ;  /* 0x00000029d1297220 */ /* 0x000fe40000410000 */
[----:B------:R5:W-:Y:S01]  /*4090*/  STS [R235+0x800], R3 ;  /* 0x00080003eb007388 */ /* 0x000be20000000800 */
[----:B------:R-:W-:Y:S01]  /*40a0*/  MUFU.EX2 R158, R158 ;  /* 0x0000009e009e7308 */ /* 0x000fe20000000800 */
[----:B------:R-:W-:Y:S01]  /*40b0*/  FMUL.FTZ R42, R214, R42 ;  /* 0x0000002ad62a7220 */ /* 0x000fe20000410000 */
[----:B------:R-:W-:Y:S01]  /*40c0*/  F2FP.PACK_AB R20, R41, R40 ;  /* 0x000000282914723e */ /* 0x000fe200000000ff */
[----:B------:R-:W-:Y:S01]  /*40d0*/  STS [R234+0x13480], R24 ;  /* 0x01348018ea007388 */ /* 0x000fe20000000800 */
[----:B----4-:R-:W-:Y:S01]  /*40e0*/  F2FP.PACK_AB R2, R16, R22 ;  /* 0x000000161002723e */ /* 0x010fe200000000ff */
[----:B------:R-:W-:Y:S02]  /*40f0*/  FMUL.FTZ R43, R213, R43 ;  /* 0x0000002bd52b7220 */ /* 0x000fe40000410000 */
[----:B------:R-:W-:Y:S01]  /*4100*/  STS [R235+0x1000], R14 ;  /* 0x0010000eeb007388 */ /* 0x000fe20000000800 */
[----:B------:R-:W-:Y:S02]  /*4110*/  FMUL.FTZ R36, R148, R36 ;  /* 0x0000002494247220 */ /* 0x000fe40000410000 */
[----:B------:R-:W4:Y:S01]  /*4120*/  MUFU.EX2 R9, R9 ;  /* 0x0000000900097308 */ /* 0x000f220000000800 */
[----:B------:R-:W-:Y:S01]  /*4130*/  STS [R234+0x13c80], R7 ;  /* 0x013c8007ea007388 */ /* 0x000fe20000000800 */
[----:B------:R-:W-:Y:S01]  /*4140*/  FMUL.FTZ R11, R12, R37 ;  /* 0x000000250c0b7220 */ /* 0x000fe20000410000 */
[----:B---3--:R-:W-:Y:S01]  /*4150*/  F2FP.PACK_AB R13, R157, R151 ;  /* 0x000000979d0d723e */ /* 0x008fe200000000ff */
[----:B------:R-:W-:Y:S01]  /*4160*/  FMUL.FTZ R44, R208, R44 ;  /* 0x0000002cd02c7220 */ /* 0x000fe20000410000 */
[----:B------:R3:W-:Y:S01]  /*4170*/  STS [R235+0x1800], R2 ;  /* 0x00180002eb007388 */ /* 0x0007e20000000800 */
[----:B------:R-:W-:Y:S01]  /*4180*/  F2FP.PACK_AB R12, R43, R42 ;  /* 0x0000002a2b0c723e */ /* 0x000fe200000000ff */
[----:B------:R-:W-:Y:S01]  /*4190*/  FMUL.FTZ R45, R156, R45 ;  /* 0x0000002d9c2d7220 */ /* 0x000fe20000410000 */
[----:B------:R-:W-:Y:S01]  /*41a0*/  F2FP.PACK_AB R11, R11, R36 ;  /* 0x000000240b0b723e */ /* 0x000fe200000000ff */
[----:B------:R-:W-:Y:S01]  /*41b0*/  STS [R234+0x14480], R23 ;  /* 0x01448017ea007388 */ /* 0x000fe20000000800 */
[----:B------:R-:W2:Y:S01]  /*41c0*/  MUFU.EX2 R5, R159 ;  /* 0x0000009f00057308 */ /* 0x000ea20000000800 */
[----:B------:R-:W-:Y:S01]  /*41d0*/  FMUL.FTZ R46, R151, R46 ;  /* 0x0000002e972e7220 */ /* 0x000fe20000410000 */
[----:B------:R-:W-:Y:S01]  /*41e0*/  F2FP.PACK_AB R19, R45, R44 ;  /* 0x0000002c2d13723e */ /* 0x000fe200000000ff */
[----:B------:R-:W-:Y:S01]  /*41f0*/  STS [R235+0x2000], R13 ;  /* 0x0020000deb007388 */ /* 0x000fe20000000800 */
[--C-:B-1----:R-:W-:Y:S02]  /*4200*/  FADD.FTZ R35, R35, -R0.reuse ;  /* 0x8000000023237221 */ /* 0x102fe40000010000 */
[--C-:B------:R-:W-:Y:S02]  /*4210*/  FADD.FTZ R34, R34, -R0.reuse ;  /* 0x8000000022227221 */ /* 0x100fe40000010000 */
[----:B-----5:R-:W-:Y:S02]  /*4220*/  FMUL.FTZ R3, R26, R35 ;  /* 0x000000231a037220 */ /* 0x020fe40000410000 */
[----:B------:R-:W3:Y:S01]  /*4230*/  MUFU.EX2 R15, R6 ;  /* 0x00000006000f7308 */ /* 0x000ee20000000800 */
[----:B------:R-:W-:Y:S02]  /*4240*/  FMUL.FTZ R34, R27, R34 ;  /* 0x000000221b227220 */ /* 0x000fe40000410000 */
[--C-:B------:R-:W-:Y:S01]  /*4250*/  FADD.FTZ R39, R39, -R0.reuse ;  /* 0x8000000027277221 */ /* 0x100fe20000010000 */
[----:B----4-:R-:W-:Y:S01]  /*4260*/  F2FP.PACK_AB R4, R158, R9 ;  /* 0x000000099e04723e */ /* 0x010fe200000000ff */
[--C-:B------:R-:W-:Y:S01]  /*4270*/  FADD.FTZ R38, R38, -R0.reuse ;  /* 0x8000000026267221 */ /* 0x100fe20000010000 */
[----:B------:R-:W-:Y:S01]  /*4280*/  F2FP.PACK_AB R3, R3, R34 ;  /* 0x000000220303723e */ /* 0x000fe200000000ff */
[----:B------:R-:W-:Y:S02]  /*4290*/  FMUL.FTZ R10, R157, R47 ;  /* 0x0000002f9d0a7220 */ /* 0x000fe40000410000 */
[----:B------:R-:W-:Y:S01]  /*42a0*/  STS [R234+0x14c80], R4 ;  /* 0x014c8004ea007388 */ /* 0x000fe20000000800 */
[----:B------:R-:W-:Y:S02]  /*42b0*/  FMUL.FTZ R38, R22, R38 ;  /* 0x0000002616267220 */ /* 0x000fe40000410000 */
[----:B------:R-:W-:Y:S01]  /*42c0*/  FMUL.FTZ R48, R9, R48 ;  /* 0x0000003009307220 */ /* 0x000fe20000410000 */
[----:B------:R-:W-:Y:S01]  /*42d0*/  F2FP.PACK_AB R10, R10, R46 ;  /* 0x0000002e0a0a723e */ /* 0x000fe200000000ff */
[----:B------:R-:W-:Y:S02]  /*42e0*/  FMUL.FTZ R9, R158, R49 ;  /* 0x000000319e097220 */ /* 0x000fe40000410000 */
[--C-:B------:R-:W-:Y:S02]  /*42f0*/  FADD.FTZ R50, R50, -R0.reuse ;  /* 0x8000000032327221 */ /* 0x100fe40000010000 */
[----:B------:R-:W-:Y:S01]  /*4300*/  FADD.FTZ R0, R51, -R0 ;  /* 0x8000000033007221 */ /* 0x000fe20000010000 */
[----:B------:R-:W-:Y:S03]  /*4310*/  F2FP.PACK_AB R9, R9, R48 ;  /* 0x000000300909723e */ /* 0x000fe600000000ff */
[C---:B--2---:R-:W-:Y:S01]  /*4320*/  FMUL.FTZ R0, R5.reuse, R0 ;  /* 0x0000000005007220 */ /* 0x044fe20000410000 */
[----:B---3--:R-:W-:Y:S01]  /*4330*/  F2FP.PACK_AB R2, R5, R15 ;  /* 0x0000000f0502723e */ /* 0x008fe200000000ff */
[----:B------:R-:W-:Y:S02]  /*4340*/  FMUL.FTZ R6, R149, R33 ;  /* 0x0000002195067220 */ /* 0x000fe40000410000 */
[----:B------:R-:W-:Y:S02]  /*4350*/  FMUL.FTZ R15, R15, R50 ;  /* 0x000000320f0f7220 */ /* 0x000fe40000410000 */
[----:B------:R1:W-:Y:S01]  /*4360*/  STS [R235+0x2800], R2 ;  /* 0x00280002eb007388 */ /* 0x0003e20000000800 */
[----:B------:R-:W-:Y:S02]  /*4370*/  F2FP.PACK_AB R6, R6, R32 ;  /* 0x000000200606723e */ /* 0x000fe400000000ff */
[----:B------:R-:W-:Y:S01]  /*4380*/  F2FP.PACK_AB R0, R0, R15 ;  /* 0x0000000f0000723e */ /* 0x000fe200000000ff */
[----:B------:R-:W-:Y:S01]  /*4390*/  BAR.SYNC.DEFER_BLOCKING 0x0 ;  /* 0x0000000000007b1d */ /* 0x000fe20000010000 */
[----:B-1----:R-:W-:Y:S07]  /*43a0*/  FMUL.FTZ R2, R16, R39 ;  /* 0x0000002710027220 */ /* 0x002fee0000410000 */
        /* <DEDUP_REMOVED lines=95> */
[----:B------:R-:W-:Y:S01]  /*49a0*/  IMAD.U32 R9, RZ, RZ, UR15 ;  /* 0x0000000fff097e24 */ /* 0x000fe2000f8e00ff */
[----:B------:R-:W-:Y:S02]  /*49b0*/  UIMAD UR28, UR28, UR6, URZ ;  /* 0x000000061c1c72a4 */ /* 0x000fe4000f8e023f */
        /* <DEDUP_REMOVED lines=10> */
[----:B------:R-:W-:Y:S02]  /*4a60*/  IADD3 R0, -R242, c[0x0][0x168], -R0 ;  /* 0x00005a00f2007a10 */ /* 0x000fe40007ffe900 */
[----:B--2---:R-:W-:Y:S02]  /*4a70*/  IADD3 R2, P1, R2, UR29, RZ ;  /* 0x0000001d02027c10 */ /* 0x004fe4000ff3e0ff */
[----:B------:R-:W-:Y:S02]  /*4a80*/  IADD3 R3, P6, R248, UR6, RZ ;  /* 0x00000006f8037c10 */ /* 0x000fe4000ffde0ff */
[----:B------:R-:W-:Y:S02]  /*4a90*/  LEA.HI.X.SX32 R4, R4, R252, 0x1, P1 ;  /* 0x000000fc04047211 */ /* 0x000fe400008f0eff */
[----:B------:R-:W-:Y:S02]  /*4aa0*/  LOP3.LUT P1, RZ, R239, 0x1, RZ, 0xc0, !PT ;  /* 0x00000001efff7812 */ /* 0x000fe4000782c0ff */
[C---:B------:R-:W-:Y:S04]  /*4ab0*/  LEA R6, P5, R2.reuse, c[0x0][0x280], 0x2 ;  /* 0x0000a00002067a11 */ /* 0x040fe800078a10ff */
[----:B------:R-:W-:Y:S02]  /*4ac0*/  LEA.HI.X R7, R2, c[0x0][0x284], R4, 0x2, P5 ;  /* 0x0000a10002077a11 */ /* 0x000fe400028f1404 */
[C---:B------:R-:W-:Y:S02]  /*4ad0*/  ISETP.LT.OR P5, PT, R0.reuse, 0x1, !P1 ;  /* 0x000000010000780c */ /* 0x040fe40004fa1670 */
[----:B------:R-:W-:Y:S02]  /*4ae0*/  IADD3.X R2, R245, UR28, RZ, P6, !PT ;  /* 0x0000001cf5027c10 */ /* 0x000fe4000b7fe4ff */
[C---:B------:R-:W-:Y:S02]  /*4af0*/  LEA R4, P6, R3.reuse, c[0x0][0x1f0], 0x1 ;  /* 0x00007c0003047a11 */ /* 0x040fe400078c08ff */
        /* <DEDUP_REMOVED lines=16> */
.L_x_794:
[-C--:B-12-4-:R-:W-:Y:S01]  /*4c00*/  HMMA.16816.F32 R4, R32, R16.reuse, RZ ;  /* 0x000000102004723c */ /* 0x096fe200000018ff */
[----:B------:R-:W-:Y:S01]  /*4c10*/  LDSM.16.MT88.4 R44, [R217+0x1080] ;  /* 0x00108000d92c783b */ /* 0x000fe20000004200 */
[----:B------:R-:W-:Y:S02]  /*4c20*/  ULDC.64 UR6, c[0x0][0x238] ;  /* 0x00008e0000067ab9 */ /* 0x000fe40000000a00 */
[----:B------:R-:W-:Y:S01]  /*4c30*/  UIMAD UR28, UR12, UR6, URZ ;  /* 0x000000060c1c72a4 */ /* 0x000fe2000f8e023f */
[----:B------:R-:W-:Y:S01]  /*4c40*/  IMAD.U32 R0, RZ, RZ, UR23 ;  /* 0x00000017ff007e24 */ /* 0x000fe2000f8e00ff */
[----:B------:R-:W-:Y:S01]  /*4c50*/  LDSM.16.MT88.4 R48, [R217+0x4080] ;  /* 0x00408000d930783b */ /* 0x000fe20000004200 */
[----:B------:R-:W-:Y:S01]  /*4c60*/  USHF.L.U32 UR25, UR25, 0xd, URZ ;  /* 0x0000000d19197899 */ /* 0x000fe2000800063f */
[C---:B------:R-:W-:Y:S01]  /*4c70*/  HMMA.16816.F32 R8, R36.reuse, R16, RZ ;  /* 0x000000102408723c */ /* 0x040fe200000018ff */
[----:B------:R-:W-:Y:S02]  /*4c80*/  UIMAD UR28, UR22, UR7, UR28 ;  /* 0x00000007161c72a4 */ /* 0x000fe4000f8e021c */
[----:B------:R-:W-:Y:S01]  /*4c90*/  LDSM.16.M88.4 R148, [R223+0x1000] ;  /* 0x00100000df94783b */ /* 0x000fe20000000200 */
[----:B------:R-:W-:Y:S01]  /*4ca0*/  ULDC.64 UR6, c[0x0][0x240] ;  /* 0x0000900000067ab9 */ /* 0x000fe20000000a00 */
[----:B------:R-:W-:Y:S01]  /*4cb0*/  IMAD.U32 R2, RZ, RZ, UR22 ;  /* 0x00000016ff027e24 */ /* 0x000fe2000f8e00ff */
[----:B------:R-:W-:Y:S02]  /*4cc0*/  UIMAD UR6, UR11, UR6, URZ ;  /* 0x000000060b0672a4 */ /* 0x000fe4000f8e023f */
[-C--:B------:R-:W-:Y:S01]  /*4cd0*/  HMMA.16816.F32 R12, R36, R18.reuse, RZ ;  /* 0x00000012240c723c */ /* 0x080fe200000018ff */
[----:B------:R-:W0:Y:S01]  /*4ce0*/  LDGDEPBAR ;  /* 0x00000000000079af */ /* 0x000e220000000000 */
[----:B------:R-:W-:Y:S02]  /*4cf0*/  UIMAD UR6, UR23, UR7, UR6 ;  /* 0x00000007170672a4 */ /* 0x000fe4000f8e0206 */
[----:B------:R-:W-:Y:S01]  /*4d00*/  IMAD.WIDE.U32 R2, R2, c[0x0][0x238], R240 ;  /* 0x00008e0002027a25 */ /* 0x000fe200078e00f0 */
[----:B------:R-:W-:Y:S02]  /*4d10*/  UISETP.GE.AND UP0, UPT, UR19, UR21, UPT ;  /* 0x000000151300728c */ /* 0x000fe4000bf06270 */
[----:B------:R-:W-:Y:S01]  /*4d20*/  UIADD3 UR7, UR4, 0x1, URZ ;  /* 0x0000000104077890 */ /* 0x000fe2000fffe03f */
[C---:B------:R-:W-:Y:S01]  /*4d30*/  HMMA.16816.F32 R16, R32.reuse, R18, RZ ;  /* 0x000000122010723c */ /* 0x040fe200000018ff */
[----:B------:R-:W-:Y:S02]  /*4d40*/  UISETP.GE.AND UP2, UPT, UR4, 0x1, UPT ;  /* 0x000000010400788c */ /* 0x000fe4000bf46270 */
[----:B------:R-:W-:Y:S01]  /*4d50*/  UISETP.GE.AND UP1, UPT, UR20, 0x1, UPT ;  /* 0x000000011400788c */ /* 0x000fe2000bf26270 */
[----:B------:R-:W-:Y:S01]  /*4d60*/  IADD3 R3, R3, UR28, RZ ;  /* 0x0000001c03037c10 */ /* 0x000fe2000fffe0ff */
[----:B------:R-:W-:Y:S03]  /*4d70*/  USHF.R.S32.HI UR28, URZ, 0x1f, UR25 ;  /* 0x0000001f3f1c7899 */ /* 0x000fe60008011419 */
[-C--:B------:R-:W-:Y:S01]  /*4d80*/  HMMA.16816.F32 R20, R32, R40.reuse, RZ ;  /* 0x000000282014723c */ /* 0x080fe200000018ff */
[----:B------:R-:W-:Y:S05]  /*4d90*/  IMAD.WIDE.U32 R2, R0, c[0x0][0x240], R2 ;  /* 0x0000900000027a25 */ /* 0x000fea00078e0002 */
[----:B------:R-:W-:Y:S01]  /*4da0*/  IADD3 R0, P1, R2, UR25, RZ ;  /* 0x0000001902007c10 */ /* 0x000fe2000ff3e0ff */
[----:B------:R-:W-:Y:S01]  /*4db0*/  UMOV UR25, UR19 ;  /* 0x0000001300197c82 */ /* 0x000fe20008000000 */
[C---:B------:R-:W-:Y:S08]  /*4dc0*/  HMMA.16816.F32 R24, R36.reuse, R40, RZ ;  /* 0x000000282418723c */ /* 0x040ff000000018ff */
[-C--:B------:R-:W-:Y:S01]  /*4dd0*/  HMMA.16816.F32 R28, R36, R42.reuse, RZ ;  /* 0x0000002a241c723c */ /* 0x080fe200000018ff */
[----:B------:R-:W1:Y:S07]  /*4de0*/  LDSM.16.M88.4 R36, [R221+0x1000] ;  /* 0x00100000dd24783b */ /* 0x000e6e0000000200 */
[----:B------:R-:W-:Y:S01]  /*4df0*/  HMMA.16816.F32 R32, R32, R42, RZ ;  /* 0x0000002a2020723c */ /* 0x000fe200000018ff */
[----:B------:R-:W2:Y:S07]  /*4e00*/  LDSM.16.M88.4 R40, [R221+0x1800] ;  /* 0x00180000dd28783b */ /* 0x000eae0000000200 */
[-C--:B------:R-:W-:Y:S08]  /*4e10*/  HMMA.16816.F32 R4, R152, R156.reuse, R4 ;  /* 0x0000009c9804723c */ /* 0x080ff00000001804 */
[C---:B------:R-:W-:Y:S08]  /*4e20*/  HMMA.16816.F32 R8, R208.reuse, R156, R8 ;  /* 0x0000009cd008723c */ /* 0x040ff00000001808 */
[-C--:B------:R-:W-:Y:S08]  /*4e30*/  HMMA.16816.F32 R12, R208, R158.reuse, R12 ;  /* 0x0000009ed00c723c */ /* 0x080ff0000000180c */
[C---:B------:R-:W-:Y:S01]  /*4e40*/  HMMA.16816.F32 R16, R152.reuse, R158, R16 ;  /* 0x0000009e9810723c */ /* 0x040fe20000001810 */
[----:B------:R-:W3:Y:S07]  /*4e50*/  LDSM.16.MT88.4 R156, [R217+0x1880] ;  /* 0x00188000d99c783b */ /* 0x000eee0000004200 */
[-C--:B------:R-:W-:Y:S08]  /*4e60*/  HMMA.16816.F32 R20, R152, R212.reuse, R20 ;  /* 0x000000d49814723c */ /* 0x080ff00000001814 */
[C---:B------:R-:W-:Y:S08]  /*4e70*/  HMMA.16816.F32 R24, R208.reuse, R212, R24 ;  /* 0x000000d4d018723c */ /* 0x040ff00000001818 */
[-C--:B------:R-:W-:Y:S01]  /*4e80*/  HMMA.16816.F32 R28, R208, R214.reuse, R28 ;  /* 0x000000d6d01c723c */ /* 0x080fe2000000181c */
[----:B------:R-:W-:Y:S07]  /*4e90*/  LDSM.16.MT88.4 R208, [R217+0x4880] ;  /* 0x00488000d9d0783b */ /* 0x000fee0000004200 */
[----:B------:R-:W-:Y:S01]  /*4ea0*/  HMMA.16816.F32 R32, R152, R214, R32 ;  /* 0x000000d69820723c */ /* 0x000fe20000001820 */
[----:B------:R-:W4:Y:S07]  /*4eb0*/  LDSM.16.M88.4 R152, [R223+0x1800] ;  /* 0x00180000df98783b */ /* 0x000f2e0000000200 */
[-C--:B-1----:R-:W-:Y:S08]  /*4ec0*/  HMMA.16816.F32 R4, R36, R44.reuse, R4 ;  /* 0x0000002c2404723c */ /* 0x082ff00000001804 */
[C---:B--2---:R-:W-:Y:S08]  /*4ed0*/  HMMA.16816.F32 R8, R40.reuse, R44, R8 ;  /* 0x0000002c2808723c */ /* 0x044ff00000001808 */
        /* <DEDUP_REMOVED lines=8> */
[----:B------:R-:W1:Y:S05]  /*4f60*/  LDSM.16.M88.4 R36, [R221+0x2000] ;  /* 0x00200000dd24783b */ /* 0x000e6a0000000200 */
[----:B------:R-:W2:Y:S02]  /*4f70*/  LDSM.16.MT88.4 R48, [R217+0x5080] ;  /* 0x00508000d930783b */ /* 0x000ea40000004200 */
[-C--:B---3--:R-:W-:Y:S08]  /*4f80*/  HMMA.16816.F32 R4, R148, R156.reuse, R4 ;  /* 0x0000009c9404723c */ /* 0x088ff00000001804 */
[C---:B----4-:R-:W-:Y:S08]  /*4f90*/  HMMA.16816.F32 R8, R152.reuse, R156, R8 ;  /* 0x0000009c9808723c */ /* 0x050ff00000001808 */
[-C--:B------:R-:W-:Y:S08]  /*4fa0*/  HMMA.16816.F32 R12, R152, R158.reuse, R12 ;  /* 0x0000009e980c723c */ /* 0x080ff0000000180c */
[C---:B------:R-:W-:Y:S01]  /*4fb0*/  HMMA.16816.F32 R16, R148.reuse, R158, R16 ;  /* 0x0000009e9410723c */ /* 0x040fe20000001810 */
[----:B------:R-:W-:Y:S07]  /*4fc0*/  LDSM.16.MT88.4 R156, [R217+0x2880] ;  /* 0x00288000d99c783b */ /* 0x000fee0000004200 */
[-C--:B------:R-:W-:Y:S08]  /*4fd0*/  HMMA.16816.F32 R20, R148, R208.reuse, R20 ;  /* 0x000000d09414723c */ /* 0x080ff00000001814 */
[C---:B------:R-:W-:Y:S08]  /*4fe0*/  HMMA.16816.F32 R24, R152.reuse, R208, R24 ;  /* 0x000000d09818723c */ /* 0x040ff00000001818 */
[-C--:B------:R-:W-:Y:S01]  /*4ff0*/  HMMA.16816.F32 R28, R152, R210.reuse, R28 ;  /* 0x000000d2981c723c */ /* 0x080fe2000000181c */
[----:B------:R-:W3:Y:S07]  /*5000*/  LDSM.16.M88.4 R152, [R223+0x2000] ;  /* 0x00200000df98783b */ /* 0x000eee0000000200 */
[----:B------:R-:W-:Y:S01]  /*5010*/  HMMA.16816.F32 R32, R148, R210, R32 ;  /* 0x000000d29420723c */ /* 0x000fe20000001820 */
[----:B------:R-:W4:Y:S07]  /*5020*/  LDSM.16.M88.4 R148, [R223+0x2800] ;  /* 0x00280000df94783b */ /* 0x000f2e0000000200 */
[-C--:B-1----:R-:W-:Y:S08]  /*5030*/  HMMA.16816.F32 R4, R36, R40.reuse, R4 ;  /* 0x000000282404723c */ /* 0x082ff00000001804 */
[C---:B------:R-:W-:Y:S08]  /*5040*/  HMMA.16816.F32 R8, R44.reuse, R40, R8 ;  /* 0x000000282c08723c */ /* 0x040ff00000001808 */
[-C--:B------:R-:W-:Y:S08]  /*5050*/  HMMA.16816.F32 R12, R44, R42.reuse, R12 ;  /* 0x0000002a2c0c723c */ /* 0x080ff0000000180c */
[C---:B------:R-:W-:Y:S01]  /*5060*/  HMMA.16816.F32 R16, R36.reuse, R42, R16 ;  /* 0x0000002a2410723c */ /* 0x040fe20000001810 */
[----:B------:R-:W1:Y:S07]  /*5070*/  LDSM.16.MT88.4 R40, [R217+0x5880] ;  /* 0x00588000d928783b */ /* 0x000e6e0000004200 */
[-C--:B--2---:R-:W-:Y:S08]  /*5080*/  HMMA.16816.F32 R20, R36, R48.reuse, R20 ;  /* 0x000000302414723c */ /* 0x084ff00000001814 */
[C---:B------:R-:W-:Y:S08]  /*5090*/  HMMA.16816.F32 R24, R44.reuse, R48, R24 ;  /* 0x000000302c18723c */ /* 0x040ff00000001818 */
[-C--:B------:R-:W-:Y:S01]  /*50a0*/  HMMA.16816.F32 R28, R44, R50.reuse, R28 ;  /* 0x000000322c1c723c */ /* 0x080fe2000000181c */
[----:B------:R-:W-:Y:S07]  /*50b0*/  LDSM.16.MT88.4 R44, [R216+0x18080] ;  /* 0x01808000d82c783b */ /* 0x000fee0000004200 */
[----:B------:R-:W-:Y:S07]  /*50c0*/  HMMA.16816.F32 R32, R36, R50, R32 ;  /* 0x000000322420723c */ /* 0x000fee0000001820 */
[----:B------:R-:W-:Y:S01]  /*50d0*/  IMAD.U32 R36, RZ, RZ, UR28 ;  /* 0x0000001cff247e24 */ /* 0x000fe2000f8e00ff */
[-C--:B---3--:R-:W-:Y:S05]  /*50e0*/  HMMA.16816.F32 R4, R152, R156.reuse, R4 ;  /* 0x0000009c9804723c */ /* 0x088fea0000001804 */
[----:B------:R-:W-:Y:S01]  /*50f0*/  IADD3.X R3, R36, UR6, R3, P1, !PT ;  /* 0x0000000624037c10 */ /* 0x000fe20008ffe403 */
[----:B------:R-:W-:Y:S01]  /*5100*/  UIADD3 UR6, UR20, 0x1, URZ ;  /* 0x0000000114067890 */ /* 0x000fe2000fffe03f */
[C---:B------:R-:W-:Y:S01]  /*5110*/  LEA R2, P1, R0.reuse, c[0x0][0x220], 0x2 ;  /* 0x0000880000027a11 */ /* 0x040fe200078210ff */
[C---:B----4-:R-:W-:Y:S01]  /*5120*/  HMMA.16816.F32 R8, R148.reuse, R156, R8 ;  /* 0x0000009c9408723c */ /* 0x050fe20000001808 */
[----:B------:R-:W-:Y:S01]  /*5130*/  LDSM.16.MT88.4 R36, [R216+0x17880] ;  /* 0x01788000d824783b */ /* 0x000fe20000004200 */
[----:B------:R-:W-:Y:S02]  /*5140*/  USEL UR20, UR6, URZ, !UP1 ;  /* 0x0000003f06147287 */ /* 0x000fe4000c800000 */
[----:B------:R-:W-:Y:S02]  /*5150*/  LEA.HI.X R3, R0, c[0x0][0x224], R3, 0x2, P1 ;  /* 0x0000890000037a11 */ /* 0x000fe400008f1403 */
[----:B------:R-:W-:Y:S01]  /*5160*/  MOV R0, UR4 ;  /* 0x0000000400007c02 */ /* 0x000fe20008000f00 */
[----:B------:R-:W-:Y:S01]  /*5170*/  USEL UR4, UR7, URZ, !UP2 ;  /* 0x0000003f07047287 */ /* 0x000fe2000d000000 */
[-C--:B------:R-:W-:Y:S01]  /*5180*/  HMMA.16816.F32 R12, R148, R158.reuse, R12 ;  /* 0x0000009e940c723c */ /* 0x080fe2000000180c */
[----:B------:R-:W-:Y:S03]  /*5190*/  PLOP3.LUT P1, PT, PT, PT, UP0, 0x80, 0x0 ;  /* 0x000000000000781c */ /* 0x000fe60003f2f008 */
[----:B------:R-:W-:Y:S03]  /*51a0*/  IMAD R0, R0, 0x2000, R230 ;  /* 0x0000200000007824 */ /* 0x000fe600078e02e6 */
[----:B------:R-:W-:Y:S01]  /*51b0*/  RED.E.ADD.F32.FTZ.RN.STRONG.GPU [R2.64], R4 ;  /* 0x000000040200798e */ /* 0x000fe2000c10e79a */
[C---:B------:R-:W-:Y:S04]  /*51c0*/  HMMA.16816.F32 R16, R152.reuse, R158, R16 ;  /* 0x0000009e9810723c */ /* 0x040fe80000001810 */
[----:B------:R-:W-:Y:S01]  /*51d0*/  RED.E.ADD.F32.FTZ.RN.STRONG.GPU [R2.64+0x400], R5 ;  /* 0x000400050200798e */ /* 0x000fe2000c10e79a */
[----:B------:R-:W-:Y:S03]  /*51e0*/  SHF.L.U32 R0, R0, 0x1, RZ ;  /* 0x0000000100007819 */ /* 0x000fe600000006ff */
[-C--:B-1----:R-:W-:Y:S01]  /*51f0*/  HMMA.16816.F32 R20, R152, R40.reuse, R20 ;  /* 0x000000289814723c */ /* 0x082fe20000001814 */
[----:B------:R-:W-:Y:S05]  /*5200*/  RED.E.ADD.F32.FTZ.RN.STRONG.GPU [R2.64+0x800], R6 ;  /* 0x000800060200798e */ /* 0x000fea000c10e79a */
[----:B------:R-:W-:Y:S02]  /*5210*/  RED.E.ADD.F32.FTZ.RN.STRONG.GPU [R2.64+0xc00], R7 ;  /* 0x000c00070200798e */ /* 0x000fe4000c10e79a */
[C---:B------:R-:W-:Y:S03]  /*5220*/  HMMA.16816.F32 R24, R148.reuse, R40, R24 ;  /* 0x000000289418723c */ /* 0x040fe60000001818 */
[----:B------:R-:W-:Y:S05]  /*5230*/  RED.E.ADD.F32.FTZ.RN.STRONG.GPU [R2.64+0x1000], R8 ;  /* 0x001000080200798e */ /* 0x000fea000c10e79a */
[-C--:B------:R-:W-:Y:S01]  /*5240*/  HMMA.16816.F32 R28, R148, R42.reuse, R28 ;  /* 0x0000002a941c723c */ /* 0x080fe2000000181c */
[----:B------:R-:W-:Y:S05]  /*5250*/  RED.E.ADD.F32.FTZ.RN.STRONG.GPU [R2.64+0x1400], R9 ;  /* 0x001400090200798e */ /* 0x000fea000c10e79a */
[----:B------:R-:W-:Y:S02]  /*5260*/  RED.E.ADD.F32.FTZ.RN.STRONG.GPU [R2.64+0x1800], R10 ;  /* 0x0018000a0200798e */ /* 0x000fe4000c10e79a */
[----:B------:R-:W-:Y:S03]  /*5270*/  HMMA.16816.F32 R32, R152, R42, R32 ;  /* 0x0000002a9820723c */ /* 0x000fe60000001820 */
        /* <DEDUP_REMOVED lines=141> */
.L_x_792:
[----:B------:R-:W-:Y:S05]  /*5b50*/  @P1 EXIT ;  /* 0x000000000000194d */ /* 0x000fea0003800000 */
[----:B------:R-:W-:Y:S01]  /*5b60*/  UMOV UR6, 0x1 ;  /* 0x0000000100067882 */ /* 0x000fe20000000000 */
[----:B------:R-:W-:Y:S01]  /*5b70*/  BAR.SYNC.DEFER_BLOCKING 0x1, 0x100 ;  /* 0x0044000000007b1d */ /* 0x000fe20000010000 */
[----:B------:R-:W-:Y:S01]  /*5b80*/  UIMAD UR24, UR24, 0x3000, URZ ;  /* 0x00003000181878a4 */ /* 0x000fe2000f8e023f */
[----:B------:R-:W-:Y:S01]  /*5b90*/  IMAD.U32 R8, RZ, RZ, UR23 ;  /* 0x00000017ff087e24 */ /* 0x000fe2000f8e00ff */
[----:B------:R-:W-:Y:S01]  /*5ba0*/  USHF.R.S32.HI UR8, URZ, 0x1f, UR23 ;  /* 0x0000001f3f087899 */ /* 0x000fe20008011417 */
[----:B------:R-:W-:-:S02]  /*5bb0*/  IMAD.U32 R6, RZ, RZ, UR23 ;  /* 0x00000017ff067e24 */ /* 0x000fc4000f8e00ff */
[----:B------:R-:W-:Y:S01]  /*5bc0*/  ULDC.64 UR4, c[0x0][0x338] ;  /* 0x0000ce0000047ab9 */ /* 0x000fe20000000a00 */
[----:B------:R-:W-:Y:S01]  /*5bd0*/  IADD3 R2, P0, R240, UR24, RZ ;  /* 0x00000018f0027c10 */ /* 0x000fe2000ff1e0ff */
[----:B------:R-:W-:Y:S02]  /*5be0*/  UISETP.NE.AND UP0, UPT, UR6, UR4, UPT ;  /* 0x000000040600728c */ /* 0x000fe4000bf05270 */
[----:B------:R-:W-:Y:S02]  /*5bf0*/  UIMAD.WIDE.U32 UR6, UR22, UR5, URZ ;  /* 0x00000005160672a5 */ /* 0x000fe4000f8e003f */
[----:B------:R-:W-:-:S07]  /*5c00*/  ULDC UR4, c[0x0][0x340] ;  /* 0x0000d00000047ab9 */ /* 0x000fce0000000800 */
[----:B------:R-:W-:Y:S02]  /*5c10*/  @UP0 USHF.R.U32.HI UR22, URZ, UR4, UR7 ;  /* 0x000000043f160299 */ /* 0x000fe40008011607 */
[----:B------:R-:W-:Y:S02]  /*5c20*/  USHF.R.S32.HI UR7, URZ, 0x1f, UR24 ;  /* 0x0000001f3f077899 */ /* 0x000fe40008011418 */
[----:B------:R-:W-:Y:S02]  /*5c30*/  USHF.R.S32.HI UR6, URZ, 0x1f, UR22 ;  /* 0x0000001f3f067899 */ /* 0x000fe40008011416 */
[----:B------:R-:W-:Y:S01]  /*5c40*/  ULDC.64 UR4, c[0x0][0x328] ;  /* 0x0000ca0000047ab9 */ /* 0x000fe20000000a00 */
[----:B------:R-:W-:Y:S01]  /*5c50*/  IMAD.U32 R4, RZ, RZ, UR22 ;  /* 0x00000016ff047e24 */ /* 0x000fe2000f8e00ff */
[----:B------:R-:W-:Y:S01]  /*5c60*/  UIMAD UR4, UR6, UR4, URZ ;  /* 0x00000004060472a4 */ /* 0x000fe2000f8e023f */
[----:B------:R-:W-:Y:S01]  /*5c70*/  LEA.HI.X.SX32 R3, R240, UR7, 0x1, P0 ;  /* 0x00000007f0037c11 */ /* 0x000fe200080f0eff */
[----:B------:R-:W-:-:S02]  /*5c80*/  IMAD.U32 R0, RZ, RZ, UR22 ;  /* 0x00000016ff007e24 */ /* 0x000fc4000f8e00ff */
[----:B------:R-:W-:Y:S02]  /*5c90*/  UIMAD UR7, UR22, UR5, UR4 ;  /* 0x00000005160772a4 */ /* 0x000fe4000f8e0204 */
[--C-:B------:R-:W-:Y:S01]  /*5ca0*/  IMAD.WIDE.U32 R4, R4, c[0x0][0x328], R2.reuse ;  /* 0x0000ca0004047a25 */ /* 0x100fe200078e0002 */
[----:B------:R-:W-:Y:S02]  /*5cb0*/  ULDC.64 UR4, c[0x0][0x300] ;  /* 0x0000c00000047ab9 */ /* 0x000fe40000000a00 */
[----:B------:R-:W-:Y:S01]  /*5cc0*/  UIMAD UR4, UR6, UR4, URZ ;  /* 0x00000004060472a4 */ /* 0x000fe2000f8e023f */
[----:B------:R-:W-:Y:S01]  /*5cd0*/  IMAD.WIDE.U32 R2, R0, c[0x0][0x300], R2 ;  /* 0x0000c00000027a25 */ /* 0x000fe200078e0002 */
[----:B------:R-:W-:Y:S01]  /*5ce0*/  IADD3 R5, R5, UR7, RZ ;  /* 0x0000000705057c10 */ /* 0x000fe2000fffe0ff */
[----:B------:R-:W-:Y:S02]  /*5cf0*/  ULDC.64 UR6, c[0x0][0x330] ;  /* 0x0000cc0000067ab9 */ /* 0x000fe40000000a00 */
[----:B------:R-:W-:-:S02]  /*5d00*/  UIMAD UR6, UR8, UR6, URZ ;  /* 0x00000006080672a4 */ /* 0x000fc4000f8e023f */
[----:B------:R-:W-:Y:S01]  /*5d10*/  IMAD.WIDE.U32 R8, R8, c[0x0][0x330], R4 ;  /* 0x0000cc0008087a25 */ /* 0x000fe200078e0004 */
[----:B------:R-:W-:Y:S02]  /*5d20*/  UIMAD UR22, UR22, UR5, UR4 ;  /* 0x00000005161672a4 */ /* 0x000fe4000f8e0204 */
[----:B------:R-:W-:Y:S02]  /*5d30*/  UIMAD UR6, UR23, UR7, UR6 ;  /* 0x00000007170672a4 */ /* 0x000fe4000f8e0206 */
[----:B------:R-:W-:Y:S01]  /*5d40*/  LEA R4, P1, R8, c[0x0][0x310], 0x2 ;  /* 0x0000c40008047a11 */ /* 0x000fe200078210ff */
[----:B------:R-:W-:Y:S01]  /*5d50*/  ULDC.64 UR4, c[0x0][0x308] ;  /* 0x0000c20000047ab9 */ /* 0x000fe20000000a00 */
[----:B------:R-:W-:Y:S01]  /*5d60*/  IADD3 R3, R3, UR22, RZ ;  /* 0x0000001603037c10 */ /* 0x000fe2000fffe0ff */
[----:B------:R-:W-:Y:S01]  /*5d70*/  UIMAD UR4, UR8, UR4, URZ ;  /* 0x00000004080472a4 */ /* 0x000fe2000f8e023f */
[----:B------:R-:W-:-:S03]  /*5d80*/  IADD3 R0, R9, UR6, RZ ;  /* 0x0000000609007c10 */ /* 0x000fc6000fffe0ff */
[----:B------:R-:W-:Y:S01]  /*5d90*/  UIMAD UR4, UR23, UR5, UR4 ;  /* 0x00000005170472a4 */ /* 0x000fe2000f8e0204 */
[----:B------:R-:W-:Y:S01]  /*5da0*/  LEA.HI.X R5, R8, c[0x0][0x314], R0, 0x2, P1 ;  /* 0x0000c50008057a11 */ /* 0x000fe200008f1400 */
[----:B------:R-:W-:-:S04]  /*5db0*/  IMAD.WIDE.U32 R6, R6, c[0x0][0x308], R2 ;  /* 0x0000c20006067a25 */ /* 0x000fc800078e0002 */
[----:B------:R-:W-:Y:S01]  /*5dc0*/  RED.E.ADD.F32.FTZ.RN.STRONG.GPU [R4.64], R52 ;  /* 0x000000340400798e */ /* 0x000fe2000c10e79a */
[C---:B------:R-:W-:Y:S02]  /*5dd0*/  LEA R2, P0, R6.reuse, c[0x0][0x2e8], 0x2 ;  /* 0x0000ba0006027a11 */ /* 0x040fe400078010ff */
[----:B------:R-:W-:Y:S01]  /*5de0*/  IADD3 R3, R7, UR4, RZ ;  /* 0x0000000407037c10 */ /* 0x000fe2000fffe0ff */
[----:B------:R-:W-:Y:S03]  /*5df0*/  RED.E.ADD.F32.FTZ.RN.STRONG.GPU [R4.64+0x400], R53 ;  /* 0x000400350400798e */ /* 0x000fe6000c10e79a */
        /* <DEDUP_REMOVED lines=96> */
.L_x_796:
        /* <DEDUP_REMOVED lines=16> */
.L_x_2307:


//--------------------- .text._ZN7cutlass13device_kernelIN5flash19enable_sm80_to_sm89INS1_16FlashAttnBwdSm80INS1_25CollectiveMainloopBwdSm80ILi2ELi1EN4cute5tupleIJNS5_1CILi64EEENS7_ILi96EEENS7_ILi128EEEEEENS_6half_tEfNS_4arch4Sm80ELb1ELb0ELb0ELb0ELb1ELb0ELb0ELb0ELi2ELi2ELi2ELi2ELb1EEENS1_24CollectiveEpilogueBwdGQAISB_fSE_Li256ELb0ELb1EEENS1_25SingleTileBwdLPTSchedulerILb0ELi96ELb1EEEEEEEEEvNT_6ParamsE --------------------------
	.section	.text._ZN7cutlass13device_kernelIN5flash19enable_sm80_to_sm89INS1_16FlashAttnBwdSm80INS1_25CollectiveMainloopBwdSm80ILi2ELi1EN4cute5tupleIJNS5_1CILi64EEENS7_ILi96EEENS7_ILi128EEEEEENS_6half_tEfNS_4arch4Sm80ELb1ELb0ELb0ELb0ELb1ELb0ELb0ELb0ELi2ELi2ELi2ELi2ELb1EEENS1_24CollectiveEpilogueBwdGQAISB_fSE_Li256ELb0ELb1EEENS1_25SingleTileBwdLPTSchedulerILb0ELi96ELb1EEEEEEEEEvNT_6ParamsE,"ax",@progbits
	.sectioninfo	@"SHI_REGISTERS=255"
	.align	128
.text._ZN7cutlass13device_kernelIN5flash19enable_sm80_to_sm89INS1_16FlashAttnBwdSm80INS1_25CollectiveMainloopBwdSm80ILi2ELi1EN4cute5tupleIJNS5_1CILi64EEENS7_ILi96EEENS7_ILi128EEEEEENS_6half_tEfNS_4arch4Sm80ELb1ELb0ELb0ELb0ELb1ELb0ELb0ELb0ELi2ELi2ELi2ELi2ELb1EEENS1_24CollectiveEpilogueBwdGQAISB_fSE_Li256ELb0ELb1EEENS1_25SingleTileBwdLPTSchedulerILb0ELi96ELb1EEEEEEEEEvNT_6ParamsE:
        .type           _ZN7cutlass13device_kernelIN5flash19enable_sm80_to_sm89INS1_16FlashAttnBwdSm80INS1_25CollectiveMainloopBwdSm80ILi2ELi1EN4cute5tupleIJNS5_1CILi64EEENS7_ILi96EEENS7_ILi128EEEEEENS_6half_tEfNS_4arch4Sm80ELb1ELb0ELb0ELb0ELb1ELb0ELb0ELb0ELi2ELi2ELi2ELi2ELb1EEENS1_24CollectiveEpilogueBwdGQAISB_fSE_Li256ELb0ELb1EEENS1_25SingleTileBwdLPTSchedulerILb0ELi96ELb1EEEEEEEEEvNT_6ParamsE,@function
        .size           _ZN7cutlass13device_kernelIN5flash19enable_sm80_to_sm89INS1_16FlashAttnBwdSm80INS1_25CollectiveMainloopBwdSm80ILi2ELi1EN4cute5tupleIJNS5_1CILi64EEENS7_ILi96EEENS7_ILi128EEEEEENS_6half_tEfNS_4arch4Sm80ELb1ELb0ELb0ELb0ELb1ELb0ELb0ELb0ELi2ELi2ELi2ELi2ELb1EEENS1_24CollectiveEpilogueBwdGQAISB_fSE_Li256ELb0ELb1EEENS1_25SingleTileBwdLPTSchedulerILb0ELi96ELb1EEEEEEEEEvNT_6ParamsE,(.L_x_2308 - _ZN7cutlass13device_kernelIN5flash19enable_sm80_to_sm89INS1_16FlashAttnBwdSm80INS1_25CollectiveMainloopBwdSm80ILi2ELi1EN4cute5tupleIJNS5_1CILi64EEENS7_ILi96EEENS7_ILi128EEEEEENS_6half_tEfNS_4arch4Sm80ELb1ELb0ELb0ELb0ELb1ELb0ELb0ELb0ELi2ELi2ELi2ELi2ELb1EEENS1_24CollectiveEpilogueBwdGQAISB_fSE_Li256ELb0ELb1EEENS1_25SingleTileBwdLPTSchedulerILb0ELi96ELb1EEEEEEEEEvNT_6ParamsE)
        .other          _ZN7cutlass13device_kernelIN5flash19enable_sm80_to_sm89INS1_16FlashAttnBwdSm80INS1_25CollectiveMainloopBwdSm80ILi2ELi1EN4cute5tupleIJNS5_1CILi64EEENS7_ILi96EEENS7_ILi128EEEEEENS_6half_tEfNS_4arch4Sm80ELb1ELb0ELb0ELb0ELb1ELb0ELb0ELb0ELi2ELi2ELi2ELi2ELb1EEENS1_24CollectiveEpilogueBwdGQAISB_fSE_Li256ELb0ELb1EEENS1_25SingleTileBwdLPTSchedulerILb0ELi96ELb1EEEEEEEEEvNT_6ParamsE,@"STO_CUDA_ENTRY STV_DEFAULT"
_ZN7cutlass13device_kernelIN5flash19enable_sm80_to_sm89INS1_16FlashAttnBwdSm80INS1_25CollectiveMainloopBwdSm80ILi2ELi1EN4cute5tupleIJNS5_1CILi64EEENS7_ILi96EEENS7_ILi128EEEEEENS_6half_tEfNS_4arch4Sm80ELb1ELb0ELb0ELb0ELb1ELb0ELb0ELb0ELi2ELi2ELi2ELi2ELb1EEENS1_24CollectiveEpilogueBwdGQAISB_fSE_Li256ELb0ELb1EEENS1_25SingleTileBwdLPTSchedulerILb0ELi96ELb1EEEEEEEEEvNT_6ParamsE:
        /* <DEDUP_REMOVED lines=24> */
.L_x_798:
[----:B------:R-:W-:-:S04]  /*0180*/  MOV R0, c[0x0][0x3b4] ;  /* 0x0000ed0000007a02 */ /* 0x000fc80000000f00 */
[----:B------:R-:W-:Y:S02]  /*0190*/  ISETP.NE.AND P0, PT, R0, 0x1, PT ;  /* 0x000000010000780c */ /* 0x000fe40003f05270 */
[----:B------:R-:W-:-:S11]  /*01a0*/  MOV R0, R2 ;  /* 0x0000000200007202 */ /* 0x000fd60000000f00 */
[----:B------:R-:W-:-:S05]  /*01b0*/  @P0 IMAD.HI.U32 R4, R2, c[0x0][0x3b8], RZ ;  /* 0x0000ee0002040a27 */ /* 0x000fca00078e00ff */
[----:B------:R-:W-:-:S05]  /*01c0*/  @P0 SHF.R.U32.HI R0, RZ, c[0x0][0x3bc], R4 ;  /* 0x0000ef00ff000a19 */ /* 0x000fca0000011604 */
[----:B------:R-:W-:Y:S02]  /*01d0*/  IMAD R4, R0, c[0x0][0x3b4], RZ ;  /* 0x0000ed0000047a24 */ /* 0x000fe400078e02ff */
.L_x_799:
        /* <DEDUP_REMOVED lines=13> */
.L_x_797:
        /* <DEDUP_REMOVED lines=16> */
.L_x_801:
[----:B------:R-:W-:-:S04]  /*03b0*/  MOV R0, c[0x0][0x3b4] ;  /* 0x0000ed0000007a02 */ /* 0x000fc80000000f00 */
[----:B------:R-:W-:Y:S02]  /*03c0*/  ISETP.NE.AND P0, PT, R0, 0x1, PT ;  /* 0x000000010000780c */ /* 0x000fe40003f05270 */
[----:B------:R-:W-:-:S11]  /*03d0*/  MOV R0, R2 ;  /* 0x0000000200007202 */ /* 0x000fd60000000f00 */
[----:B------:R-:W-:-:S05]  /*03e0*/  @P0 IMAD.HI.U32 R4, R2, c[0x0][0x3b8], RZ ;  /* 0x0000ee0002040a27 */ /* 0x000fca00078e00ff */
[----:B------:R-:W-:-:S05]  /*03f0*/  @P0 SHF.R.U32.HI R0, RZ, c[0x0][0x3bc], R4 ;  /* 0x0000ef00ff000a19 */ /* 0x000fca0000011604 */
[----:B------:R-:W-:Y:S02]  /*0400*/  IMAD R4, R0, c[0x0][0x3b4], RZ ;  /* 0x0000ed0000047a24 */ /* 0x000fe400078e02ff */
.L_x_802:
        /* <DEDUP_REMOVED lines=12> */
.L_x_800:
        /* <DEDUP_REMOVED lines=62> */
[----:B------:R-:W-:-:S04]  /*08b0*/  LEA.HI R2, R2, R0, RZ, 0x6 ;  /* 0x0000000002027211 */ /* 0x000fc800078f30ff */
        /* <DEDUP_REMOVED lines=16> */
[C---:B------:R-:W-:Y:S01]  /*09c0*/  IMAD R5, R242.reuse, c[0x0][0x274], R2 ;  /* 0x00009d00f2057a24 */ /* 0x040fe200078e0202 */
        /* <DEDUP_REMOVED lines=25> */
[----:B------:R-:W-:Y:S01]  /*0b60*/  IMAD R8, R245, c[0x0][0x208], RZ ;  /* 0x00008200f5087a24 */ /* 0x000fe200078e02ff */
        /* <DEDUP_REMOVED lines=73> */
[----:B------:R-:W-:Y:S01]  /*1000*/  IMAD R9, R9, c[0x0][0x1a8], RZ ;  /* 0x00006a0009097a24 */ /* 0x000fe200078e02ff */
[----:B------:R-:W-:Y:S01]  /*1010*/  CS2R R72, SRZ ;  /* 0x0000000000487805 */ /* 0x000fe2000001ff00 */
[----:B------:R-:W-:Y:S01]  /*1020*/  IMAD.WIDE.U32 R10, R242, c[0x0][0x210], R6 ;  /* 0x00008400f20a7a25 */ /* 0x000fe200078e0006 */
[----:B------:R-:W-:Y:S01]  /*1030*/  CS2R R70, SRZ ;  /* 0x0000000000467805 */ /* 0x000fe2000001ff00 */
[----:B------:R-:W-:Y:S01]  /*1040*/  CS2R R68, SRZ ;  /* 0x0000000000447805 */ /* 0x000fe2000001ff00 */
[----:B------:R-:W-:Y:S01]  /*1050*/  CS2R R66, SRZ ;  /* 0x0000000000427805 */ /* 0x000fe2000001ff00 */
[C---:B------:R-:W-:Y:S01]  /*1060*/  IMAD.WIDE.U32 R6, R8.reuse, c[0x0][0x1d8], R4 ;  /* 0x0000760008067a25 */ /* 0x040fe200078e0004 */
[----:B------:R-:W-:Y:S01]  /*1070*/  CS2R R64, SRZ ;  /* 0x0000000000407805 */ /* 0x000fe2000001ff00 */
[----:B------:R-:W-:Y:S01]  /*1080*/  CS2R R62, SRZ ;  /* 0x00000000003e7805 */ /* 0x000fe2000001ff00 */
[----:B------:R-:W-:Y:S01]  /*1090*/  CS2R R60, SRZ ;  /* 0x00000000003c7805 */ /* 0x000fe2000001ff00 */
[C---:B------:R-:W-:Y:S01]  /*10a0*/  IMAD R0, R8.reuse, c[0x0][0x1dc], R0 ;  /* 0x0000770008007a24 */ /* 0x040fe200078e0200 */
[----:B------:R-:W-:Y:S01]  /*10b0*/  CS2R R58, SRZ ;  /* 0x00000000003a7805 */ /* 0x000fe2000001ff00 */
[C---:B------:R-:W-:Y:S01]  /*10c0*/  IMAD R9, R8.reuse, c[0x0][0x1ac], R9 ;  /* 0x00006b0008097a24 */ /* 0x040fe200078e0209 */
        /* <DEDUP_REMOVED lines=8> */
[----:B------:R-:W-:Y:S01]  /*1150*/  SHF.R.S32.HI R241, RZ, 0x1f, R240 ;  /* 0x0000001ffff17819 */ /* 0x000fe200000114f0 */
[----:B------:R-:W-:Y:S01]  /*1160*/  IMAD.IADD R11, R11, 0x1, R14 ;  /* 0x000000010b0b7824 */ /* 0x000fe200078e020e */
[----:B------:R-:W-:Y:S01]  /*1170*/  LEA.HI.X R3, R6, c[0x0][0x1c4], R0, 0x1, P1 ;  /* 0x0000710006037a11 */ /* 0x000fe200008f0c00 */
[----:B------:R-:W-:Y:S01]  /*1180*/  IMAD R0, R233, UR6, RZ ;  /* 0x00000006e9007c24 */ /* 0x000fe2000f8e02ff */
[----:B------:R-:W-:Y:S01]  /*1190*/  LEA.HI.X R9, R4, c[0x0][0x194], R5, 0x1, P0 ;  /* 0x0000650004097a11 */ /* 0x000fe200000f0c05 */
[----:B------:R-:W-:Y:S01]  /*11a0*/  IMAD R4, R31, c[0x0][0x218], RZ ;  /* 0x000086001f047a24 */ /* 0x000fe200078e02ff */
[----:B------:R-:W-:Y:S01]  /*11b0*/  IADD3 R6, -R244, c[0x0][0x198], RZ ;  /* 0x00006600f4067a10 */ /* 0x000fe20007ffe1ff */
[----:B------:R-:W-:Y:S01]  /*11c0*/  IMAD.WIDE.U32 R20, R239, c[0x0][0x218], R10 ;  /* 0x00008600ef147a25 */ /* 0x000fe200078e000a */
[----:B------:R-:W-:-:S02]  /*11d0*/  USHF.L.U32 UR6, UR4, 0x5, URZ ;  /* 0x0000000504067899 */ /* 0x000fc4000800063f */
[----:B------:R-:W-:Y:S01]  /*11e0*/  UMOV UR13, 0x1 ;  /* 0x00000001000d7882 */ /* 0x000fe20000000000 */
[----:B------:R-:W-:Y:S01]  /*11f0*/  IMAD R4, R239, c[0x0][0x21c], R4 ;  /* 0x00008700ef047a24 */ /* 0x000fe200078e0204 */
[----:B------:R1:W-:Y:S01]  /*1200*/  STL.64 [R1], R20 ;  /* 0x0000001401007387 */ /* 0x0003e20000100a00 */
[----:B------:R-:W-:Y:S02]  /*1210*/  IMAD R6, R33, -0x60, R6 ;  /* 0xffffffa021067824 */ /* 0x000fe400078e0206 */
[----:B------:R-:W-:Y:S01]  /*1220*/  IMAD.IADD R249, R21, 0x1, R4 ;  /* 0x0000000115f97824 */ /* 0x000fe200078e0204 */
[----:B------:R-:W-:Y:S01]  /*1230*/  IADD3 R4, P0, R2, UR12, RZ ;  /* 0x0000000c02047c10 */ /* 0x000fe2000ff1e0ff */
[----:B------:R-:W-:Y:S01]  /*1240*/  IMAD.MOV.U32 R248, RZ, RZ, R20 ;  /* 0x000000fffff87224 */ /* 0x000fe200078e0014 */
[C---:B------:R-:W-:Y:S01]  /*1250*/  ISETP.LT.OR P2, PT, R6.reuse, 0x1, P5 ;  /* 0x000000010600780c */ /* 0x040fe20002f41670 */
[----:B------:R-:W-:Y:S01]  /*1260*/  IMAD R0, R17, UR7, R0 ;  /* 0x0000000711007c24 */ /* 0x000fe2000f8e0200 */
[C---:B------:R-:W-:Y:S01]  /*1270*/  ISETP.LT.OR P1, PT, R6.reuse, 0x1, P4 ;  /* 0x000000010600780c */ /* 0x040fe20002721670 */
[----:B------:R-:W-:Y:S01]  /*1280*/  IMAD.WIDE.U32 R10, R233, UR7, R248 ;  /* 0x00000007e90a7c25 */ /* 0x000fe2000f8e00f8 */
[----:B------:R-:W-:Y:S01]  /*1290*/  IADD3.X R5, R3, UR11, RZ, P0, !PT ;  /* 0x0000000b03057c10 */ /* 0x000fe200087fe4ff */
[----:B------:R-:W-:Y:S01]  /*12a0*/  UMOV UR7, 0x5 ;  /* 0x0000000500077882 */ /* 0x000fe20000000000 */
[----:B------:R-:W-:Y:S01]  /*12b0*/  ISETP.LT.OR P3, PT, R6, 0x21, P5 ;  /* 0x000000210600780c */ /* 0x000fe20002f61670 */
[----:B------:R-:W-:Y:S01]  /*12c0*/  IMAD.IADD R0, R11, 0x1, R0 ;  /* 0x000000010b007824 */ /* 0x000fe200078e0200 */
[----:B------:R-:W-:Y:S01]  /*12d0*/  USHF.L.U64.HI UR7, UR4, UR7, UR5 ;  /* 0x0000000704077299 */ /* 0x000fe20008010205 */
[----:B------:R-:W-:Y:S01]  /*12e0*/  IMAD.SHL.U32 R236, R236, 0x2, RZ ;  /* 0x00000002ecec7824 */ /* 0x000fe200078e00ff */
[----:B------:R-:W-:Y:S01]  /*12f0*/  ISETP.LT.OR P5, PT, R6, 0x41, P5 ;  /* 0x000000410600780c */ /* 0x000fe20002fa1670 */
[----:B------:R-:W-:Y:S01]  /*1300*/  IMAD.U32 R14, RZ, RZ, UR12 ;  /* 0x0000000cff0e7e24 */ /* 0x000fe2000f8e00ff */
[----:B------:R-:W-:Y:S01]  /*1310*/  ULDC.64 UR4, c[0x0][0x1a8] ;  /* 0x00006a0000047ab9 */ /* 0x000fe20000000a00 */
[----:B------:R-:W-:Y:S01]  /*1320*/  IMAD R7, R15, c[0x0][0x180], RZ ;  /* 0x000060000f077a24 */ /* 0x000fe200078e02ff */
[----:B------:R-:W-:Y:S01]  /*1330*/  @!PT LDS RZ, [RZ] ;  /* 0x00000000fffff984 */ /* 0x000fe20000000800 */
[----:B------:R-:W-:Y:S01]  /*1340*/  @!PT LDS RZ, [RZ] ;  /* 0x00000000fffff984 */ /* 0x000fe20000000800 */
[----:B------:R-:W-:Y:S01]  /*1350*/  @!PT LDS RZ, [RZ] ;  /* 0x00000000fffff984 */ /* 0x000fe20000000800 */
[----:B------:R2:W-:Y:S01]  /*1360*/  LDGSTS.E.BYPASS.LTC128B.128 [R236+0x6080], [R2.64], !P2 ;  /* 0x0608000002ec7fae */ /* 0x0005e2000d101d48 */
[----:B------:R-:W-:Y:S01]  /*1370*/  IMAD.WIDE.U32 R12, R242, c[0x0][0x180], R12 ;  /* 0x00006000f20c7a25 */ /* 0x000fe200078e000c */
[----:B------:R-:W-:-:S02]  /*1380*/  USHF.L.U64.HI UR5, UR4, UR10, UR5 ;  /* 0x0000000a04057299 */ /* 0x000fc40008010205 */
[----:B------:R2:W-:Y:S01]  /*1390*/  LDGSTS.E.BYPASS.LTC128B.128 [R236+0x9080], [R2.64+0x80], !P1 ;  /* 0x0908008002ec7fae */ /* 0x0005e2000c901d48 */
[----:B------:R-:W-:Y:S01]  /*13a0*/  IADD3 R14, P2, P1, R14, 0x80, R2 ;  /* 0x000000800e0e7810 */ /* 0x000fe2000795e002 */
[----:B------:R-:W-:Y:S01]  /*13b0*/  USHF.L.U32 UR4, UR4, 0x6, URZ ;  /* 0x0000000604047899 */ /* 0x000fe2000800063f */
[----:B-1----:R-:W-:Y:S01]  /*13c0*/  LEA R20, P0, R10, c[0x0][0x1f0], 0x1 ;  /* 0x00007c000a147a11 */ /* 0x002fe200078008ff */
[----:B------:R1:W-:Y:S01]  /*13d0*/  LDGSTS.E.BYPASS.LTC128B.128 [R236+0x7080], [R4.64], !P3 ;  /* 0x0708000004ec7fae */ /* 0x0003e2000d901d48 */
[----:B------:R-:W-:Y:S01]  /*13e0*/  ISETP.LT.OR P3, PT, R6, 0x21, P4 ;  /* 0x000000210600780c */ /* 0x000fe20002761670 */
[----:B------:R-:W-:Y:S01]  /*13f0*/  IMAD.MOV.U32 R221, RZ, RZ, 0x40 ;  /* 0x00000040ffdd7424 */ /* 0x000fe200078e00ff */
[----:B------:R-:W-:Y:S01]  /*1400*/  LEA.HI.X R21, R10, c[0x0][0x1f4], R0, 0x1, P0 ;  /* 0x00007d000a157a11 */ /* 0x000fe200000f0c00 */
[----:B------:R-:W-:Y:S01]  /*1410*/  IMAD R0, R15, c[0x0][0x288], RZ ;  /* 0x0000a2000f007a24 */ /* 0x000fe200078e02ff */
[----:B------:R-:W-:Y:S01]  /*1420*/  ISETP.LT.OR P4, PT, R6, 0x41, P4 ;  /* 0x000000410600780c */ /* 0x000fe20002781670 */
[----:B------:R-:W-:Y:S01]  /*1430*/  IMAD.WIDE.U32 R10, R242, c[0x0][0x288], R18 ;  /* 0x0000a200f20a7a25 */ /* 0x000fe200078e0012 */
[----:B------:R-:W-:-:S02]  /*1440*/  IADD3.X R15, RZ, UR11, R3, P2, P1 ;  /* 0x0000000bff0f7c10 */ /* 0x000fc400097e2403 */
[----:B------:R-:W-:Y:S01]  /*1450*/  ISETP.GE.AND P2, PT, R28, c[0x0][0x19c], PT ;  /* 0x000067001c007a0c */ /* 0x000fe20003f46270 */
[----:B------:R-:W-:Y:S02]  /*1460*/  IMAD.MOV.U32 R18, RZ, RZ, R10 ;  /* 0x000000ffff127224 */ /* 0x000fe400078e000a */
[----:B------:R-:W-:Y:S02]  /*1470*/  IMAD.MOV.U32 R10, RZ, RZ, R12 ;  /* 0x000000ffff0a7224 */ /* 0x000fe400078e000c */
[----:B------:R-:W-:Y:S01]  /*1480*/  IMAD R12, R31, c[0x0][0x188], RZ ;  /* 0x000062001f0c7a24 */ /* 0x000fe200078e02ff */
[----:B------:R3:W-:Y:S01]  /*1490*/  LDGSTS.E.BYPASS.LTC128B.128 [R236+0xa080], [R14.64], !P3 ;  /* 0x0a0800000eec7fae */ /* 0x0007e2000d901d48 */
[----:B------:R-:W-:Y:S01]  /*14a0*/  ISETP.LT.OR P3, PT, R6, 0x1, P2 ;  /* 0x000000010600780c */ /* 0x000fe20001761670 */
[----:B------:R-:W-:-:S04]  /*14b0*/  IMAD.WIDE.U32 R24, R239, c[0x0][0x278], R24 ;  /* 0x00009e00ef187a25 */ /* 0x000fc800078e0018 */
[----:B------:R-:W-:Y:S01]  /*14c0*/  IMAD.MOV.U32 R225, RZ, RZ, 0x20 ;  /* 0x00000020ffe17424 */ /* 0x000fe200078e00ff */
[----:B------:R-:W-:Y:S01]  /*14d0*/  STL.64 [R1+0x18], R24 ;  /* 0x0000181801007387 */ /* 0x000fe20000100a00 */
[C---:B--2---:R-:W-:Y:S02]  /*14e0*/  IMAD R2, R242.reuse, c[0x0][0x28c], R0 ;  /* 0x0000a300f2027a24 */ /* 0x044fe400078e0200 */
[----:B------:R-:W-:Y:S02]  /*14f0*/  IMAD R0, R242, c[0x0][0x184], R7 ;  /* 0x00006100f2007a24 */ /* 0x000fe400078e0207 */
[----:B------:R-:W-:Y:S02]  /*1500*/  IMAD.U32 R7, RZ, RZ, UR6 ;  /* 0x00000006ff077e24 */ /* 0x000fe4000f8e00ff */
[----:B------:R-:W-:Y:S02]  /*1510*/  IMAD.IADD R19, R11, 0x1, R2 ;  /* 0x000000010b137824 */ /* 0x000fe400078e0202 */
[----:B------:R-:W-:Y:S01]  /*1520*/  IMAD.IADD R11, R13, 0x1, R0 ;  /* 0x000000010d0b7824 */ /* 0x000fe200078e0200 */
[----:B------:R-:W-:Y:S01]  /*1530*/  LEA R26, P0, R7, R20, 0x1 ;  /* 0x00000014071a7211 */ /* 0x000fe200078008ff */
[----:B------:R-:W-:-:S02]  /*1540*/  IMAD.U32 R2, RZ, RZ, UR6 ;  /* 0x00000006ff027e24 */ /* 0x000fc4000f8e00ff */
[----:B------:R-:W-:Y:S02]  /*1550*/  IMAD.U32 R0, RZ, RZ, UR7 ;  /* 0x00000007ff007e24 */ /* 0x000fe4000f8e00ff */
[----:B------:R-:W-:Y:S02]  /*1560*/  IMAD R7, R17, c[0x0][0x178], RZ ;  /* 0x00005e0011077a24 */ /* 0x000fe400078e02ff */
[----:B------:R-:W-:Y:S01]  /*1570*/  IMAD.WIDE.U32 R250, R239, c[0x0][0x188], R10 ;  /* 0x00006200effa7a25 */ /* 0x000fe200078e000a */
[----:B------:R-:W-:Y:S02]  /*1580*/  LEA.HI.X R27, R2, R21, R0, 0x1, P0 ;  /* 0x00000015021b7211 */ /* 0x000fe400000f0c00 */
[----:B------:R-:W-:Y:S01]  /*1590*/  IADD3 R2, P0, R4, UR12, RZ ;  /* 0x0000000c04027c10 */ /* 0x000fe2000ff1e0ff */
[----:B------:R-:W-:Y:S01]  /*15a0*/  IMAD.SHL.U32 R0, R22, 0x40, RZ ;  /* 0x0000004016007824 */ /* 0x000fe200078e00ff */
[----:B---3--:R-:W-:Y:S01]  /*15b0*/  SHF.R.S32.HI R14, RZ, 0x1f, R30 ;  /* 0x0000001fff0e7819 */ /* 0x008fe2000001141e */
[----:B------:R-:W-:Y:S01]  /*15c0*/  IMAD R7, R233, c[0x0][0x17c], R7 ;  /* 0x00005f00e9077a24 */ /* 0x000fe200078e0207 */
[----:B------:R-:W-:Y:S01]  /*15d0*/  IADD3.X R3, R5, UR11, RZ, P0, !PT ;  /* 0x0000000b05037c10 */ /* 0x000fe200087fe4ff */
[----:B-1----:R-:W-:Y:S01]  /*15e0*/  IMAD.WIDE.U32 R4, R233, c[0x0][0x178], RZ ;  /* 0x00005e00e9047a25 */ /* 0x002fe200078e00ff */
[----:B------:R-:W-:-:S02]  /*15f0*/  LOP3.LUT R0, R0, 0x1c0, RZ, 0xc0, !PT ;  /* 0x000001c000007812 */ /* 0x000fc400078ec0ff */
[C---:B------:R-:W-:Y:S01]  /*1600*/  ISETP.LT.OR P0, PT, R6.reuse, 0x21, P6 ;  /* 0x000000210600780c */ /* 0x040fe20003701670 */
[----:B------:R1:W-:Y:S01]  /*1610*/  LDGSTS.E.BYPASS.LTC128B.128 [R236+0x8080], [R2.64], !P5 ;  /* 0x0808000002ec7fae */ /* 0x0003e2000e901d48 */
[----:B------:R-:W-:Y:S01]  /*1620*/  ISETP.LT.OR P5, PT, R6, 0x1, P6 ;  /* 0x000000010600780c */ /* 0x000fe200037a1670 */
[----:B------:R-:W-:Y:S01]  /*1630*/  IMAD.IADD R7, R5, 0x1, R7 ;  /* 0x0000000105077824 */ /* 0x000fe200078e0207 */
[----:B------:R-:W-:Y:S01]  /*1640*/  LEA R10, P1, R4, R250, 0x6 ;  /* 0x000000fa040a7211 */ /* 0x000fe200078230ff */
[----:B------:R1:W-:Y:S01]  /*1650*/  LDGSTS.E.BYPASS.LTC128B.128 [R236+0xb080], [R2.64+0x80], !P4 ;  /* 0x0b08008002ec7fae */ /* 0x0003e2000e101d48 */
[----:B------:R-:W-:Y:S01]  /*1660*/  ISETP.LT.OR P6, PT, R6, 0x41, P6 ;  /* 0x000000410600780c */ /* 0x000fe200037c1670 */
[----:B------:R-:W-:Y:S02]  /*1670*/  IMAD.SHL.U32 R15, R233, 0x40, RZ ;  /* 0x00000040e90f7824 */ /* 0x000fe400078e00ff */
[----:B------:R-:W0:Y:S01]  /*1680*/  LDGDEPBAR ;  /* 0x00000000000079af */ /* 0x000e220000000000 */
[----:B------:R-:W-:-:S04]  /*1690*/  IMAD.WIDE.U32 R18, R239, c[0x0][0x290], R18 ;  /* 0x0000a400ef127a25 */ /* 0x000fc800078e0012 */
[----:B------:R-:W-:Y:S01]  /*16a0*/  IMAD.MOV.U32 R222, RZ, RZ, 0x10 ;  /* 0x00000010ffde7424 */ /* 0x000fe200078e00ff */
[----:B------:R2:W-:Y:S01]  /*16b0*/  LDGSTS.E.BYPASS.LTC128B.128 [R236+0x80], [R8.64], !P5 ;  /* 0x0008000008ec7fae */ /* 0x0005e2000e901d48 */
[----:B------:R-:W-:Y:S02]  /*16c0*/  IMAD.MOV.U32 R228, RZ, RZ, 0x10 ;  /* 0x00000010ffe47424 */ /* 0x000fe400078e00ff */
[----:B------:R-:W-:Y:S01]  /*16d0*/  IMAD.MOV.U32 R238, RZ, RZ, -0x60 ;  /* 0xffffffa0ffee7424 */ /* 0x000fe200078e00ff */
[----:B------:R2:W-:Y:S01]  /*16e0*/  LDGSTS.E.BYPASS.LTC128B.128 [R236+0x3080], [R8.64+0x80], !P3 ;  /* 0x0308008008ec7fae */ /* 0x0005e2000d901d48 */
[----:B------:R-:W-:Y:S02]  /*16f0*/  ISETP.GE.AND P3, PT, R28, c[0x0][0x16c], PT ;  /* 0x00005b001c007a0c */ /* 0x000fe40003f66270 */
[----:B------:R-:W-:Y:S02]  /*1700*/  IMAD R238, R33, R238, c[0x0][0x198] ;  /* 0x0000660021ee7624 */ /* 0x000fe400078e02ee */
[----:B-1----:R-:W-:Y:S01]  /*1710*/  IMAD R2, R239, c[0x0][0x18c], R12 ;  /* 0x00006300ef027a24 */ /* 0x002fe200078e020c */
[----:B------:R-:W-:-:S02]  /*1720*/  LOP3.LUT R3, R0, 0x8, R29, 0xf8, !PT ;  /* 0x0000000800037812 */ /* 0x000fc400078ef81d */
[----:B------:R-:W-:Y:S01]  /*1730*/  SHF.R.U32.HI R0, RZ, 0x3, R0 ;  /* 0x00000003ff007819 */ /* 0x000fe20000011600 */
[----:B------:R-:W-:Y:S01]  /*1740*/  IMAD.IADD R247, R251, 0x1, R2 ;  /* 0x00000001fbf77824 */ /* 0x000fe200078e0202 */
[----:B------:R-:W-:Y:S02]  /*1750*/  IADD3 R2, P4, R8, UR4, RZ ;  /* 0x0000000408027c10 */ /* 0x000fe4000ff9e0ff */
[----:B------:R-:W-:Y:S02]  /*1760*/  LOP3.LUT R0, R23, R3, R0, 0xf6, !PT ;  /* 0x0000000317007212 */ /* 0x000fe400078ef600 */
[----:B------:R-:W-:Y:S01]  /*1770*/  LEA.HI.X R11, R4, R247, R7, 0x6, P1 ;  /* 0x000000f7040b7211 */ /* 0x000fe200008f3407 */
[----:B------:R-:W-:Y:S01]  /*1780*/  IMAD.U32 R4, RZ, RZ, UR4 ;  /* 0x00000004ff047e24 */ /* 0x000fe2000f8e00ff */
[----:B------:R-:W-:Y:S01]  /*1790*/  IADD3.X R3, R9, UR5, RZ, P4, !PT ;  /* 0x0000000509037c10 */ /* 0x000fe2000a7fe4ff */
[----:B------:R-:W-:Y:S01]  /*17a0*/  IMAD.SHL.U32 R217, R0, 0x2, RZ ;  /* 0x0000000200d97824 */ /* 0x000fe200078e00ff */
[----:B------:R-:W-:-:S02]  /*17b0*/  ISETP.GE.AND P4, PT, R16, c[0x0][0x16c], PT ;  /* 0x00005b0010007a0c */ /* 0x000fc40003f86270 */
[----:B------:R-:W-:Y:S01]  /*17c0*/  IADD3 R4, P5, P1, R4, 0x80, R8 ;  /* 0x0000008004047810 */ /* 0x000fe200079be008 */
[----:B------:R1:W-:Y:S01]  /*17d0*/  LDGSTS.E.BYPASS.LTC128B.128 [R236+0x1080], [R2.64], !P0 ;  /* 0x0108000002ec7fae */ /* 0x0003e2000c101d48 */
[C---:B------:R-:W-:Y:S02]  /*17e0*/  ISETP.LT.OR P0, PT, R6.reuse, 0x21, P2 ;  /* 0x000000210600780c */ /* 0x040fe40001701670 */
[----:B------:R-:W-:Y:S02]  /*17f0*/  ISETP.LT.OR P2, PT, R6, 0x41, P2 ;  /* 0x000000410600780c */ /* 0x000fe40001741670 */
[----:B------:R-:W-:Y:S01]  /*1800*/  IADD3.X R5, RZ, UR5, R9, P5, P1 ;  /* 0x00000005ff057c10 */ /* 0x000fe2000afe2409 */
[----:B--2---:R-:W-:Y:S01]  /*1810*/  IMAD.MOV.U32 R9, RZ, RZ, c[0x0][0x17c] ;  /* 0x00005f00ff097624 */ /* 0x004fe200078e00ff */
[----:B------:R-:W-:Y:S02]  /*1820*/  SEL R7, RZ, 0x1, P4 ;  /* 0x00000001ff077807 */ /* 0x000fe40002000000 */
[----:B------:R-:W-:-:S02]  /*1830*/  SEL R8, RZ, 0x2, P3 ;  /* 0x00000002ff087807 */ /* 0x000fc40001800000 */
[----:B------:R-:W-:-:S03]  /*1840*/  LEA R12, P1, R10, c[0x0][0x160], 0x1 ;  /* 0x000058000a0c7a11 */ /* 0x000fc600078208ff */
[----:B------:R2:W-:Y:S01]  /*1850*/  LDGSTS.E.BYPASS.LTC128B.128 [R236+0x4080], [R4.64], !P0 ;  /* 0x0408000004ec7fae */ /* 0x0005e2000c101d48 */
[----:B------:R-:W-:Y:S01]  /*1860*/  IMAD.IADD R6, R8, 0x1, R7 ;  /* 0x0000000108067824 */ /* 0x000fe200078e0207 */
[----:B------:R-:W-:Y:S01]  /*1870*/  LEA.HI.X R13, R10, c[0x0][0x164], R11, 0x1, P1 ;  /* 0x000059000a0d7a11 */ /* 0x000fe200008f0c0b */
[----:B------:R-:W-:-:S03]  /*1880*/  IMAD.MOV.U32 R7, RZ, RZ, c[0x0][0x178] ;  /* 0x00005e00ff077624 */ /* 0x000fc600078e00ff */
[----:B------:R-:W-:Y:S02]  /*1890*/  LOP3.LUT P0, RZ, R6, 0x1, RZ, 0xc0, !PT ;  /* 0x0000000106ff7812 */ /* 0x000fe4000780c0ff */
[----:B------:R-:W-:-:S04]  /*18a0*/  LEA R8, P1, R7, R12, 0x6 ;  /* 0x0000000c07087211 */ /* 0x000fc800078230ff */
[----:B------:R-:W-:Y:S02]  /*18b0*/  LEA.HI.X R9, R7, R13, R9, 0x6, P1 ;  /* 0x0000000d07097211 */ /* 0x000fe400008f3409 */
[----:B-1----:R-:W-:Y:S02]  /*18c0*/  IADD3 R2, P5, R2, UR4, RZ ;  /* 0x0000000402027c10 */ /* 0x002fe4000ffbe0ff */
[----:B------:R-:W-:Y:S02]  /*18d0*/  LOP3.LUT P1, RZ, R22, 0x4, RZ, 0xc0, !PT ;  /* 0x0000000416ff7812 */ /* 0x000fe4000782c0ff */
[----:B------:R-:W-:Y:S01]  /*18e0*/  IADD3.X R3, R3, UR5, RZ, P5, !PT ;  /* 0x0000000503037c10 */ /* 0x000fe2000affe4ff */
[----:B------:R-:W-:Y:S01]  /*18f0*/  ULDC.64 UR4, c[0x0][0x178] ;  /* 0x00005e0000047ab9 */ /* 0x000fe20000000a00 */
[----:B------:R-:W-:Y:S01]  /*1900*/  LOP3.LUT P5, RZ, R6, 0x2, RZ, 0xc0, !PT ;  /* 0x0000000206ff7812 */ /* 0x000fe200078ac0ff */
[----:B------:R-:W-:Y:S01]  /*1910*/  IMAD.MOV.U32 R6, RZ, RZ, 0x20 ;  /* 0x00000020ff067424 */ /* 0x000fe200078e00ff */
[----:B------:R-:W-:Y:S01]  /*1920*/  SEL R221, R221, 0xffffffc0, !P1 ;  /* 0xffffffc0dddd7807 */ /* 0x000fe20004800000 */
[----:B------:R1:W-:Y:S01]  /*1930*/  LDGSTS.E.BYPASS.LTC128B.128 [R236+0x2080], [R2.64], !P6 ;  /* 0x0208000002ec7fae */ /* 0x0003e2000f101d48 */
[-C--:B------:R-:W-:Y:S01]  /*1940*/  LEA.HI R7, R32, R240.reuse, RZ, 0x2 ;  /* 0x000000f020077211 */ /* 0x080fe200078f10ff */
[----:B------:R-:W-:Y:S01]  /*1950*/  USHF.L.U64.HI UR5, UR4, 0x5, UR5 ;  /* 0x0000000504057899 */ /* 0x000fe20008010205 */
[----:B------:R-:W-:Y:S01]  /*1960*/  ISETP.GE.AND P1, PT, R16, c[0x0][0x1fc], PT ;  /* 0x00007f0010007a0c */ /* 0x000fe20003f26270 */
[----:B------:R1:W-:Y:S01]  /*1970*/  LDGSTS.E.BYPASS.LTC128B.128 [R236+0x5080], [R2.64+0x80], !P2 ;  /* 0x0508008002ec7fae */ /* 0x0003e2000d101d48 */
[----:B------:R-:W-:Y:S01]  /*1980*/  LOP3.LUT P2, RZ, R22, 0x2, RZ, 0xc0, !PT ;  /* 0x0000000216ff7812 */ /* 0x000fe2000784c0ff */
[C---:B------:R-:W-:Y:S01]  /*1990*/  IMAD.IADD R218, R217.reuse, 0x1, R221 ;  /* 0x00000001d9da7824 */ /* 0x040fe200078e02dd */
[-C--:B--2---:R-:W-:Y:S01]  /*19a0*/  LEA.HI R4, R32, R240.reuse, RZ, 0x5 ;  /* 0x000000f020047211 */ /* 0x084fe200078f28ff */
[----:B------:R-:W0:Y:S01]  /*19b0*/  LDGDEPBAR ;  /* 0x00000000000079af */ /* 0x000e220000000000 */
[----:B------:R-:W-:Y:S01]  /*19c0*/  SEL R0, R6, 0xffffffe0, !P2 ;  /* 0xffffffe006007807 */ /* 0x000fe20005000000 */
[----:B------:R-:W-:Y:S01]  /*19d0*/  IMAD.SHL.U32 R22, R22, 0x20, RZ ;  /* 0x0000002016167824 */ /* 0x000fe200078e00ff */
[----:B------:R-:W-:Y:S01]  /*19e0*/  SHF.R.S32.HI R5, RZ, 0x5, R4 ;  /* 0x00000005ff057819 */ /* 0x000fe20000011404 */
[----:B------:R-:W-:Y:S01]  /*19f0*/  USHF.L.U32 UR10, UR4, 0x5, URZ ;  /* 0x00000005040a7899 */ /* 0x000fe2000800063f */
[----:B------:R-:W-:Y:S01]  /*1a00*/  LEA.HI R6, R32, R240, RZ, 0x4 ;  /* 0x000000f020067211 */ /* 0x000fe200078f20ff */
[----:B------:R-:W-:Y:S01]  /*1a10*/  IMAD.IADD R219, R217, 0x1, R0 ;  /* 0x00000001d9db7824 */ /* 0x000fe200078e0200 */
[----:B------:R-:W-:Y:S01]  /*1a20*/  SHF.R.S32.HI R10, RZ, 0x1f, R7 ;  /* 0x0000001fff0a7819 */ /* 0x000fe20000011407 */
[----:B------:R-:W-:Y:S01]  /*1a30*/  IMAD.IADD R0, R0, 0x1, R218 ;  /* 0x0000000100007824 */ /* 0x000fe200078e02da */
[----:B------:R-:W-:Y:S01]  /*1a40*/  SHF.R.S32.HI R11, RZ, 0x4, R6 ;  /* 0x00000004ff0b7819 */ /* 0x000fe20000011406 */
[----:B------:R-:W-:Y:S01]  /*1a50*/  IMAD.IADD R221, R221, 0x1, R219 ;  /* 0x00000001dddd7824 */ /* 0x000fe200078e02db */
[----:B------:R-:W-:Y:S01]  /*1a60*/  SEL R17, RZ, 0x1, P1 ;  /* 0x00000001ff117807 */ /* 0x000fe20000800000 */
[----:B------:R-:W-:Y:S01]  /*1a70*/  UMOV UR4, URZ ;  /* 0x0000003f00047c82 */ /* 0x000fe20008000000 */
[----:B-1----:R-:W-:Y:S01]  /*1a80*/  IADD3 R3, -R244, c[0x0][0x168], -R15 ;  /* 0x00005a00f4037a10 */ /* 0x002fe20007ffe90f */
        /* <DEDUP_REMOVED lines=71> */
[----:B------:R-:W-:-:S02]  /*1f00*/  ISETP.GE.AND P0, PT, R28, c[0x0][0x1fc], PT ;  /* 0x00007f001c007a0c */ /* 0x000fc40003f06270 */
[----:B------:R-:W-:Y:S01]  /*1f10*/  SHF.R.S32.HI R237, RZ, 0x1f, R0 ;  /* 0x0000001fffed7819 */ /* 0x000fe20000011400 */
[----:B------:R-:W-:Y:S01]  /*1f20*/  IMAD.IADD R14, R30, 0x1, -R8 ;  /* 0x000000011e0e7824 */ /* 0x000fe200078e0a08 */
[----:B------:R-:W-:Y:S01]  /*1f30*/  ISETP.LT.OR P1, PT, R4, 0x1, P6 ;  /* 0x000000010400780c */ /* 0x000fe20003721670 */
[----:B------:R-:W-:Y:S01]  /*1f40*/  IMAD.SHL.U32 R8, R30, 0x8, RZ ;  /* 0x000000081e087824 */ /* 0x000fe200078e00ff */
[----:B------:R-:W-:Y:S02]  /*1f50*/  LEA.HI R237, R237, R0, RZ, 0x2 ;  /* 0x00000000eded7211 */ /* 0x000fe400078f10ff */
[----:B------:R-:W-:Y:S02]  /*1f60*/  SEL R246, RZ, 0xffffffff, P0 ;  /* 0xfffffffffff67807 */ /* 0x000fe40000000000 */
[----:B------:R-:W-:Y:S02]  /*1f70*/  LOP3.LUT R9, R237, 0x7ffffffc, RZ, 0xc0, !PT ;  /* 0x7ffffffced097812 */ /* 0x000fe400078ec0ff */
[----:B------:R-:W-:Y:S01]  /*1f80*/  ISETP.LT.OR P0, PT, R4, 0x1, P5 ;  /* 0x000000010400780c */ /* 0x000fe20002f01670 */
[----:B------:R-:W-:Y:S01]  /*1f90*/  IMAD.SHL.U32 R246, R246, 0x2, RZ ;  /* 0x00000002f6f67824 */ /* 0x000fe200078e00ff */
[----:B------:R-:W-:Y:S01]  /*1fa0*/  ISETP.LT.OR P6, PT, R4, 0x21, P6 ;  /* 0x000000210400780c */ /* 0x000fe200037c1670 */
[----:B------:R-:W-:Y:S01]  /*1fb0*/  IMAD.IADD R9, R0, 0x1, -R9 ;  /* 0x0000000100097824 */ /* 0x000fe200078e0a09 */
[----:B------:R-:W-:Y:S01]  /*1fc0*/  ISETP.LT.OR P5, PT, R4, 0x21, P5 ;  /* 0x000000210400780c */ /* 0x000fe20002fa1670 */
[----:B------:R-:W-:Y:S01]  /*1fd0*/  IMAD.SHL.U32 R0, R5, 0x10, RZ ;  /* 0x0000001005007824 */ /* 0x000fe200078e00ff */
[----:B------:R-:W-:Y:S01]  /*1fe0*/  LOP3.LUT R4, R8, 0x18, RZ, 0xc0, !PT ;  /* 0x0000001808047812 */ /* 0x000fe200078ec0ff */
[----:B------:R-:W-:Y:S01]  /*1ff0*/  @!P2 IMAD.SHL.U32 R8, R240, 0x10, RZ ;  /* 0x00000010f008a824 */ /* 0x000fe200078e00ff */
[----:B------:R-:W-:Y:S01]  /*2000*/  LOP3.LUT R223, R223, 0x8, RZ, 0xc0, !PT ;  /* 0x00000008dfdf7812 */ /* 0x000fe200078ec0ff */
[----:B------:R-:W-:Y:S01]  /*2010*/  IMAD R14, R14, 0x4, R9 ;  /* 0x000000040e0e7824 */ /* 0x000fe200078e0209 */
[----:B------:R-:W-:-:S02]  /*2020*/  LEA.HI.SX32 R237, R237, R0, 0x1e ;  /* 0x00000000eded7211 */ /* 0x000fc400078ff2ff */
[----:B------:R1:W-:Y:S01]  /*2030*/  @!P2 LDGSTS.E.BYPASS.LTC128B.128 [R8+0x12080], [R10.64] ;  /* 0x120800000a08afae */ /* 0x0003e2000b901d48 */
[----:B------:R-:W-:Y:S02]  /*2040*/  LOP3.LUT R0, R0, 0x10, RZ, 0xc0, !PT ;  /* 0x0000001000007812 */ /* 0x000fe400078ec0ff */
[C---:B------:R-:W-:Y:S01]  /*2050*/  LOP3.LUT R13, R4.reuse, 0xe0, R13, 0xf8, !PT ;  /* 0x000000e0040d7812 */ /* 0x040fe200078ef80d */
[----:B------:R-:W0:Y:S01]  /*2060*/  LDGDEPBAR ;  /* 0x00000000000079af */ /* 0x000e220000000000 */
[----:B------:R-:W-:Y:S01]  /*2070*/  LOP3.LUT R12, R4, 0x20, R12, 0xf8, !PT ;  /* 0x00000020040c7812 */ /* 0x000fe200078ef80c */
[----:B------:R-:W-:Y:S01]  /*2080*/  IMAD.SHL.U32 R4, R2, 0x4, RZ ;  /* 0x0000000402047824 */ /* 0x000fe200078e00ff */
[----:B------:R-:W-:Y:S01]  /*2090*/  LOP3.LUT R22, R0, 0xe0, R22, 0xf8, !PT ;  /* 0x000000e000167812 */ /* 0x000fe200078ef816 */
[----:B------:R2:W-:Y:S01]  /*20a0*/  LDGSTS.E.BYPASS.LTC128B.128 [R236+0xe080], [R20.64], !P1 ;  /* 0x0e08000014ec7fae */ /* 0x0005e2000c901d48 */
[----:B------:R-:W-:Y:S02]  /*20b0*/  LOP3.LUT P1, RZ, R2, 0x1, RZ, 0xc0, !PT ;  /* 0x0000000102ff7812 */ /* 0x000fe4000782c0ff */
[----:B------:R-:W-:Y:S01]  /*20c0*/  LOP3.LUT R0, R6, 0xfffffff0, RZ, 0xc0, !PT ;  /* 0xfffffff006007812 */ /* 0x000fe200078ec0ff */
[----:B------:R2:W-:Y:S01]  /*20d0*/  LDGSTS.E.BYPASS.LTC128B.128 [R236+0x10080], [R20.64+0x80], !P0 ;  /* 0x1008008014ec7fae */ /* 0x0005e2000c101d48 */
[----:B------:R-:W-:-:S02]  /*20e0*/  LOP3.LUT R13, R13, 0x18, R4, 0x78, !PT ;  /* 0x000000180d0d7812 */ /* 0x000fc400078e7804 */
[----:B------:R-:W-:Y:S01]  /*20f0*/  LOP3.LUT R246, R246, 0x2, R17, 0xe2, !PT ;  /* 0x00000002f6f67812 */ /* 0x000fe200078ee211 */
[----:B------:R-:W-:Y:S01]  /*2100*/  IMAD.IADD R0, R240, 0x1, -R0 ;  /* 0x00000001f0007824 */ /* 0x000fe200078e0a00 */
[----:B------:R2:W-:Y:S04]  /*2110*/  LDGSTS.E.BYPASS.LTC128B.128 [R236+0xf080], [R26.64], !P6 ;  /* 0x0f0800001aec7fae */ /* 0x0005e8000f101d48 */
[----:B------:R-:W-:Y:S01]  /*2120*/  SHF.R.S32.HI R4, RZ, 0x1f, R0 ;  /* 0x0000001fff047819 */ /* 0x000fe20000011400 */
[----:B------:R2:W-:Y:S01]  /*2130*/  LDGSTS.E.BYPASS.LTC128B.128 [R236+0x11080], [R26.64+0x80], !P5 ;  /* 0x110800801aec7fae */ /* 0x0005e2000e901d48 */
[----:B------:R-:W-:Y:S01]  /*2140*/  LOP3.LUT P6, RZ, R0, 0x4, RZ, 0xc0, !PT ;  /* 0x0000000400ff7812 */ /* 0x000fe200078cc0ff */
[----:B-1----:R-:W-:-:S03]  /*2150*/  IMAD R8, R31, c[0x0][0x290], RZ ;  /* 0x0000a4001f087a24 */ /* 0x002fc600078e02ff */
[----:B------:R-:W-:Y:S01]  /*2160*/  SEL R222, R222, 0xfffffff0, !P6 ;  /* 0xfffffff0dede7807 */ /* 0x000fe20007000000 */
[----:B------:R-:W-:Y:S02]  /*2170*/  IMAD.SHL.U32 R10, R0, 0x20, RZ ;  /* 0x00000020000a7824 */ /* 0x000fe400078e00ff */
[----:B------:R-:W-:-:S04]  /*2180*/  IMAD R2, R239, c[0x0][0x294], R8 ;  /* 0x0000a500ef027a24 */ /* 0x000fc800078e0208 */
[----:B------:R-:W-:Y:S01]  /*2190*/  IMAD.IADD R23, R19, 0x1, R2 ;  /* 0x0000000113177824 */ /* 0x000fe200078e0202 */
[----:B------:R-:W-:-:S04]  /*21a0*/  IADD3 R2, P0, R15, R18, RZ ;  /* 0x000000120f027210 */ /* 0x000fc80007f1e0ff */
[----:B------:R1:W-:Y:S01]  /*21b0*/  STL [R1+0x20], R23 ;  /* 0x0000201701007387 */ /* 0x0003e20000100800 */
[----:B------:R-:W-:Y:S01]  /*21c0*/  IMAD.X R6, R16, 0x1, R23, P0 ;  /* 0x0000000110067824 */ /* 0x000fe200000e0617 */
[----:B------:R-:W-:-:S04]  /*21d0*/  LEA R8, P0, R2, c[0x0][0x280], 0x2 ;  /* 0x0000a00002087a11 */ /* 0x000fc800078010ff */
[----:B------:R-:W-:Y:S01]  /*21e0*/  LEA.HI.X R9, R2, c[0x0][0x284], R6, 0x2, P0 ;  /* 0x0000a10002097a11 */ /* 0x000fe200000f1406 */
[----:B------:R-:W-:Y:S01]  /*21f0*/  IMAD.IADD R6, R240, 0x1, -R7 ;  /* 0x00000001f0067824 */ /* 0x000fe200078e0a07 */
[----:B------:R-:W-:Y:S01]  /*2200*/  LEA.HI R2, R4, R0, RZ, 0x3 ;  /* 0x0000000004027211 */ /* 0x000fe200078f18ff */
[----:B------:R-:W-:Y:S01]  /*2210*/  IMAD.SHL.U32 R7, R0, 0x4, RZ ;  /* 0x0000000400077824 */ /* 0x000fe200078e00ff */
[----:B------:R-:W-:Y:S01]  /*2220*/  ISETP.GE.AND P0, PT, R240, 0x10, PT ;  /* 0x00000010f000780c */ /* 0x000fe20003f06270 */
[----:B------:R-:W-:Y:S01]  /*2230*/  IMAD R11, R6, 0x2, R220 ;  /* 0x00000002060b7824 */ /* 0x000fe200078e02dc */
[----:B------:R-:W-:Y:S01]  /*2240*/  LOP3.LUT R4, R2, 0xfffffff8, RZ, 0xc0, !PT ;  /* 0xfffffff802047812 */ /* 0x000fe200078ec0ff */
[----:B------:R-:W-:Y:S02]  /*2250*/  IMAD.SHL.U32 R6, R3, 0x100, RZ ;  /* 0x0000010003067824 */ /* 0x000fe400078e00ff */
        /* <DEDUP_REMOVED lines=45> */
.L_x_806:
[----:B------:R-:W-:Y:S04]  /*2530*/  DEPBAR.LE SB0, 0x1 ;  /* 0x000080400000791a */ /* 0x000fe80000000000 */
[----:B------:R-:W-:Y:S01]  /*2540*/  BAR.SYNC.DEFER_BLOCKING 0x0 ;  /* 0x0000000000007b1d */ /* 0x000fe20000010000 */
[----:B-1----:R-:W-:Y:S02]  /*2550*/  IMAD.U32 R0, RZ, RZ, UR4 ;  /* 0x00000004ff007e24 */ /* 0x002fe4000f8e00ff */
[----:B------:R-:W-:Y:S02]  /*2560*/  IMAD.U32 R148, RZ, RZ, UR4 ;  /* 0x00000004ff947e24 */ /* 0x000fe4000f8e00ff */
[----:B------:R-:W-:Y:S02]  /*2570*/  IMAD R0, R0, 0x2000, R223 ;  /* 0x0000200000007824 */ /* 0x000fe400078e02df */
[----:B------:R-:W-:Y:S01]  /*2580*/  IMAD.U32 R42, RZ, RZ, UR4 ;  /* 0x00000004ff2a7e24 */ /* 0x000fe2000f8e00ff */
[----:B------:R-:W-:Y:S01]  /*2590*/  LEA R148, R148, R228, 0xd ;  /* 0x000000e494947211 */ /* 0x000fe200078e68ff */
[----:B------:R-:W-:Y:S01]  /*25a0*/  IMAD.U32 R149, RZ, RZ, UR4 ;  /* 0x00000004ff957e24 */ /* 0x000fe2000f8e00ff */
[----:B------:R-:W-:Y:S01]  /*25b0*/  SHF.L.U32 R0, R0, 0x1, RZ ;  /* 0x0000000100007819 */ /* 0x000fe200000006ff */
[----:B------:R-:W-:Y:S01]  /*25c0*/  IMAD.MOV.U32 R243, RZ, RZ, R233 ;  /* 0x000000fffff37224 */ /* 0x000fe200078e00e9 */
[----:B------:R-:W-:Y:S01]  /*25d0*/  LEA R42, R42, R226, 0xd ;  /* 0x000000e22a2a7211 */ /* 0x000fe200078e68ff */
[----:B------:R-:W-:Y:S01]  /*25e0*/  IMAD.IADD R154, R223, 0x1, R148 ;  /* 0x00000001df9a7824 */ /* 0x000fe200078e0294 */
[----:B------:R-:W-:Y:S02]  /*25f0*/  LEA R149, R149, R232, 0xd ;  /* 0x000000e895957211 */ /* 0x000fe400078e68ff */
[C---:B------:R-:W-:Y:S02]  /*2600*/  IADD3 R150, R223.reuse, R148, R226 ;  /* 0x00000094df967210 */ /* 0x040fe40007ffe0e2 */
[----:B------:R-:W-:Y:S01]  /*2610*/  SHF.L.U32 R154, R154, 0x1, RZ ;  /* 0x000000019a9a7819 */ /* 0x000fe200000006ff */
[C---:B------:R-:W-:Y:S01]  /*2620*/  IMAD.IADD R148, R223.reuse, 0x1, R149 ;  /* 0x00000001df947824 */ /* 0x040fe200078e0295 */
[----:B------:R-:W-:Y:S03]  /*2630*/  SHF.L.U32 R150, R150, 0x1, RZ ;  /* 0x0000000196967819 */ /* 0x000fe600000006ff */
        /* <DEDUP_REMOVED lines=10> */
[----:B------:R-:W-:Y:S04]  /*26e0*/  LDSM.16.M88.4 R148, [R150+0x6080] ;  /* 0x006080009694783b */ /* 0x000fe80000000200 */
[----:B------:R-:W-:Y:S01]  /*26f0*/  LDSM.16.M88.2 R152, [R221+0x1080] ;  /* 0x00108000dd98783b */ /* 0x000fe20000000100 */
[-C--:B-1----:R-:W-:Y:S08]  /*2700*/  HMMA.16816.F32 R4, R20, R2.reuse, RZ ;  /* 0x000000021404723c */ /* 0x082ff000000018ff */
[C---:B--2---:R-:W-:Y:S01]  /*2710*/  HMMA.16816.F32 R8, R24.reuse, R2, RZ ;  /* 0x000000021808723c */ /* 0x044fe200000018ff */
[----:B------:R-:W1:Y:S07]  /*2720*/  LDSM.16.M88.2 R2, [R219+0x2080] ;  /* 0x00208000db02783b */ /* 0x000e6e0000000100 */
[-C--:B---3--:R-:W-:Y:S08]  /*2730*/  HMMA.16816.F32 R12, R24, R16.reuse, RZ ;  /* 0x00000010180c723c */ /* 0x088ff000000018ff */
[C---:B------:R-:W-:Y:S08]  /*2740*/  HMMA.16816.F32 R16, R20.reuse, R16, RZ ;  /* 0x000000101410723c */ /* 0x040ff000000018ff */
[-C--:B----4-:R-:W-:Y:S08]  /*2750*/  HMMA.16816.F32 R20, R20, R28.reuse, RZ ;  /* 0x0000001c1414723c */ /* 0x090ff000000018ff */
[----:B------:R-:W-:Y:S07]  /*2760*/  HMMA.16816.F32 R24, R24, R28, RZ ;  /* 0x0000001c1818723c */ /* 0x000fee00000018ff */
[----:B------:R-:W-:Y:S01]  /*2770*/  IMAD.IADD R28, R223, 0x1, R42 ;  /* 0x00000001df1c7824 */ /* 0x000fe200078e022a */
[-C--:B-----5:R-:W-:Y:S01]  /*2780*/  HMMA.16816.F32 R4, R32, R30.reuse, R4 ;  /* 0x0000001e2004723c */ /* 0x0a0fe20000001804 */
[----:B------:R-:W-:Y:S04]  /*2790*/  LDSM.16.M88.2 R42, [R218+0x2080] ;  /* 0x00208000da2a783b */ /* 0x000fe80000000100 */
[----:B------:R-:W-:Y:S02]  /*27a0*/  SHF.L.U32 R155, R28, 0x1, RZ ;  /* 0x000000011c9b7819 */ /* 0x000fe400000006ff */
[----:B------:R-:W-:Y:S01]  /*27b0*/  LDSM.16.M88.2 R28, [R218+0x80] ;  /* 0x00008000da1c783b */ /* 0x000fe20000000100 */
[C---:B------:R-:W-:Y:S03]  /*27c0*/  HMMA.16816.F32 R8, R36.reuse, R30, R8 ;  /* 0x0000001e2408723c */ /* 0x040fe60000001808 */
[----:B------:R-:W2:Y:S04]  /*27d0*/  LDSM.16.M88.4 R44, [R155+0x6080] ;  /* 0x006080009b2c783b */ /* 0x000ea80000000200 */
[----:B------:R-:W3:Y:S01]  /*27e0*/  LDSM.16.M88.4 R48, [R155+0x7080] ;  /* 0x007080009b30783b */ /* 0x000ee20000000200 */
[-C--:B------:R-:W-:Y:S03]  /*27f0*/  HMMA.16816.F32 R12, R36, R40.reuse, R12 ;  /* 0x00000028240c723c */ /* 0x080fe6000000180c */
[----:B------:R-:W4:Y:S05]  /*2800*/  LDSM.16.M88.2 R30, [R218+0x1080] ;  /* 0x00108000da1e783b */ /* 0x000f2a0000000100 */
[C---:B------:R-:W-:Y:S01]  /*2810*/  HMMA.16816.F32 R16, R32.reuse, R40, R16 ;  /* 0x000000282010723c */ /* 0x040fe20000001810 */
[----:B------:R-:W5:Y:S07]  /*2820*/  LDSM.16.M88.2 R40, [R221+0x80] ;  /* 0x00008000dd28783b */ /* 0x000f6e0000000100 */
[-C--:B-1----:R-:W-:Y:S01]  /*2830*/  HMMA.16816.F32 R20, R32, R2.reuse, R20 ;  /* 0x000000022014723c */ /* 0x082fe20000001814 */
[----:B------:R-:W1:Y:S07]  /*2840*/  LDSM.16.M88.4 R32, [R204+0x7080] ;  /* 0x00708000cc20783b */ /* 0x000e6e0000000200 */
[----:B------:R-:W-:Y:S01]  /*2850*/  HMMA.16816.F32 R24, R36, R2, R24 ;  /* 0x000000022418723c */ /* 0x000fe20000001818 */
[----:B------:R-:W1:Y:S04]  /*2860*/  LDSM.16.M88.2 R2, [R221+0x2080] ;  /* 0x00208000dd02783b */ /* 0x000e680000000100 */
[----:B------:R-:W-:Y:S04]  /*2870*/  LDSM.16.M88.2 R36, [R217+0x3080] ;  /* 0x00308000d924783b */ /* 0x000fe80000000100 */
[----:B------:R-:W-:Y:S01]  /*2880*/  LDSM.16.M88.2 R38, [R217+0x4080] ;  /* 0x00408000d926783b */ /* 0x000fe20000000100 */
[-C--:B--2---:R-:W-:Y:S08]  /*2890*/  HMMA.16816.F32 R4, R44, R28.reuse, R4 ;  /* 0x0000001c2c04723c */ /* 0x084ff00000001804 */
[C---:B---3--:R-:W-:Y:S08]  /*28a0*/  HMMA.16816.F32 R8, R48.reuse, R28, R8 ;  /* 0x0000001c3008723c */ /* 0x048ff00000001808 */
[-C--:B----4-:R-:W-:Y:S08]  /*28b0*/  HMMA.16816.F32 R12, R48, R30.reuse, R12 ;  /* 0x0000001e300c723c */ /* 0x090ff0000000180c */
[C---:B------:R-:W-:Y:S01]  /*28c0*/  HMMA.16816.F32 R16, R44.reuse, R30, R16 ;  /* 0x0000001e2c10723c */ /* 0x040fe20000001810 */
[----:B------:R-:W2:Y:S07]  /*28d0*/  LDSM.16.M88.4 R28, [R0+0x8080] ;  /* 0x00808000001c783b */ /* 0x000eae0000000200 */
[-C--:B------:R-:W-:Y:S01]  /*28e0*/  HMMA.16816.F32 R20, R44, R42.reuse, R20 ;  /* 0x0000002a2c14723c */ /* 0x080fe20000001814 */
[----:B------:R3:W4:Y:S07]  /*28f0*/  LDSM.16.M88.4 R44, [R0+0x9080] ;  /* 0x00908000002c783b */ /* 0x00072e0000000200 */
[----:B------:R-:W-:Y:S01]  /*2900*/  HMMA.16816.F32 R24, R48, R42, R24 ;  /* 0x0000002a3018723c */ /* 0x000fe20000001818 */
[----:B------:R-:W-:Y:S04]  /*2910*/  LDSM.16.M88.4 R48, [R154+0x9080] ;  /* 0x009080009a30783b */ /* 0x000fe80000000200 */
[----:B------:R-:W-:Y:S03]  /*2920*/  LDSM.16.M88.2 R42, [R219+0x4080] ;  /* 0x00408000db2a783b */ /* 0x000fe60000000100 */
[-C--:B-----5:R-:W-:Y:S08]  /*2930*/  HMMA.16816.F32 R4, R148, R40.reuse, R4 ;  /* 0x000000289404723c */ /* 0x0a0ff00000001804 */
[C---:B-1----:R-:W-:Y:S01]  /*2940*/  HMMA.16816.F32 R8, R32.reuse, R40, R8 ;  /* 0x000000282008723c */ /* 0x042fe20000001808 */
[----:B------:R-:W1:Y:S03]  /*2950*/  LDSM.16.M88.2 R40, [R217+0x5080] ;  /* 0x00508000d928783b */ /* 0x000e660000000100 */
[----:B---3--:R-:W-:Y:S04]  /*2960*/  MOV R0, UR4 ;  /* 0x0000000400007c02 */ /* 0x008fe80008000f00 */
[-C--:B------:R-:W-:Y:S04]  /*2970*/  HMMA.16816.F32 R12, R32, R152.reuse, R12 ;  /* 0x00000098200c723c */ /* 0x080fe8000000180c */
[----:B------:R-:W-:Y:S04]  /*2980*/  IMAD R0, R0, 0x2000, R231 ;  /* 0x0000200000007824 */ /* 0x000fe800078e02e7 */
[C---:B------:R-:W-:Y:S01]  /*2990*/  HMMA.16816.F32 R16, R148.reuse, R152, R16 ;  /* 0x000000989410723c */ /* 0x040fe20000001810 */
[----:B------:R-:W-:Y:S03]  /*29a0*/  LDSM.16.M88.4 R152, [R155+0x9080] ;  /* 0x009080009b98783b */ /* 0x000fe60000000200 */
[----:B------:R-:W-:Y:S04]  /*29b0*/  SHF.L.U32 R0, R0, 0x1, RZ ;  /* 0x0000000100007819 */ /* 0x000fe800000006ff */
[-C--:B------:R-:W-:Y:S08]  /*29c0*/  HMMA.16816.F32 R20, R148, R2.reuse, R20 ;  /* 0x000000029414723c */ /* 0x080ff00000001814 */
[----:B------:R-:W-:Y:S01]  /*29d0*/  HMMA.16816.F32 R24, R32, R2, R24 ;  /* 0x000000022018723c */ /* 0x000fe20000001818 */
[----:B------:R-:W-:Y:S04]  /*29e0*/  LDSM.16.M88.2 R2, [R219+0x3080] ;  /* 0x00308000db02783b */ /* 0x000fe80000000100 */
[----:B------:R3:W5:Y:S03]  /*29f0*/  LDSM.16.M88.4 R32, [R0+0x8080] ;  /* 0x008080000020783b */ /* 0x0007660000000200 */
[-C--:B--2---:R-:W-:Y:S08]  /*2a00*/  HMMA.16816.F32 R4, R28, R36.reuse, R4 ;  /* 0x000000241c04723c */ /* 0x084ff00000001804 */
[C---:B----4-:R-:W-:Y:S01]  /*2a10*/  HMMA.16816.F32 R8, R44.reuse, R36, R8 ;  /* 0x000000242c08723c */ /* 0x050fe20000001808 */
[----:B------:R-:W2:Y:S07]  /*2a20*/  LDSM.16.M88.2 R36, [R219+0x5080] ;  /* 0x00508000db24783b */ /* 0x000eae0000000100 */
[-C--:B------:R-:W-:Y:S01]  /*2a30*/  HMMA.16816.F32 R12, R44, R38.reuse, R12 ;  /* 0x000000262c0c723c */ /* 0x080fe2000000180c */
[----:B---3--:R-:W-:Y:S07]  /*2a40*/  IMAD.U32 R0, RZ, RZ, UR4 ;  /* 0x00000004ff007e24 */ /* 0x008fee000f8e00ff */
[C---:B------:R-:W-:Y:S01]  /*2a50*/  HMMA.16816.F32 R16, R28.reuse, R38, R16 ;  /* 0x000000261c10723c */ /* 0x040fe20000001810 */
[----:B------:R-:W-:Y:S03]  /*2a60*/  LDSM.16.M88.2 R38, [R218+0x3080] ;  /* 0x00308000da26783b */ /* 0x000fe60000000100 */
[----:B------:R-:W-:Y:S04]  /*2a70*/  LEA R0, R0, R229, 0xd ;  /* 0x000000e500007211 */ /* 0x000fe800078e68ff */
[-C--:B-1----:R-:W-:Y:S01]  /*2a80*/  HMMA.16816.F32 R20, R28, R40.reuse, R20 ;  /* 0x000000281c14723c */ /* 0x082fe20000001814 */
[----:B------:R-:W-:Y:S03]  /*2a90*/  LDSM.16.M88.2 R28, [R218+0x4080] ;  /* 0x00408000da1c783b */ /* 0x000fe60000000100 */
[----:B------:R-:W-:Y:S04]  /*2aa0*/  IMAD.SHL.U32 R0, R0, 0x2, RZ ;  /* 0x0000000200007824 */ /* 0x000fe800078e00ff */
[----:B------:R-:W-:Y:S01]  /*2ab0*/  HMMA.16816.F32 R24, R44, R40, R24 ;  /* 0x000000282c18723c */ /* 0x000fe20000001818 */
[----:B------:R1:W3:Y:S04]  /*2ac0*/  LDSM.16.M88.4 R148, [R0+0x8080] ;  /* 0x008080000094783b */ /* 0x0002e80000000200 */
[----:B------:R-:W-:Y:S03]  /*2ad0*/  LDSM.16.M88.2 R40, [R221+0x5080] ;  /* 0x00508000dd28783b */ /* 0x000fe60000000100 */
[-C--:B-----5:R-:W-:Y:S08]  /*2ae0*/  HMMA.16816.F32 R4, R32, R2.reuse, R4 ;  /* 0x000000022004723c */ /* 0x0a0ff00000001804 */
[C---:B------:R-:W-:Y:S01]  /*2af0*/  HMMA.16816.F32 R8, R48.reuse, R2, R8 ;  /* 0x000000023008723c */ /* 0x040fe20000001808 */
[----:B------:R-:W4:Y:S07]  /*2b00*/  LDSM.16.M88.2 R2, [R218+0x5080] ;  /* 0x00508000da02783b */ /* 0x000f2e0000000100 */
[-C--:B------:R-:W-:Y:S01]  /*2b10*/  HMMA.16816.F32 R12, R48, R42.reuse, R12 ;  /* 0x0000002a300c723c */ /* 0x080fe2000000180c */
[----:B-1----:R-:W-:Y:S05]  /*2b20*/  MOV R0, UR4 ;  /* 0x0000000400007c02 */ /* 0x002fea0008000f00 */
[----:B------:R-:W-:Y:S02]  /*2b30*/  IMAD R0, R0, 0x2000, R230 ;  /* 0x0000200000007824 */ /* 0x000fe400078e02e6 */
[C---:B------:R-:W-:Y:S04]  /*2b40*/  HMMA.16816.F32 R16, R32.reuse, R42, R16 ;  /* 0x0000002a2010723c */ /* 0x040fe80000001810 */
[----:B------:R-:W-:Y:S04]  /*2b50*/  SHF.L.U32 R0, R0, 0x1, RZ ;  /* 0x0000000100007819 */ /* 0x000fe800000006ff */
[-C--:B--2---:R-:W-:Y:S01]  /*2b60*/  HMMA.16816.F32 R20, R32, R36.reuse, R20 ;  /* 0x000000242014723c */ /* 0x084fe20000001814 */
[----:B------:R-:W-:Y:S04]  /*2b70*/  LDSM.16.M88.2 R32, [R221+0x3080] ;  /* 0x00308000dd20783b */ /* 0x000fe80000000100 */
[----:B------:R-:W-:Y:S03]  /*2b80*/  LDSM.16.M88.2 R34, [R221+0x4080] ;  /* 0x00408000dd22783b */ /* 0x000fe60000000100 */
[----:B------:R-:W-:Y:S08]  /*2b90*/  HMMA.16816.F32 R24, R48, R36, R24 ;  /* 0x000000243018723c */ /* 0x000ff00000001818 */
[-C--:B---3--:R-:W-:Y:S08]  /*2ba0*/  HMMA.16816.F32 R4, R148, R38.reuse, R4 ;  /* 0x000000269404723c */ /* 0x088ff00000001804 */
[C---:B------:R-:W-:Y:S01]  /*2bb0*/  HMMA.16816.F32 R8, R152.reuse, R38, R8 ;  /* 0x000000269808723c */ /* 0x040fe20000001808 */
[----:B------:R-:W-:Y:S07]  /*2bc0*/  LDSM.16.M88.4 R36, [R204+0x9080] ;  /* 0x00908000cc24783b */ /* 0x000fee0000000200 */
[-C--:B------:R-:W-:Y:S08]  /*2bd0*/  HMMA.16816.F32 R12, R152, R28.reuse, R12 ;  /* 0x0000001c980c723c */ /* 0x080ff0000000180c */
[C---:B------:R-:W-:Y:S01]  /*2be0*/  HMMA.16816.F32 R16, R148.reuse, R28, R16 ;  /* 0x0000001c9410723c */ /* 0x040fe20000001810 */
[----:B------:R1:W2:Y:S07]  /*2bf0*/  LDSM.16.M88.4 R28, [R0+0x8080] ;  /* 0x00808000001c783b */ /* 0x0002ae0000000200 */
[-C--:B----4-:R-:W-:Y:S08]  /*2c00*/  HMMA.16816.F32 R20, R148, R2.reuse, R20 ;  /* 0x000000029414723c */ /* 0x090ff00000001814 */
[----:B------:R-:W-:Y:S01]  /*2c10*/  HMMA.16816.F32 R24, R152, R2, R24 ;  /* 0x000000029818723c */ /* 0x000fe20000001818 */
[----:B-1----:R-:W-:Y:S05]  /*2c20*/  IMAD.U32 R0, RZ, RZ, UR4 ;  /* 0x00000004ff007e24 */ /* 0x002fea000f8e00ff */
[----:B------:R-:W-:Y:S05]  /*2c30*/  LEA R0, R0, R237, 0x6 ;  /* 0x000000ed00007211 */ /* 0x000fea00078e30ff */
[----:B------:R1:W3:Y:S04]  /*2c40*/  LDS R204, [R0.X4+0x12080] ;  /* 0x0120800000cc7984 */ /* 0x0002e80000004800 */
[----:B------:R1:W4:Y:S01]  /*2c50*/  LDS R205, [R0.X4+0x120a0] ;  /* 0x0120a00000cd7984 */ /* 0x0003220000004800 */
[-C--:B--2---:R-:W-:Y:S03]  /*2c60*/  HMMA.16816.F32 R4, R28, R32.reuse, R4 ;  /* 0x000000201c04723c */ /* 0x084fe60000001804 */
[----:B------:R1:W2:Y:S04]  /*2c70*/  LDS R207, [R0.X4+0x12100] ;  /* 0x0121000000cf7984 */ /* 0x0002a80000004800 */
[----:B------:R1:W1:Y:S01]  /*2c80*/  LDS R206, [R0.X4+0x12120] ;  /* 0x0121200000ce7984 */ /* 0x0002620000004800 */
[C---:B------:R-:W-:Y:S01]  /*2c90*/  HMMA.16816.F32 R8, R36.reuse, R32, R8 ;  /* 0x000000202408723c */ /* 0x040fe20000001808 */
[----:B------:R-:W-:Y:S04]  /*2ca0*/  DEPBAR.LE SB0, 0x0 ;  /* 0x000080000000791a */ /* 0x000fe80000000000 */
[----:B------:R-:W-:Y:S03]  /*2cb0*/  BAR.SYNC.DEFER_BLOCKING 0x0 ;  /* 0x0000000000007b1d */ /* 0x000fe60000010000 */
[-C--:B------:R-:W-:Y:S08]  /*2cc0*/  HMMA.16816.F32 R12, R36, R34.reuse, R12 ;  /* 0x00000022240c723c */ /* 0x080ff0000000180c */
[C---:B------:R-:W-:Y:S08]  /*2cd0*/  HMMA.16816.F32 R16, R28.reuse, R34, R16 ;  /* 0x000000221c10723c */ /* 0x040ff00000001810 */
[-C--:B------:R-:W-:Y:S01]  /*2ce0*/  HMMA.16816.F32 R20, R28, R40.reuse, R20 ;  /* 0x000000281c14723c */ /* 0x080fe20000001814 */
[----:B------:R1:W1:Y:S06]  /*2cf0*/  LDSM.16.M88.4 R44, [R224+0xe080] ;  /* 0x00e08000e02c783b */ /* 0x00026c0000000200 */
[----:B------:R-:W-:Y:S01]  /*2d00*/  IADD3 R28, R233, 0x1, RZ ;  /* 0x00000001e91c7810 */ /* 0x000fe20007ffe0ff */
[----:B------:R-:W-:Y:S01]  /*2d10*/  HMMA.16816.F32 R24, R36, R40, R24 ;  /* 0x000000282418723c */ /* 0x000fe20000001818 */
[----:B------:R1:W1:Y:S03]  /*2d20*/  LDSM.16.M88.4 R48, [R224+0xf080] ;  /* 0x00f08000e030783b */ /* 0x0002660000000200 */
[----:B------:R-:W-:Y:S01]  /*2d30*/  ISETP.GE.AND P1, PT, R28, R252, PT ;  /* 0x000000fc1c00720c */ /* 0x000fe20003f26270 */
[----:B------:R1:W1:Y:S04]  /*2d40*/  LDSM.16.M88.4 R148, [R225+0xe080] ;  /* 0x00e08000e194783b */ /* 0x0002680000000200 */
[----:B------:R1:W1:Y:S08]  /*2d50*/  LDSM.16.M88.4 R152, [R225+0xf080] ;  /* 0x00f08000e198783b */ /* 0x0002700000000200 */
[----:B------:R-:W-:-:S05]  /*2d60*/  @P1 BRA `(.L_x_804) ;  /* 0x000002c000001947 */ /* 0x000fca0003800000 */
[----:B--234-:R-:W-:Y:S01]  /*2d70*/  SHF.R.S32.HI R3, RZ, 0x1f, R28 ;  /* 0x0000001fff037819 */ /* 0x01cfe2000001141c */
[----:B------:R-:W2:Y:S01]  /*2d80*/  LDL.64 R210, [R1+0x18] ;  /* 0x0000180001d27983 */ /* 0x000ea20000100a00 */
[----:B------:R-:W-:Y:S01]  /*2d90*/  @!P2 LEA R2, R233, 0x40, 0x6 ;  /* 0x00000040e902a811 */ /* 0x000fe200078e30ff */
[----:B------:R-:W-:Y:S02]  /*2da0*/  IMAD.WIDE.U32 R30, R28, c[0x0][0x178], RZ ;  /* 0x00005e001c1e7a25 */ /* 0x000fe400078e00ff */
[----:B------:R-:W3:Y:S02]  /*2db0*/  LDL R208, [R1+0x24] ;  /* 0x0000240001d07983 */ /* 0x000ee40000100800 */
[----:B------:R-:W-:Y:S02]  /*2dc0*/  IMAD R3, R3, c[0x0][0x178], RZ ;  /* 0x00005e0003037a24 */ /* 0x000fe400078e02ff */
[----:B------:R-:W-:Y:S02]  /*2dd0*/  IMAD.SHL.U32 R33, R30, 0x40, RZ ;  /* 0x000000401e217824 */ /* 0x000fe400078e00ff */
[C---:B------:R-:W-:Y:S02]  /*2de0*/  IMAD R3, R28.reuse, c[0x0][0x17c], R3 ;  /* 0x00005f001c037a24 */ /* 0x040fe400078e0203 */
[----:B------:R-:W-:Y:S02]  /*2df0*/  IMAD.MOV.U32 R35, RZ, RZ, -0x40 ;  /* 0xffffffc0ff237424 */ /* 0x000fe400078e00ff */
[----:B------:R-:W-:Y:S02]  /*2e00*/  IMAD.IADD R3, R31, 0x1, R3 ;  /* 0x000000011f037824 */ /* 0x000fe400078e0203 */
[----:B------:R-:W-:Y:S01]  /*2e10*/  IMAD R35, R28, R35, c[0x0][0x168] ;  /* 0x00005a001c237624 */ /* 0x000fe200078e0223 */
[C---:B-12---:R-:W-:Y:S04]  /*2e20*/  @!P2 IADD3 R0, P5, R2.reuse, R210, RZ ;  /* 0x000000d20200a210 */ /* 0x046fe80007fbe0ff */
[----:B---3--:R-:W-:Y:S02]  /*2e30*/  @!P2 LEA.HI.X.SX32 R31, R2, R208, 0x1, P5 ;  /* 0x000000d0021fa211 */ /* 0x008fe400028f0eff */
[----:B------:R-:W-:Y:S02]  /*2e40*/  IADD3 R29, P6, P5, R250, UR10, R33 ;  /* 0x0000000afa1d7c10 */ /* 0x000fe4000fdde021 */
[----:B------:R-:W-:Y:S04]  /*2e50*/  SHF.L.U64.HI R2, R30, 0x6, R3 ;  /* 0x000000061e027819 */ /* 0x000fe80000010203 */
[----:B------:R-:W-:Y:S02]  /*2e60*/  IADD3.X R34, R247, UR5, R2, P6, P5 ;  /* 0x00000005f7227c10 */ /* 0x000fe4000b7ea402 */
[----:B------:R-:W-:Y:S02]  /*2e70*/  IADD3 R3, P6, R33, R250, RZ ;  /* 0x000000fa21037210 */ /* 0x000fe40007fde0ff */
[C---:B------:R-:W-:Y:S04]  /*2e80*/  @!P2 LEA R32, P5, R0.reuse, c[0x0][0x258], 0x2 ;  /* 0x000096000020aa11 */ /* 0x040fe800078a10ff */
[----:B------:R-:W-:Y:S01]  /*2e90*/  @!P2 LEA.HI.X R33, R0, c[0x0][0x25c], R31, 0x2, P5 ;  /* 0x000097000021aa11 */ /* 0x000fe200028f141f */
[----:B------:R-:W-:Y:S01]  /*2ea0*/  IMAD.X R0, R2, 0x1, R247, P6 ;  /* 0x0000000102007824 */ /* 0x000fe200030e06f7 */
[----:B------:R-:W-:Y:S01]  /*2eb0*/  LEA R28, P6, R29, c[0x0][0x160], 0x1 ;  /* 0x000058001d1c7a11 */ /* 0x000fe200078c08ff */
[----:B------:R-:W-:Y:S01]  /*2ec0*/  IMAD.IADD R2, R35, 0x1, -R244 ;  /* 0x0000000123027824 */ /* 0x000fe200078e0af4 */
[----:B------:R-:W-:Y:S02]  /*2ed0*/  LEA R30, P5, R3, c[0x0][0x160], 0x1 ;  /* 0x00005800031e7a11 */ /* 0x000fe400078a08ff */
[----:B------:R-:W-:Y:S02]  /*2ee0*/  LEA.HI.X R29, R29, c[0x0][0x164], R34, 0x1, P6 ;  /* 0x000059001d1d7a11 */ /* 0x000fe400030f0c22 */
[----:B------:R-:W-:Y:S02]  /*2ef0*/  ISETP.LT.OR P6, PT, R2, 0x1, P4 ;  /* 0x000000010200780c */ /* 0x000fe400027c1670 */
[----:B------:R-:W-:Y:S01]  /*2f00*/  LEA.HI.X R31, R3, c[0x0][0x164], R0, 0x1, P5 ;  /* 0x00005900031f7a11 */ /* 0x000fe200028f0c00 */
[----:B------:R-:W-:Y:S01]  /*2f10*/  IMAD.U32 R0, RZ, RZ, UR13 ;  /* 0x0000000dff007e24 */ /* 0x000fe2000f8e00ff */
[----:B------:R-:W-:Y:S02]  /*2f20*/  IADD3 R3, R236, 0x6080, RZ ;  /* 0x00006080ec037810 */ /* 0x000fe40007ffe0ff */
[----:B------:R-:W-:Y:S03]  /*2f30*/  ISETP.LT.OR P5, PT, R2, 0x1, P3 ;  /* 0x000000010200780c */ /* 0x000fe60001fa1670 */
[----:B------:R-:W-:Y:S02]  /*2f40*/  IMAD R0, R0, 0x4000, R3 ;  /* 0x0000400000007824 */ /* 0x000fe400078e0203 */
[----:B------:R-:W-:Y:S03]  /*2f50*/  IMAD.SHL.U32 R3, R240, 0x4, RZ ;  /* 0x00000004f0037824 */ /* 0x000fe600078e00ff */
[----:B------:R-:W-:Y:S01]  /*2f60*/  @!PT LDS RZ, [RZ] ;  /* 0x00000000fffff984 */ /* 0x000fe20000000800 */
[----:B------:R-:W-:Y:S01]  /*2f70*/  @!PT LDS RZ, [RZ] ;  /* 0x00000000fffff984 */ /* 0x000fe20000000800 */
[----:B------:R-:W-:Y:S01]  /*2f80*/  @!PT LDS RZ, [RZ] ;  /* 0x00000000fffff984 */ /* 0x000fe20000000800 */
[----:B------:R1:W-:Y:S01]  /*2f90*/  LDGSTS.E.BYPASS.LTC128B.128 [R0], [R30.64], !P6 ;  /* 0x000000001e007fae */ /* 0x0003e2000f101d48 */
[C---:B------:R-:W-:Y:S04]  /*2fa0*/  ISETP.LT.OR P6, PT, R2.reuse, 0x21, P4 ;  /* 0x000000210200780c */ /* 0x040fe800027c1670 */
[----:B------:R1:W-:Y:S01]  /*2fb0*/  LDGSTS.E.BYPASS.LTC128B.128 [R0+0x2000], [R30.64+0x80], !P5 ;  /* 0x020000801e007fae */ /* 0x0003e2000e901d48 */
[----:B------:R-:W-:Y:S01]  /*2fc0*/  ISETP.LT.OR P5, PT, R2, 0x21, P3 ;  /* 0x000000210200780c */ /* 0x000fe20001fa1670 */
[----:B------:R-:W-:Y:S04]  /*2fd0*/  IMAD.U32 R2, RZ, RZ, UR13 ;  /* 0x0000000dff027e24 */ /* 0x000fe8000f8e00ff */
[----:B------:R-:W-:Y:S03]  /*2fe0*/  @!P2 IMAD R2, R2, 0x40, R3 ;  /* 0x000000400202a824 */ /* 0x000fe600078e0203 */
[----:B------:R1:W-:Y:S01]  /*2ff0*/  LDGSTS.E.BYPASS.LTC128B.128 [R0+0x1000], [R28.64], !P6 ;  /* 0x010000001c007fae */ /* 0x0003e2000f101d48 */
[----:B------:R-:W-:Y:S04]  /*3000*/  @!P2 IMAD.SHL.U32 R2, R2, 0x4, RZ ;  /* 0x000000040202a824 */ /* 0x000fe800078e00ff */
[----:B------:R1:W-:Y:S04]  /*3010*/  LDGSTS.E.BYPASS.LTC128B.128 [R0+0x3000], [R28.64+0x80], !P5 ;  /* 0x030000801c007fae */ /* 0x0003e8000e901d48 */
[----:B------:R1:W-:Y:S02]  /*3020*/  @!P2 LDGSTS.E.BYPASS.LTC128B.128 [R2+0x12080], [R32.64] ;  /* 0x120800002002afae */ /* 0x0003e4000b901d48 */
.L_x_804:
[-C--:B-1234-:R-:W-:Y:S01]  /*3030*/  HMMA.16816.F32 R28, R44, R156.reuse, RZ ;  /* 0x0000009c2c1c723c */ /* 0x09efe200000018ff */
[----:B------:R-:W2:Y:S03]  /*3040*/  LDL R208, [R1+0x8] ;  /* 0x0000080001d07983 */ /* 0x000ea60000100800 */
[----:B------:R-:W-:Y:S01]  /*3050*/  IMAD.MOV.U32 R0, RZ, RZ, -0x40 ;  /* 0xffffffc0ff007424 */ /* 0x000fe200078e00ff */
[----:B------:R-:W3:Y:S03]  /*3060*/  LDL R3, [R1+0xc] ;  /* 0x00000c0001037983 */ /* 0x000ee60000100800 */
[C---:B------:R-:W-:Y:S01]  /*3070*/  HMMA.16816.F32 R32, R48.reuse, R156, RZ ;  /* 0x0000009c3020723c */ /* 0x040fe200000018ff */
[----:B------:R-:W0:Y:S03]  /*3080*/  LDGDEPBAR ;  /* 0x00000000000079af */ /* 0x000e260000000000 */
[----:B------:R-:W-:Y:S04]  /*3090*/  SEL R0, R0, 0x40, P0 ;  /* 0x0000004000007807 */ /* 0x000fe80000000000 */
[-C--:B------:R-:W-:Y:S01]  /*30a0*/  HMMA.16816.F32 R36, R48, R158.reuse, RZ ;  /* 0x0000009e3024723c */ /* 0x080fe200000018ff */
[----:B------:R-:W-:Y:S03]  /*30b0*/  IMAD.IADD R2, R224, 0x1, R0 ;  /* 0x00000001e0027824 */ /* 0x000fe600078e0200 */
[----:B------:R-:W-:Y:S04]  /*30c0*/  IMAD.IADD R0, R0, 0x1, R225 ;  /* 0x0000000100007824 */ /* 0x000fe800078e02e1 */
        /* <DEDUP_REMOVED lines=10> */
[----:B------:R-:W4:Y:S07]  /*3170*/  LDSM.16.M88.4 R152, [R2+0xf080] ;  /* 0x00f080000298783b */ /* 0x000f2e0000000200 */
[-C--:B-1----:R-:W-:Y:S08]  /*3180*/  HMMA.16816.F32 R28, R148, R168.reuse, R28 ;  /* 0x000000a8941c723c */ /* 0x082ff0000000181c */
[C---:B----4-:R-:W-:Y:S08]  /*3190*/  HMMA.16816.F32 R32, R152.reuse, R168, R32 ;  /* 0x000000a89820723c */ /* 0x050ff00000001820 */
        /* <DEDUP_REMOVED lines=29> */
[----:B------:R4:W5:Y:S03]  /*3370*/  LDSM.16.M88.4 R152, [R2+0x11080] ;  /* 0x011080000298783b */ /* 0x0009660000000200 */
[----:B----4-:R-:W-:Y:S04]  /*3380*/  IMAD.MOV.U32 R2, RZ, RZ, 0x1 ;  /* 0x00000001ff027424 */ /* 0x010fe800078e00ff */
[-C--:B-1----:R-:W-:Y:S08]  /*3390*/  HMMA.16816.F32 R28, R148, R192.reuse, R28 ;  /* 0x000000c0941c723c */ /* 0x082ff0000000181c */
[C---:B-----5:R-:W-:Y:S08]  /*33a0*/  HMMA.16816.F32 R32, R152.reuse, R192, R32 ;  /* 0x000000c09820723c */ /* 0x060ff00000001820 */
[-C--:B------:R-:W-:Y:S08]  /*33b0*/  HMMA.16816.F32 R36, R152, R194.reuse, R36 ;  /* 0x000000c29824723c */ /* 0x080ff00000001824 */
[C---:B------:R-:W-:Y:S08]  /*33c0*/  HMMA.16816.F32 R40, R148.reuse, R194, R40 ;  /* 0x000000c29428723c */ /* 0x040ff00000001828 */
[-C--:B------:R-:W-:Y:S01]  /*33d0*/  HMMA.16816.F32 R44, R148, R196.reuse, R44 ;  /* 0x000000c4942c723c */ /* 0x080fe2000000182c */
[----:B------:R-:W1:Y:S07]  /*33e0*/  LDSM.16.M88.4 R148, [R0+0x10080] ;  /* 0x010080000094783b */ /* 0x000e6e0000000200 */
[----:B------:R-:W-:Y:S01]  /*33f0*/  HMMA.16816.F32 R48, R152, R196, R48 ;  /* 0x000000c49830723c */ /* 0x000fe20000001830 */
[----:B------:R4:W5:Y:S03]  /*3400*/  LDSM.16.M88.4 R152, [R0+0x11080] ;  /* 0x011080000098783b */ /* 0x0009660000000200 */
[----:B----4-:R-:W-:Y:S04]  /*3410*/  IMAD.MOV.U32 R0, RZ, RZ, -0x60 ;  /* 0xffffffa0ff007424 */ /* 0x010fe800078e00ff */
[----:B--2---:R-:W-:Y:S04]  /*3420*/  IMAD R0, R208, R0, c[0x0][0x198] ;  /* 0x00006600d0007624 */ /* 0x004fe800078e0200 */
[C---:B------:R-:W-:Y:S01]  /*3430*/  IMAD R0, R233.reuse, 0x40, R0 ;  /* 0x00000040e9007824 */ /* 0x040fe200078e0200 */
[-C--:B-1----:R-:W-:Y:S05]  /*3440*/  HMMA.16816.F32 R28, R148, R198.reuse, R28 ;  /* 0x000000c6941c723c */ /* 0x082fea000000181c */
[----:B------:R-:W-:Y:S02]  /*3450*/  IADD3 R0, R0, -c[0x0][0x168], R2 ;  /* 0x80005a0000007a10 */ /* 0x000fe40007ffe002 */
[----:B------:R-:W-:Y:S01]  /*3460*/  IADD3 R233, R233, 0x1, RZ ;  /* 0x00000001e9e97810 */ /* 0x000fe20007ffe0ff */
[C---:B-----5:R-:W-:Y:S08]  /*3470*/  HMMA.16816.F32 R32, R152.reuse, R198, R32 ;  /* 0x000000c69820723c */ /* 0x060ff00000001820 */
[-C--:B------:R-:W-:Y:S08]  /*3480*/  HMMA.16816.F32 R36, R152, R200.reuse, R36 ;  /* 0x000000c89824723c */ /* 0x080ff00000001824 */
[C---:B------:R-:W-:Y:S08]  /*3490*/  HMMA.16816.F32 R40, R148.reuse, R200, R40 ;  /* 0x000000c89428723c */ /* 0x040ff00000001828 */
[-C--:B------:R-:W-:Y:S07]  /*34a0*/  HMMA.16816.F32 R44, R148, R202.reuse, R44 ;  /* 0x000000ca942c723c */ /* 0x080fee000000182c */
[----:B---3--:R-:W-:Y:S01]  /*34b0*/  IADD3 R148, -R3, R237, R0 ;  /* 0x000000ed03947210 */ /* 0x008fe20007ffe100 */
[----:B------:R-:W-:Y:S01]  /*34c0*/  HMMA.16816.F32 R48, R152, R202, R48 ;  /* 0x000000ca9830723c */ /* 0x000fe20000001830 */
[----:B------:R-:W1:Y:S03]  /*34d0*/  LDS R3, [R237.X4+0x12280] ;  /* 0x01228000ed037984 */ /* 0x000e660000004800 */
[----:B------:R-:W-:Y:S02]  /*34e0*/  IMNMX R0, R238, R148, PT ;  /* 0x00000094ee007217 */ /* 0x000fe40003800200 */
[----:B------:R-:W-:Y:S02]  /*34f0*/  IADD3 R2, R148, 0x20, RZ ;  /* 0x0000002094027810 */ /* 0x000fe40007ffe0ff */
[----:B------:R-:W-:Y:S04]  /*3500*/  ISETP.GT.AND P5, PT, R0, RZ, PT ;  /* 0x000000ff0000720c */ /* 0x000fe80003fa4270 */
[----:B------:R-:W-:Y:S02]  /*3510*/  FSEL R4, R4, -INF , P5 ;  /* 0xff80000004047808 */ /* 0x000fe40002800000 */
[----:B------:R-:W-:Y:S02]  /*3520*/  ISETP.GT.AND P5, PT, R0, 0x1, PT ;  /* 0x000000010000780c */ /* 0x000fe40003fa4270 */
[----:B------:R-:W-:Y:S01]  /*3530*/  IMNMX R2, R238, R2, PT ;  /* 0x00000002ee027217 */ /* 0x000fe20003800200 */
[--C-:B------:R-:W-:Y:S01]  /*3540*/  FFMA.FTZ R151, R4, c[0x0][0x29c], -R204.reuse ;  /* 0x0000a70004977a23 */ /* 0x100fe200000108cc */
[----:B------:R-:W-:Y:S01]  /*3550*/  FSEL R5, R5, -INF , P5 ;  /* 0xff80000005057808 */ /* 0x000fe20002800000 */
[----:B------:R-:W2:Y:S01]  /*3560*/  LDS R4, [R237.X4+0x122a0] ;  /* 0x0122a000ed047984 */ /* 0x000ea20000004800 */
[----:B------:R-:W-:Y:S03]  /*3570*/  ISETP.GT.AND P5, PT, R0, 0x20, PT ;  /* 0x000000200000780c */ /* 0x000fe60003fa4270 */
[--C-:B------:R-:W-:Y:S01]  /*3580*/  FFMA.FTZ R150, R5, c[0x0][0x29c], -R204.reuse ;  /* 0x0000a70005967a23 */ /* 0x100fe200000108cc */
[----:B------:R-:W-:Y:S01]  /*3590*/  FSEL R16, R16, -INF , P5 ;  /* 0xff80000010107808 */ /* 0x000fe20002800000 */
[----:B------:R-:W-:Y:S01]  /*35a0*/  MUFU.EX2 R151, R151 ;  /* 0x0000009700977308 */ /* 0x000fe20000000800 */
[----:B------:R-:W-:Y:S03]  /*35b0*/  ISETP.GT.AND P5, PT, R0, 0x21, PT ;  /* 0x000000210000780c */ /* 0x000fe60003fa4270 */
[--C-:B------:R-:W-:Y:S01]  /*35c0*/  FFMA.FTZ R149, R16, c[0x0][0x29c], -R204.reuse ;  /* 0x0000a70010957a23 */ /* 0x100fe200000108cc */
[----:B------:R-:W-:Y:S02]  /*35d0*/  FSEL R17, R17, -INF , P5 ;  /* 0xff80000011117808 */ /* 0x000fe40002800000 */
[----:B------:R-:W-:Y:S03]  /*35e0*/  ISETP.GT.AND P5, PT, R0, 0x40, PT ;  /* 0x000000400000780c */ /* 0x000fe60003fa4270 */
[--C-:B------:R-:W-:Y:S01]  /*35f0*/  FFMA.FTZ R17, R17, c[0x0][0x29c], -R204.reuse ;  /* 0x0000a70011117a23 */ /* 0x100fe200000108cc */
[----:B------:R-:W-:Y:S01]  /*3600*/  FSEL R16, R20, -INF , P5 ;  /* 0xff80000014107808 */ /* 0x000fe20002800000 */
[----:B------:R-:W-:Y:S01]  /*3610*/  MUFU.EX2 R150, R150 ;  /* 0x0000009600967308 */ /* 0x000fe20000000800 */
[----:B------:R-:W-:Y:S02]  /*3620*/  ISETP.GT.AND P5, PT, R0, 0x41, PT ;  /* 0x000000410000780c */ /* 0x000fe40003fa4270 */
[----:B------:R-:W-:Y:S01]  /*3630*/  IADD3 R0, R148, 0x8, RZ ;  /* 0x0000000894007810 */ /* 0x000fe20007ffe0ff */
[--C-:B------:R-:W-:Y:S01]  /*3640*/  FFMA.FTZ R16, R16, c[0x0][0x29c], -R204.reuse ;  /* 0x0000a70010107a23 */ /* 0x100fe200000108cc */
[----:B------:R-:W-:Y:S01]  /*3650*/  FSEL R21, R21, -INF , P5 ;  /* 0xff80000015157808 */ /* 0x000fe20002800000 */
[--C-:B-1----:R-:W-:Y:S01]  /*3660*/  FADD.FTZ R44, R44, -R3.reuse ;  /* 0x800000032c2c7221 */ /* 0x102fe20000010000 */
[----:B------:R-:W-:Y:S01]  /*3670*/  IMNMX R0, R238, R0, PT ;  /* 0x00000000ee007217 */ /* 0x000fe20003800200 */
[--C-:B------:R-:W-:Y:S02]  /*3680*/  FADD.FTZ R41, R41, -R3.reuse ;  /* 0x8000000329297221 */ /* 0x100fe40000010000 */
[----:B------:R-:W-:Y:S01]  /*3690*/  FFMA.FTZ R204, R21, c[0x0][0x29c], -R204 ;  /* 0x0000a70015cc7a23 */ /* 0x000fe200000108cc */
[----:B------:R-:W-:Y:S01]  /*36a0*/  ISETP.GT.AND P5, PT, R0, RZ, PT ;  /* 0x000000ff0000720c */ /* 0x000fe20003fa4270 */
[----:B------:R-:W1:Y:S01]  /*36b0*/  MUFU.EX2 R16, R16 ;  /* 0x0000001000107308 */ /* 0x000e620000000800 */
[--C-:B------:R-:W-:Y:S02]  /*36c0*/  FADD.FTZ R45, R45, -R3.reuse ;  /* 0x800000032d2d7221 */ /* 0x100fe40000010000 */
[----:B------:R-:W-:Y:S01]  /*36d0*/  FSEL R6, R6, -INF , P5 ;  /* 0xff80000006067808 */ /* 0x000fe20002800000 */
[--C-:B------:R-:W-:Y:S01]  /*36e0*/  FADD.FTZ R28, R28, -R3.reuse ;  /* 0x800000031c1c7221 */ /* 0x100fe20000010000 */
[----:B------:R-:W-:Y:S01]  /*36f0*/  ISETP.GT.AND P5, PT, R0, 0x1, PT ;  /* 0x000000010000780c */ /* 0x000fe20003fa4270 */
[----:B------:R-:W-:Y:S02]  /*3700*/  FADD.FTZ R29, R29, -R3 ;  /* 0x800000031d1d7221 */ /* 0x000fe40000010000 */
[--C-:B------:R-:W-:Y:S01]  /*3710*/  FFMA.FTZ R21, R6, c[0x0][0x29c], -R205.reuse ;  /* 0x0000a70006157a23 */ /* 0x100fe200000108cd */
[----:B------:R-:W-:Y:S01]  /*3720*/  FSEL R5, R7, -INF , P5 ;  /* 0xff80000007057808 */ /* 0x000fe20002800000 */
[----:B------:R-:W-:Y:S01]  /*3730*/  MUFU.EX2 R204, R204 ;  /* 0x000000cc00cc7308 */ /* 0x000fe20000000800 */
[----:B------:R-:W-:Y:S01]  /*3740*/  ISETP.GT.AND P5, PT, R0, 0x20, PT ;  /* 0x000000200000780c */ /* 0x000fe20003fa4270 */
[--C-:B--2---:R-:W-:Y:S02]  /*3750*/  FADD.FTZ R30, R30, -R4.reuse ;  /* 0x800000041e1e7221 */ /* 0x104fe40000010000 */
[----:B------:R-:W-:Y:S01]  /*3760*/  FFMA.FTZ R5, R5, c[0x0][0x29c], -R205 ;  /* 0x0000a70005057a23 */ /* 0x000fe200000108cd */
[----:B------:R-:W-:Y:S01]  /*3770*/  FSEL R18, R18, -INF , P5 ;  /* 0xff80000012127808 */ /* 0x000fe20002800000 */
[----:B------:R-:W-:Y:S01]  /*3780*/  FADD.FTZ R40, R40, -R3 ;  /* 0x8000000328287221 */ /* 0x000fe20000010000 */
[----:B------:R-:W-:Y:S01]  /*3790*/  ISETP.GT.AND P5, PT, R0, 0x21, PT ;  /* 0x000000210000780c */ /* 0x000fe20003fa4270 */
[--C-:B------:R-:W-:Y:S02]  /*37a0*/  FADD.FTZ R31, R31, -R4.reuse ;  /* 0x800000041f1f7221 */ /* 0x100fe40000010000 */
[--C-:B------:R-:W-:Y:S01]  /*37b0*/  FFMA.FTZ R211, R18, c[0x0][0x29c], -R205.reuse ;  /* 0x0000a70012d37a23 */ /* 0x100fe200000108cd */
[----:B------:R-:W-:Y:S01]  /*37c0*/  FSEL R19, R19, -INF , P5 ;  /* 0xff80000013137808 */ /* 0x000fe20002800000 */
[----:B------:R-:W2:Y:S01]  /*37d0*/  MUFU.EX2 R21, R21 ;  /* 0x0000001500157308 */ /* 0x000ea20000000800 */
[----:B------:R-:W-:Y:S01]  /*37e0*/  ISETP.GT.AND P5, PT, R0, 0x40, PT ;  /* 0x000000400000780c */ /* 0x000fe20003fa4270 */
[----:B-1----:R-:W-:Y:S02]  /*37f0*/  FMUL.FTZ R44, R16, R44 ;  /* 0x0000002c102c7220 */ /* 0x002fe40000410000 */
[--C-:B------:R-:W-:Y:S01]  /*3800*/  FFMA.FTZ R210, R19, c[0x0][0x29c], -R205.reuse ;  /* 0x0000a70013d27a23 */ /* 0x100fe200000108cd */
[----:B------:R-:W-:Y:S01]  /*3810*/  FSEL R22, R22, -INF , P5 ;  /* 0xff80000016167808 */ /* 0x000fe20002800000 */
[--C-:B------:R-:W-:Y:S01]  /*3820*/  FADD.FTZ R43, R43, -R4.reuse ;  /* 0x800000042b2b7221 */ /* 0x100fe20000010000 */
[----:B------:R-:W-:Y:S01]  /*3830*/  ISETP.GT.AND P5, PT, R0, 0x41, PT ;  /* 0x000000410000780c */ /* 0x000fe20003fa4270 */
[--C-:B------:R-:W-:Y:S01]  /*3840*/  FADD.FTZ R47, R47, -R4.reuse ;  /* 0x800000042f2f7221 */ /* 0x100fe20000010000 */
[----:B------:R-:W-:Y:S01]  /*3850*/  IADD3 R0, R148, 0x28, RZ ;  /* 0x0000002894007810 */ /* 0x000fe20007ffe0ff */
[--C-:B------:R-:W-:Y:S01]  /*3860*/  FFMA.FTZ R209, R22, c[0x0][0x29c], -R205.reuse ;  /* 0x0000a70016d17a23 */ /* 0x100fe200000108cd */
[----:B------:R-:W-:Y:S01]  /*3870*/  FSEL R23, R23, -INF , P5 ;  /* 0xff80000017177808 */ /* 0x000fe20002800000 */
[----:B------:R-:W1:Y:S01]  /*3880*/  MUFU.EX2 R5, R5 ;  /* 0x0000000500057308 */ /* 0x000e620000000800 */
[----:B------:R-:W-:Y:S01]  /*3890*/  ISETP.GT.AND P5, PT, R2, RZ, PT ;  /* 0x000000ff0200720c */ /* 0x000fe20003fa4270 */
[--C-:B------:R-:W-:Y:S01]  /*38a0*/  FADD.FTZ R42, R42, -R4.reuse ;  /* 0x800000042a2a7221 */ /* 0x100fe20000010000 */
[----:B------:R-:W-:Y:S01]  /*38b0*/  IMNMX R0, R238, R0, PT ;  /* 0x00000000ee007217 */ /* 0x000fe20003800200 */
[----:B------:R-:W-:Y:S01]  /*38c0*/  FFMA.FTZ R205, R23, c[0x0][0x29c], -R205 ;  /* 0x0000a70017cd7a23 */ /* 0x000fe200000108cd */
[----:B------:R-:W-:Y:S01]  /*38d0*/  FSEL R8, R8, -INF , P5 ;  /* 0xff80000008087808 */ /* 0x000fe20002800000 */
[----:B------:R-:W-:Y:S01]  /*38e0*/  FADD.FTZ R46, R46, -R4 ;  /* 0x800000042e2e7221 */ /* 0x000fe20000010000 */
[----:B------:R-:W-:Y:S01]  /*38f0*/  ISETP.GT.AND P5, PT, R2, 0x1, PT ;  /* 0x000000010200780c */ /* 0x000fe20003fa4270 */
[----:B------:R-:W-:Y:S01]  /*3900*/  FMUL.FTZ R28, R151, R28 ;  /* 0x0000001c971c7220 */ /* 0x000fe20000410000 */
[----:B------:R-:W-:Y:S01]  /*3910*/  ISETP.GT.AND P6, PT, R0, RZ, PT ;  /* 0x000000ff0000720c */ /* 0x000fe20003fc4270 */
[----:B------:R3:W4:Y:S01]  /*3920*/  MUFU.EX2 R208, R205 ;  /* 0x000000cd00d07308 */ /* 0x0007220000000800 */
[----:B------:R-:W-:Y:S01]  /*3930*/  FSEL R9, R9, -INF , P5 ;  /* 0xff80000009097808 */ /* 0x000fe20002800000 */
[--C-:B------:R-:W-:Y:S01]  /*3940*/  FFMA.FTZ R8, R8, c[0x0][0x29c], -R207.reuse ;  /* 0x0000a70008087a23 */ /* 0x100fe200000108cf */
[----:B------:R-:W-:Y:S01]  /*3950*/  ISETP.GT.AND P5, PT, R2, 0x20, PT ;  /* 0x000000200200780c */ /* 0x000fe20003fa4270 */
[----:B--2---:R-:W-:Y:S01]  /*3960*/  FMUL.FTZ R30, R21, R30 ;  /* 0x0000001e151e7220 */ /* 0x004fe20000410000 */
[----:B------:R-:W-:Y:S01]  /*3970*/  FSEL R10, R10, -INF , P6 ;  /* 0xff8000000a0a7808 */ /* 0x000fe20003000000 */
[----:B------:R-:W-:Y:S01]  /*3980*/  FMUL.FTZ R29, R150, R29 ;  /* 0x0000001d961d7220 */ /* 0x000fe20000410000 */
[----:B------:R-:W-:Y:S01]  /*3990*/  FSEL R7, R12, -INF , P5 ;  /* 0xff8000000c077808 */ /* 0x000fe20002800000 */
[----:B------:R-:W-:Y:S01]  /*39a0*/  FMUL.FTZ R19, R204, R45 ;  /* 0x0000002dcc137220 */ /* 0x000fe20000410000 */
[----:B------:R-:W-:Y:S01]  /*39b0*/  ISETP.GT.AND P5, PT, R2, 0x21, PT ;  /* 0x000000210200780c */ /* 0x000fe20003fa4270 */
[----:B------:R-:W-:Y:S01]  /*39c0*/  MUFU.EX2 R8, R8 ;  /* 0x0000000800087308 */ /* 0x000fe20000000800 */
[----:B------:R-:W-:Y:S01]  /*39d0*/  ISETP.GT.AND P6, PT, R0, 0x20, PT ;  /* 0x000000200000780c */ /* 0x000fe20003fc4270 */
[--C-:B------:R-:W-:Y:S01]  /*39e0*/  FFMA.FTZ R7, R7, c[0x0][0x29c], -R207.reuse ;  /* 0x0000a70007077a23 */ /* 0x100fe200000108cf */
[----:B------:R-:W-:Y:S01]  /*39f0*/  F2FP.PACK_AB R23, R204, R16 ;  /* 0x00000010cc17723e */ /* 0x000fe200000000ff */
[C---:B-1----:R-:W-:Y:S01]  /*3a00*/  FMUL.FTZ R18, R5.reuse, R31 ;  /* 0x0000001f05127220 */ /* 0x042fe20000410000 */
[----:B------:R-:W-:Y:S02]  /*3a10*/  FSEL R14, R14, -INF , P6 ;  /* 0xff8000000e0e7808 */ /* 0x000fe40003000000 */
[----:B------:R-:W-:Y:S02]  /*3a20*/  ISETP.GT.AND P6, PT, R0, 0x40, PT ;  /* 0x000000400000780c */ /* 0x000fe40003fc4270 */
[----:B------:R-:W-:Y:S01]  /*3a30*/  F2FP.PACK_AB R21, R5, R21 ;  /* 0x000000150515723e */ /* 0x000fe200000000ff */
[----:B------:R-:W1:Y:S01]  /*3a40*/  MUFU.EX2 R149, R149 ;  /* 0x0000009500957308 */ /* 0x000e620000000800 */
[----:B------:R-:W-:Y:S01]  /*3a50*/  FSEL R26, R26, -INF , P6 ;  /* 0xff8000001a1a7808 */ /* 0x000fe20003000000 */
[--C-:B------:R-:W-:Y:S01]  /*3a60*/  FFMA.FTZ R14, R14, c[0x0][0x29c], -R206.reuse ;  /* 0x0000a7000e0e7a23 */ /* 0x100fe200000108ce */
[----:B------:R-:W-:Y:S01]  /*3a70*/  F2FP.PACK_AB R18, R18, R30 ;  /* 0x0000001e1212723e */ /* 0x000fe200000000ff */
[--C-:B---3--:R-:W-:Y:S01]  /*3a80*/  FFMA.FTZ R205, R9, c[0x0][0x29c], -R207.reuse ;  /* 0x0000a70009cd7a23 */ /* 0x108fe200000108cf */
[----:B------:R-:W-:Y:S01]  /*3a90*/  FSEL R9, R13, -INF , P5 ;  /* 0xff8000000d097808 */ /* 0x000fe20002800000 */
[--C-:B------:R-:W-:Y:S01]  /*3aa0*/  FFMA.FTZ R148, R26, c[0x0][0x29c], -R206.reuse ;  /* 0x0000a7001a947a23 */ /* 0x100fe200000108ce */
[----:B------:R-:W-:Y:S01]  /*3ab0*/  ISETP.GT.AND P5, PT, R2, 0x40, PT ;  /* 0x000000400200780c */ /* 0x000fe20003fa4270 */
[----:B----4-:R-:W-:Y:S01]  /*3ac0*/  FMUL.FTZ R12, R208, R47 ;  /* 0x0000002fd00c7220 */ /* 0x010fe20000410000 */
[----:B------:R-:W-:Y:S01]  /*3ad0*/  F2FP.PACK_AB R19, R19, R44 ;  /* 0x0000002c1313723e */ /* 0x000fe200000000ff */
[----:B------:R-:W-:Y:S01]  /*3ae0*/  MUFU.EX2 R205, R205 ;  /* 0x000000cd00cd7308 */ /* 0x000fe20000000800 */
[----:B------:R-:W-:Y:S01]  /*3af0*/  FSEL R24, R24, -INF , P5 ;  /* 0xff80000018187808 */ /* 0x000fe20002800000 */
[--C-:B------:R-:W-:Y:S01]  /*3b00*/  FFMA.FTZ R9, R9, c[0x0][0x29c], -R207.reuse ;  /* 0x0000a70009097a23 */ /* 0x100fe200000108cf */
[----:B------:R-:W-:Y:S02]  /*3b10*/  ISETP.GT.AND P5, PT, R2, 0x41, PT ;  /* 0x000000410200780c */ /* 0x000fe40003fa4270 */
[----:B------:R-:W2:Y:S01]  /*3b20*/  LDS R2, [R237.X4+0x12300] ;  /* 0x01230000ed027984 */ /* 0x000ea20000004800 */
[--C-:B------:R-:W-:Y:S01]  /*3b30*/  FFMA.FTZ R6, R24, c[0x0][0x29c], -R207.reuse ;  /* 0x0000a70018067a23 */ /* 0x100fe200000108cf */
[----:B------:R-:W-:Y:S02]  /*3b40*/  FSEL R25, R25, -INF , P5 ;  /* 0xff80000019197808 */ /* 0x000fe40002800000 */
[C---:B------:R-:W-:Y:S01]  /*3b50*/  ISETP.GT.AND P5, PT, R0.reuse, 0x1, PT ;  /* 0x000000010000780c */ /* 0x040fe20003fa4270 */
[----:B------:R-:W3:Y:S02]  /*3b60*/  MUFU.EX2 R17, R17 ;  /* 0x0000001100117308 */ /* 0x000ee40000000800 */
[----:B------:R-:W-:Y:S01]  /*3b70*/  FFMA.FTZ R207, R25, c[0x0][0x29c], -R207 ;  /* 0x0000a70019cf7a23 */ /* 0x000fe200000108cf */
[----:B------:R-:W-:Y:S01]  /*3b80*/  FSEL R11, R11, -INF , P5 ;  /* 0xff8000000b0b7808 */ /* 0x000fe20002800000 */
[----:B-1----:R-:W-:Y:S01]  /*3b90*/  FMUL.FTZ R40, R149, R40 ;  /* 0x0000002895287220 */ /* 0x002fe20000410000 */
[----:B------:R-:W-:Y:S02]  /*3ba0*/  ISETP.GT.AND P5, PT, R0, 0x21, PT ;  /* 0x000000210000780c */ /* 0x000fe40003fa4270 */
[----:B------:R-:W-:Y:S01]  /*3bb0*/  F2FP.PACK_AB R25, R150, R151 ;  /* 0x000000979619723e */ /* 0x000fe200000000ff */
[--C-:B------:R-:W-:Y:S01]  /*3bc0*/  FFMA.FTZ R11, R11, c[0x0][0x29c], -R206.reuse ;  /* 0x0000a7000b0b7a23 */ /* 0x100fe200000108ce */
[----:B------:R-:W-:Y:S01]  /*3bd0*/  FSEL R15, R15, -INF , P5 ;  /* 0xff8000000f0f7808 */ /* 0x000fe20002800000 */
[----:B------:R-:W1:Y:S01]  /*3be0*/  MUFU.EX2 R211, R211 ;  /* 0x000000d300d37308 */ /* 0x000e620000000800 */
[----:B------:R-:W-:Y:S01]  /*3bf0*/  ISETP.GT.AND P5, PT, R0, 0x41, PT ;  /* 0x000000410000780c */ /* 0x000fe20003fa4270 */
[--C-:B------:R-:W-:Y:S02]  /*3c00*/  FFMA.FTZ R0, R10, c[0x0][0x29c], -R206.reuse ;  /* 0x0000a7000a007a23 */ /* 0x100fe400000108ce */
[--C-:B------:R-:W-:Y:S01]  /*3c10*/  FFMA.FTZ R15, R15, c[0x0][0x29c], -R206.reuse ;  /* 0x0000a7000f0f7a23 */ /* 0x100fe200000108ce */
[----:B------:R-:W-:Y:S05]  /*3c20*/  FSEL R10, R27, -INF , P5 ;  /* 0xff8000001b0a7808 */ /* 0x000fea0002800000 */
[----:B------:R4:W-:Y:S01]  /*3c30*/  MUFU.EX2 R27, R0 ;  /* 0x00000000001b7308 */ /* 0x0009e20000000800 */
[----:B------:R-:W-:Y:S01]  /*3c40*/  FFMA.FTZ R206, R10, c[0x0][0x29c], -R206 ;  /* 0x0000a7000ace7a23 */ /* 0x000fe200000108ce */
[C---:B---3--:R-:W-:Y:S01]  /*3c50*/  F2FP.PACK_AB R24, R17.reuse, R149 ;  /* 0x000000951118723e */ /* 0x048fe200000000ff */
[----:B------:R-:W-:Y:S01]  /*3c60*/  FMUL.FTZ R20, R17, R41 ;  /* 0x0000002911147220 */ /* 0x000fe20000410000 */
[----:B------:R-:W-:Y:S06]  /*3c70*/  F2FP.PACK_AB R17, R29, R28 ;  /* 0x0000001c1d11723e */ /* 0x000fec00000000ff */
[----:B------:R-:W3:Y:S01]  /*3c80*/  MUFU.EX2 R26, R11 ;  /* 0x0000000b001a7308 */ /* 0x000ee20000000800 */
[----:B------:R-:W-:Y:S01]  /*3c90*/  F2FP.PACK_AB R20, R20, R40 ;  /* 0x000000281414723e */ /* 0x000fe200000000ff */
[----:B-1----:R-:W-:Y:S02]  /*3ca0*/  FMUL.FTZ R42, R211, R42 ;  /* 0x0000002ad32a7220 */ /* 0x002fe40000410000 */
[--C-:B--2---:R-:W-:Y:S02]  /*3cb0*/  FADD.FTZ R32, R32, -R2.reuse ;  /* 0x8000000220207221 */ /* 0x104fe40000010000 */
[--C-:B------:R-:W-:Y:S04]  /*3cc0*/  FADD.FTZ R36, R36, -R2.reuse ;  /* 0x8000000224247221 */ /* 0x100fe80000010000 */
[----:B------:R-:W1:Y:S01]  /*3cd0*/  MUFU.EX2 R210, R210 ;  /* 0x000000d200d27308 */ /* 0x000e620000000800 */
[----:B------:R-:W-:Y:S01]  /*3ce0*/  FMUL.FTZ R32, R8, R32 ;  /* 0x0000002008207220 */ /* 0x000fe20000410000 */
[----:B------:R-:W-:Y:S01]  /*3cf0*/  F2FP.PACK_AB R8, R205, R8 ;  /* 0x00000008cd08723e */ /* 0x000fe200000000ff */
[--C-:B------:R-:W-:Y:S01]  /*3d00*/  FADD.FTZ R37, R37, -R2.reuse ;  /* 0x8000000225257221 */ /* 0x100fe20000010000 */
[----:B----4-:R-:W2:Y:S01]  /*3d10*/  LDS R0, [R237.X4+0x12320] ;  /* 0x01232000ed007984 */ /* 0x010ea20000004800 */
[--C-:B------:R-:W-:Y:S02]  /*3d20*/  FADD.FTZ R49, R49, -R2.reuse ;  /* 0x8000000231317221 */ /* 0x100fe40000010000 */
[--C-:B------:R-:W-:Y:S01]  /*3d30*/  FADD.FTZ R33, R33, -R2.reuse ;  /* 0x8000000221217221 */ /* 0x100fe20000010000 */
[----:B------:R-:W-:Y:S01]  /*3d40*/  STS [R234+0x12480], R25 ;  /* 0x01248019ea007388 */ /* 0x000fe20000000800 */
[----:B------:R-:W-:Y:S01]  /*3d50*/  FADD.FTZ R48, R48, -R2 ;  /* 0x8000000230307221 */ /* 0x000fe20000010000 */
[----:B------:R4:W-:Y:S01]  /*3d60*/  MUFU.EX2 R22, R14 ;  /* 0x0000000e00167308 */ /* 0x0009e20000000800 */
[----:B------:R-:W-:Y:S01]  /*3d70*/  FMUL.FTZ R33, R205, R33 ;  /* 0x00000021cd217220 */ /* 0x000fe20000410000 */
[----:B------:R-:W-:Y:S01]  /*3d80*/  STS [R235], R21 ;  /* 0x00000015eb007388 */ /* 0x000fe20000000800 */
[----:B---3--:R-:W-:Y:S03]  /*3d90*/  F2FP.PACK_AB R3, R26, R27 ;  /* 0x0000001b1a03723e */ /* 0x008fe600000000ff */
[----:B------:R-:W-:Y:S04]  /*3da0*/  STS [R234+0x12c80], R8 ;  /* 0x012c8008ea007388 */ /* 0x000fe80000000800 */
[----:B------:R-:W3:Y:S01]  /*3db0*/  MUFU.EX2 R7, R7 ;  /* 0x0000000700077308 */ /* 0x000ee20000000800 */
[----:B------:R-:W-:Y:S01]  /*3dc0*/  STS [R235+0x800], R3 ;  /* 0x00080003eb007388 */ /* 0x000fe20000000800 */
[----:B-1----:R-:W-:Y:S03]  /*3dd0*/  FMUL.FTZ R10, R210, R43 ;  /* 0x0000002bd20a7220 */ /* 0x002fe60000410000 */
[----:B------:R-:W-:Y:S02]  /*3de0*/  STS [R234+0x13480], R24 ;  /* 0x01348018ea007388 */ /* 0x000fe40000000800 */
[----:B------:R-:W-:Y:S03]  /*3df0*/  F2FP.PACK_AB R10, R10, R42 ;  /* 0x0000002a0a0a723e */ /* 0x000fe600000000ff */
[----:B------:R-:W1:Y:S01]  /*3e00*/  MUFU.EX2 R9, R9 ;  /* 0x0000000900097308 */ /* 0x000e620000000800 */
[----:B----4-:R-:W-:Y:S05]  /*3e10*/  F2FP.PACK_AB R14, R210, R211 ;  /* 0x000000d3d20e723e */ /* 0x010fea00000000ff */
[----:B------:R-:W-:Y:S04]  /*3e20*/  STS [R235+0x1000], R14 ;  /* 0x0010000eeb007388 */ /* 0x000fe80000000800 */
[----:B------:R-:W4:Y:S01]  /*3e30*/  MUFU.EX2 R16, R15 ;  /* 0x0000000f00107308 */ /* 0x000f220000000800 */
[----:B---3--:R-:W-:Y:S02]  /*3e40*/  FMUL.FTZ R36, R7, R36 ;  /* 0x0000002407247220 */ /* 0x008fe40000410000 */
[--C-:B--2---:R-:W-:Y:S02]  /*3e50*/  FADD.FTZ R34, R34, -R0.reuse ;  /* 0x8000000022227221 */ /* 0x104fe40000010000 */
[--C-:B------:R-:W-:Y:S05]  /*3e60*/  FADD.FTZ R35, R35, -R0.reuse ;  /* 0x8000000023237221 */ /* 0x100fea0000010000 */
[----:B------:R-:W2:Y:S01]  /*3e70*/  MUFU.EX2 R209, R209 ;  /* 0x000000d100d17308 */ /* 0x000ea20000000800 */
[----:B------:R-:W-:Y:S02]  /*3e80*/  FMUL.FTZ R34, R27, R34 ;  /* 0x000000221b227220 */ /* 0x000fe40000410000 */
[----:B------:R-:W-:Y:S01]  /*3e90*/  FMUL.FTZ R35, R26, R35 ;  /* 0x000000231a237220 */ /* 0x000fe20000410000 */
[C---:B-1----:R-:W-:Y:S01]  /*3ea0*/  F2FP.PACK_AB R7, R9.reuse, R7 ;  /* 0x000000070907723e */ /* 0x042fe200000000ff */
[----:B------:R-:W-:Y:S02]  /*3eb0*/  FMUL.FTZ R9, R9, R37 ;  /* 0x0000002509097220 */ /* 0x000fe40000410000 */
[--C-:B------:R-:W-:Y:S02]  /*3ec0*/  FADD.FTZ R38, R38, -R0.reuse ;  /* 0x8000000026267221 */ /* 0x100fe40000010000 */
[----:B------:R-:W-:Y:S01]  /*3ed0*/  STS [R234+0x13c80], R7 ;  /* 0x013c8007ea007388 */ /* 0x000fe20000000800 */
[----:B------:R-:W1:Y:S01]  /*3ee0*/  MUFU.EX2 R207, R207 ;  /* 0x000000cf00cf7308 */ /* 0x000e620000000800 */
[--C-:B------:R-:W-:Y:S01]  /*3ef0*/  FADD.FTZ R39, R39, -R0.reuse ;  /* 0x8000000027277221 */ /* 0x100fe20000010000 */
[----:B------:R-:W-:Y:S01]  /*3f00*/  F2FP.PACK_AB R9, R9, R36 ;  /* 0x000000240909723e */ /* 0x000fe200000000ff */
[----:B------:R-:W-:Y:S01]  /*3f10*/  FMUL.FTZ R38, R22, R38 ;  /* 0x0000002616267220 */ /* 0x000fe20000410000 */
[C---:B----4-:R-:W-:Y:S01]  /*3f20*/  F2FP.PACK_AB R2, R16.reuse, R22 ;  /* 0x000000161002723e */ /* 0x050fe200000000ff */
[----:B------:R-:W-:Y:S02]  /*3f30*/  FMUL.FTZ R39, R16, R39 ;  /* 0x0000002710277220 */ /* 0x000fe40000410000 */
[--C-:B------:R-:W-:Y:S02]  /*3f40*/  FADD.FTZ R50, R50, -R0.reuse ;  /* 0x8000000032327221 */ /* 0x100fe40000010000 */
[----:B------:R3:W-:Y:S01]  /*3f50*/  STS [R235+0x1800], R2 ;  /* 0x00180002eb007388 */ /* 0x0007e20000000800 */
[----:B------:R-:W4:Y:S01]  /*3f60*/  MUFU.EX2 R6, R6 ;  /* 0x0000000600067308 */ /* 0x000f220000000800 */
[----:B------:R-:W-:Y:S01]  /*3f70*/  FADD.FTZ R51, R51, -R0 ;  /* 0x8000000033337221 */ /* 0x000fe20000010000 */
[----:B------:R-:W-:Y:S01]  /*3f80*/  F2FP.PACK_AB R0, R39, R38 ;  /* 0x000000262700723e */ /* 0x000fe200000000ff */
[----:B------:R-:W-:Y:S01]  /*3f90*/  STS [R234+0x14480], R23 ;  /* 0x01448017ea007388 */ /* 0x000fe20000000800 */
[----:B--2---:R-:W-:Y:S01]  /*3fa0*/  F2FP.PACK_AB R13, R208, R209 ;  /* 0x000000d1d00d723e */ /* 0x004fe200000000ff */
[----:B------:R-:W-:Y:S04]  /*3fb0*/  FMUL.FTZ R46, R209, R46 ;  /* 0x0000002ed12e7220 */ /* 0x000fe80000410000 */
[----:B------:R-:W-:Y:S01]  /*3fc0*/  STS [R235+0x2000], R13 ;  /* 0x0020000deb007388 */ /* 0x000fe20000000800 */
[----:B------:R-:W-:Y:S01]  /*3fd0*/  MUFU.EX2 R15, R148 ;  /* 0x00000094000f7308 */ /* 0x000fe20000000800 */
[----:B------:R-:W-:Y:S01]  /*3fe0*/  F2FP.PACK_AB R12, R12, R46 ;  /* 0x0000002e0c0c723e */ /* 0x000fe200000000ff */
[C---:B-1----:R-:W-:Y:S08]  /*3ff0*/  FMUL.FTZ R11, R207.reuse, R49 ;  /* 0x00000031cf0b7220 */ /* 0x042ff00000410000 */
[----:B------:R-:W3:Y:S01]  /*4000*/  MUFU.EX2 R5, R206 ;  /* 0x000000ce00057308 */ /* 0x000ee20000000800 */
[----:B----4-:R-:W-:Y:S01]  /*4010*/  F2FP.PACK_AB R4, R207, R6 ;  /* 0x00000006cf04723e */ /* 0x010fe200000000ff */
[----:B------:R-:W-:Y:S01]  /*4020*/  FMUL.FTZ R48, R6, R48 ;  /* 0x0000003006307220 */ /* 0x000fe20000410000 */
[----:B------:R-:W-:Y:S03]  /*4030*/  F2FP.PACK_AB R6, R33, R32 ;  /* 0x000000202106723e */ /* 0x000fe600000000ff */
[----:B------:R-:W-:Y:S01]  /*4040*/  STS [R234+0x14c80], R4 ;  /* 0x014c8004ea007388 */ /* 0x000fe20000000800 */
[----:B------:R-:W-:Y:S02]  /*4050*/  F2FP.PACK_AB R11, R11, R48 ;  /* 0x000000300b0b723e */ /* 0x000fe400000000ff */
[----:B---3--:R-:W-:Y:S01]  /*4060*/  F2FP.PACK_AB R2, R5, R15 ;  /* 0x0000000f0502723e */ /* 0x008fe200000000ff */
        /* <DEDUP_REMOVED lines=99> */
[C---:B------:R-:W-:Y:S03]  /*46a0*/  IMAD.SHL.U32 R5, R233.reuse, 0x40, RZ ;  /* 0x00000040e9057824 */ /* 0x040fe600078e00ff */
[----:B------:R-:W3:Y:S01]  /*46b0*/  LDL.64 R20, [R1] ;  /* 0x0000000001147983 */ /* 0x000ee20000100a00 */
[----:B------:R-:W-:Y:S02]  /*46c0*/  IMAD R4, R2, c[0x0][0x208], RZ ;  /* 0x0000820002047a24 */ /* 0x000fe400078e02ff */
[C---:B------:R-:W-:Y:S01]  /*46d0*/  IMAD.WIDE.U32 R2, R233.reuse, c[0x0][0x208], RZ ;  /* 0x00008200e9027a25 */ /* 0x040fe200078e00ff */
[----:B------:R-:W4:Y:S03]  /*46e0*/  LDL R9, [R1+0x20] ;  /* 0x0000200001097983 */ /* 0x000f260000100800 */
[----:B------:R-:W-:Y:S02]  /*46f0*/  IMAD R4, R233, c[0x0][0x20c], R4 ;  /* 0x00008300e9047a24 */ /* 0x000fe400078e0204 */
[C---:B------:R-:W-:Y:S02]  /*4700*/  IMAD.SHL.U32 R6, R2.reuse, 0x40, RZ ;  /* 0x0000004002067824 */ /* 0x040fe400078e00ff */
[----:B------:R-:W-:Y:S05]  /*4710*/  IMAD.IADD R3, R3, 0x1, R4 ;  /* 0x0000000103037824 */ /* 0x000fea00078e0204 */
[----:B------:R-:W-:Y:S02]  /*4720*/  SHF.L.U64.HI R3, R2, 0x6, R3 ;  /* 0x0000000602037819 */ /* 0x000fe40000010203 */
[----:B------:R-:W-:Y:S02]  /*4730*/  IADD3 R2, -R244, c[0x0][0x168], -R5 ;  /* 0x00005a00f4027a10 */ /* 0x000fe40007ffe905 */
[C---:B--2---:R-:W-:Y:S02]  /*4740*/  IADD3 R4, P1, R5.reuse, R10, RZ ;  /* 0x0000000a05047210 */ /* 0x044fe40007f3e0ff */
[----:B---3--:R-:W-:Y:S02]  /*4750*/  IADD3 R10, P6, P5, R20, UR6, R6 ;  /* 0x00000006140a7c10 */ /* 0x008fe4000fdde006 */
[----:B----4-:R-:W-:Y:S02]  /*4760*/  LEA.HI.X.SX32 R7, R5, R9, 0x1, P1 ;  /* 0x0000000905077211 */ /* 0x010fe400008f0eff */
[----:B------:R-:W-:Y:S02]  /*4770*/  IADD3.X R11, R249, UR7, R3, P6, P5 ;  /* 0x00000007f90b7c10 */ /* 0x000fe4000b7ea403 */
[----:B------:R-:W-:Y:S02]  /*4780*/  IADD3 R5, P6, R6, R20, RZ ;  /* 0x0000001406057210 */ /* 0x000fe40007fde0ff */
[----:B------:R-:W-:Y:S02]  /*4790*/  LOP3.LUT P1, RZ, R246, 0x1, RZ, 0xc0, !PT ;  /* 0x00000001f6ff7812 */ /* 0x000fe4000782c0ff */
[C---:B------:R-:W-:Y:S01]  /*47a0*/  LEA R8, P5, R4.reuse, c[0x0][0x280], 0x2 ;  /* 0x0000a00004087a11 */ /* 0x040fe200078a10ff */
[----:B------:R-:W-:Y:S01]  /*47b0*/  IMAD.X R3, R3, 0x1, R249, P6 ;  /* 0x0000000103037824 */ /* 0x000fe200030e06f9 */
[C---:B------:R-:W-:Y:S02]  /*47c0*/  LEA R6, P6, R5.reuse, c[0x0][0x1f0], 0x1 ;  /* 0x00007c0005067a11 */ /* 0x040fe400078c08ff */
[----:B------:R-:W-:Y:S02]  /*47d0*/  LEA.HI.X R9, R4, c[0x0][0x284], R7, 0x2, P5 ;  /* 0x0000a10004097a11 */ /* 0x000fe400028f1407 */
[----:B------:R-:W-:Y:S02]  /*47e0*/  ISETP.LT.OR P5, PT, R2, 0x1, !P1 ;  /* 0x000000010200780c */ /* 0x000fe40004fa1670 */
[----:B------:R-:W-:Y:S02]  /*47f0*/  LEA.HI.X R7, R5, c[0x0][0x1f4], R3, 0x1, P6 ;  /* 0x00007d0005077a11 */ /* 0x000fe400030f0c03 */
[----:B------:R-:W-:Y:S02]  /*4800*/  LEA R4, P6, R10, c[0x0][0x1f0], 0x1 ;  /* 0x00007c000a047a11 */ /* 0x000fe400078c08ff */
[----:B------:R-:W-:Y:S02]  /*4810*/  ISETP.LT.OR P1, PT, R2, 0x21, !P1 ;  /* 0x000000210200780c */ /* 0x000fe40004f21670 */
[----:B------:R-:W-:Y:S02]  /*4820*/  LEA.HI.X R5, R10, c[0x0][0x1f4], R11, 0x1, P6 ;  /* 0x00007d000a057a11 */ /* 0x000fe400030f0c0b */
[----:B------:R-:W-:Y:S03]  /*4830*/  LOP3.LUT P6, RZ, R246, 0x2, RZ, 0xc0, !PT ;  /* 0x00000002f6ff7812 */ /* 0x000fe600078cc0ff */
[----:B------:R-:W-:Y:S01]  /*4840*/  @!PT LDS RZ, [RZ] ;  /* 0x00000000fffff984 */ /* 0x000fe20000000800 */
[----:B------:R-:W-:Y:S01]  /*4850*/  @!PT LDS RZ, [RZ] ;  /* 0x00000000fffff984 */ /* 0x000fe20000000800 */
[----:B------:R-:W-:Y:S01]  /*4860*/  @!PT LDS RZ, [RZ] ;  /* 0x00000000fffff984 */ /* 0x000fe20000000800 */
[----:B------:R1:W-:Y:S01]  /*4870*/  LDGSTS.E.BYPASS.LTC128B.128 [R236+0xe080], [R6.64], !P5 ;  /* 0x0e08000006ec7fae */ /* 0x0003e2000e901d48 */
[C---:B------:R-:W-:Y:S02]  /*4880*/  ISETP.LT.OR P5, PT, R2.reuse, 0x1, !P6 ;  /* 0x000000010200780c */ /* 0x040fe400077a1670 */
[----:B------:R-:W-:Y:S01]  /*4890*/  ISETP.LT.OR P6, PT, R2, 0x21, !P6 ;  /* 0x000000210200780c */ /* 0x000fe200077c1670 */
[----:B------:R-:W-:Y:S10]  /*48a0*/  @!P2 IMAD.SHL.U32 R2, R240, 0x10, RZ ;  /* 0x00000010f002a824 */ /* 0x000ff400078e00ff */
[----:B------:R1:W-:Y:S04]  /*48b0*/  LDGSTS.E.BYPASS.LTC128B.128 [R236+0x10080], [R6.64+0x80], !P5 ;  /* 0x1008008006ec7fae */ /* 0x0003e8000e901d48 */
[----:B------:R1:W-:Y:S04]  /*48c0*/  LDGSTS.E.BYPASS.LTC128B.128 [R236+0xf080], [R4.64], !P1 ;  /* 0x0f08000004ec7fae */ /* 0x0003e8000c901d48 */
[----:B------:R1:W-:Y:S04]  /*48d0*/  LDGSTS.E.BYPASS.LTC128B.128 [R236+0x11080], [R4.64+0x80], !P6 ;  /* 0x1108008004ec7fae */ /* 0x0003e8000f101d48 */
[----:B------:R1:W-:Y:S02]  /*48e0*/  @!P2 LDGSTS.E.BYPASS.LTC128B.128 [R2+0x12280], [R8.64] ;  /* 0x122800000802afae */ /* 0x0003e4000b901d48 */
.L_x_805:
[-C--:B-1-34-:R-:W-:Y:S01]  /*48f0*/  HMMA.16816.F32 R4, R32, R16.reuse, RZ ;  /* 0x000000102004723c */ /* 0x09afe200000018ff */
[----:B------:R-:W-:Y:S01]  /*4900*/  LDSM.16.M88.4 R44, [R220+0x1800] ;  /* 0x00180000dc2c783b */ /* 0x000fe20000000200 */
[----:B------:R-:W-:Y:S02]  /*4910*/  UIADD3 UR12, UR4, 0x1, URZ ;  /* 0x00000001040c7890 */ /* 0x000fe4000fffe03f */
[----:B------:R-:W-:Y:S01]  /*4920*/  IMAD.WIDE.U32 R2, R242, c[0x0][0x238], R240 ;  /* 0x00008e00f2027a25 */ /* 0x000fe200078e00f0 */
[----:B------:R-:W-:Y:S01]  /*4930*/  UISETP.GE.AND UP1, UPT, UR4, 0x1, UPT ;  /* 0x000000010400788c */ /* 0x000fe2000bf26270 */
[----:B------:R-:W-:Y:S01]  /*4940*/  LDSM.16.MT88.4 R48, [R0+0x4080] ;  /* 0x004080000030783b */ /* 0x000fe20000004200 */
[----:B------:R-:W-:Y:S01]  /*4950*/  UIADD3 UR11, UR13, 0x1, URZ ;  /* 0x000000010d0b7890 */ /* 0x000fe2000fffe03f */
[C---:B------:R-:W-:Y:S01]  /*4960*/  HMMA.16816.F32 R8, R36.reuse, R16, RZ ;  /* 0x000000102408723c */ /* 0x040fe200000018ff */
[----:B------:R-:W-:Y:S02]  /*4970*/  UISETP.GE.AND UP0, UPT, UR13, 0x1, UPT ;  /* 0x000000010d00788c */ /* 0x000fe4000bf06270 */
[----:B------:R-:W-:Y:S02]  /*4980*/  LDSM.16.M88.4 R148, [R222+0x1000] ;  /* 0x00100000de94783b */ /* 0x000fe40000000200 */
[----:B------:R-:W-:Y:S03]  /*4990*/  USEL UR13, UR11, URZ, !UP0 ;  /* 0x0000003f0b0d7287 */ /* 0x000fe6000c000000 */
        /* <DEDUP_REMOVED lines=45> */
[----:B------:R-:W-:Y:S01]  /*4c70*/  SHF.R.S32.HI R44, RZ, 0x1f, R239 ;  /* 0x0000001fff2c7819 */ /* 0x000fe200000114ef */
[-C--:B------:R-:W-:Y:S04]  /*4c80*/  HMMA.16816.F32 R12, R48, R46.reuse, R12 ;  /* 0x0000002e300c723c */ /* 0x080fe8000000180c */
[----:B------:R-:W-:Y:S04]  /*4c90*/  IMAD R44, R44, c[0x0][0x240], RZ ;  /* 0x000090002c2c7a24 */ /* 0x000fe800078e02ff */
[C---:B------:R-:W-:Y:S04]  /*4ca0*/  HMMA.16816.F32 R16, R36.reuse, R46, R16 ;  /* 0x0000002e2410723c */ /* 0x040fe80000001810 */
[----:B------:R-:W-:Y:S04]  /*4cb0*/  IMAD R44, R239, c[0x0][0x244], R44 ;  /* 0x00009100ef2c7a24 */ /* 0x000fe800078e022c */
        /* <DEDUP_REMOVED lines=14> */
[----:B------:R-:W-:Y:S03]  /*4da0*/  SHF.L.U32 R0, R243, 0xd, RZ ;  /* 0x0000000df3007819 */ /* 0x000fe600000006ff */
        /* <DEDUP_REMOVED lines=10> */
[----:B------:R-:W-:Y:S01]  /*4e50*/  IMAD.U32 R0, RZ, RZ, UR4 ;  /* 0x00000004ff007e24 */ /* 0x000fe2000f8e00ff */
[----:B------:R-:W-:Y:S01]  /*4e60*/  LDSM.16.MT88.4 R44, [R216+0x18080] ;  /* 0x01808000d82c783b */ /* 0x000fe20000004200 */
[----:B------:R-:W-:Y:S01]  /*4e70*/  ISETP.GE.AND P1, PT, R233, R252, PT ;  /* 0x000000fce900720c */ /* 0x000fe20003f26270 */
[----:B------:R-:W-:Y:S03]  /*4e80*/  USEL UR4, UR12, URZ, !UP1 ;  /* 0x0000003f0c047287 */ /* 0x000fe6000c800000 */
[----:B------:R-:W-:Y:S01]  /*4e90*/  RED.E.ADD.F32.FTZ.RN.STRONG.GPU [R2.64], R4 ;  /* 0x000000040200798e */ /* 0x000fe2000c10e788 */
[----:B------:R-:W-:Y:S04]  /*4ea0*/  LEA R0, R0, R227, 0xd ;  /* 0x000000e300007211 */ /* 0x000fe800078e68ff */
[----:B------:R-:W-:Y:S01]  /*4eb0*/  RED.E.ADD.F32.FTZ.RN.STRONG.GPU [R2.64+0x400], R5 ;  /* 0x000400050200798e */ /* 0x000fe2000c10e788 */
[----:B------:R-:W-:Y:S04]  /*4ec0*/  IMAD.SHL.U32 R0, R0, 0x2, RZ ;  /* 0x0000000200007824 */ /* 0x000fe800078e00ff */
        /* <DEDUP_REMOVED lines=146> */
.L_x_803:
[----:B------:R-:W-:Y:S05]  /*57f0*/  @P1 EXIT ;  /* 0x000000000000194d */ /* 0x000fea0003800000 */
[----:B------:R-:W2:Y:S01]  /*5800*/  LDL R2, [R1+0x8] ;  /* 0x0000080001027983 */ /* 0x000ea20000100800 */
[----:B------:R-:W-:Y:S01]  /*5810*/  IMAD.MOV.U32 R0, RZ, RZ, 0x1 ;  /* 0x00000001ff007424 */ /* 0x000fe200078e00ff */
[----:B------:R-:W-:Y:S01]  /*5820*/  BSSY B0, `(.L_x_807) ;  /* 0x000001c000007945 */ /* 0x000fe20003800000 */
[----:B------:R-:W-:Y:S01]  /*5830*/  IMAD.MOV.U32 R7, RZ, RZ, R242 ;  /* 0x000000ffff077224 */ /* 0x000fe200078e00f2 */
[----:B------:R-:W-:Y:S01]  /*5840*/  SHF.R.S32.HI R15, RZ, 0x1f, R239 ;  /* 0x0000001fff0f7819 */ /* 0x000fe200000114ef */
[----:B------:R-:W-:Y:S01]  /*5850*/  BAR.SYNC.DEFER_BLOCKING 0x1, 0x100 ;  /* 0x0044000000007b1d */ /* 0x000fe20000010000 */
[----:B------:R-:W-:Y:S01]  /*5860*/  ISETP.NE.AND P0, PT, R0, c[0x0][0x338], PT ;  /* 0x0000ce0000007a0c */ /* 0x000fe20003f05270 */
[----:B------:R-:W-:-:S12]  /*5870*/  IMAD R0, R239, c[0x0][0x2f4], RZ ;  /* 0x0000bd00ef007a24 */ /* 0x000fd800078e02ff */
[----:B------:R-:W-:-:S05]  /*5880*/  @P0 IMAD.HI.U32 R3, R242, c[0x0][0x33c], RZ ;  /* 0x0000cf00f2030a27 */ /* 0x000fca00078e00ff */
[----:B------:R-:W-:Y:S02]  /*5890*/  @P0 SHF.R.U32.HI R7, RZ, c[0x0][0x340], R3 ;  /* 0x0000d000ff070a19 */ /* 0x000fe40000011603 */
[----:B------:R-:W-:Y:S02]  /*58a0*/  SHF.R.S32.HI R3, RZ, 0x1f, R0 ;  /* 0x0000001fff037819 */ /* 0x000fe40000011400 */
[--C-:B------:R-:W-:Y:S01]  /*58b0*/  SHF.R.S32.HI R12, RZ, 0x1f, R7.reuse ;  /* 0x0000001fff0c7819 */ /* 0x100fe20000011407 */
[----:B------:R-:W-:-:S04]  /*58c0*/  IMAD.MOV R6, RZ, RZ, -R7 ;  /* 0x000000ffff067224 */ /* 0x000fc800078e0a07 */
[----:B------:R-:W-:Y:S02]  /*58d0*/  IMAD R6, R6, c[0x0][0x338], R242 ;  /* 0x0000ce0006067a24 */ /* 0x000fe400078e02f2 */
[----:B--2---:R-:W-:-:S04]  /*58e0*/  IMAD R2, R2, c[0x0][0x358], RZ ;  /* 0x0000d60002027a24 */ /* 0x004fc800078e02ff */
[----:B------:R-:W-:-:S05]  /*58f0*/  IMAD R2, R2, c[0x0][0x2f4], RZ ;  /* 0x0000bd0002027a24 */ /* 0x000fca00078e02ff */
[----:B------:R-:W-:Y:S02]  /*5900*/  IADD3 R0, P1, P0, R2, R0, R7 ;  /* 0x0000000002007210 */ /* 0x000fe4000783e007 */
[----:B------:R-:W-:-:S03]  /*5910*/  SHF.R.S32.HI R2, RZ, 0x1f, R2 ;  /* 0x0000001fff027819 */ /* 0x000fc60000011402 */
[----:B------:R-:W-:Y:S01]  /*5920*/  IMAD.SHL.U32 R13, R0, 0x4, RZ ;  /* 0x00000004000d7824 */ /* 0x000fe200078e00ff */
[----:B------:R-:W-:Y:S02]  /*5930*/  IADD3.X R2, R2, R3, R12, P1, P0 ;  /* 0x0000000302027210 */ /* 0x000fe40000fe040c */
[----:B------:R-:W-:Y:S02]  /*5940*/  ISETP.NE.AND P1, PT, R240, RZ, PT ;  /* 0x000000fff000720c */ /* 0x000fe40003f25270 */
[----:B------:R-:W-:Y:S02]  /*5950*/  SHF.L.U64.HI R14, R0, 0x2, R2 ;  /* 0x00000002000e7819 */ /* 0x000fe40000010202 */
[----:B------:R-:W-:-:S04]  /*5960*/  IADD3 R4, P0, R13, c[0x0][0x350], RZ ;  /* 0x0000d4000d047a10 */ /* 0x000fc80007f1e0ff */
[----:B------:R-:W-:-:S05]  /*5970*/  IADD3.X R5, R14, c[0x0][0x354], RZ, P0, !PT ;  /* 0x0000d5000e057a10 */ /* 0x000fca00007fe4ff */
[----:B------:R-:W-:Y:S05]  /*5980*/  @P1 BRA `(.L_x_808) ;  /* 0x0000005000001947 */ /* 0x000fea0003800000 */
.L_x_809:
[----:B------:R-:W2:Y:S01]  /*5990*/  LDG.E.STRONG.GPU R0, [R4.64] ;  /* 0x0000000804007981 */ /* 0x000ea2000c1ef900 */
[----:B------:R-:W-:Y:S01]  /*59a0*/  YIELD ;  /* 0x0000000000007946 */ /* 0x000fe20003800000 */
[----:B--2---:R-:W-:Y:S01]  /*59b0*/  ISETP.NE.AND P0, PT, R0, R6, PT ;  /* 0x000000060000720c */ /* 0x004fe20003f05270 */
[----:B------:R-:W-:-:S12]  /*59c0*/  CCTL.IVALL ;  /* 0x00000000ff00798f */ /* 0x000fd80002000000 */
[----:B------:R-:W-:Y:S05]  /*59d0*/  @P0 BRA `(.L_x_809) ;  /* 0xffffffb000000947 */ /* 0x000fea000383ffff */
.L_x_808:
[----:B------:R-:W-:Y:S05]  /*59e0*/  BSYNC B0 ;  /* 0x0000000000007941 */ /* 0x000fea0003800000 */
.L_x_807:
[----:B------:R-:W-:Y:S01]  /*59f0*/  MOV R16, 0xffffffff ;  /* 0xffffffff00107802 */ /* 0x000fe20000000f00 */
[----:B------:R-:W-:Y:S05]  /*5a00*/  BRA.CONV ~URZ, `(.L_x_810) ;  /* 0x000000237f007947 */ /* 0x000fea000b800000 */
[----:B------:R-:W-:Y:S02]  /*5a10*/  MOV R2, 0x5a30 ;  /* 0x00005a3000027802 */ /* 0x000fe40000000f00 */
[----:B------:R-:W-:Y:S05]  /*5a20*/  CALL.REL.NOINC `($__internal_4_$__cuda_sm70_warpsync) ;  /* 0x00000a9000007944 */ /* 0x000fea0003c00000 */
.L_x_810:
[----:B------:R-:W2:Y:S01]  /*5a30*/  LDL.LU R0, [R1+0x8] ;  /* 0x0000080001007983 */ /* 0x000ea20000300800 */
[----:B------:R-:W-:Y:S01]  /*5a40*/  IMAD R8, R15, c[0x0][0x330], RZ ;  /* 0x0000cc000f087a24 */ /* 0x000fe200078e02ff */
[----:B------:R-:W-:-:S06]  /*5a50*/  NOP ;  /* 0x0000000000007918 */ /* 0x000fcc0000000000 */
[----:B--2---:R-:W-:Y:S02]  /*5a60*/  IMAD R10, R0, 0x3000, RZ ;  /* 0x00003000000a7824 */ /* 0x004fe400078e02ff */
[----:B------:R-:W-:-:S03]  /*5a70*/  IMAD R0, R12, c[0x0][0x328], RZ ;  /* 0x0000ca000c007a24 */ /* 0x000fc600078e02ff */
[----:B------:R-:W-:Y:S01]  /*5a80*/  SHF.R.S32.HI R2, RZ, 0x1f, R10 ;  /* 0x0000001fff027819 */ /* 0x000fe2000001140a */
[----:B------:R-:W-:Y:S01]  /*5a90*/  IMAD R0, R7, c[0x0][0x32c], R0 ;  /* 0x0000cb0007007a24 */ /* 0x000fe200078e0200 */
[----:B------:R-:W-:-:S04]  /*5aa0*/  IADD3 R10, P0, R10, R240, RZ ;  /* 0x000000f00a0a7210 */ /* 0x000fc80007f1e0ff */
[----:B------:R-:W-:-:S05]  /*5ab0*/  LEA.HI.X.SX32 R11, R240, R2, 0x1, P0 ;  /* 0x00000002f00b7211 */ /* 0x000fca00000f0eff */
        /* <DEDUP_REMOVED lines=57> */
[----:B------:R-:W-:Y:S05]  /*5e50*/  CALL.REL.NOINC `($__internal_4_$__cuda_sm70_warpsync) ;  /* 0x0000066000007944 */ /* 0x000fea0003c00000 */
.L_x_811:
        /* <DEDUP_REMOVED lines=12> */
.L_x_813:
[----:B------:R-:W-:Y:S05]  /*5f20*/  BSYNC B0 ;  /* 0x0000000000007941 */ /* 0x000fea0003800000 */
.L_x_812:
[----:B--2---:R-:W-:Y:S01]  /*5f30*/  IADD3 R4, P0, R13, c[0x0][0x348], RZ ;  /* 0x0000d2000d047a10 */ /* 0x004fe20007f1e0ff */
[----:B------:R-:W-:Y:S03]  /*5f40*/  BSSY B0, `(.L_x_814) ;  /* 0x0000008000007945 */ /* 0x000fe60003800000 */
[----:B------:R-:W-:Y:S01]  /*5f50*/  IADD3.X R5, R14, c[0x0][0x34c], RZ, P0, !PT ;  /* 0x0000d3000e057a10 */ /* 0x000fe200007fe4ff */
[----:B------:R-:W-:Y:S05]  /*5f60*/  @P1 BRA `(.L_x_815) ;  /* 0x0000005000001947 */ /* 0x000fea0003800000 */
.L_x_816:
[----:B------:R-:W2:Y:S01]  /*5f70*/  LDG.E.STRONG.GPU R0, [R4.64] ;  /* 0x0000000804007981 */ /* 0x000ea2000c1ef900 */
[----:B------:R-:W-:Y:S01]  /*5f80*/  YIELD ;  /* 0x0000000000007946 */ /* 0x000fe20003800000 */
[----:B--2---:R-:W-:Y:S01]  /*5f90*/  ISETP.NE.AND P0, PT, R0, R6, PT ;  /* 0x000000060000720c */ /* 0x004fe20003f05270 */
[----:B------:R-:W-:-:S12]  /*5fa0*/  CCTL.IVALL ;  /* 0x00000000ff00798f */ /* 0x000fd80002000000 */
[----:B------:R-:W-:Y:S05]  /*5fb0*/  @P0 BRA `(.L_x_816) ;  /* 0xffffffb000000947 */ /* 0x000fea000383ffff */
.L_x_815:
[----:B------:R-:W-:Y:S05]  /*5fc0*/  BSYNC B0 ;  /* 0x0000000000007941 */ /* 0x000fea0003800000 */
.L_x_814:
[----:B------:R-:W-:Y:S05]  /*5fd0*/  BRA.CONV ~URZ, `(.L_x_817) ;  /* 0x000000237f007947 */ /* 0x000fea000b800000 */
[----:B-1----:R-:W-:Y:S02]  /*5fe0*/  MOV R2, 0x6000 ;  /* 0x0000600000027802 */ /* 0x002fe40000000f00 */
[----:B------:R-:W-:Y:S05]  /*5ff0*/  CALL.REL.NOINC `($__internal_4_$__cuda_sm70_warpsync) ;  /* 0x000004c000007944 */ /* 0x000fea0003c00000 */
.L_x_817:
        /* <DEDUP_REMOVED lines=64> */
.L_x_818:
        /* <DEDUP_REMOVED lines=12> */
        .weak           $__internal_4_$__cuda_sm70_warpsync
        .type           $__internal_4_$__cuda_sm70_warpsync,@function
        .size           $__internal_4_$__cuda_sm70_warpsync,(.L_x_2308 - $__internal_4_$__cuda_sm70_warpsync)
$__internal_4_$__cuda_sm70_warpsync:
[----:B------:R-:W-:Y:S01]  /*64c0*/  MOV R3, 0x0 ;  /* 0x0000000000037802 */ /* 0x000fe20000000f00 */
[----:B------:R-:W-:Y:S04]  /*64d0*/  WARPSYNC R16 ;  /* 0x0000001000007348 */ /* 0x000fe80003800000 */
[----:B------:R-:W-:Y:S05]  /*64e0*/  RET.REL.NODEC R2 `(_ZN7cutlass13device_kernelIN5flash19enable_sm80_to_sm89INS1_16FlashAttnBwdSm80INS1_25CollectiveMainloopBwdSm80ILi2ELi1EN4cute5tupleIJNS5_1CILi64EEENS7_ILi96EEENS7_ILi128EEEEEENS_6half_tEfNS_4arch4Sm80ELb1ELb0ELb0ELb0ELb1ELb0ELb0ELb0ELi2ELi2ELi2ELi2ELb1EEENS1_24CollectiveEpilogueBwdGQAISB_fSE_Li256ELb0ELb1EEENS1_25SingleTileBwdLPTSchedulerILb0ELi96ELb1EEEEEEEEEvNT_6ParamsE) ;  /* 0xffff9b1002007950 */ /* 0x000fea0003c3ffff */
.L_x_819:
        /* <DEDUP_REMOVED lines=9> */
.L_x_2308:


//--------------------- .text._ZN7cutlass13device_kernelIN5flash19enable_sm80_to_sm89INS1_16FlashAttnBwdSm80INS1_25CollectiveMainloopBwdSm80ILi2ELi1EN4cute5tupleIJNS5_1CILi64EEENS7_ILi96EEENS7_ILi128EEEEEENS_6half_tEfNS_4arch4Sm80ELb1ELb0ELb0ELb1ELb0ELb0ELb0ELb0ELi2ELi2ELi2ELi2ELb1EEENS1_21CollectiveEpilogueBwdISB_SC_SE_Li256ELb1ELb0ELi4EEENS1_25SingleTileBwdLPTSchedulerILb1ELi96ELb0EEEEEEEEEvNT_6ParamsE --------------------------
	.section	.text._ZN7cutlass13device_kernelIN5flash19enable_sm80_to_sm89INS1_16FlashAttnBwdSm80INS1_25CollectiveMainloopBwdSm80ILi2ELi1EN4cute5tupleIJNS5_1CILi64EEENS7_ILi96EEENS7_ILi128EEEEEENS_6half_tEfNS_4arch4Sm80ELb1ELb0ELb0ELb1ELb0ELb0ELb0ELb0ELi2ELi2ELi2ELi2ELb1EEENS1_21CollectiveEpilogueBwdISB_SC_SE_Li256ELb1ELb0ELi4EEENS1_25SingleTileBwdLPTSchedulerILb1ELi96ELb0EEEEEEEEEvNT_6ParamsE,"ax",@progbits
	.sectioninfo	@"SHI_REGISTERS=255"
	.align	128
.text._ZN7cutlass13device_kernelIN5flash19enable_sm80_to_sm89INS1_16FlashAttnBwdSm80INS1_25CollectiveMainloopBwdSm80ILi2ELi1EN4cute5tupleIJNS5_1CILi64EEENS7_ILi96EEENS7_ILi128EEEEEENS_6half_tEfNS_4arch4Sm80ELb1ELb0ELb0ELb1ELb0ELb0ELb0ELb0ELi2ELi2ELi2ELi2ELb1EEENS1_21CollectiveEpilogueBwdISB_SC_SE_Li256ELb1ELb0ELi4EEENS1_25SingleTileBwdLPTSchedulerILb1ELi96ELb0EEEEEEEEEvNT_6ParamsE:
        .type           _ZN7cutlass13device_kernelIN5flash19enable_sm80_to_sm89INS1_16FlashAttnBwdSm80INS1_25CollectiveMainloopBwdSm80ILi2ELi1EN4cute5tupleIJNS5_1CILi64EEENS7_ILi96EEENS7_ILi128EEEEEENS_6half_tEfNS_4arch4Sm80ELb1ELb0ELb0ELb1ELb0ELb0ELb0ELb0ELi2ELi2ELi2ELi2ELb1EEENS1_21CollectiveEpilogueBwdISB_SC_SE_Li256ELb1ELb0ELi4EEENS1_25SingleTileBwdLPTSchedulerILb1ELi96ELb0EEEEEEEEEvNT_6ParamsE,@function
        .size           _ZN7cutlass13device_kernelIN5flash19enable_sm80_to_sm89INS1_16FlashAttnBwdSm80INS1_25CollectiveMainloopBwdSm80ILi2ELi1EN4cute5tupleIJNS5_1CILi64EEENS7_ILi96EEENS7_ILi128EEEEEENS_6half_tEfNS_4arch4Sm80ELb1ELb0ELb0ELb1ELb0ELb0ELb0ELb0ELi2ELi2ELi2ELi2ELb1EEENS1_21CollectiveEpilogueBwdISB_SC_SE_Li256ELb1ELb0ELi4EEENS1_25SingleTileBwdLPTSchedulerILb1ELi96ELb0EEEEEEEEEvNT_6ParamsE,(.L_x_2310 - _ZN7cutlass13device_kernelIN5flash19enable_sm80_to_sm89INS1_16FlashAttnBwdSm80INS1_25CollectiveMainloopBwdSm80ILi2ELi1EN4cute5tupleIJNS5_1CILi64EEENS7_ILi96EEENS7_ILi128EEEEEENS_6half_tEfNS_4arch4Sm80ELb1ELb0ELb0ELb1ELb0ELb0ELb0ELb0ELi2ELi2ELi2ELi2ELb1EEENS1_21CollectiveEpilogueBwdISB_SC_SE_Li256ELb1ELb0ELi4EEENS1_25SingleTileBwdLPTSchedulerILb1ELi96ELb0EEEEEEEEEvNT_6ParamsE)
        .other          _ZN7cutlass13device_kernelIN5flash19enable_sm80_to_sm89INS1_16FlashAttnBwdSm80INS1_25CollectiveMainloopBwdSm80ILi2ELi1EN4cute5tupleIJNS5_1CILi64EEENS7_ILi96EEENS7_ILi128EEEEEENS_6half_tEfNS_4arch4Sm80ELb1ELb0ELb0ELb1ELb0ELb0ELb0ELb0ELi2ELi2ELi2ELi2ELb1EEENS1_21CollectiveEpilogueBwdISB_SC_SE_Li256ELb1ELb0ELi4EEENS1_25SingleTileBwdLPTSchedulerILb1ELi96ELb0EEEEEEEEEvNT_6ParamsE,@"STO_CUDA_ENTRY STV_DEFAULT"
_ZN7cutlass13device_kernelIN5flash19enable_sm80_to_sm89INS1_16FlashAttnBwdSm80INS1_25CollectiveMainloopBwdSm80ILi2ELi1EN4cute5tupleIJNS5_1CILi64EEENS7_ILi96EEENS7_ILi128EEEEEENS_6half_tEfNS_4arch4Sm80ELb1ELb0ELb0ELb1ELb0ELb0ELb0ELb0ELi2ELi2ELi2ELi2ELb1EEENS1_21CollectiveEpilogueBwdISB_SC_SE_Li256ELb1ELb0ELi4EEENS1_25SingleTileBwdLPTSchedulerILb1ELi96ELb0EEEEEEEEEvNT_6ParamsE:
[----:B------:R-:W-:Y:S02]  /*0000*/  MOV R1, c[0x0][0x28] ;  /* 0x00000a0000017a02 */ /* 0x000fe40000000f00 */
[----:B------:R-:W1:Y:S01]  /*0010*/  S2R R81, SR_TID.X ;  /* 0x0000000000517919 */ /* 0x000e620000002100 */
[----:B------:R-:W-:Y:S01]  /*0020*/  ULDC.64 UR14, c[0x0][0x118] ;  /* 0x00004600000e7ab9 */ /* 0x000fe20000000a00 */
[----:B------:R-:W-:Y:S02]  /*0030*/  IADD3 R1, R1, -0x40, RZ ;  /* 0xffffffc001017810 */ /* 0x000fe40007ffe0ff */
        /* <DEDUP_REMOVED lines=19> */
[----:B------:R1:W-:Y:S01]  /*0170*/  STL [R1+0x38], R4 ;  /* 0x0000380401007387 */ /* 0x0003e20000100800 */
[----:B------:R-:W-:Y:S01]  /*0180*/  IMAD R3, R4, c[0x0][0x3c4], RZ ;  /* 0x0000f10004037a24 */ /* 0x000fe200078e02ff */
[----:B------:R-:W-:Y:S05]  /*0190*/  BRA `(.L_x_822) ;  /* 0x0000007000007947 */ /* 0x000fea0003800000 */
.L_x_821:
[----:B------:R-:W-:Y:S02]  /*01a0*/  MOV R3, c[0x0][0x3ac] ;  /* 0x0000eb0000037a02 */ /* 0x000fe40000000f00 */
[----:B------:R-:W-:Y:S02]  /*01b0*/  MOV R4, R0 ;  /* 0x0000000000047202 */ /* 0x000fe40000000f00 */
[----:B------:R-:W-:-:S13]  /*01c0*/  ISETP.NE.AND P0, PT, R3, 0x1, PT ;  /* 0x000000010300780c */ /* 0x000fda0003f05270 */
[----:B------:R-:W-:-:S05]  /*01d0*/  @P0 IMAD.HI.U32 R3, R0, c[0x0][0x3b0], RZ ;  /* 0x0000ec0000030a27 */ /* 0x000fca00078e00ff */
[----:B------:R-:W-:-:S05]  /*01e0*/  @P0 SHF.R.U32.HI R4, RZ, c[0x0][0x3b4], R3 ;  /* 0x0000ed00ff040a19 */ /* 0x000fca0000011603 */
[----:B------:R1:W-:Y:S01]  /*01f0*/  STL [R1+0x38], R4 ;  /* 0x0000380401007387 */ /* 0x0003e20000100800 */
[----:B------:R-:W-:-:S03]  /*0200*/  IMAD R3, R4, c[0x0][0x3ac], RZ ;  /* 0x0000eb0004037a24 */ /* 0x000fc600078e02ff */
.L_x_822:
[----:B-1----:R-:W-:Y:S01]  /*0210*/  IMAD.MOV.U32 R4, RZ, RZ, c[0x0][0x3a0] ;  /* 0x0000e800ff047624 */ /* 0x002fe200078e00ff */
[----:B------:R-:W-:Y:S01]  /*0220*/  ISETP.NE.U32.AND P0, PT, RZ, c[0x0][0x3e0], PT ;  /* 0x0000f800ff007a0c */ /* 0x000fe20003f05070 */
[----:B------:R-:W-:-:S03]  /*0230*/  IMAD.IADD R0, R0, 0x1, -R3 ;  /* 0x0000000100007824 */ /* 0x000fc600078e0a03 */
[----:B------:R-:W-:Y:S01]  /*0240*/  ISETP.NE.AND P1, PT, R4, 0x1, PT ;  /* 0x000000010400780c */ /* 0x000fe20003f25270 */
[----:B------:R-:W-:Y:S01]  /*0250*/  IMAD R0, R2, c[0x0][0x3ac], R0 ;  /* 0x0000eb0002007a24 */ /* 0x000fe200078e0200 */
[----:B------:R-:W-:-:S04]  /*0260*/  ISETP.NE.AND.EX P0, PT, RZ, c[0x0][0x3e4], PT, P0 ;  /* 0x0000f900ff007a0c */ /* 0x000fc80003f05300 */
[----:B------:R-:W-:-:S07]  /*0270*/  MOV R4, R0 ;  /* 0x0000000000047202 */ /* 0x000fce0000000f00 */
[----:B------:R-:W-:-:S05]  /*0280*/  @P1 IMAD.HI.U32 R2, R0, c[0x0][0x3a4], RZ ;  /* 0x0000e90000021a27 */ /* 0x000fca00078e00ff */
[----:B------:R-:W-:-:S04]  /*0290*/  @P1 SHF.R.U32.HI R4, RZ, c[0x0][0x3a8], R2 ;  /* 0x0000ea00ff041a19 */ /* 0x000fc80000011602 */
[----:B------:R-:W-:-:S05]  /*02a0*/  IADD3 R2, -R4, RZ, RZ ;  /* 0x000000ff04027210 */ /* 0x000fca0007ffe1ff */
[----:B------:R-:W-:-:S05]  /*02b0*/  IMAD R0, R2, c[0x0][0x3a0], R0 ;  /* 0x0000e80002007a24 */ /* 0x000fca00078e0200 */
[----:B------:R1:W-:Y:S01]  /*02c0*/  STL [R1+0x18], R0 ;  /* 0x0000180001007387 */ /* 0x0003e20000100800 */
[----:B------:R-:W-:Y:S05]  /*02d0*/  @!P0 BRA `(.L_x_823) ;  /* 0x0000004000008947 */ /* 0x000fea0003800000 */
[----:B------:R-:W-:-:S05]  /*02e0*/  MOV R2, 0x4 ;  /* 0x0000000400027802 */ /* 0x000fca0000000f00 */
[----:B------:R-:W-:-:S05]  /*02f0*/  IMAD.WIDE R2, R4, R2, c[0x0][0x3e0] ;  /* 0x0000f80004027625 */ /* 0x000fca00078e0202 */
[----:B-1----:R1:W5:Y:S01]  /*0300*/  LDG.E R0, [R2.64] ;  /* 0x0000000e02007981 */ /* 0x002362000c1e1900 */
[----:B------:R-:W-:Y:S05]  /*0310*/  BRA `(.L_x_824) ;  /* 0x000000a000007947 */ /* 0x000fea0003800000 */
.L_x_823:
[----:B------:R-:W-:-:S04]  /*0320*/  ISETP.NE.U32.AND P0, PT, RZ, c[0x0][0x3d8], PT ;  /* 0x0000f600ff007a0c */ /* 0x000fc80003f05070 */
[----:B------:R-:W-:-:S13]  /*0330*/  ISETP.NE.AND.EX P0, PT, RZ, c[0x0][0x3dc], PT, P0 ;  /* 0x0000f700ff007a0c */ /* 0x000fda0003f05300 */
[----:B------:R-:W-:Y:S05]  /*0340*/  @!P0 BRA `(.L_x_825) ;  /* 0x0000006000008947 */ /* 0x000fea0003800000 */
[----:B------:R-:W-:-:S05]  /*0350*/  MOV R2, 0x4 ;  /* 0x0000000400027802 */ /* 0x000fca0000000f00 */
[----:B------:R-:W-:-:S05]  /*0360*/  IMAD.WIDE R2, R4, R2, c[0x0][0x3d8] ;  /* 0x0000f60004027625 */ /* 0x000fca00078e0202 */
[----:B------:R-:W2:Y:S04]  /*0370*/  LDG.E R5, [R2.64] ;  /* 0x0000000e02057981 */ /* 0x000ea8000c1e1900 */
[----:B-1----:R-:W2:Y:S02]  /*0380*/  LDG.E R0, [R2.64+0x4] ;  /* 0x0000040e02007981 */ /* 0x002ea4000c1e1900 */
[----:B--2---:R-:W-:Y:S01]  /*0390*/  IADD3 R0, -R5, R0, RZ ;  /* 0x0000000005007210 */ /* 0x004fe20007ffe1ff */
[----:B------:R-:W-:Y:S05]  /*03a0*/  BRA `(.L_x_824) ;  /* 0x0000001000007947 */ /* 0x000fea0003800000 */
.L_x_825:
[----:B-1----:R-:W-:-:S03]  /*03b0*/  MOV R0, c[0x0][0x3d4] ;  /* 0x0000f50000007a02 */ /* 0x002fc60000000f00 */
.L_x_824:
[----:B-1----:R-:W2:Y:S01]  /*03c0*/  LDL R3, [R1+0x38] ;  /* 0x0000380001037983 */ /* 0x002ea20000100800 */
[----:B-----5:R-:W-:-:S05]  /*03d0*/  IADD3 R0, R0, 0x5f, RZ ;  /* 0x0000005f00007810 */ /* 0x020fca0007ffe0ff */
[----:B------:R-:W-:-:S05]  /*03e0*/  IMAD.HI R0, R0, 0x2aaaaaab, RZ ;  /* 0x2aaaaaab00007827 */ /* 0x000fca00078e02ff */
[----:B------:R-:W-:-:S04]  /*03f0*/  SHF.R.U32.HI R2, RZ, 0x1f, R0 ;  /* 0x0000001fff027819 */ /* 0x000fc80000011600 */
[----:B------:R-:W-:-:S04]  /*0400*/  LEA.HI.SX32 R0, R0, R2, 0x1c ;  /* 0x0000000200007211 */ /* 0x000fc800078fe2ff */
[----:B--2---:R-:W-:-:S04]  /*0410*/  ISETP.GE.AND P0, PT, R3, R0, PT ;  /* 0x000000000300720c */ /* 0x004fc80003f06270 */
[----:B------:R-:W-:-:S05]  /*0420*/  SEL R0, R4, 0xffffffff, !P0 ;  /* 0xffffffff04007807 */ /* 0x000fca0004000000 */
[----:B------:R1:W-:Y:S01]  /*0430*/  STL [R1+0x3c], R0 ;  /* 0x00003c0001007387 */ /* 0x0003e20000100800 */
[----:B------:R-:W-:Y:S05]  /*0440*/  BRA `(.L_x_826) ;  /* 0x000003b000007947 */ /* 0x000fea0003800000 */
.L_x_820:
        /* <DEDUP_REMOVED lines=17> */
.L_x_827:
[----:B------:R-:W-:Y:S02]  /*0560*/  MOV R3, c[0x0][0x3ac] ;  /* 0x0000eb0000037a02 */ /* 0x000fe40000000f00 */
[----:B------:R-:W-:Y:S02]  /*0570*/  MOV R4, R0 ;  /* 0x0000000000047202 */ /* 0x000fe40000000f00 */
[----:B------:R-:W-:-:S13]  /*0580*/  ISETP.NE.AND P0, PT, R3, 0x1, PT ;  /* 0x000000010300780c */ /* 0x000fda0003f05270 */
[----:B------:R-:W-:-:S05]  /*0590*/  @P0 IMAD.HI.U32 R3, R0, c[0x0][0x3b0], RZ ;  /* 0x0000ec0000030a27 */ /* 0x000fca00078e00ff */
[----:B------:R-:W-:-:S05]  /*05a0*/  @P0 SHF.R.U32.HI R4, RZ, c[0x0][0x3b4], R3 ;  /* 0x0000ed00ff040a19 */ /* 0x000fca0000011603 */
[----:B------:R1:W-:Y:S01]  /*05b0*/  STL [R1+0x38], R4 ;  /* 0x0000380401007387 */ /* 0x0003e20000100800 */
[----:B------:R-:W-:-:S03]  /*05c0*/  IMAD R3, R4, c[0x0][0x3ac], RZ ;  /* 0x0000eb0004037a24 */ /* 0x000fc600078e02ff */
.L_x_828:
        /* <DEDUP_REMOVED lines=17> */
.L_x_829:
        /* <DEDUP_REMOVED lines=9> */
.L_x_831:
[----:B-1----:R-:W-:-:S03]  /*0770*/  MOV R0, c[0x0][0x3d4] ;  /* 0x0000f50000007a02 */ /* 0x002fc60000000f00 */
.L_x_830:
[----:B-1----:R-:W2:Y:S01]  /*0780*/  LDL R3, [R1+0x38] ;  /* 0x0000380001037983 */ /* 0x002ea20000100800 */
[----:B-----5:R-:W-:-:S05]  /*0790*/  IADD3 R0, R0, 0x5f, RZ ;  /* 0x0000005f00007810 */ /* 0x020fca0007ffe0ff */
[----:B------:R-:W-:-:S05]  /*07a0*/  IMAD.HI R0, R0, 0x2aaaaaab, RZ ;  /* 0x2aaaaaab00007827 */ /* 0x000fca00078e02ff */
[----:B------:R-:W-:-:S04]  /*07b0*/  SHF.R.U32.HI R2, RZ, 0x1f, R0 ;  /* 0x0000001fff027819 */ /* 0x000fc80000011600 */
[----:B------:R-:W-:-:S04]  /*07c0*/  LEA.HI.SX32 R0, R0, R2, 0x1c ;  /* 0x0000000200007211 */ /* 0x000fc800078fe2ff */
[----:B--2---:R-:W-:-:S04]  /*07d0*/  ISETP.GE.AND P0, PT, R3, R0, PT ;  /* 0x000000000300720c */ /* 0x004fc80003f06270 */
[----:B------:R-:W-:-:S05]  /*07e0*/  SEL R0, R4, 0xffffffff, !P0 ;  /* 0xffffffff04007807 */ /* 0x000fca0004000000 */
[----:B------:R1:W-:Y:S04]  /*07f0*/  STL [R1+0x3c], R0 ;  /* 0x00003c0001007387 */ /* 0x0003e80000100800 */
.L_x_826:
[----:B------:R-:W2:Y:S02]  /*0800*/  LDL R27, [R1+0x3c] ;  /* 0x00003c00011b7983 */ /* 0x000ea40000100800 */
[----:B--2---:R-:W-:-:S13]  /*0810*/  ISETP.GE.AND P0, PT, R27, RZ, PT ;  /* 0x000000ff1b00720c */ /* 0x004fda0003f06270 */
[----:B------:R-:W-:Y:S05]  /*0820*/  @!P0 EXIT ;  /* 0x000000000000894d */ /* 0x000fea0003800000 */
[----:B------:R-:W-:Y:S01]  /*0830*/  ISETP.NE.U32.AND P4, PT, RZ, c[0x0][0x2c8], PT ;  /* 0x0000b200ff007a0c */ /* 0x000fe20003f85070 */
[----:B------:R-:W-:Y:S01]  /*0840*/  IMAD.MOV.U32 R10, RZ, RZ, 0x4 ;  /* 0x00000004ff0a7424 */ /* 0x000fe200078e00ff */
[----:B------:R-:W-:Y:S02]  /*0850*/  ISETP.NE.U32.AND P0, PT, RZ, c[0x0][0x2d8], PT ;  /* 0x0000b600ff007a0c */ /* 0x000fe40003f05070 */
[----:B------:R-:W-:Y:S01]  /*0860*/  ISETP.NE.AND.EX P4, PT, RZ, c[0x0][0x2cc], PT, P4 ;  /* 0x0000b300ff007a0c */ /* 0x000fe20003f85340 */
[----:B------:R-:W-:Y:S01]  /*0870*/  IMAD.WIDE R4, R27, R10, c[0x0][0x2c8] ;  /* 0x0000b2001b047625 */ /* 0x000fe200078e020a */
[----:B------:R-:W-:-:S04]  /*0880*/  ISETP.NE.U32.AND P3, PT, RZ, c[0x0][0x2d0], PT ;  /* 0x0000b400ff007a0c */ /* 0x000fc80003f65070 */
[----:B------:R-:W-:-:S07]  /*0890*/  ISETP.NE.AND.EX P3, PT, RZ, c[0x0][0x2d4], PT, P3 ;  /* 0x0000b500ff007a0c */ /* 0x000fce0003f65330 */
[----:B-1----:R-:W2:Y:S01]  /*08a0*/  @P4 LDG.E R0, [R4.64] ;  /* 0x0000000e04004981 */ /* 0x002ea2000c1e1900 */
[----:B------:R-:W-:Y:S01]  /*08b0*/  CS2R R8, SRZ ;  /* 0x0000000000087805 */ /* 0x000fe2000001ff00 */
[----:B------:R-:W-:Y:S01]  /*08c0*/  IMAD.WIDE R2, R27, R10, c[0x0][0x2d0] ;  /* 0x0000b4001b027625 */ /* 0x000fe200078e020a */
[----:B------:R-:W-:-:S03]  /*08d0*/  ISETP.NE.AND.EX P0, PT, RZ, c[0x0][0x2dc], PT, P0 ;  /* 0x0000b700ff007a0c */ /* 0x000fc60003f05300 */
[----:B------:R-:W-:Y:S01]  /*08e0*/  IMAD.MOV.U32 R244, RZ, RZ, c[0x0][0x168] ;  /* 0x00005a00fff47624 */ /* 0x000fe200078e00ff */
[----:B------:R1:W5:Y:S04]  /*08f0*/  @P4 LDG.E R8, [R4.64] ;  /* 0x0000000e04084981 */ /* 0x000368000c1e1900 */
[----:B------:R1:W5:Y:S05]  /*0900*/  @P3 LDG.E R9, [R2.64] ;  /* 0x0000000e02093981 */ /* 0x00036a000c1e1900 */
[----:B------:R-:W-:-:S05]  /*0910*/  @P0 IMAD.WIDE R6, R27, R10, c[0x0][0x2d8] ;  /* 0x0000b6001b060625 */ /* 0x000fca00078e020a */
[----:B------:R3:W5:Y:S01]  /*0920*/  @P0 LDG.E R244, [R6.64] ;  /* 0x0000000e06f40981 */ /* 0x000762000c1e1900 */
[----:B------:R-:W-:Y:S02]  /*0930*/  IMAD.MOV.U32 R22, RZ, RZ, RZ ;  /* 0x000000ffff167224 */ /* 0x000fe400078e00ff */
[----:B------:R-:W-:Y:S02]  /*0940*/  IMAD.MOV.U32 R245, RZ, RZ, c[0x0][0x198] ;  /* 0x00006600fff57624 */ /* 0x000fe400078e00ff */
[----:B--2---:R-:W-:-:S05]  /*0950*/  @P4 IMAD R0, R27, 0x40, R0 ;  /* 0x000000401b004824 */ /* 0x004fca00078e0200 */
[----:B---3--:R-:W-:-:S04]  /*0960*/  @P4 SHF.R.S32.HI R6, RZ, 0x1f, R0 ;  /* 0x0000001fff064819 */ /* 0x008fc80000011400 */
[----:B------:R-:W-:-:S04]  /*0970*/  @P4 LEA.HI R0, R6, R0, RZ, 0x6 ;  /* 0x0000000006004211 */ /* 0x000fc800078f30ff */
[----:B------:R-:W-:Y:S01]  /*0980*/  @P4 LOP3.LUT R22, R0, 0xffffffc0, RZ, 0xc0, !PT ;  /* 0xffffffc000164812 */ /* 0x000fe200078ec0ff */
[----:B------:R-:W-:Y:S05]  /*0990*/  @P0 BRA `(.L_x_832) ;  /* 0x0000004000000947 */ /* 0x000fea0003800000 */
[----:B-1----:R-:W-:Y:S05]  /*09a0*/  @!P4 BRA `(.L_x_832) ;  /* 0x000000300000c947 */ /* 0x002fea0003800000 */
[----:B------:R1:W2:Y:S04]  /*09b0*/  LDG.E R0, [R4.64] ;  /* 0x0000000e04007981 */ /* 0x0002a8000c1e1900 */
[----:B-1----:R-:W2:Y:S02]  /*09c0*/  LDG.E R4, [R4.64+0x4] ;  /* 0x0000040e04047981 */ /* 0x002ea4000c1e1900 */
[----:B--2--5:R-:W-:Y:S02]  /*09d0*/  IADD3 R244, -R0, R4, RZ ;  /* 0x0000000400f47210 */ /* 0x024fe40007ffe1ff */
.L_x_832:
[----:B-1----:R-:W-:-:S04]  /*09e0*/  ISETP.NE.U32.AND P0, PT, RZ, c[0x0][0x2e0], PT ;  /* 0x0000b800ff007a0c */ /* 0x002fc80003f05070 */
[----:B------:R-:W-:-:S13]  /*09f0*/  ISETP.NE.AND.EX P0, PT, RZ, c[0x0][0x2e4], PT, P0 ;  /* 0x0000b900ff007a0c */ /* 0x000fda0003f05300 */
[----:B------:R-:W-:Y:S05]  /*0a00*/  @!P0 BRA `(.L_x_833) ;  /* 0x0000003000008947 */ /* 0x000fea0003800000 */
[----:B------:R-:W-:-:S05]  /*0a10*/  IMAD.WIDE R2, R27, R10, c[0x0][0x2e0] ;  /* 0x0000b8001b027625 */ /* 0x000fca00078e020a */
[----:B------:R1:W5:Y:S01]  /*0a20*/  LDG.E R245, [R2.64] ;  /* 0x0000000e02f57981 */ /* 0x000362000c1e1900 */
[----:B------:R-:W-:Y:S05]  /*0a30*/  BRA `(.L_x_834) ;  /* 0x0000004000007947 */ /* 0x000fea0003800000 */
.L_x_833:
[----:B------:R-:W-:Y:S05]  /*0a40*/  @!P3 BRA `(.L_x_834) ;  /* 0x000000300000b947 */ /* 0x000fea0003800000 */
[----:B------:R1:W2:Y:S04]  /*0a50*/  LDG.E R0, [R2.64] ;  /* 0x0000000e02007981 */ /* 0x0002a8000c1e1900 */
[----:B-1----:R-:W2:Y:S02]  /*0a60*/  LDG.E R2, [R2.64+0x4] ;  /* 0x0000040e02027981 */ /* 0x002ea4000c1e1900 */
[----:B--2---:R-:W-:-:S04]  /*0a70*/  IADD3 R245, -R0, R2, RZ ;  /* 0x0000000200f57210 */ /* 0x004fc80007ffe1ff */
.L_x_834:
[----:B------:R-:W2:Y:S01]  /*0a80*/  LDL R80, [R1+0x38] ;  /* 0x0000380001507983 */ /* 0x000ea20000100800 */
[----:B-----5:R-:W-:Y:S01]  /*0a90*/  IMAD.IADD R0, R244, 0x1, -R245 ;  /* 0x00000001f4007824 */ /* 0x020fe200078e0af5 */
[----:B------:R-:W-:Y:S01]  /*0aa0*/  PLOP3.LUT P1, PT, PT, PT, PT, 0x80, 0x0 ;  /* 0x000000000000781c */ /* 0x000fe20003f2f070 */
[----:B------:R-:W-:Y:S01]  /*0ab0*/  CS2R R10, SRZ ;  /* 0x00000000000a7805 */ /* 0x000fe2000001ff00 */
[----:B------:R-:W-:Y:S01]  /*0ac0*/  IMAD.MOV.U32 R122, RZ, RZ, RZ ;  /* 0x000000ffff7a7224 */ /* 0x000fe200078e00ff */
[----:B------:R-:W-:Y:S01]  /*0ad0*/  CS2R R126, SRZ ;  /* 0x00000000007e7805 */ /* 0x000fe2000001ff00 */
[----:B------:R-:W-:Y:S01]  /*0ae0*/  IMAD.MOV.U32 R120, RZ, RZ, RZ ;  /* 0x000000ffff787224 */ /* 0x000fe200078e00ff */
[----:B------:R-:W-:Y:S01]  /*0af0*/  CS2R R124, SRZ ;  /* 0x00000000007c7805 */ /* 0x000fe2000001ff00 */
[----:B------:R-:W-:Y:S01]  /*0b00*/  CS2R R130, SRZ ;  /* 0x0000000000827805 */ /* 0x000fe2000001ff00 */
[----:B------:R-:W-:Y:S01]  /*0b10*/  CS2R R128, SRZ ;  /* 0x0000000000807805 */ /* 0x000fe2000001ff00 */
[----:B------:R-:W-:Y:S01]  /*0b20*/  CS2R R12, SRZ ;  /* 0x00000000000c7805 */ /* 0x000fe2000001ff00 */
[----:B------:R-:W-:Y:S01]  /*0b30*/  MOV R118, RZ ;  /* 0x000000ff00767202 */ /* 0x000fe20000000f00 */
[----:B------:R-:W-:Y:S01]  /*0b40*/  IMAD.MOV.U32 R7, RZ, RZ, RZ ;  /* 0x000000ffff077224 */ /* 0x000fe200078e00ff */
[----:B------:R-:W-:Y:S01]  /*0b50*/  CS2R R114, SRZ ;  /* 0x0000000000727805 */ /* 0x000fe2000001ff00 */
[----:B------:R-:W-:Y:S01]  /*0b60*/  IMAD.MOV.U32 R116, RZ, RZ, RZ ;  /* 0x000000ffff747224 */ /* 0x000fe200078e00ff */
[----:B------:R-:W-:Y:S01]  /*0b70*/  CS2R R112, SRZ ;  /* 0x0000000000707805 */ /* 0x000fe2000001ff00 */
        /* <DEDUP_REMOVED lines=20> */
[----:B------:R-:W-:Y:S01]  /*0cc0*/  MOV R84, RZ ;  /* 0x000000ff00547202 */ /* 0x000fe20000000f00 */
        /* <DEDUP_REMOVED lines=24> */
[----:B--2---:R-:W-:-:S05]  /*0e50*/  IMAD R0, R80, 0x60, R0 ;  /* 0x0000006050007824 */ /* 0x004fca00078e0200 */
[----:B-1----:R-:W-:Y:S02]  /*0e60*/  IADD3 R2, R0, -c[0x0][0x2a4], RZ ;  /* 0x8000a90000027a10 */ /* 0x002fe40007ffe0ff */
[----:B------:R-:W-:Y:S02]  /*0e70*/  IADD3 R0, R244, 0x3f, RZ ;  /* 0x0000003ff4007810 */ /* 0x000fe40007ffe0ff */
[----:B------:R-:W-:-:S04]  /*0e80*/  SHF.R.S32.HI R3, RZ, 0x1f, R2 ;  /* 0x0000001fff037819 */ /* 0x000fc80000011402 */
[----:B------:R-:W-:Y:S02]  /*0e90*/  LEA.HI R3, R3, R2, RZ, 0x6 ;  /* 0x0000000203037211 */ /* 0x000fe400078f30ff */
[----:B------:R-:W-:Y:S02]  /*0ea0*/  SHF.R.S32.HI R2, RZ, 0x1f, R0 ;  /* 0x0000001fff027819 */ /* 0x000fe40000011400 */
[----:B------:R-:W-:Y:S02]  /*0eb0*/  SHF.R.S32.HI R3, RZ, 0x6, R3 ;  /* 0x00000006ff037819 */ /* 0x000fe40000011403 */
[----:B------:R-:W-:Y:S02]  /*0ec0*/  LEA.HI R2, R2, R0, RZ, 0x6 ;  /* 0x0000000002027211 */ /* 0x000fe400078f30ff */
[----:B------:R-:W1:Y:S02]  /*0ed0*/  R2UR UR4, R3 ;  /* 0x00000000030473c2 */ /* 0x000e6400000e0000 */
[----:B------:R-:W-:-:S05]  /*0ee0*/  SHF.R.S32.HI R4, RZ, 0x6, R2 ;  /* 0x00000006ff047819 */ /* 0x000fca0000011402 */
[----:B------:R2:W-:Y:S01]  /*0ef0*/  STL [R1+0xc], R4 ;  /* 0x00000c0401007387 */ /* 0x0005e20000100800 */
[----:B-1----:R-:W-:-:S04]  /*0f00*/  UISETP.LT.AND UP0, UPT, URZ, UR4, UPT ;  /* 0x000000043f00728c */ /* 0x002fc8000bf01270 */
[----:B------:R-:W-:-:S06]  /*0f10*/  USEL UR12, URZ, UR4, !UP0 ;  /* 0x000000043f0c7287 */ /* 0x000fcc000c000000 */
[----:B------:R-:W-:-:S13]  /*0f20*/  ISETP.GT.AND P0, PT, R4, UR12, PT ;  /* 0x0000000c04007c0c */ /* 0x000fda000bf04270 */
[----:B------:R-:W-:Y:S05]  /*0f30*/  @!P0 BRA `(.L_x_835) ;  /* 0x0000508000008947 */ /* 0x000fea0003800000 */
[----:B--2---:R-:W2:Y:S01]  /*0f40*/  LDL R82, [R1+0x18] ;  /* 0x0000180001527983 */ /* 0x004ea20000100800 */
[----:B------:R-:W-:Y:S01]  /*0f50*/  IMAD.MOV.U32 R0, RZ, RZ, c[0x0][0x248] ;  /* 0x00009200ff007624 */ /* 0x000fe200078e00ff */
[----:B------:R-:W-:Y:S01]  /*0f60*/  SHF.R.S32.HI R34, RZ, 0x1f, R81 ;  /* 0x0000001fff227819 */ /* 0x000fe20000011451 */
[----:B------:R-:W-:Y:S01]  /*0f70*/  IMAD.SHL.U32 R10, R81, 0x4, RZ ;  /* 0x00000004510a7824 */ /* 0x000fe200078e00ff */
[----:B------:R-:W-:Y:S01]  /*0f80*/  SHF.R.S32.HI R5, RZ, 0x1f, R22 ;  /* 0x0000001fff057819 */ /* 0x000fe20000011416 */
[----:B------:R-:W-:Y:S01]  /*0f90*/  USHF.R.S32.HI UR13, URZ, 0x1f, UR12 ;  /* 0x0000001f3f0d7899 */ /* 0x000fe2000801140c */
[----:B------:R-:W-:Y:S01]  /*0fa0*/  ISETP.NE.AND P0, PT, R0, 0x1, PT ;  /* 0x000000010000780c */ /* 0x000fe20003f05270 */
[----:B------:R-:W-:Y:S01]  /*0fb0*/  ULDC.64 UR4, c[0x0][0x178] ;  /* 0x00005e0000047ab9 */ /* 0x000fe20000000a00 */
[----:B------:R-:W-:Y:S01]  /*0fc0*/  LEA.HI R216, R34, R81, RZ, 0x3 ;  /* 0x0000005122d87211 */ /* 0x000fe200078f18ff */
[----:B------:R-:W-:Y:S01]  /*0fd0*/  UIMAD UR6, UR13, UR4, URZ ;  /* 0x000000040d0672a4 */ /* 0x000fe2000f8e023f */
[----:B------:R-:W-:Y:S01]  /*0fe0*/  IADD3 R28, P1, R10, R22, RZ ;  /* 0x000000160a1c7210 */ /* 0x000fe20007f3e0ff */
[----:B------:R-:W-:Y:S01]  /*0ff0*/  UIMAD.WIDE.U32 UR10, UR12, UR4, URZ ;  /* 0x000000040c0a72a5 */ /* 0x000fe2000f8e003f */
[----:B------:R-:W-:Y:S01]  /*1000*/  SHF.R.S32.HI R35, RZ, 0x3, R216 ;  /* 0x00000003ff237819 */ /* 0x000fe200000114d8 */
[----:B------:R-:W-:Y:S01]  /*1010*/  UIMAD UR6, UR12, UR5, UR6 ;  /* 0x000000050c0672a4 */ /* 0x000fe2000f8e0206 */
[----:B------:R-:W-:Y:S01]  /*1020*/  LOP3.LUT R3, R216, 0xfffffff8, RZ, 0xc0, !PT ;  /* 0xfffffff8d8037812 */ /* 0x000fe200078ec0ff */
[----:B------:R-:W-:Y:S01]  /*1030*/  ULDC.64 UR8, c[0x0][0x208] ;  /* 0x0000820000087ab9 */ /* 0x000fe20000000a00 */
[----:B------:R-:W-:Y:S01]  /*1040*/  SHF.R.S32.HI R6, RZ, 0x1f, R35 ;  /* 0x0000001fff067819 */ /* 0x000fe20000011423 */
[----:B------:R-:W-:Y:S01]  /*1050*/  USHF.L.U32 UR17, UR8, 0x6, URZ ;  /* 0x0000000608117899 */ /* 0x000fe2000800063f */
[----:B------:R-:W-:Y:S01]  /*1060*/  IADD3 R7, P2, R35, R8, RZ ;  /* 0x0000000823077210 */ /* 0x000fe20007f5e0ff */
[----:B------:R-:W-:Y:S01]  /*1070*/  IMAD.IADD R24, R81, 0x1, -R3 ;  /* 0x0000000151187824 */ /* 0x000fe200078e0a03 */
[----:B------:R-:W-:Y:S01]  /*1080*/  LEA.HI.X.SX32 R29, R10, R5, 0x1, P1 ;  /* 0x000000050a1d7211 */ /* 0x000fe200008f0eff */
[----:B------:R-:W-:Y:S01]  /*1090*/  IMAD.MOV.U32 R222, RZ, RZ, 0x40 ;  /* 0x00000040ffde7424 */ /* 0x000fe200078e00ff */
[----:B------:R-:W-:Y:S01]  /*10a0*/  SHF.R.S32.HI R20, RZ, 0x1f, R27 ;  /* 0x0000001fff147819 */ /* 0x000fe2000001141b */
[----:B------:R-:W-:Y:S01]  /*10b0*/  IMAD.SHL.U32 R16, R24, 0x8, RZ ;  /* 0x0000000818107824 */ /* 0x000fe200078e00ff */
[----:B------:R-:W-:Y:S01]  /*10c0*/  SEL R25, R27, RZ, !P4 ;  /* 0x000000ff1b197207 */ /* 0x000fe20006000000 */
[----:B------:R-:W-:Y:S01]  /*10d0*/  IMAD.MOV.U32 R227, RZ, RZ, 0x20 ;  /* 0x00000020ffe37424 */ /* 0x000fe200078e00ff */
[----:B------:R-:W-:Y:S01]  /*10e0*/  LEA.HI R33, R34, R81, RZ, 0x2 ;  /* 0x0000005122217211 */ /* 0x000fe200078f10ff */
[----:B------:R-:W-:Y:S01]  /*10f0*/  IMAD.MOV.U32 R223, RZ, RZ, 0x10 ;  /* 0x00000010ffdf7424 */ /* 0x000fe200078e00ff */
[----:B------:R-:W-:Y:S01]  /*1100*/  SHF.R.S32.HI R17, RZ, 0x1f, R16 ;  /* 0x0000001fff117819 */ /* 0x000fe20000011410 */
[----:B------:R-:W-:Y:S01]  /*1110*/  IMAD.MOV.U32 R229, RZ, RZ, 0x10 ;  /* 0x00000010ffe57424 */ /* 0x000fe200078e00ff */
[C---:B------:R-:W-:Y:S01]  /*1120*/  IADD3 R31, R16.reuse, 0x40, RZ ;  /* 0x00000040101f7810 */ /* 0x040fe20007ffe0ff */
[----:B------:R-:W-:Y:S01]  /*1130*/  IMAD.MOV.U32 R217, RZ, RZ, RZ ;  /* 0x000000ffffd97224 */ /* 0x000fe200078e00ff */
        /* <DEDUP_REMOVED lines=46> */
[----:B--2---:R-:W-:Y:S01]  /*1420*/  @P0 IMAD.HI.U32 R2, R82, c[0x0][0x24c], RZ ;  /* 0x0000930052020a27 */ /* 0x004fe200078e00ff */
[----:B------:R-:W-:-:S03]  /*1430*/  SHF.R.S32.HI R32, RZ, 0x1f, R82 ;  /* 0x0000001fff207819 */ /* 0x000fc60000011452 */
[----:B------:R-:W-:Y:S01]  /*1440*/  IMAD.MOV.U32 R0, RZ, RZ, R82 ;  /* 0x000000ffff007224 */ /* 0x000fe200078e0052 */
[----:B------:R-:W-:Y:S01]  /*1450*/  @P0 SHF.R.U32.HI R0, RZ, c[0x0][0x250], R2 ;  /* 0x00009400ff000a19 */ /* 0x000fe20000011602 */
[----:B------:R-:W-:Y:S01]  /*1460*/  IMAD R13, R32, c[0x0][0x180], RZ ;  /* 0x00006000200d7a24 */ /* 0x000fe200078e02ff */
[----:B------:R-:W-:Y:S02]  /*1470*/  LEA.HI R2, R34, R81, RZ, 0x6 ;  /* 0x0000005122027211 */ /* 0x000fe400078f30ff */
[C---:B------:R-:W-:Y:S02]  /*1480*/  IADD3 R18, P0, R35.reuse, R9, RZ ;  /* 0x0000000923127210 */ /* 0x040fe40007f1e0ff */
[----:B------:R-:W-:Y:S01]  /*1490*/  SHF.R.S32.HI R21, RZ, 0x6, R2 ;  /* 0x00000006ff157819 */ /* 0x000fe20000011402 */
[----:B------:R-:W-:Y:S01]  /*14a0*/  IMAD.SHL.U32 R2, R35, 0x40, RZ ;  /* 0x0000004023027824 */ /* 0x000fe200078e00ff */
[----:B------:R-:W-:Y:S02]  /*14b0*/  SHF.R.S32.HI R3, RZ, 0x1f, R0 ;  /* 0x0000001fff037819 */ /* 0x000fe40000011400 */
[----:B------:R-:W-:Y:S01]  /*14c0*/  LEA.HI.X.SX32 R19, R9, R6, 0x1, P0 ;  /* 0x0000000609137211 */ /* 0x000fe200000f0eff */
[----:B------:R-:W-:Y:S01]  /*14d0*/  IMAD.SHL.U32 R30, R21, 0x200, RZ ;  /* 0x00000200151e7824 */ /* 0x000fe200078e00ff */
[----:B------:R-:W-:-:S02]  /*14e0*/  LOP3.LUT R2, R2, 0x1c0, RZ, 0xc0, !PT ;  /* 0x000001c002027812 */ /* 0x000fc400078ec0ff */
[----:B------:R-:W-:Y:S02]  /*14f0*/  LEA.HI.X.SX32 R6, R8, R6, 0x1, P2 ;  /* 0x0000000608067211 */ /* 0x000fe400010f0eff */
[----:B------:R-:W-:Y:S02]  /*1500*/  LOP3.LUT R4, R2, 0x38, R16, 0xf8, !PT ;  /* 0x0000003802047812 */ /* 0x000fe400078ef810 */
[----:B------:R-:W-:Y:S01]  /*1510*/  SHF.R.U32.HI R2, RZ, 0x3, R2 ;  /* 0x00000003ff027819 */ /* 0x000fe20000011602 */
[C---:B------:R-:W-:Y:S02]  /*1520*/  IMAD R9, R6.reuse, c[0x0][0x178], RZ ;  /* 0x00005e0006097a24 */ /* 0x040fe400078e02ff */
[----:B------:R-:W-:Y:S01]  /*1530*/  IMAD R6, R6, c[0x0][0x208], RZ ;  /* 0x0000820006067a24 */ /* 0x000fe200078e02ff */
[----:B------:R-:W-:Y:S01]  /*1540*/  LOP3.LUT R242, R30, R4, R2, 0xf6, !PT ;  /* 0x000000041ef27212 */ /* 0x000fe200078ef602 */
[C---:B------:R-:W-:Y:S02]  /*1550*/  IMAD R2, R3.reuse, c[0x0][0x1e0], RZ ;  /* 0x0000780003027a24 */ /* 0x040fe400078e02ff */
[----:B------:R-:W-:-:S02]  /*1560*/  IMAD R3, R3, c[0x0][0x1b0], RZ ;  /* 0x00006c0003037a24 */ /* 0x000fc400078e02ff */
[C---:B------:R-:W-:Y:S02]  /*1570*/  IMAD R8, R0.reuse, c[0x0][0x1e4], R2 ;  /* 0x0000790000087a24 */ /* 0x040fe400078e0202 */
[----:B------:R-:W-:-:S04]  /*1580*/  IMAD.WIDE.U32 R4, R0, c[0x0][0x1e0], R16 ;  /* 0x0000780000047a25 */ /* 0x000fc800078e0010 */
[C---:B------:R-:W-:Y:S02]  /*1590*/  IMAD R10, R0.reuse, c[0x0][0x1b4], R3 ;  /* 0x00006d00000a7a24 */ /* 0x040fe400078e0203 */
[----:B------:R-:W-:Y:S01]  /*15a0*/  IMAD.WIDE.U32 R2, R0, c[0x0][0x1b0], R16 ;  /* 0x00006c0000027a25 */ /* 0x000fe200078e0010 */
[C---:B------:R-:W-:Y:S02]  /*15b0*/  SEL R0, R20.reuse, RZ, !P3 ;  /* 0x000000ff14007207 */ /* 0x040fe40005800000 */
[----:B------:R-:W-:Y:S01]  /*15c0*/  SEL R20, R20, RZ, !P4 ;  /* 0x000000ff14147207 */ /* 0x000fe20006000000 */
[----:B------:R-:W-:Y:S02]  /*15d0*/  IMAD R11, R7, c[0x0][0x17c], R9 ;  /* 0x00005f00070b7a24 */ /* 0x000fe400078e0209 */
[----:B------:R-:W-:Y:S02]  /*15e0*/  IMAD.IADD R5, R5, 0x1, R8 ;  /* 0x0000000105057824 */ /* 0x000fe400078e0208 */
[----:B------:R-:W-:-:S04]  /*15f0*/  IMAD.WIDE.U32 R8, R7, c[0x0][0x178], R16 ;  /* 0x00005e0007087a25 */ /* 0x000fc800078e0010 */
[----:B------:R-:W-:Y:S01]  /*1600*/  IMAD.IADD R3, R3, 0x1, R10 ;  /* 0x0000000103037824 */ /* 0x000fe200078e020a */
[----:B------:R-:W-:Y:S01]  /*1610*/  SEL R10, R27, RZ, !P3 ;  /* 0x000000ff1b0a7207 */ /* 0x000fe20005800000 */
[----:B------:R-:W-:Y:S02]  /*1620*/  IMAD.IADD R9, R9, 0x1, R11 ;  /* 0x0000000109097824 */ /* 0x000fe400078e020b */
[C---:B------:R-:W-:Y:S02]  /*1630*/  IMAD R11, R0.reuse, c[0x0][0x1e8], RZ ;  /* 0x00007a00000b7a24 */ /* 0x040fe400078e02ff */
[----:B------:R-:W-:Y:S02]  /*1640*/  IMAD R0, R0, c[0x0][0x1b8], RZ ;  /* 0x00006e0000007a24 */ /* 0x000fe400078e02ff */
[----:B------:R-:W-:Y:S02]  /*1650*/  IMAD R12, R7, c[0x0][0x20c], R6 ;  /* 0x00008300070c7a24 */ /* 0x000fe400078e0206 */
[----:B------:R-:W-:-:S02]  /*1660*/  IMAD R11, R10, c[0x0][0x1ec], R11 ;  /* 0x00007b000a0b7a24 */ /* 0x000fc400078e020b */
[----:B------:R-:W-:-:S04]  /*1670*/  IMAD.WIDE.U32 R4, R10, c[0x0][0x1e8], R4 ;  /* 0x00007a000a047a25 */ /* 0x000fc800078e0004 */
[----:B------:R-:W-:-:S04]  /*1680*/  IMAD.WIDE.U32 R6, R7, c[0x0][0x208], R16 ;  /* 0x0000820007067a25 */ /* 0x000fc800078e0010 */
[C---:B------:R-:W-:Y:S02]  /*1690*/  IMAD R0, R10.reuse, c[0x0][0x1bc], R0 ;  /* 0x00006f000a007a24 */ /* 0x040fe400078e0200 */
[----:B------:R-:W-:-:S04]  /*16a0*/  IMAD.WIDE.U32 R2, R10, c[0x0][0x1b8], R2 ;  /* 0x00006e000a027a25 */ /* 0x000fc800078e0002 */
[----:B------:R-:W-:Y:S02]  /*16b0*/  IMAD.IADD R15, R5, 0x1, R11 ;  /* 0x00000001050f7824 */ /* 0x000fe400078e020b */
[----:B------:R-:W-:Y:S02]  /*16c0*/  IMAD.MOV.U32 R14, RZ, RZ, R4 ;  /* 0x000000ffff0e7224 */ /* 0x000fe400078e0004 */
[----:B------:R-:W-:Y:S02]  /*16d0*/  IMAD.IADD R7, R7, 0x1, R12 ;  /* 0x0000000107077824 */ /* 0x000fe400078e020c */
[----:B------:R-:W-:Y:S02]  /*16e0*/  IMAD R10, R32, c[0x0][0x210], RZ ;  /* 0x00008400200a7a24 */ /* 0x000fe400078e02ff */
[----:B------:R-:W-:Y:S02]  /*16f0*/  IMAD.IADD R5, R3, 0x1, R0 ;  /* 0x0000000103057824 */ /* 0x000fe400078e0200 */
[----:B------:R-:W-:-:S02]  /*1700*/  IMAD.MOV.U32 R4, RZ, RZ, R2 ;  /* 0x000000ffff047224 */ /* 0x000fc400078e0002 */
[----:B------:R-:W-:-:S04]  /*1710*/  IMAD.WIDE R2, R80, 0x60, R18 ;  /* 0x0000006050027825 */ /* 0x000fc800078e0212 */
[C---:B------:R-:W-:Y:S02]  /*1720*/  IMAD R10, R82.reuse, c[0x0][0x214], R10 ;  /* 0x00008500520a7a24 */ /* 0x040fe400078e020a */
[----:B------:R-:W-:-:S04]  /*1730*/  IMAD.WIDE.U32 R6, R82, c[0x0][0x210], R6 ;  /* 0x0000840052067a25 */ /* 0x000fc800078e0006 */
[C---:B------:R-:W-:Y:S02]  /*1740*/  IMAD R12, R82.reuse, c[0x0][0x184], R13 ;  /* 0x00006100520c7a24 */ /* 0x040fe400078e020d */
[----:B------:R-:W-:-:S04]  /*1750*/  IMAD.WIDE.U32 R8, R82, c[0x0][0x180], R8 ;  /* 0x0000600052087a25 */ /* 0x000fc800078e0008 */
[----:B------:R-:W-:Y:S02]  /*1760*/  IMAD R0, R3, c[0x0][0x1a8], RZ ;  /* 0x00006a0003007a24 */ /* 0x000fe400078e02ff */
[----:B------:R-:W-:Y:S02]  /*1770*/  IMAD.IADD R11, R7, 0x1, R10 ;  /* 0x00000001070b7824 */ /* 0x000fe400078e020a */
[----:B------:R-:W-:Y:S02]  /*1780*/  IMAD.IADD R13, R9, 0x1, R12 ;  /* 0x00000001090d7824 */ /* 0x000fe400078e020c */
[----:B------:R-:W-:Y:S02]  /*1790*/  IMAD.MOV.U32 R10, RZ, RZ, R6 ;  /* 0x000000ffff0a7224 */ /* 0x000fe400078e0006 */
[----:B------:R-:W-:Y:S02]  /*17a0*/  IMAD R17, R2, c[0x0][0x1ac], R0 ;  /* 0x00006b0002117a24 */ /* 0x000fe400078e0200 */
[----:B------:R-:W-:-:S02]  /*17b0*/  IMAD.MOV.U32 R12, RZ, RZ, R8 ;  /* 0x000000ffff0c7224 */ /* 0x000fc400078e0008 */
[----:B------:R-:W-:Y:S02]  /*17c0*/  IMAD R6, R3, c[0x0][0x1d8], RZ ;  /* 0x0000760003067a24 */ /* 0x000fe400078e02ff */
[----:B------:R-:W-:Y:S02]  /*17d0*/  IMAD R0, R20, c[0x0][0x188], RZ ;  /* 0x0000620014007a24 */ /* 0x000fe400078e02ff */
[----:B------:R-:W-:Y:S02]  /*17e0*/  IMAD.U32 R9, RZ, RZ, UR11 ;  /* 0x0000000bff097e24 */ /* 0x000fe4000f8e00ff */
[C---:B------:R-:W-:Y:S02]  /*17f0*/  IMAD R3, R2.reuse, c[0x0][0x1dc], R6 ;  /* 0x0000770002037a24 */ /* 0x040fe400078e0206 */
[----:B------:R-:W-:-:S04]  /*1800*/  IMAD.WIDE.U32 R14, R2, c[0x0][0x1d8], R14 ;  /* 0x00007600020e7a25 */ /* 0x000fc800078e000e */
[----:B------:R-:W-:Y:S01]  /*1810*/  IMAD.U32 R8, RZ, RZ, UR10 ;  /* 0x0000000aff087e24 */ /* 0x000fe2000f8e00ff */
[----:B------:R-:W-:Y:S01]  /*1820*/  UMOV UR10, 0x6 ;  /* 0x00000006000a7882 */ /* 0x000fe20000000000 */
[----:B------:R-:W-:Y:S01]  /*1830*/  IMAD.U32 R9, RZ, RZ, UR6 ;  /* 0x00000006ff097e24 */ /* 0x000fe2000f8e00ff */
[----:B------:R-:W-:Y:S01]  /*1840*/  USHF.L.U64.HI UR16, UR8, UR10, UR9 ;  /* 0x0000000a08107299 */ /* 0x000fe20008010209 */
[C---:B------:R-:W-:Y:S01]  /*1850*/  IMAD R0, R25.reuse, c[0x0][0x18c], R0 ;  /* 0x0000630019007a24 */ /* 0x040fe200078e0200 */
[----:B------:R-:W-:Y:S01]  /*1860*/  ULDC.64 UR6, c[0x0][0x1d8] ;  /* 0x0000760000067ab9 */ /* 0x000fe20000000a00 */
[----:B------:R-:W-:Y:S01]  /*1870*/  IMAD.WIDE.U32 R18, R25, c[0x0][0x188], R12 ;  /* 0x0000620019127a25 */ /* 0x000fe200078e000c */
[----:B------:R-:W-:Y:S01]  /*1880*/  IADD3 R9, R9, UR11, RZ ;  /* 0x0000000b09097c10 */ /* 0x000fe2000fffe0ff */
[----:B------:R-:W-:Y:S02]  /*1890*/  USHF.L.U32 UR11, UR6, 0x6, URZ ;  /* 0x00000006060b7899 */ /* 0x000fe4000800063f */
[----:B------:R-:W-:Y:S01]  /*18a0*/  IMAD.WIDE.U32 R6, R2, c[0x0][0x1a8], R4 ;  /* 0x00006a0002067a25 */ /* 0x000fe200078e0004 */
[----:B------:R-:W-:Y:S01]  /*18b0*/  LEA R4, P2, R14, c[0x0][0x1c0], 0x1 ;  /* 0x000070000e047a11 */ /* 0x000fe200078408ff */
[----:B------:R1:W-:Y:S01]  /*18c0*/  STL.64 [R1], R18 ;  /* 0x0000001201007387 */ /* 0x0003e20000100a00 */
[----:B------:R-:W-:Y:S01]  /*18d0*/  UIMAD UR16, UR16, UR12, URZ ;  /* 0x0000000c101072a4 */ /* 0x000fe2000f8e023f */
[----:B------:R-:W-:Y:S01]  /*18e0*/  IMAD R2, R20, c[0x0][0x218], RZ ;  /* 0x0000860014027a24 */ /* 0x000fe200078e02ff */
[----:B------:R-:W-:Y:S01]  /*18f0*/  USHF.L.U64.HI UR18, UR6, UR10, UR7 ;  /* 0x0000000a06127299 */ /* 0x000fe20008010207 */
[----:B------:R-:W-:Y:S01]  /*1900*/  IMAD.IADD R3, R15, 0x1, R3 ;  /* 0x000000010f037824 */ /* 0x000fe200078e0203 */
[----:B------:R-:W-:Y:S01]  /*1910*/  UIMAD UR16, UR13, UR17, UR16 ;  /* 0x000000110d1072a4 */ /* 0x000fe2000f8e0210 */
[----:B------:R-:W-:Y:S01]  /*1920*/  IMAD.IADD R252, R19, 0x1, R0 ;  /* 0x0000000113fc7824 */ /* 0x000fe200078e0200 */
[----:B------:R-:W-:Y:S01]  /*1930*/  LEA R0, P0, R8, R18, 0x6 ;  /* 0x0000001208007211 */ /* 0x000fe200078030ff */
[----:B------:R-:W-:Y:S01]  /*1940*/  IMAD R12, R25, c[0x0][0x21c], R2 ;  /* 0x00008700190c7a24 */ /* 0x000fe200078e0202 */
[----:B------:R-:W-:Y:S01]  /*1950*/  LEA R2, P1, R6, c[0x0][0x190], 0x1 ;  /* 0x0000640006027a11 */ /* 0x000fe200078208ff */
[----:B------:R-:W-:Y:S01]  /*1960*/  IMAD.IADD R7, R7, 0x1, R17 ;  /* 0x0000000107077824 */ /* 0x000fe200078e0211 */
[----:B------:R-:W-:Y:S01]  /*1970*/  LEA.HI.X R5, R14, c[0x0][0x1c4], R3, 0x1, P2 ;  /* 0x000071000e057a11 */ /* 0x000fe200010f0c03 */
[----:B------:R-:W-:Y:S01]  /*1980*/  IMAD.WIDE.U32 R250, R25, c[0x0][0x218], R10 ;  /* 0x0000860019fa7a25 */ /* 0x000fe200078e000a */
[----:B------:R-:W-:Y:S01]  /*1990*/  LEA.HI.X R8, R8, R252, R9, 0x6, P0 ;  /* 0x000000fc08087211 */ /* 0x000fe200000f3409 */
[----:B------:R-:W-:Y:S01]  /*19a0*/  USHF.L.U32 UR13, UR8, 0x5, URZ ;  /* 0x00000005080d7899 */ /* 0x000fe2000800063f */
[----:B------:R-:W-:Y:S01]  /*19b0*/  LEA R14, P0, R0, c[0x0][0x160], 0x1 ;  /* 0x00005800000e7a11 */ /* 0x000fe200078008ff */
[----:B------:R-:W-:Y:S01]  /*19c0*/  IMAD.IADD R249, R251, 0x1, R12 ;  /* 0x00000001fbf97824 */ /* 0x000fe200078e020c */
[----:B------:R-:W-:Y:S01]  /*19d0*/  LEA.HI.X R3, R6, c[0x0][0x194], R7, 0x1, P1 ;  /* 0x0000650006037a11 */ /* 0x000fe200008f0c07 */
[----:B------:R-:W-:Y:S01]  /*19e0*/  IMAD.U32 R6, RZ, RZ, UR4 ;  /* 0x00000004ff067e24 */ /* 0x000fe2000f8e00ff */
[----:B------:R-:W-:Y:S01]  /*19f0*/  LEA.HI.X R15, R0, c[0x0][0x164], R8, 0x1, P0 ;  /* 0x00005900000f7a11 */ /* 0x000fe200000f0c08 */
[----:B------:R-:W-:Y:S01]  /*1a00*/  IMAD.IADD R0, R245, 0x1, -R35 ;  /* 0x00000001f5007824 */ /* 0x000fe200078e0a23 */
[----:B------:R-:W-:Y:S01]  /*1a10*/  ISETP.GE.AND P2, PT, R31, c[0x0][0x1cc], PT ;  /* 0x000073001f007a0c */ /* 0x000fe20003f46270 */
[----:B------:R-:W-:Y:S01]  /*1a20*/  IMAD.U32 R7, RZ, RZ, UR5 ;  /* 0x00000005ff077e24 */ /* 0x000fe2000f8e00ff */
[----:B------:R-:W-:Y:S01]  /*1a30*/  UMOV UR6, 0x5 ;  /* 0x0000000500067882 */ /* 0x000fe20000000000 */
[----:B------:R-:W-:Y:S01]  /*1a40*/  IMAD R0, R80, -0x60, R0 ;  /* 0xffffffa050007824 */ /* 0x000fe200078e0200 */
[----:B------:R-:W-:Y:S01]  /*1a50*/  USHF.L.U64.HI UR8, UR8, UR6, UR9 ;  /* 0x0000000608087299 */ /* 0x000fe20008010209 */
[----:B------:R-:W-:Y:S01]  /*1a60*/  IMAD.U32 R9, RZ, RZ, UR17 ;  /* 0x00000011ff097e24 */ /* 0x000fe2000f8e00ff */
[----:B-1----:R-:W-:Y:S01]  /*1a70*/  LEA R18, P0, R6, R14, 0x6 ;  /* 0x0000000e06127211 */ /* 0x002fe200078030ff */
[----:B------:R-:W-:Y:S01]  /*1a80*/  IMAD.MOV.U32 R248, RZ, RZ, R250 ;  /* 0x000000fffff87224 */ /* 0x000fe200078e00fa */
[----:B------:R-:W-:Y:S01]  /*1a90*/  ISETP.LT.OR P4, PT, R0, 0x1, P5 ;  /* 0x000000010000780c */ /* 0x000fe20002f81670 */
[----:B------:R-:W-:Y:S01]  /*1aa0*/  IMAD.SHL.U32 R242, R242, 0x2, RZ ;  /* 0x00000002f2f27824 */ /* 0x000fe200078e00ff */
[----:B------:R-:W-:Y:S01]  /*1ab0*/  LEA.HI.X R19, R6, R15, R7, 0x6, P0 ;  /* 0x0000000f06137211 */ /* 0x000fe200000f3407 */
[----:B------:R-:W-:Y:S01]  /*1ac0*/  IMAD.WIDE.U32 R8, R9, UR12, R248 ;  /* 0x0000000c09087c25 */ /* 0x000fe2000f8e00f8 */
[----:B------:R-:W-:Y:S01]  /*1ad0*/  IADD3 R6, P0, R4, UR11, RZ ;  /* 0x0000000b04067c10 */ /* 0x000fe2000ff1e0ff */
[----:B------:R-:W-:Y:S01]  /*1ae0*/  ULDC.64 UR6, c[0x0][0x1a8] ;  /* 0x00006a0000067ab9 */ /* 0x000fe20000000a00 */
[C---:B------:R-:W-:Y:S01]  /*1af0*/  ISETP.LT.OR P3, PT, R0.reuse, 0x1, P2 ;  /* 0x000000010000780c */ /* 0x040fe20001761670 */
[----:B------:R-:W-:Y:S01]  /*1b00*/  IMAD.U32 R11, RZ, RZ, UR11 ;  /* 0x0000000bff0b7e24 */ /* 0x000fe2000f8e00ff */
[----:B------:R-:W-:Y:S01]  /*1b10*/  ISETP.LT.OR P1, PT, R0, 0x21, P5 ;  /* 0x000000210000780c */ /* 0x000fe20002f21670 */
[----:B------:R-:W-:Y:S01]  /*1b20*/  IMAD.U32 R10, RZ, RZ, UR13 ;  /* 0x0000000dff0a7e24 */ /* 0x000fe2000f8e00ff */
[----:B------:R-:W-:Y:S01]  /*1b30*/  IADD3.X R7, R5, UR18, RZ, P0, !PT ;  /* 0x0000001205077c10 */ /* 0x000fe200087fe4ff */
[----:B------:R-:W-:Y:S01]  /*1b40*/  USHF.L.U32 UR9, UR6, 0x6, URZ ;  /* 0x0000000606097899 */ /* 0x000fe2000800063f */
[----:B------:R-:W-:Y:S01]  /*1b50*/  IADD3 R9, R9, UR16, RZ ;  /* 0x0000001009097c10 */ /* 0x000fe2000fffe0ff */
[----:B------:R-:W-:Y:S01]  /*1b60*/  @!PT LDS RZ, [RZ] ;  /* 0x00000000fffff984 */ /* 0x000fe20000000800 */
[----:B------:R-:W-:Y:S01]  /*1b70*/  @!PT LDS RZ, [RZ] ;  /* 0x00000000fffff984 */ /* 0x000fe20000000800 */
[----:B------:R-:W-:Y:S01]  /*1b80*/  @!PT LDS RZ, [RZ] ;  /* 0x00000000fffff984 */ /* 0x000fe20000000800 */
[----:B------:R1:W-:Y:S01]  /*1b90*/  LDGSTS.E.BYPASS.LTC128B.128 [R242+0x6080], [R4.64], !P4 ;  /* 0x0608000004f27fae */ /* 0x0003e2000e101d4e */
[----:B------:R-:W-:Y:S01]  /*1ba0*/  LEA R12, P0, R8, c[0x0][0x1f0], 0x1 ;  /* 0x00007c00080c7a11 */ /* 0x000fe200078008ff */
[----:B------:R-:W-:Y:S01]  /*1bb0*/  USHF.L.U64.HI UR7, UR6, UR10, UR7 ;  /* 0x0000000a06077299 */ /* 0x000fe20008010207 */
[----:B------:R-:W-:Y:S01]  /*1bc0*/  LEA.HI R17, R34, R81, RZ, 0x4 ;  /* 0x0000005122117211 */ /* 0x000fe200078f20ff */
[----:B------:R-:W-:Y:S01]  /*1bd0*/  IMAD R245, R80, -0x60, R245 ;  /* 0xffffffa050f57824 */ /* 0x000fe200078e02f5 */
[----:B------:R-:W-:Y:S01]  /*1be0*/  LEA.HI.X R13, R8, c[0x0][0x1f4], R9, 0x1, P0 ;  /* 0x00007d00080d7a11 */ /* 0x000fe200000f0c09 */
[----:B------:R-:W-:Y:S01]  /*1bf0*/  IMAD.U32 R8, RZ, RZ, UR13 ;  /* 0x0000000dff087e24 */ /* 0x000fe2000f8e00ff */
[----:B------:R1:W-:Y:S01]  /*1c00*/  LDGSTS.E.BYPASS.LTC128B.128 [R242+0x9080], [R4.64+0x80], !P3 ;  /* 0x0908008004f27fae */ /* 0x0003e2000d901d4e */
[----:B------:R-:W-:Y:S01]  /*1c10*/  IMAD.U32 R9, RZ, RZ, UR8 ;  /* 0x00000008ff097e24 */ /* 0x000fe2000f8e00ff */
[----:B------:R-:W-:-:S02]  /*1c20*/  ISETP.LT.OR P3, PT, R0, 0x21, P2 ;  /* 0x000000210000780c */ /* 0x000fc40001761670 */
[----:B------:R2:W-:Y:S01]  /*1c30*/  LDGSTS.E.BYPASS.LTC128B.128 [R242+0x7080], [R6.64], !P1 ;  /* 0x0708000006f27fae */ /* 0x0005e2000c901d4e */
[----:B------:R-:W-:-:S04]  /*1c40*/  LEA R26, P4, R8, R12, 0x1 ;  /* 0x0000000c081a7211 */ /* 0x000fc800078808ff */
[----:B------:R-:W-:Y:S02]  /*1c50*/  LEA.HI.X R27, R10, R13, R9, 0x1, P4 ;  /* 0x0000000d0a1b7211 */ /* 0x000fe400020f0c09 */
[----:B------:R-:W-:Y:S02]  /*1c60*/  ISETP.LT.OR P4, PT, R0, 0x41, P5 ;  /* 0x000000410000780c */ /* 0x000fe40002f81670 */
[----:B------:R-:W-:Y:S02]  /*1c70*/  ISETP.GE.AND P5, PT, R16, c[0x0][0x19c], PT ;  /* 0x0000670010007a0c */ /* 0x000fe40003fa6270 */
[----:B------:R-:W-:Y:S02]  /*1c80*/  SHF.R.S32.HI R10, RZ, 0x1f, R81 ;  /* 0x0000001fff0a7819 */ /* 0x000fe40000011451 */
[----:B-1----:R-:W-:-:S04]  /*1c90*/  IADD3 R4, P1, P0, R11, 0x80, R4 ;  /* 0x000000800b047810 */ /* 0x002fc8000783e004 */
[----:B------:R-:W-:Y:S02]  /*1ca0*/  IADD3.X R5, RZ, UR18, R5, P1, P0 ;  /* 0x00000012ff057c10 */ /* 0x000fe40008fe0405 */
[----:B------:R-:W-:Y:S02]  /*1cb0*/  ISETP.LT.OR P1, PT, R0, 0x41, P2 ;  /* 0x000000410000780c */ /* 0x000fe40001721670 */
[----:B--2---:R-:W-:Y:S01]  /*1cc0*/  IADD3 R6, P0, R6, UR11, RZ ;  /* 0x0000000b06067c10 */ /* 0x004fe2000ff1e0ff */
[----:B------:R1:W-:Y:S01]  /*1cd0*/  LDGSTS.E.BYPASS.LTC128B.128 [R242+0xa080], [R4.64], !P3 ;  /* 0x0a08000004f27fae */ /* 0x0003e2000d901d4e */
[----:B------:R-:W-:Y:S02]  /*1ce0*/  ISETP.GE.AND P2, PT, R31, c[0x0][0x19c], PT ;  /* 0x000067001f007a0c */ /* 0x000fe40003f46270 */
[----:B------:R-:W-:Y:S02]  /*1cf0*/  IADD3.X R7, R7, UR18, RZ, P0, !PT ;  /* 0x0000001207077c10 */ /* 0x000fe400087fe4ff */
[----:B------:R-:W-:-:S02]  /*1d00*/  ISETP.LT.OR P3, PT, R0, 0x1, P5 ;  /* 0x000000010000780c */ /* 0x000fc40002f61670 */
[C---:B------:R-:W-:Y:S01]  /*1d10*/  ISETP.LT.OR P0, PT, R0.reuse, 0x1, P2 ;  /* 0x000000010000780c */ /* 0x040fe20001701670 */
[----:B------:R2:W-:Y:S01]  /*1d20*/  LDGSTS.E.BYPASS.LTC128B.128 [R242+0x8080], [R6.64], !P4 ;  /* 0x0808000006f27fae */ /* 0x0005e2000e101d4e */
[C---:B------:R-:W-:Y:S02]  /*1d30*/  ISETP.LT.OR P6, PT, R0.reuse, 0x21, P2 ;  /* 0x000000210000780c */ /* 0x040fe400017c1670 */
[C---:B------:R-:W-:Y:S01]  /*1d40*/  ISETP.LT.OR P2, PT, R0.reuse, 0x41, P2 ;  /* 0x000000410000780c */ /* 0x040fe20001741670 */
[----:B------:R2:W-:Y:S01]  /*1d50*/  LDGSTS.E.BYPASS.LTC128B.128 [R242+0xb080], [R6.64+0x80], !P1 ;  /* 0x0b08008006f27fae */ /* 0x0005e2000c901d4e */
[C---:B------:R-:W-:Y:S02]  /*1d60*/  ISETP.LT.OR P1, PT, R0.reuse, 0x21, P5 ;  /* 0x000000210000780c */ /* 0x040fe40002f21670 */
[----:B------:R-:W-:Y:S01]  /*1d70*/  ISETP.LT.OR P5, PT, R0, 0x41, P5 ;  /* 0x000000410000780c */ /* 0x000fe20002fa1670 */
[----:B------:R-:W0:Y:S01]  /*1d80*/  LDGDEPBAR ;  /* 0x00000000000079af */ /* 0x000e220000000000 */
[----:B------:R-:W-:-:S03]  /*1d90*/  IMAD.SHL.U32 R0, R24, 0x40, RZ ;  /* 0x0000004018007824 */ /* 0x000fc600078e00ff */
[----:B------:R3:W-:Y:S02]  /*1da0*/  LDGSTS.E.BYPASS.LTC128B.128 [R242+0x80], [R2.64], !P3 ;  /* 0x0008000002f27fae */ /* 0x0007e4000d901d4e */
[----:B------:R-:W-:Y:S02]  /*1db0*/  LOP3.LUT R0, R0, 0x1c0, RZ, 0xc0, !PT ;  /* 0x000001c000007812 */ /* 0x000fe400078ec0ff */
[----:B------:R3:W-:Y:S02]  /*1dc0*/  LDGSTS.E.BYPASS.LTC128B.128 [R242+0x3080], [R2.64+0x80], !P0 ;  /* 0x0308008002f27fae */ /* 0x0007e4000c101d4e */
[----:B------:R-:W-:Y:S02]  /*1dd0*/  LOP3.LUT R9, R0, 0x8, R216, 0xf8, !PT ;  /* 0x0000000800097812 */ /* 0x000fe400078ef8d8 */
[----:B-1----:R-:W-:Y:S02]  /*1de0*/  IADD3 R4, P4, R2, UR9, RZ ;  /* 0x0000000902047c10 */ /* 0x002fe4000ff9e0ff */
[----:B------:R-:W-:-:S02]  /*1df0*/  SHF.R.U32.HI R0, RZ, 0x3, R0 ;  /* 0x00000003ff007819 */ /* 0x000fc40000011600 */
[----:B------:R-:W-:Y:S02]  /*1e00*/  IADD3.X R5, R3, UR7, RZ, P4, !PT ;  /* 0x0000000703057c10 */ /* 0x000fe4000a7fe4ff */
[----:B------:R-:W-:-:S03]  /*1e10*/  ISETP.GE.AND P4, PT, R16, c[0x0][0x16c], PT ;  /* 0x00005b0010007a0c */ /* 0x000fc60003f86270 */
[----:B------:R1:W-:Y:S01]  /*1e20*/  LDGSTS.E.BYPASS.LTC128B.128 [R242+0x1080], [R4.64], !P1 ;  /* 0x0108000004f27fae */ /* 0x0003e2000c901d4e */
[----:B--2---:R-:W-:-:S05]  /*1e30*/  IMAD.U32 R6, RZ, RZ, UR9 ;  /* 0x00000009ff067e24 */ /* 0x004fca000f8e00ff */
[----:B------:R-:W-:-:S04]  /*1e40*/  IADD3 R6, P3, P0, R6, 0x80, R2 ;  /* 0x0000008006067810 */ /* 0x000fc8000787e002 */
[----:B------:R-:W-:Y:S02]  /*1e50*/  IADD3.X R7, RZ, UR7, R3, P3, P0 ;  /* 0x00000007ff077c10 */ /* 0x000fe40009fe0403 */
[----:B------:R-:W-:Y:S01]  /*1e60*/  ISETP.GE.AND P3, PT, R31, c[0x0][0x16c], PT ;  /* 0x00005b001f007a0c */ /* 0x000fe20003f66270 */
[----:B---3--:R-:W-:Y:S01]  /*1e70*/  IMAD.SHL.U32 R2, R22, 0x80, RZ ;  /* 0x0000008016027824 */ /* 0x008fe200078e00ff */
[----:B------:R-:W-:Y:S01]  /*1e80*/  SEL R3, RZ, 0x1, P4 ;  /* 0x00000001ff037807 */ /* 0x000fe20002000000 */
[----:B------:R2:W-:Y:S01]  /*1e90*/  LDGSTS.E.BYPASS.LTC128B.128 [R242+0x4080], [R6.64], !P6 ;  /* 0x0408000006f27fae */ /* 0x0005e2000f101d4e */
[----:B------:R-:W-:Y:S02]  /*1ea0*/  SEL R8, RZ, 0x2, P3 ;  /* 0x00000002ff087807 */ /* 0x000fe40001800000 */
[----:B------:R-:W-:-:S04]  /*1eb0*/  IADD3 R22, P1, R2, R81, RZ ;  /* 0x0000005102167210 */ /* 0x000fc80007f3e0ff */
[----:B------:R-:W-:Y:S02]  /*1ec0*/  LEA.HI.X.SX32 R23, R2, R10, 0x1, P1 ;  /* 0x0000000a02177211 */ /* 0x000fe400008f0eff */
[----:B------:R-:W-:Y:S01]  /*1ed0*/  LOP3.LUT R2, R30, R9, R0, 0xf6, !PT ;  /* 0x000000091e027212 */ /* 0x000fe200078ef600 */
[----:B------:R-:W-:Y:S01]  /*1ee0*/  IMAD.IADD R0, R8, 0x1, R3 ;  /* 0x0000000108007824 */ /* 0x000fe200078e0203 */
[----:B-1----:R-:W-:Y:S01]  /*1ef0*/  IADD3 R4, P0, R4, UR9, RZ ;  /* 0x0000000904047c10 */ /* 0x002fe2000ff1e0ff */
[----:B------:R-:W-:Y:S01]  /*1f00*/  UMOV UR9, 0x1 ;  /* 0x0000000100097882 */ /* 0x000fe20000000000 */
[----:B------:R-:W-:Y:S01]  /*1f10*/  SHF.R.S32.HI R9, RZ, 0x2, R33 ;  /* 0x00000002ff097819 */ /* 0x000fe20000011421 */
[----:B------:R-:W-:Y:S01]  /*1f20*/  IMAD.SHL.U32 R218, R2, 0x2, RZ ;  /* 0x0000000202da7824 */ /* 0x000fe200078e00ff */
[----:B------:R-:W-:Y:S01]  /*1f30*/  IADD3.X R5, R5, UR7, RZ, P0, !PT ;  /* 0x0000000705057c10 */ /* 0x000fe200087fe4ff */
[----:B------:R-:W-:Y:S01]  /*1f40*/  USHF.L.U32 UR7, UR12, 0x6, URZ ;  /* 0x000000060c077899 */ /* 0x000fe2000800063f */
[----:B------:R-:W-:-:S02]  /*1f50*/  LOP3.LUT P1, RZ, R0, 0x1, RZ, 0xc0, !PT ;  /* 0x0000000100ff7812 */ /* 0x000fc4000782c0ff */
[----:B------:R-:W-:Y:S01]  /*1f60*/  LOP3.LUT P6, RZ, R0, 0x2, RZ, 0xc0, !PT ;  /* 0x0000000200ff7812 */ /* 0x000fe200078cc0ff */
[----:B------:R1:W-:Y:S01]  /*1f70*/  LDGSTS.E.BYPASS.LTC128B.128 [R242+0x2080], [R4.64], !P5 ;  /* 0x0208000004f27fae */ /* 0x0003e2000e901d4e */
[----:B------:R-:W-:Y:S01]  /*1f80*/  IMAD R0, R32, c[0x0][0x270], RZ ;  /* 0x00009c0020007a24 */ /* 0x000fe200078e02ff */
[C---:B------:R-:W-:Y:S01]  /*1f90*/  LOP3.LUT P0, RZ, R24.reuse, 0x4, RZ, 0xc0, !PT ;  /* 0x0000000418ff7812 */ /* 0x040fe2000780c0ff */
[----:B------:R-:W-:Y:S01]  /*1fa0*/  USHF.R.S32.HI UR6, URZ, 0x1f, UR7 ;  /* 0x0000001f3f067899 */ /* 0x000fe20008011407 */
[----:B------:R1:W-:Y:S01]  /*1fb0*/  LDGSTS.E.BYPASS.LTC128B.128 [R242+0x5080], [R4.64+0x80], !P2 ;  /* 0x0508008004f27fae */ /* 0x0003e2000d101d4e */
[----:B------:R-:W-:Y:S01]  /*1fc0*/  LOP3.LUT P2, RZ, R24, 0x2, RZ, 0xc0, !PT ;  /* 0x0000000218ff7812 */ /* 0x000fe2000784c0ff */
[----:B--2---:R-:W-:Y:S02]  /*1fd0*/  IMAD R6, R82, c[0x0][0x274], R0 ;  /* 0x00009d0052067a24 */ /* 0x004fe400078e0200 */
[----:B------:R-:W0:Y:S01]  /*1fe0*/  LDGDEPBAR ;  /* 0x00000000000079af */ /* 0x000e220000000000 */
[----:B------:R-:W-:-:S02]  /*1ff0*/  SHF.R.S32.HI R0, RZ, 0x1f, R33 ;  /* 0x0000001fff007819 */ /* 0x000fc40000011421 */
[----:B------:R-:W-:Y:S02]  /*2000*/  SEL R222, R222, 0xffffffc0, !P0 ;  /* 0xffffffc0dede7807 */ /* 0x000fe40004000000 */
[----:B------:R-:W-:Y:S02]  /*2010*/  LEA.HI R7, R0, R9, RZ, 0x3 ;  /* 0x0000000900077211 */ /* 0x000fe400078f18ff */
[----:B------:R-:W-:Y:S01]  /*2020*/  IADD3 R3, R244, -UR7, -R35 ;  /* 0x80000007f4037c10 */ /* 0x000fe2000fffe823 */
[----:B------:R-:W-:Y:S01]  /*2030*/  IMAD.IADD R219, R218, 0x1, R222 ;  /* 0x00000001dadb7824 */ /* 0x000fe200078e02de */
[----:B------:R-:W-:Y:S02]  /*2040*/  LEA.HI R30, R34, R81, RZ, 0x5 ;  /* 0x00000051221e7211 */ /* 0x000fe400078f28ff */
[----:B------:R-:W-:Y:S02]  /*2050*/  ISETP.LT.OR P0, PT, R3, 0x1, !P1 ;  /* 0x000000010300780c */ /* 0x000fe40004f01670 */
[----:B------:R-:W-:-:S02]  /*2060*/  SHF.R.S32.HI R8, RZ, 0x5, R30 ;  /* 0x00000005ff087819 */ /* 0x000fc4000001141e */
[----:B------:R-:W-:Y:S02]  /*2070*/  ISETP.LT.OR P1, PT, R3, 0x21, !P1 ;  /* 0x000000210300780c */ /* 0x000fe40004f21670 */
[----:B------:R-:W-:Y:S02]  /*2080*/  LEA.HI R10, R30, R8, RZ, 0x1 ;  /* 0x000000081e0a7211 */ /* 0x000fe400078f08ff */
[----:B------:R-:W-:Y:S02]  /*2090*/  LOP3.LUT R7, R7, 0xfffffff8, RZ, 0xc0, !PT ;  /* 0xfffffff807077812 */ /* 0x000fe400078ec0ff */
[----:B------:R-:W-:Y:S01]  /*20a0*/  LOP3.LUT R10, R10, 0xfffffffe, RZ, 0xc0, !PT ;  /* 0xfffffffe0a0a7812 */ /* 0x000fe200078ec0ff */
[----:B-1----:R-:W-:Y:S01]  /*20b0*/  IMAD.MOV.U32 R4, RZ, RZ, 0x20 ;  /* 0x00000020ff047424 */ /* 0x002fe200078e00ff */
[----:B------:R-:W-:-:S04]  /*20c0*/  DEPBAR.LE SB0, 0x1 ;  /* 0x000080400000791a */ /* 0x000fc80000000000 */
[----:B------:R-:W-:Y:S01]  /*20d0*/  BAR.SYNC.DEFER_BLOCKING 0x0 ;  /* 0x0000000000007b1d */ /* 0x000fe20000010000 */
[----:B------:R-:W-:Y:S01]  /*20e0*/  SEL R0, R4, 0xffffffe0, !P2 ;  /* 0xffffffe004007807 */ /* 0x000fe20005000000 */
[----:B------:R-:W-:Y:S01]  /*20f0*/  IMAD.WIDE.U32 R4, R82, c[0x0][0x270], R28 ;  /* 0x00009c0052047a25 */ /* 0x000fe200078e001c */
[C---:B------:R-:W-:Y:S02]  /*2100*/  ISETP.LT.OR P2, PT, R3.reuse, 0x1, !P6 ;  /* 0x000000010300780c */ /* 0x040fe40007741670 */
[----:B------:R-:W-:Y:S01]  /*2110*/  ISETP.LT.OR P6, PT, R3, 0x21, !P6 ;  /* 0x000000210300780c */ /* 0x000fe200077c1670 */
[----:B------:R-:W-:Y:S01]  /*2120*/  IMAD.IADD R220, R218, 0x1, R0 ;  /* 0x00000001dadc7824 */ /* 0x000fe200078e0200 */
[----:B------:R-:W-:Y:S01]  /*2130*/  ISETP.GE.AND P5, PT, R16, c[0x0][0x1fc], PT ;  /* 0x00007f0010007a0c */ /* 0x000fe20003fa6270 */
[----:B------:R-:W-:Y:S02]  /*2140*/  IMAD.IADD R0, R0, 0x1, R219 ;  /* 0x0000000100007824 */ /* 0x000fe400078e02db */
[----:B------:R-:W-:Y:S01]  /*2150*/  IMAD.IADD R5, R5, 0x1, R6 ;  /* 0x0000000105057824 */ /* 0x000fe200078e0206 */
[----:B------:R-:W-:Y:S01]  /*2160*/  SEL R246, RZ, 0x1, P5 ;  /* 0x00000001fff67807 */ /* 0x000fe20002800000 */
[----:B------:R-:W-:-:S02]  /*2170*/  IMAD.IADD R10, R8, 0x1, -R10 ;  /* 0x00000001080a7824 */ /* 0x000fc400078e0a0a */
[----:B------:R-:W-:-:S04]  /*2180*/  IMAD.WIDE.U32 R36, R25, c[0x0][0x278], R4 ;  /* 0x00009e0019247a25 */ /* 0x000fc800078e0004 */
[----:B------:R-:W-:Y:S01]  /*2190*/  IMAD R8, R32, c[0x0][0x288], RZ ;  /* 0x0000a20020087a24 */ /* 0x000fe200078e02ff */
[----:B------:R-:W-:Y:S01]  /*21a0*/  STL.64 [R1+0x20], R36 ;  /* 0x0000202401007387 */ /* 0x000fe20000100a00 */
[----:B------:R-:W-:Y:S02]  /*21b0*/  IMAD.IADD R7, R9, 0x1, -R7 ;  /* 0x0000000109077824 */ /* 0x000fe400078e0a07 */
[C---:B------:R-:W-:Y:S01]  /*21c0*/  IMAD R8, R82.reuse, c[0x0][0x28c], R8 ;  /* 0x0000a30052087a24 */ /* 0x040fe200078e0208 */
[----:B------:R-:W1:Y:S01]  /*21d0*/  LDSM.16.M88.2 R174, [R0+0x6080] ;  /* 0x0060800000ae783b */ /* 0x000e620000000100 */
[----:B------:R-:W-:-:S03]  /*21e0*/  IMAD.WIDE.U32 R4, R82, c[0x0][0x288], R28 ;  /* 0x0000a20052047a25 */ /* 0x000fc600078e001c */
[----:B------:R-:W2:Y:S01]  /*21f0*/  LDSM.16.M88.2 R176, [R0+0x7080] ;  /* 0x0070800000b0783b */ /* 0x000ea20000000100 */
[----:B------:R-:W-:Y:S02]  /*2200*/  IMAD R6, R32, c[0x0][0x238], RZ ;  /* 0x00008e0020067a24 */ /* 0x000fe400078e02ff */
[----:B------:R-:W-:Y:S01]  /*2210*/  IMAD.IADD R5, R5, 0x1, R8 ;  /* 0x0000000105057824 */ /* 0x000fe200078e0208 */
[----:B------:R-:W3:Y:S01]  /*2220*/  LDSM.16.M88.2 R178, [R0+0x8080] ;  /* 0x0080800000b2783b */ /* 0x000ee20000000100 */
[C---:B------:R-:W-:Y:S02]  /*2230*/  IMAD R6, R82.reuse, c[0x0][0x23c], R6 ;  /* 0x00008f0052067a24 */ /* 0x040fe400078e0206 */
[----:B------:R-:W-:Y:S01]  /*2240*/  IMAD.WIDE.U32 R2, R82, c[0x0][0x238], R22 ;  /* 0x00008e0052027a25 */ /* 0x000fe200078e0016 */
[----:B------:R-:W4:Y:S03]  /*2250*/  LDSM.16.M88.2 R198, [R0+0x9080] ;  /* 0x0090800000c6783b */ /* 0x000f260000000100 */
[----:B------:R-:W-:Y:S01]  /*2260*/  IMAD.IADD R3, R3, 0x1, R6 ;  /* 0x0000000103037824 */ /* 0x000fe200078e0206 */
[----:B------:R-:W1:Y:S01]  /*2270*/  LDSM.16.M88.2 R200, [R0+0xa080] ;  /* 0x00a0800000c8783b */ /* 0x000e620000000100 */
[----:B------:R-:W-:-:S03]  /*2280*/  IMAD.WIDE.U32 R28, R25, c[0x0][0x290], R4 ;  /* 0x0000a400191c7a25 */ /* 0x000fc600078e0004 */
[----:B------:R5:W1:Y:S01]  /*2290*/  LDSM.16.M88.2 R202, [R0+0xb080] ;  /* 0x00b0800000ca783b */ /* 0x000a620000000100 */
[----:B------:R-:W-:-:S03]  /*22a0*/  IMAD.WIDE.U32 R22, R25, c[0x0][0x240], R2 ;  /* 0x0000900019167a25 */ /* 0x000fc600078e0002 */
[----:B------:R-:W1:Y:S01]  /*22b0*/  LDSM.16.M88.2 R152, [R218+0x6080] ;  /* 0x00608000da98783b */ /* 0x000e620000000100 */
[----:B------:R-:W-:Y:S02]  /*22c0*/  IMAD.SHL.U32 R221, R10, 0x200, RZ ;  /* 0x000002000add7824 */ /* 0x000fe400078e00ff */
[----:B------:R-:W-:Y:S01]  /*22d0*/  IMAD.IADD R222, R222, 0x1, R220 ;  /* 0x00000001dede7824 */ /* 0x000fe200078e02dc */
[----:B------:R-:W1:Y:S04]  /*22e0*/  LDSM.16.M88.2 R154, [R218+0x7080] ;  /* 0x00708000da9a783b */ /* 0x000e680000000100 */
[----:B------:R-:W1:Y:S04]  /*22f0*/  LDSM.16.M88.2 R156, [R218+0x8080] ;  /* 0x00808000da9c783b */ /* 0x000e680000000100 */
[----:B------:R-:W1:Y:S04]  /*2300*/  LDSM.16.M88.2 R158, [R220+0x6080] ;  /* 0x00608000dc9e783b */ /* 0x000e680000000100 */
[----:B------:R-:W1:Y:S01]  /*2310*/  LDSM.16.M88.2 R164, [R220+0x7080] ;  /* 0x00708000dca4783b */ /* 0x000e620000000100 */
[----:B-----5:R-:W-:-:S03]  /*2320*/  IMAD R0, R20, c[0x0][0x278], RZ ;  /* 0x00009e0014007a24 */ /* 0x020fc600078e02ff */
[----:B------:R-:W1:Y:S01]  /*2330*/  LDSM.16.M88.2 R166, [R220+0x8080] ;  /* 0x00808000dca6783b */ /* 0x000e620000000100 */
[----:B------:R-:W-:-:S03]  /*2340*/  IMAD R0, R25, c[0x0][0x27c], R0 ;  /* 0x00009f0019007a24 */ /* 0x000fc600078e0200 */
[----:B------:R-:W1:Y:S01]  /*2350*/  LDSM.16.M88.2 R180, [R218+0x9080] ;  /* 0x00908000dab4783b */ /* 0x000e620000000100 */
[----:B------:R-:W-:-:S03]  /*2360*/  IMAD.IADD R9, R37, 0x1, R0 ;  /* 0x0000000125097824 */ /* 0x000fc600078e0200 */
        /* <DEDUP_REMOVED lines=12> */
[----:B------:R5:W-:Y:S04]  /*2430*/  STL [R1+0x30], R9 ;  /* 0x0000300901007387 */ /* 0x000be80000100800 */
[----:B------:R-:W-:Y:S04]  /*2440*/  STL.64 [R1+0x28], R22 ;  /* 0x0000281601007387 */ /* 0x000fe80000100a00 */
[----:B------:R-:W-:Y:S04]  /*2450*/  STL.64 [R1+0x10], R28 ;  /* 0x0000101c01007387 */ /* 0x000fe80000100a00 */
[----:B------:R-:W-:Y:S01]  /*2460*/  @!PT LDS RZ, [RZ] ;  /* 0x00000000fffff984 */ /* 0x000fe20000000800 */
[----:B------:R-:W-:Y:S01]  /*2470*/  @!PT LDS RZ, [RZ] ;  /* 0x00000000fffff984 */ /* 0x000fe20000000800 */
[----:B------:R-:W-:Y:S01]  /*2480*/  @!PT LDS RZ, [RZ] ;  /* 0x00000000fffff984 */ /* 0x000fe20000000800 */
[----:B------:R1:W-:Y:S01]  /*2490*/  LDGSTS.E.BYPASS.LTC128B.128 [R242+0x6080], [R14.64], !P0 ;  /* 0x060800000ef27fae */ /* 0x0003e2000c101d4e */
[----:B------:R-:W-:-:S03]  /*24a0*/  ISETP.GE.AND P0, PT, R16, c[0x0][0x1fc], PT ;  /* 0x00007f0010007a0c */ /* 0x000fc60003f06270 */
[----:B------:R1:W-:Y:S01]  /*24b0*/  LDGSTS.E.BYPASS.LTC128B.128 [R242+0x8080], [R14.64+0x80], !P2 ;  /* 0x080800800ef27fae */ /* 0x0003e2000d101d4e */
[----:B------:R-:W-:-:S03]  /*24c0*/  ISETP.GT.AND P2, PT, R81, 0xf, PT ;  /* 0x0000000f5100780c */ /* 0x000fc60003f44270 */
[----:B------:R2:W-:Y:S04]  /*24d0*/  LDGSTS.E.BYPASS.LTC128B.128 [R242+0x7080], [R18.64], !P1 ;  /* 0x0708000012f27fae */ /* 0x0005e8000c901d4e */
[----:B------:R2:W-:Y:S01]  /*24e0*/  LDGSTS.E.BYPASS.LTC128B.128 [R242+0x9080], [R18.64+0x80], !P6 ;  /* 0x0908008012f27fae */ /* 0x0005e2000f101d4e */
[----:B------:R-:W-:-:S05]  /*24f0*/  ISETP.GE.AND P6, PT, R31, c[0x0][0x1fc], PT ;  /* 0x00007f001f007a0c */ /* 0x000fca0003fc6270 */
[----:B------:R-:W-:Y:S01]  /*2500*/  @!P2 IADD3 R0, P1, R36, UR7, RZ ;  /* 0x000000072400ac10 */ /* 0x000fe2000ff3e0ff */
[----:B------:R-:W-:Y:S01]  /*2510*/  @!P2 IMAD.SHL.U32 R4, R81, 0x10, RZ ;  /* 0x000000105104a824 */ /* 0x000fe200078e00ff */
[----:B------:R-:W-:Y:S02]  /*2520*/  CS2R R36, SRZ ;  /* 0x0000000000247805 */ /* 0x000fe4000001ff00 */
[----:B-----5:R-:W-:Y:S02]  /*2530*/  @!P2 IADD3.X R9, R9, UR6, RZ, P1, !PT ;  /* 0x000000060909ac10 */ /* 0x020fe40008ffe4ff */
[----:B------:R-:W-:-:S04]  /*2540*/  @!P2 LEA R8, P1, R0, c[0x0][0x258], 0x2 ;  /* 0x000096000008aa11 */ /* 0x000fc800078210ff */
[----:B------:R-:W-:Y:S01]  /*2550*/  @!P2 LEA.HI.X R9, R0, c[0x0][0x25c], R9, 0x2, P1 ;  /* 0x000097000009aa11 */ /* 0x000fe200008f1409 */
[C---:B------:R-:W-:Y:S01]  /*2560*/  IMAD R0, R20.reuse, c[0x0][0x290], RZ ;  /* 0x0000a40014007a24 */ /* 0x040fe200078e02ff */
[----:B------:R-:W-:Y:S01]  /*2570*/  ISETP.GE.AND P1, PT, R31, c[0x0][0x1fc], PT ;  /* 0x00007f001f007a0c */ /* 0x000fe20003f26270 */
[----:B------:R-:W-:Y:S01]  /*2580*/  IMAD R20, R20, c[0x0][0x240], RZ ;  /* 0x0000900014147a24 */ /* 0x000fe200078e02ff */
[----:B-1----:R-:W-:Y:S01]  /*2590*/  SHF.R.S32.HI R14, RZ, 0x4, R17 ;  /* 0x00000004ff0e7819 */ /* 0x002fe20000011411 */
[C---:B------:R-:W-:Y:S01]  /*25a0*/  IMAD R15, R25.reuse, c[0x0][0x294], R0 ;  /* 0x0000a500190f7a24 */ /* 0x040fe200078e0200 */
[----:B------:R1:W-:Y:S01]  /*25b0*/  @!P2 LDGSTS.E.BYPASS.LTC128B.128 [R4+0x12080], [R8.64] ;  /* 0x120800000804afae */ /* 0x0003e2000b901d4e */
[----:B------:R-:W-:Y:S01]  /*25c0*/  IMAD R20, R25, c[0x0][0x244], R20 ;  /* 0x0000910019147a24 */ /* 0x000fe200078e0214 */
[----:B------:R-:W-:Y:S01]  /*25d0*/  LEA.HI R11, R17, R14, RZ, 0x1 ;  /* 0x0000000e110b7211 */ /* 0x000fe200078f08ff */
[----:B------:R-:W-:Y:S01]  /*25e0*/  IMAD.IADD R15, R29, 0x1, R15 ;  /* 0x000000011d0f7824 */ /* 0x000fe200078e020f */
[----:B------:R-:W0:Y:S01]  /*25f0*/  LDGDEPBAR ;  /* 0x00000000000079af */ /* 0x000e220000000000 */
[----:B--2---:R-:W-:-:S02]  /*2600*/  SEL R18, RZ, 0xffffffff, P1 ;  /* 0xffffffffff127807 */ /* 0x004fc40000800000 */
[----:B------:R-:W-:Y:S01]  /*2610*/  LOP3.LUT R11, R11, 0xfffffffe, RZ, 0xc0, !PT ;  /* 0xfffffffe0b0b7812 */ /* 0x000fe200078ec0ff */
[----:B------:R-:W-:Y:S01]  /*2620*/  STL [R1+0x1c], R15 ;  /* 0x00001c0f01007387 */ /* 0x000fe20000100800 */
[----:B------:R-:W-:-:S03]  /*2630*/  LOP3.LUT P1, RZ, R7, 0x1, RZ, 0xc0, !PT ;  /* 0x0000000107ff7812 */ /* 0x000fc6000782c0ff */
[----:B------:R-:W-:Y:S01]  /*2640*/  IMAD.IADD R6, R14, 0x1, -R11 ;  /* 0x000000010e067824 */ /* 0x000fe200078e0a0b */
[----:B------:R-:W-:Y:S02]  /*2650*/  SHF.R.S32.HI R14, RZ, 0x1f, R21 ;  /* 0x0000001fff0e7819 */ /* 0x000fe40000011415 */
[----:B------:R-:W-:Y:S01]  /*2660*/  LOP3.LUT R11, R30, 0xffffffe0, RZ, 0xc0, !PT ;  /* 0xffffffe01e0b7812 */ /* 0x000fe200078ec0ff */
[----:B------:R-:W-:Y:S01]  /*2670*/  IMAD.SHL.U32 R5, R6, 0x20, RZ ;  /* 0x0000002006057824 */ /* 0x000fe200078e00ff */
[----:B------:R-:W-:Y:S01]  /*2680*/  LEA.HI R0, R14, R21, RZ, 0x2 ;  /* 0x000000150e007211 */ /* 0x000fe200078f10ff */
[----:B------:R-:W-:Y:S02]  /*2690*/  IMAD.SHL.U32 R224, R6, 0x8, RZ ;  /* 0x0000000806e07824 */ /* 0x000fe400078e00ff */
[----:B------:R-:W-:Y:S01]  /*26a0*/  IMAD.IADD R2, R81, 0x1, -R11 ;  /* 0x0000000151027824 */ /* 0x000fe200078e0a0b */
[----:B------:R-:W-:Y:S02]  /*26b0*/  LOP3.LUT R3, R0, 0x1ffffffc, RZ, 0xc0, !PT ;  /* 0x1ffffffc00037812 */ /* 0x000fe400078ec0ff */
[----:B------:R-:W-:-:S02]  /*26c0*/  IADD3 R0, R244, -UR7, -R35 ;  /* 0x80000007f4007c10 */ /* 0x000fc4000fffe823 */
[----:B------:R-:W-:Y:S01]  /*26d0*/  SHF.R.S32.HI R243, RZ, 0x1f, R2 ;  /* 0x0000001ffff37819 */ /* 0x000fe20000011402 */
[C---:B------:R-:W-:Y:S01]  /*26e0*/  IMAD.IADD R14, R21.reuse, 0x1, -R3 ;  /* 0x00000001150e7824 */ /* 0x040fe200078e0a03 */
[C---:B------:R-:W-:Y:S01]  /*26f0*/  ISETP.LT.OR P5, PT, R0.reuse, 0x1, P0 ;  /* 0x000000010000780c */ /* 0x040fe200007a1670 */
[----:B------:R-:W-:Y:S01]  /*2700*/  IMAD.SHL.U32 R3, R21, 0x8, RZ ;  /* 0x0000000815037824 */ /* 0x000fe200078e00ff */
[----:B------:R-:W-:Y:S01]  /*2710*/  LEA.HI R243, R243, R2, RZ, 0x2 ;  /* 0x00000002f3f37211 */ /* 0x000fe200078f10ff */
[C---:B-1----:R-:W-:Y:S01]  /*2720*/  IMAD.SHL.U32 R8, R7.reuse, 0x20, RZ ;  /* 0x0000002007087824 */ /* 0x042fe200078e00ff */
[----:B------:R-:W-:Y:S01]  /*2730*/  ISETP.LT.OR P0, PT, R0, 0x21, P0 ;  /* 0x000000210000780c */ /* 0x000fe20000701670 */
[----:B------:R-:W-:Y:S01]  /*2740*/  IMAD.SHL.U32 R9, R7, 0x4, RZ ;  /* 0x0000000407097824 */ /* 0x000fe200078e00ff */
[----:B------:R-:W-:Y:S01]  /*2750*/  LOP3.LUT R3, R3, 0x18, RZ, 0xc0, !PT ;  /* 0x0000001803037812 */ /* 0x000fe200078ec0ff */
[----:B------:R-:W-:Y:S01]  /*2760*/  CS2R R34, SRZ ;  /* 0x0000000000227805 */ /* 0x000fe2000001ff00 */
[----:B------:R-:W-:-:S02]  /*2770*/  LOP3.LUT R4, R243, 0x7ffffffc, RZ, 0xc0, !PT ;  /* 0x7ffffffcf3047812 */ /* 0x000fc400078ec0ff */
[C---:B------:R-:W-:Y:S02]  /*2780*/  LOP3.LUT R7, R3.reuse, 0xe0, R8, 0xf8, !PT ;  /* 0x000000e003077812 */ /* 0x040fe400078ef808 */
[----:B------:R-:W-:Y:S01]  /*2790*/  LOP3.LUT R16, R3, 0x20, R5, 0xf8, !PT ;  /* 0x0000002003107812 */ /* 0x000fe200078ef805 */
[----:B------:R1:W-:Y:S01]  /*27a0*/  LDGSTS.E.BYPASS.LTC128B.128 [R242+0xe080], [R12.64], !P5 ;  /* 0x0e0800000cf27fae */ /* 0x0003e2000e901d4e */
[----:B------:R-:W-:Y:S01]  /*27b0*/  ISETP.LT.OR P5, PT, R0, 0x1, P6 ;  /* 0x000000010000780c */ /* 0x000fe200037a1670 */
[----:B------:R-:W-:Y:S01]  /*27c0*/  IMAD.IADD R8, R2, 0x1, -R4 ;  /* 0x0000000102087824 */ /* 0x000fe200078e0a04 */
[----:B------:R-:W-:Y:S01]  /*27d0*/  ISETP.LT.OR P6, PT, R0, 0x21, P6 ;  /* 0x000000210000780c */ /* 0x000fe200037c1670 */
[----:B------:R-:W-:Y:S01]  /*27e0*/  IMAD.SHL.U32 R0, R10, 0x10, RZ ;  /* 0x000000100a007824 */ /* 0x000fe200078e00ff */
[----:B------:R-:W-:Y:S01]  /*27f0*/  LOP3.LUT R4, R17, 0xfffffff0, RZ, 0xc0, !PT ;  /* 0xfffffff011047812 */ /* 0x000fe200078ec0ff */
[----:B------:R-:W-:Y:S01]  /*2800*/  IMAD.SHL.U32 R5, R24, 0x20, RZ ;  /* 0x0000002018057824 */ /* 0x000fe200078e00ff */
[----:B------:R-:W-:Y:S01]  /*2810*/  LOP3.LUT R2, R33, 0x3ffffffc, RZ, 0xc0, !PT ;  /* 0x3ffffffc21027812 */ /* 0x000fe200078ec0ff */
[----:B------:R-:W-:Y:S01]  /*2820*/  IMAD R14, R14, 0x4, R8 ;  /* 0x000000040e0e7824 */ /* 0x000fe200078e0208 */
[----:B------:R-:W-:Y:S01]  /*2830*/  LEA.HI.SX32 R243, R243, R0, 0x1e ;  /* 0x00000000f3f37211 */ /* 0x000fe200078ff2ff */
[----:B------:R-:W-:Y:S01]  /*2840*/  CS2R R32, SRZ ;  /* 0x0000000000207805 */ /* 0x000fe2000001ff00 */
[----:B------:R-:W-:Y:S01]  /*2850*/  LOP3.LUT R3, R0, 0x10, RZ, 0xc0, !PT ;  /* 0x0000001000037812 */ /* 0x000fe200078ec0ff */
[----:B------:R-:W-:Y:S01]  /*2860*/  IMAD.IADD R0, R81, 0x1, -R4 ;  /* 0x0000000151007824 */ /* 0x000fe200078e0a04 */
[----:B------:R-:W-:Y:S01]  /*2870*/  LOP3.LUT R7, R7, 0x18, R9, 0x78, !PT ;  /* 0x0000001807077812 */ /* 0x000fe200078e7809 */
[----:B------:R-:W-:Y:S01]  /*2880*/  IMAD.IADD R2, R81, 0x1, -R2 ;  /* 0x0000000151027824 */ /* 0x000fe200078e0a02 */
[----:B------:R-:W-:Y:S01]  /*2890*/  LOP3.LUT R11, R3, 0xe0, R5, 0xf8, !PT ;  /* 0x000000e0030b7812 */ /* 0x000fe200078ef805 */
[----:B------:R-:W-:Y:S01]  /*28a0*/  IMAD.SHL.U32 R3, R18, 0x2, RZ ;  /* 0x0000000212037824 */ /* 0x000fe200078e00ff */
[----:B------:R-:W-:Y:S01]  /*28b0*/  SHF.R.S32.HI R5, RZ, 0x1f, R0 ;  /* 0x0000001fff057819 */ /* 0x000fe20000011400 */
[----:B------:R-:W-:Y:S01]  /*28c0*/  IMAD R2, R2, 0x2, R221 ;  /* 0x0000000202027824 */ /* 0x000fe200078e02dd */
[----:B------:R-:W-:Y:S01]  /*28d0*/  LOP3.LUT R224, R224, 0x8, RZ, 0xc0, !PT ;  /* 0x00000008e0e07812 */ /* 0x000fe200078ec0ff */
[----:B------:R1:W-:Y:S01]  /*28e0*/  LDGSTS.E.BYPASS.LTC128B.128 [R242+0x10080], [R12.64+0x80], !P5 ;  /* 0x100800800cf27fae */ /* 0x0003e2000e901d4e */
[----:B------:R-:W-:Y:S01]  /*28f0*/  LEA.HI R5, R5, R0, RZ, 0x3 ;  /* 0x0000000005057211 */ /* 0x000fe200078f18ff */
[----:B------:R-:W-:Y:S01]  /*2900*/  IMAD.IADD R234, R2, 0x1, R7 ;  /* 0x0000000102ea7824 */ /* 0x000fe200078e0207 */
[----:B------:R-:W-:Y:S01]  /*2910*/  LOP3.LUT R246, R3, 0x2, R246, 0xe2, !PT ;  /* 0x0000000203f67812 */ /* 0x000fe200078ee2f6 */
[C---:B------:R-:W-:Y:S01]  /*2920*/  IMAD.SHL.U32 R3, R0.reuse, 0x20, RZ ;  /* 0x0000002000037824 */ /* 0x040fe200078e00ff */
[C---:B------:R-:W-:Y:S01]  /*2930*/  LOP3.LUT R4, R5.reuse, 0xfffffff8, RZ, 0xc0, !PT ;  /* 0xfffffff805047812 */ /* 0x040fe200078ec0ff */
[----:B------:R1:W-:Y:S01]  /*2940*/  LDGSTS.E.BYPASS.LTC128B.128 [R242+0xf080], [R26.64], !P0 ;  /* 0x0f0800001af27fae */ /* 0x0003e2000c101d4e */
[----:B------:R-:W-:Y:S01]  /*2950*/  IMAD.SHL.U32 R7, R0, 0x4, RZ ;  /* 0x0000000400077824 */ /* 0x000fe200078e00ff */
[----:B------:R-:W-:Y:S01]  /*2960*/  IADD3 R2, P0, R28, UR7, RZ ;  /* 0x000000071c027c10 */ /* 0x000fe2000ff1e0ff */
[----:B------:R-:W-:Y:S01]  /*2970*/  IMAD.SHL.U32 R5, R5, 0x40, RZ ;  /* 0x0000004005057824 */ /* 0x000fe200078e00ff */
[----:B------:R-:W-:Y:S01]  /*2980*/  LOP3.LUT R3, R224, 0x1e0, R3, 0xf8, !PT ;  /* 0x000001e0e0037812 */ /* 0x000fe200078ef803 */
[C---:B------:R-:W-:Y:S01]  /*2990*/  IMAD.IADD R4, R0.reuse, 0x1, -R4 ;  /* 0x0000000100047824 */ /* 0x040fe200078e0a04 */
[----:B------:R-:W-:Y:S01]  /*29a0*/  LOP3.LUT P5, RZ, R0, 0x4, RZ, 0xc0, !PT ;  /* 0x0000000400ff7812 */ /* 0x000fe200078ac0ff */
[----:B------:R-:W-:Y:S01]  /*29b0*/  IMAD.SHL.U32 R0, R6, 0x100, RZ ;  /* 0x0000010006007824 */ /* 0x000fe200078e00ff */
[----:B------:R-:W-:Y:S01]  /*29c0*/  IADD3.X R9, R15, UR6, RZ, P0, !PT ;  /* 0x000000060f097c10 */ /* 0x000fe200087fe4ff */
[----:B------:R-:W-:Y:S01]  /*29d0*/  IMAD.SHL.U32 R8, R4, 0x40, RZ ;  /* 0x0000004004087824 */ /* 0x000fe200078e00ff */
[----:B------:R-:W-:Y:S01]  /*29e0*/  LOP3.LUT R3, R3, 0x38, R7, 0x78, !PT ;  /* 0x0000003803037812 */ /* 0x000fe200078e7807 */
[----:B------:R-:W-:Y:S01]  /*29f0*/  IMAD.SHL.U32 R234, R234, 0x2, RZ ;  /* 0x00000002eaea7824 */ /* 0x000fe200078e00ff */
[----:B------:R-:W-:Y:S01]  /*2a00*/  LEA R6, P0, R2, c[0x0][0x280], 0x2 ;  /* 0x0000a00002067a11 */ /* 0x000fe200078010ff */
[----:B------:R1:W-:Y:S01]  /*2a10*/  LDGSTS.E.BYPASS.LTC128B.128 [R242+0x11080], [R26.64+0x80], !P6 ;  /* 0x110800801af27fae */ /* 0x0003e2000f101d4e */
[----:B------:R-:W-:Y:S01]  /*2a20*/  LOP3.LUT R221, R3, R221, RZ, 0xfc, !PT ;  /* 0x000000dd03dd7212 */ /* 0x000fe200078efcff */
[----:B------:R-:W-:Y:S01]  /*2a30*/  IMAD.SHL.U32 R247, R14, 0x2, RZ ;  /* 0x000000020ef77824 */ /* 0x000fe200078e00ff */
[----:B------:R-:W-:Y:S01]  /*2a40*/  LEA.HI.X R7, R2, c[0x0][0x284], R9, 0x2, P0 ;  /* 0x0000a10002077a11 */ /* 0x000fe200000f1409 */
[----:B------:R-:W-:Y:S01]  /*2a50*/  USHF.L.U64.HI UR6, UR4, 0x5, UR5 ;  /* 0x0000000504067899 */ /* 0x000fe20008010205 */
[----:B------:R-:W-:Y:S01]  /*2a60*/  LOP3.LUT R3, R8, 0x1c0, RZ, 0xc0, !PT ;  /* 0x000001c008037812 */ /* 0x000fe200078ec0ff */
[----:B------:R-:W-:Y:S01]  /*2a70*/  USHF.L.U32 UR7, UR4, 0x5, URZ ;  /* 0x0000000504077899 */ /* 0x000fe2000800063f */
[----:B------:R-:W-:-:S02]  /*2a80*/  ISETP.GE.AND P0, PT, R81, 0x10, PT ;  /* 0x000000105100780c */ /* 0x000fc40003f06270 */
[----:B------:R-:W-:Y:S02]  /*2a90*/  LOP3.LUT R0, R11, 0x100, R0, 0xf8, !PT ;  /* 0x000001000b007812 */ /* 0x000fe400078ef800 */
[----:B------:R-:W-:Y:S02]  /*2aa0*/  SHF.R.U32.HI R2, RZ, 0x3, R3 ;  /* 0x00000003ff027819 */ /* 0x000fe40000011603 */
[C---:B------:R-:W-:Y:S02]  /*2ab0*/  LOP3.LUT R216, R0.reuse, 0x8, R216, 0xf8, !PT ;  /* 0x0000000800d87812 */ /* 0x040fe400078ef8d8 */
[----:B------:R-:W-:Y:S02]  /*2ac0*/  LOP3.LUT R8, R0, 0x1c0, RZ, 0xc0, !PT ;  /* 0x000001c000087812 */ /* 0x000fe400078ec0ff */
[----:B------:R-:W-:Y:S02]  /*2ad0*/  LOP3.LUT R0, R5, 0xfffffe00, RZ, 0xc0, !PT ;  /* 0xfffffe0005007812 */ /* 0x000fe400078ec0ff */
[----:B------:R-:W-:-:S02]  /*2ae0*/  LOP3.LUT R224, R2, R3, R224, 0x1e, !PT ;  /* 0x0000000302e07212 */ /* 0x000fc400078e1ee0 */
[----:B------:R-:W-:Y:S01]  /*2af0*/  LOP3.LUT R3, R2, R16, R3, 0x1e, !PT ;  /* 0x0000001002037212 */ /* 0x000fe200078e1e03 */
[----:B------:R-:W-:Y:S01]  /*2b00*/  IMAD R2, R10, 0x400, R0 ;  /* 0x000004000a027824 */ /* 0x000fe200078e0200 */
[C---:B------:R-:W-:Y:S02]  /*2b10*/  IADD3 R5, R234.reuse, 0x12480, RZ ;  /* 0x00012480ea057810 */ /* 0x040fe40007ffe0ff */
[----:B------:R-:W-:Y:S01]  /*2b20*/  LOP3.LUT R228, R3, R0, RZ, 0xfc, !PT ;  /* 0x0000000003e47212 */ /* 0x000fe200078efcff */
[----:B------:R-:W-:Y:S01]  /*2b30*/  @!P0 IMAD.SHL.U32 R0, R81, 0x10, RZ ;  /* 0x0000001051008824 */ /* 0x000fe200078e00ff */
[----:B------:R-:W-:Y:S01]  /*2b40*/  IADD3 R235, R234, 0x126c0, RZ ;  /* 0x000126c0eaeb7810 */ /* 0x000fe20007ffe0ff */
[----:B------:R-:W-:Y:S01]  /*2b50*/  IMAD.IADD R224, R2, 0x1, R224 ;  /* 0x0000000102e07824 */ /* 0x000fe200078e02e0 */
[----:B------:R-:W-:Y:S02]  /*2b60*/  @P1 IADD3 R235, R5, 0x1c0, RZ ;  /* 0x000001c005eb1810 */ /* 0x000fe40007ffe0ff */
[----:B------:R2:W-:Y:S01]  /*2b70*/  @!P0 LDGSTS.E.BYPASS.LTC128B.128 [R0+0x12280], [R6.64] ;  /* 0x1228000006008fae */ /* 0x0005e2000b901d4e */
[----:B------:R-:W-:Y:S01]  /*2b80*/  LOP3.LUT P1, RZ, R4, 0x2, RZ, 0xc0, !PT ;  /* 0x0000000204ff7812 */ /* 0x000fe2000782c0ff */
[----:B------:R-:W-:Y:S01]  /*2b90*/  IMAD.SHL.U32 R225, R224, 0x2, RZ ;  /* 0x00000002e0e17824 */ /* 0x000fe200078e00ff */
[----:B------:R-:W-:Y:S01]  /*2ba0*/  LOP3.LUT P0, RZ, R4, 0x4, RZ, 0xc0, !PT ;  /* 0x0000000404ff7812 */ /* 0x000fe2000780c0ff */
[----:B------:R-:W0:Y:S01]  /*2bb0*/  LDGDEPBAR ;  /* 0x00000000000079af */ /* 0x000e220000000000 */
[----:B------:R-:W-:-:S02]  /*2bc0*/  SEL R226, R227, 0xffffffe0, !P1 ;  /* 0xffffffe0e3e27807 */ /* 0x000fc40004800000 */
[----:B------:R-:W-:Y:S01]  /*2bd0*/  SHF.R.U32.HI R8, RZ, 0x3, R8 ;  /* 0x00000003ff087819 */ /* 0x000fe20000011608 */
[----:B------:R-:W0:Y:S01]  /*2be0*/  LDGDEPBAR ;  /* 0x00000000000079af */ /* 0x000e220000000000 */
[----:B------:R-:W-:Y:S02]  /*2bf0*/  SEL R227, R227, 0xffffffe0, !P0 ;  /* 0xffffffe0e3e37807 */ /* 0x000fe40004000000 */
[----:B------:R-:W-:Y:S02]  /*2c00*/  LOP3.LUT R216, R8, R216, RZ, 0x3c, !PT ;  /* 0x000000d808d87212 */ /* 0x000fe400078e3cff */
[----:B------:R-:W-:Y:S01]  /*2c10*/  SEL R223, R223, 0xfffffff0, !P5 ;  /* 0xfffffff0dfdf7807 */ /* 0x000fe20006800000 */
[----:B------:R-:W-:Y:S01]  /*2c20*/  IMAD.IADD R230, R224, 0x1, R227 ;  /* 0x00000001e0e67824 */ /* 0x000fe200078e02e3 */
[----:B------:R-:W-:Y:S01]  /*2c30*/  LEA R221, R221, 0x15480, 0x1 ;  /* 0x00015480dddd7811 */ /* 0x000fe200078e08ff */
[----:B------:R-:W-:Y:S01]  /*2c40*/  IMAD.SHL.U32 R216, R216, 0x2, RZ ;  /* 0x00000002d8d87824 */ /* 0x000fe200078e00ff */
[----:B------:R-:W-:-:S03]  /*2c50*/  SEL R229, R229, 0xfffffff0, !P1 ;  /* 0xfffffff0e5e57807 */ /* 0x000fc60004800000 */
[----:B------:R-:W-:Y:S02]  /*2c60*/  IMAD R223, R223, 0x2, R221 ;  /* 0x00000002dfdf7824 */ /* 0x000fe400078e02dd */
[C---:B------:R-:W-:Y:S02]  /*2c70*/  IMAD.IADD R233, R229.reuse, 0x1, R227 ;  /* 0x00000001e5e97824 */ /* 0x040fe400078e02e3 */
[----:B------:R-:W-:Y:S02]  /*2c80*/  IMAD.IADD R232, R224, 0x1, R229 ;  /* 0x00000001e0e87824 */ /* 0x000fe400078e02e5 */
[----:B------:R-:W-:Y:S02]  /*2c90*/  IMAD.IADD R231, R229, 0x1, R230 ;  /* 0x00000001e5e77824 */ /* 0x000fe400078e02e6 */
[----:B--2---:R-:W-:-:S05]  /*2ca0*/  IMAD.IADD R0, R23, 0x1, R20 ;  /* 0x0000000117007824 */ /* 0x004fca00078e0214 */
[----:B------:R2:W-:Y:S02]  /*2cb0*/  STL [R1+0x34], R0 ;  /* 0x0000340001007387 */ /* 0x0005e40000100800 */
[----:B--2---:R-:W-:-:S04]  /*2cc0*/  IMAD.SHL.U32 R0, R224, 0x2, RZ ;  /* 0x00000002e0007824 */ /* 0x004fc800078e00ff */
[----:B-1-34-:R-:W-:Y:S02]  /*2cd0*/  IMAD.IADD R226, R0, 0x1, R226 ;  /* 0x0000000100e27824 */ /* 0x01afe400078e02e2 */
.L_x_838:
[----:B------:R-:W-:Y:S04]  /*2ce0*/  DEPBAR.LE SB0, 0x1 ;  /* 0x000080400000791a */ /* 0x000fe80000000000 */
[----:B------:R-:W-:Y:S01]  /*2cf0*/  BAR.SYNC.DEFER_BLOCKING 0x0 ;  /* 0x0000000000007b1d */ /* 0x000fe20000010000 */
[C---:B------:R-:W-:Y:S01]  /*2d00*/  IMAD R0, R217.reuse, 0x2000, R224 ;  /* 0x00002000d9007824 */ /* 0x040fe200078e02e0 */
[C---:B------:R-:W-:Y:S01]  /*2d10*/  LEA R150, R217.reuse, R227, 0xd ;  /* 0x000000e3d9967211 */ /* 0x040fe200078e68ff */
[----:B------:R-:W-:Y:S01]  /*2d20*/  IMAD R148, R217, 0x2000, R229 ;  /* 0x00002000d9947824 */ /* 0x000fe200078e02e5 */
[----:B------:R-:W-:Y:S02]  /*2d30*/  UIADD3 UR16, UR12, 0x1, URZ ;  /* 0x000000010c107890 */ /* 0x000fe4000fffe03f */
[----:B------:R-:W-:Y:S01]  /*2d40*/  SHF.L.U32 R0, R0, 0x1, RZ ;  /* 0x0000000100007819 */ /* 0x000fe200000006ff */
[C---:B------:R-:W-:Y:S01]  /*2d50*/  IMAD.IADD R150, R224.reuse, 0x1, R150 ;  /* 0x00000001e0967824 */ /* 0x040fe200078e0296 */
[CC--:B------:R-:W-:Y:S02]  /*2d60*/  IADD3 R149, R224.reuse, R148.reuse, RZ ;  /* 0x00000094e0957210 */ /* 0x0c0fe40007ffe0ff */
[----:B------:R-:W-:Y:S02]  /*2d70*/  IADD3 R148, R224, R148, R227 ;  /* 0x00000094e0947210 */ /* 0x000fe40007ffe0e3 */
[----:B------:R-:W-:Y:S01]  /*2d80*/  SHF.L.U32 R150, R150, 0x1, RZ ;  /* 0x0000000196967819 */ /* 0x000fe200000006ff */
[----:B------:R-:W-:Y:S01]  /*2d90*/  IMAD.SHL.U32 R149, R149, 0x2, RZ ;  /* 0x0000000295957824 */ /* 0x000fe200078e00ff */
[----:B------:R-:W-:Y:S01]  /*2da0*/  LDSM.16.M88.2 R2, [R218+0x80] ;  /* 0x00008000da02783b */ /* 0x000fe20000000100 */
[----:B------:R-:W-:Y:S03]  /*2db0*/  UMOV UR10, UR12 ;  /* 0x0000000c000a7c82 */ /* 0x000fe60008000000 */
        /* <DEDUP_REMOVED lines=27> */
[----:B------:R-:W-:Y:S01]  /*2f70*/  SHF.L.U32 R80, R148, 0x1, RZ ;  /* 0x0000000194507819 */ /* 0x000fe200000006ff */
[----:B------:R-:W-:Y:S01]  /*2f80*/  HMMA.16816.F32 R24, R132, R136, R24 ;  /* 0x000000888418723c */ /* 0x000fe20000001818 */
[----:B------:R-:W-:Y:S04]  /*2f90*/  LDSM.16.M88.2 R136, [R222+0x1080] ;  /* 0x00108000de88783b */ /* 0x000fe80000000100 */
[----:B------:R-:W3:Y:S02]  /*2fa0*/  LDSM.16.M88.4 R80, [R80+0x6080] ;  /* 0x006080005050783b */ /* 0x000ee40000000200 */
[C---:B------:R-:W-:Y:S01]  /*2fb0*/  IMAD R132, R217.reuse, 0x2000, R233 ;  /* 0x00002000d9847824 */ /* 0x040fe200078e02e9 */
[-C--:B------:R-:W-:Y:S05]  /*2fc0*/  HMMA.16816.F32 R4, R140, R138.reuse, R4 ;  /* 0x0000008a8c04723c */ /* 0x080fea0000001804 */
[----:B------:R-:W-:Y:S03]  /*2fd0*/  IMAD.IADD R132, R224, 0x1, R132 ;  /* 0x00000001e0847824 */ /* 0x000fe600078e0284 */
[C---:B------:R-:W-:Y:S01]  /*2fe0*/  HMMA.16816.F32 R8, R144.reuse, R138, R8 ;  /* 0x0000008a9008723c */ /* 0x040fe20000001808 */
[----:B------:R-:W-:Y:S03]  /*2ff0*/  LDSM.16.M88.2 R138, [R218+0x3080] ;  /* 0x00308000da8a783b */ /* 0x000fe60000000100 */
[----:B------:R-:W-:Y:S04]  /*3000*/  SHF.L.U32 R160, R132, 0x1, RZ ;  /* 0x0000000184a07819 */ /* 0x000fe800000006ff */
        /* <DEDUP_REMOVED lines=12> */
[C---:B----4-:R-:W-:Y:S04]  /*30d0*/  IMAD R0, R217.reuse, 0x2000, R232 ;  /* 0x00002000d9007824 */ /* 0x050fe800078e02e8 */
[-C--:B------:R-:W-:Y:S04]  /*30e0*/  HMMA.16816.F32 R12, R132, R136.reuse, R12 ;  /* 0x00000088840c723c */ /* 0x080fe8000000180c */
[----:B------:R-:W-:Y:S04]  /*30f0*/  SHF.L.U32 R0, R0, 0x1, RZ ;  /* 0x0000000100007819 */ /* 0x000fe800000006ff */
        /* <DEDUP_REMOVED lines=11> */
[C---:B---3--:R-:W-:Y:S04]  /*31b0*/  IMAD R0, R217.reuse, 0x2000, R230 ;  /* 0x00002000d9007824 */ /* 0x048fe800078e02e6 */
[-C--:B------:R-:W-:Y:S04]  /*31c0*/  HMMA.16816.F32 R12, R144, R2.reuse, R12 ;  /* 0x00000002900c723c */ /* 0x080fe8000000180c */
[----:B------:R-:W-:Y:S04]  /*31d0*/  SHF.L.U32 R0, R0, 0x1, RZ ;  /* 0x0000000100007819 */ /* 0x000fe800000006ff */
        /* <DEDUP_REMOVED lines=9> */
[C---:B--2---:R-:W-:Y:S04]  /*3270*/  IMAD R0, R217.reuse, 0x2000, R231 ;  /* 0x00002000d9007824 */ /* 0x044fe800078e02e7 */
[-C--:B------:R-:W-:Y:S04]  /*3280*/  HMMA.16816.F32 R12, R132, R136.reuse, R12 ;  /* 0x00000088840c723c */ /* 0x080fe8000000180c */
[----:B------:R-:W-:Y:S04]  /*3290*/  SHF.L.U32 R0, R0, 0x1, RZ ;  /* 0x0000000100007819 */ /* 0x000fe800000006ff */
[C---:B------:R-:W-:Y:S01]  /*32a0*/  HMMA.16816.F32 R16, R80.reuse, R136, R16 ;  /* 0x000000885010723c */ /* 0x040fe20000001810 */
[----:B------:R-:W-:Y:S07]  /*32b0*/  LDSM.16.M88.2 R136, [R222+0x4080] ;  /* 0x00408000de88783b */ /* 0x000fee0000000100 */
[-C--:B-1----:R-:W-:Y:S01]  /*32c0*/  HMMA.16816.F32 R20, R80, R2.reuse, R20 ;  /* 0x000000025014723c */ /* 0x082fe20000001814 */
[----:B------:R-:W-:Y:S02]  /*32d0*/  LDSM.16.M88.4 R80, [R0+0x8080] ;  /* 0x008080000050783b */ /* 0x000fe40000000200 */
[----:B-----5:R-:W-:Y:S05]  /*32e0*/  ISETP.LE.AND P1, PT, R204, UR16, PT ;  /* 0x00000010cc007c0c */ /* 0x020fea000bf23270 */
[----:B------:R-:W-:Y:S01]  /*32f0*/  HMMA.16816.F32 R24, R132, R2, R24 ;  /* 0x000000028418723c */ /* 0x000fe20000001818 */
[----:B------:R-:W1:Y:S04]  /*3300*/  LDSM.16.M88.2 R2, [R222+0x3080] ;  /* 0x00308000de02783b */ /* 0x000e680000000100 */
[----:B------:R-:W2:Y:S03]  /*3310*/  LDSM.16.M88.4 R132, [R160+0x9080] ;  /* 0x00908000a084783b */ /* 0x000ea60000000200 */
[-C--:B---3--:R-:W-:Y:S08]  /*3320*/  HMMA.16816.F32 R4, R140, R138.reuse, R4 ;  /* 0x0000008a8c04723c */ /* 0x088ff00000001804 */
[C---:B------:R-:W-:Y:S07]  /*3330*/  HMMA.16816.F32 R8, R148.reuse, R138, R8 ;  /* 0x0000008a9408723c */ /* 0x040fee0000001808 */
[----:B------:R-:W-:Y:S01]  /*3340*/  IMAD R139, R217, 0x40, R243 ;  /* 0x00000040d98b7824 */ /* 0x000fe200078e02f3 */
        /* <DEDUP_REMOVED lines=23> */
[----:B------:R-:W-:Y:S01]  /*34c0*/  IMAD.U32 R2, RZ, RZ, UR12 ;  /* 0x0000000cff027e24 */ /* 0x000fe2000f8e00ff */
[----:B------:R-:W-:Y:S01]  /*34d0*/  USHF.R.S32.HI UR11, URZ, 0x1f, UR16 ;  /* 0x0000001f3f0b7899 */ /* 0x000fe20008011410 */
[----:B------:R-:W-:Y:S01]  /*34e0*/  IMAD.U32 R31, RZ, RZ, UR7 ;  /* 0x00000007ff1f7e24 */ /* 0x000fe2000f8e00ff */
[----:B------:R-:W5:Y:S01]  /*34f0*/  LDL R204, [R1+0x30] ;  /* 0x0000300001cc7983 */ /* 0x000f620000100800 */
[----:B------:R-:W-:Y:S01]  /*3500*/  ULDC.64 UR4, c[0x0][0x178] ;  /* 0x00005e0000047ab9 */ /* 0x000fe20000000a00 */
[----:B------:R-:W-:Y:S01]  /*3510*/  @!P2 LEA R2, R2, 0x40, 0x6 ;  /* 0x000000400202a811 */ /* 0x000fe200078e30ff */
[----:B------:R-:W-:Y:S01]  /*3520*/  UIMAD UR11, UR11, UR4, URZ ;  /* 0x000000040b0b72a4 */ /* 0x000fe2000f8e023f */
[----:B--2---:R-:W2:Y:S01]  /*3530*/  LDL.64 R206, [R1] ;  /* 0x0000000001ce7983 */ /* 0x004ea20000100a00 */
[----:B------:R-:W-:Y:S01]  /*3540*/  UIMAD.WIDE.U32 UR18, UR16, UR4, URZ ;  /* 0x00000004101272a5 */ /* 0x000fe2000f8e003f */
[----:B------:R-:W-:Y:S01]  /*3550*/  IMAD.U32 R132, RZ, RZ, UR6 ;  /* 0x00000006ff847e24 */ /* 0x000fe2000f8e00ff */
[----:B------:R-:W-:Y:S01]  /*3560*/  UIMAD UR11, UR16, UR5, UR11 ;  /* 0x00000005100b72a4 */ /* 0x000fe2000f8e020b */
[----:B------:R-:W3:Y:S01]  /*3570*/  S2R R205, SR_TID.X ;  /* 0x0000000000cd7919 */ /* 0x000ee20000002100 */
[----:B------:R-:W-:Y:S01]  /*3580*/  USHF.L.U32 UR4, UR18, 0x6, URZ ;  /* 0x0000000612047899 */ /* 0x000fe2000800063f */
[----:B------:R-:W-:Y:S01]  /*3590*/  IMAD.U32 R81, RZ, RZ, UR16 ;  /* 0x00000010ff517e24 */ /* 0x000fe2000f8e00ff */
[----:B------:R-:W-:Y:S01]  /*35a0*/  UIADD3 UR11, UR19, UR11, URZ ;  /* 0x0000000b130b7290 */ /* 0x000fe2000fffe03f */
[----:B------:R-:W1:Y:S02]  /*35b0*/  S2R R133, SR_TID.X ;  /* 0x0000000000857919 */ /* 0x000e640000002100 */
[----:B------:R-:W-:Y:S01]  /*35c0*/  IMAD R81, R81, -0x40, R244 ;  /* 0xffffffc051517824 */ /* 0x000fe200078e02f4 */
[----:B------:R-:W-:Y:S01]  /*35d0*/  USHF.L.U64.HI UR11, UR18, 0x6, UR11 ;  /* 0x00000006120b7899 */ /* 0x000fe2000801020b */
[C---:B----4-:R-:W-:Y:S04]  /*35e0*/  @!P2 IADD3 R0, P5, R2.reuse, R208, RZ ;  /* 0x000000d00200a210 */ /* 0x050fe80007fbe0ff */
[----:B-----5:R-:W-:Y:S02]  /*35f0*/  @!P2 LEA.HI.X.SX32 R2, R2, R204, 0x1, P5 ;  /* 0x000000cc0202a211 */ /* 0x020fe400028f0eff */
[----:B---3--:R-:W-:Y:S02]  /*3600*/  SHF.R.S32.HI R204, RZ, 0x1f, R205 ;  /* 0x0000001fffcc7819 */ /* 0x008fe400000114cd */
[----:B--2---:R-:W-:Y:S02]  /*3610*/  IADD3 R31, P6, P5, R206, UR4, R31 ;  /* 0x00000004ce1f7c10 */ /* 0x004fe4000fdde01f */
[----:B------:R-:W-:Y:S02]  /*3620*/  LEA.HI R204, R204, R205, RZ, 0x3 ;  /* 0x000000cdcccc7211 */ /* 0x000fe400078f18ff */
[----:B------:R-:W-:Y:S02]  /*3630*/  IADD3.X R132, R252, UR11, R132, P6, P5 ;  /* 0x0000000bfc847c10 */ /* 0x000fe4000b7ea484 */
[----:B------:R-:W-:Y:S02]  /*3640*/  SHF.R.S32.HI R204, RZ, 0x3, R204 ;  /* 0x00000003ffcc7819 */ /* 0x000fe400000114cc */
[----:B------:R-:W-:Y:S02]  /*3650*/  @!P2 LEA R82, P5, R0, c[0x0][0x258], 0x2 ;  /* 0x000096000052aa11 */ /* 0x000fe400078a10ff */
[----:B------:R-:W-:Y:S02]  /*3660*/  IADD3 R3, P6, R206, UR4, RZ ;  /* 0x00000004ce037c10 */ /* 0x000fe4000ffde0ff */
[----:B------:R-:W-:Y:S01]  /*3670*/  @!P2 LEA.HI.X R83, R0, c[0x0][0x25c], R2, 0x2, P5 ;  /* 0x000097000053aa11 */ /* 0x000fe200028f1402 */
[----:B------:R-:W-:Y:S01]  /*3680*/  IMAD.IADD R2, R81, 0x1, -R204 ;  /* 0x0000000151027824 */ /* 0x000fe200078e0acc */
[----:B------:R-:W-:Y:S02]  /*3690*/  IADD3.X R0, R252, UR11, RZ, P6, !PT ;  /* 0x0000000bfc007c10 */ /* 0x000fe4000b7fe4ff */
[----:B------:R-:W-:Y:S02]  /*36a0*/  LEA R30, P6, R31, c[0x0][0x160], 0x1 ;  /* 0x000058001f1e7a11 */ /* 0x000fe400078c08ff */
        /* <DEDUP_REMOVED lines=8> */
[----:B-1----:R-:W-:Y:S03]  /*3730*/  IMAD.SHL.U32 R3, R133, 0x4, RZ ;  /* 0x0000000485037824 */ /* 0x002fe600078e00ff */
        /* <DEDUP_REMOVED lines=13> */
.L_x_836:
[----:B-1--4-:R-:W-:Y:S01]  /*3810*/  IMAD.U32 R0, RZ, RZ, UR12 ;  /* 0x0000000cff007e24 */ /* 0x012fe2000f8e00ff */
[----:B------:R-:W0:Y:S01]  /*3820*/  LDGDEPBAR ;  /* 0x00000000000079af */ /* 0x000e220000000000 */
[----:B------:R-:W-:Y:S01]  /*3830*/  IMAD.IADD R30, R245, 0x1, -R247 ;  /* 0x00000001f51e7824 */ /* 0x000fe200078e0af7 */
[----:B------:R-:W-:Y:S01]  /*3840*/  UIADD3 UR12, UR12, 0x1, URZ ;  /* 0x000000010c0c7890 */ /* 0x000fe2000fffe03f */
[----:B------:R-:W-:Y:S05]  /*3850*/  IMAD R0, R0, 0x40, R245 ;  /* 0x0000004000007824 */ /* 0x000fea00078e02f5 */
[----:B------:R-:W-:Y:S04]  /*3860*/  IADD3 R0, -R244, 0x1, R0 ;  /* 0x00000001f4007810 */ /* 0x000fe80007ffe100 */
[----:B------:R-:W-:Y:S04]  /*3870*/  IADD3 R2, -R247, R243, R0 ;  /* 0x000000f3f7027210 */ /* 0x000fe80007ffe100 */
[----:B------:R-:W-:Y:S02]  /*3880*/  IMNMX R0, R30, R2, PT ;  /* 0x000000021e007217 */ /* 0x000fe40003800200 */
[----:B------:R-:W-:Y:S02]  /*3890*/  IADD3 R3, R2, 0x8, RZ ;  /* 0x0000000802037810 */ /* 0x000fe40007ffe0ff */
[----:B------:R-:W-:Y:S02]  /*38a0*/  ISETP.GT.AND P6, PT, R0, RZ, PT ;  /* 0x000000ff0000720c */ /* 0x000fe40003fc4270 */
[----:B------:R-:W-:Y:S02]  /*38b0*/  IMNMX R3, R30, R3, PT ;  /* 0x000000031e037217 */ /* 0x000fe40003800200 */
[----:B------:R-:W-:Y:S02]  /*38c0*/  ISETP.GT.AND P5, PT, R0, 0x1, PT ;  /* 0x000000010000780c */ /* 0x000fe40003fa4270 */
        /* <DEDUP_REMOVED lines=13> */
[----:B------:R-:W-:Y:S02]  /*39a0*/  ISETP.GT.AND P6, PT, R3, 0x20, PT ;  /* 0x000000200300780c */ /* 0x000fe40003fc4270 */
[----:B------:R-:W-:Y:S01]  /*39b0*/  FSEL R17, R17, -INF , P5 ;  /* 0xff80000011117808 */ /* 0x000fe20002800000 */
[--C-:B------:R-:W-:Y:S01]  /*39c0*/  FFMA.FTZ R236, R16, c[0x0][0x29c], -R29.reuse ;  /* 0x0000a70010ec7a23 */ /* 0x100fe2000001081d */
[----:B------:R-:W-:Y:S02]  /*39d0*/  ISETP.GT.AND P5, PT, R3, 0x21, PT ;  /* 0x000000210300780c */ /* 0x000fe40003fa4270 */
[----:B------:R-:W-:Y:S01]  /*39e0*/  FSEL R18, R18, -INF , P6 ;  /* 0xff80000012127808 */ /* 0x000fe20003000000 */
[--C-:B------:R-:W-:Y:S01]  /*39f0*/  FFMA.FTZ R215, R17, c[0x0][0x29c], -R29.reuse ;  /* 0x0000a70011d77a23 */ /* 0x100fe2000001081d */
[----:B------:R-:W-:Y:S02]  /*3a00*/  FSEL R19, R19, -INF , P5 ;  /* 0xff80000013137808 */ /* 0x000fe40002800000 */
[----:B------:R-:W-:Y:S01]  /*3a10*/  IADD3 R4, R2, 0x20, RZ ;  /* 0x0000002002047810 */ /* 0x000fe20007ffe0ff */
[--C-:B------:R-:W-:Y:S01]  /*3a20*/  FFMA.FTZ R213, R18, c[0x0][0x29c], -R28.reuse ;  /* 0x0000a70012d57a23 */ /* 0x100fe2000001081c */
[C---:B------:R-:W-:Y:S01]  /*3a30*/  ISETP.GT.AND P6, PT, R0.reuse, 0x40, PT ;  /* 0x000000400000780c */ /* 0x040fe20003fc4270 */
[--C-:B------:R-:W-:Y:S01]  /*3a40*/  FFMA.FTZ R212, R19, c[0x0][0x29c], -R28.reuse ;  /* 0x0000a70013d47a23 */ /* 0x100fe2000001081c */
[----:B------:R-:W-:Y:S02]  /*3a50*/  ISETP.GT.AND P5, PT, R0, 0x41, PT ;  /* 0x000000410000780c */ /* 0x000fe40003fa4270 */
[----:B------:R-:W-:Y:S02]  /*3a60*/  FSEL R20, R20, -INF , P6 ;  /* 0xff80000014147808 */ /* 0x000fe40003000000 */
[----:B------:R-:W-:Y:S02]  /*3a70*/  ISETP.GT.AND P6, PT, R3, 0x40, PT ;  /* 0x000000400300780c */ /* 0x000fe40003fc4270 */
[----:B------:R-:W-:Y:S01]  /*3a80*/  FSEL R21, R21, -INF , P5 ;  /* 0xff80000015157808 */ /* 0x000fe20002800000 */
[--C-:B------:R-:W-:Y:S01]  /*3a90*/  FFMA.FTZ R214, R20, c[0x0][0x29c], -R29.reuse ;  /* 0x0000a70014d67a23 */ /* 0x100fe2000001081d */
[----:B------:R-:W-:Y:S02]  /*3aa0*/  ISETP.GT.AND P5, PT, R3, 0x41, PT ;  /* 0x000000410300780c */ /* 0x000fe40003fa4270 */
[----:B------:R-:W-:Y:S01]  /*3ab0*/  IADD3 R0, R2, 0x28, RZ ;  /* 0x0000002802007810 */ /* 0x000fe20007ffe0ff */
[----:B------:R-:W-:Y:S01]  /*3ac0*/  FFMA.FTZ R208, R21, c[0x0][0x29c], -R29 ;  /* 0x0000a70015d07a23 */ /* 0x000fe2000001081d */
[----:B------:R-:W-:Y:S02]  /*3ad0*/  IMNMX R2, R30, R4, PT ;  /* 0x000000041e027217 */ /* 0x000fe40003800200 */
[-C--:B------:R-:W-:Y:S03]  /*3ae0*/  HMMA.16816.F32 R4, R140, R152.reuse, RZ ;  /* 0x000000988c04723c */ /* 0x080fe600000018ff */
[----:B------:R-:W-:Y:S02]  /*3af0*/  FSEL R22, R22, -INF , P6 ;  /* 0xff80000016167808 */ /* 0x000fe40003000000 */
[----:B------:R-:W-:Y:S02]  /*3b00*/  ISETP.GT.AND P6, PT, R2, RZ, PT ;  /* 0x000000ff0200720c */ /* 0x000fe40003fc4270 */
[----:B------:R-:W-:Y:S01]  /*3b10*/  FSEL R23, R23, -INF , P5 ;  /* 0xff80000017177808 */ /* 0x000fe20002800000 */
[--C-:B------:R-:W-:Y:S01]  /*3b20*/  FFMA.FTZ R211, R22, c[0x0][0x29c], -R28.reuse ;  /* 0x0000a70016d37a23 */ /* 0x100fe2000001081c */
[----:B------:R-:W-:Y:S03]  /*3b30*/  ISETP.GT.AND P5, PT, R2, 0x1, PT ;  /* 0x000000010200780c */ /* 0x000fe60003fa4270 */
[----:B------:R-:W-:Y:S01]  /*3b40*/  IMNMX R0, R30, R0, PT ;  /* 0x000000001e007217 */ /* 0x000fe20003800200 */
[----:B------:R-:W-:Y:S01]  /*3b50*/  FFMA.FTZ R205, R23, c[0x0][0x29c], -R28 ;  /* 0x0000a70017cd7a23 */ /* 0x000fe2000001081c */
[----:B------:R-:W-:Y:S02]  /*3b60*/  FSEL R133, R8, -INF , P6 ;  /* 0xff80000008857808 */ /* 0x000fe40003000000 */
[C---:B------:R-:W-:Y:S02]  /*3b70*/  ISETP.GT.AND P6, PT, R0.reuse, RZ, PT ;  /* 0x000000ff0000720c */ /* 0x040fe40003fc4270 */
[----:B------:R-:W-:Y:S02]  /*3b80*/  FSEL R132, R9, -INF , P5 ;  /* 0xff80000009847808 */ /* 0x000fe40002800000 */
[----:B------:R-:W-:Y:S02]  /*3b90*/  ISETP.GT.AND P5, PT, R0, 0x1, PT ;  /* 0x000000010000780c */ /* 0x000fe40003fa4270 */
[----:B------:R-:W-:Y:S01]  /*3ba0*/  FSEL R137, R10, -INF , P6 ;  /* 0xff8000000a897808 */ /* 0x000fe20003000000 */
[--C-:B------:R-:W-:Y:S01]  /*3bb0*/  FFMA.FTZ R132, R132, c[0x0][0x29c], -R138.reuse ;  /* 0x0000a70084847a23 */ /* 0x100fe2000001088a */
[C---:B------:R-:W-:Y:S02]  /*3bc0*/  ISETP.GT.AND P6, PT, R2.reuse, 0x20, PT ;  /* 0x000000200200780c */ /* 0x040fe40003fc4270 */
[----:B------:R-:W-:Y:S01]  /*3bd0*/  FSEL R136, R11, -INF , P5 ;  /* 0xff8000000b887808 */ /* 0x000fe20002800000 */
[--C-:B------:R-:W-:Y:S01]  /*3be0*/  FFMA.FTZ R137, R137, c[0x0][0x29c], -R139.reuse ;  /* 0x0000a70089897a23 */ /* 0x100fe2000001088b */
[C---:B---3--:R-:W-:Y:S02]  /*3bf0*/  HMMA.16816.F32 R8, R144.reuse, R152, RZ ;  /* 0x000000989008723c */ /* 0x048fe400000018ff */
[----:B------:R-:W-:Y:S01]  /*3c00*/  ISETP.GT.AND P5, PT, R2, 0x21, PT ;  /* 0x000000210200780c */ /* 0x000fe20003fa4270 */
[--C-:B------:R-:W-:Y:S01]  /*3c10*/  FFMA.FTZ R204, R136, c[0x0][0x29c], -R139.reuse ;  /* 0x0000a70088cc7a23 */ /* 0x100fe2000001088b */
[----:B------:R-:W-:Y:S01]  /*3c20*/  FSEL R83, R12, -INF , P6 ;  /* 0xff8000000c537808 */ /* 0x000fe20003000000 */
[----:B------:R-:W-:Y:S01]  /*3c30*/  MUFU.EX2 R136, R236 ;  /* 0x000000ec00887308 */ /* 0x000fe20000000800 */
[----:B------:R-:W-:Y:S02]  /*3c40*/  FSEL R3, R13, -INF , P5 ;  /* 0xff8000000d037808 */ /* 0x000fe40002800000 */
[C---:B------:R-:W-:Y:S01]  /*3c50*/  ISETP.GT.AND P6, PT, R0.reuse, 0x20, PT ;  /* 0x000000200000780c */ /* 0x040fe20003fc4270 */
[--C-:B------:R-:W-:Y:S01]  /*3c60*/  FFMA.FTZ R210, R83, c[0x0][0x29c], -R138.reuse ;  /* 0x0000a70053d27a23 */ /* 0x100fe2000001088a */
[----:B------:R-:W-:Y:S02]  /*3c70*/  ISETP.GT.AND P5, PT, R0, 0x21, PT ;  /* 0x000000210000780c */ /* 0x000fe40003fa4270 */
[----:B------:R-:W-:Y:S01]  /*3c80*/  FSEL R135, R14, -INF , P6 ;  /* 0xff8000000e877808 */ /* 0x000fe20003000000 */
[----:B------:R-:W-:Y:S01]  /*3c90*/  FFMA.FTZ R209, R3, c[0x0][0x29c], -R138 ;  /* 0x0000a70003d17a23 */ /* 0x000fe2000001088a */
[----:B------:R-:W-:Y:S01]  /*3ca0*/  FSEL R134, R15, -INF , P5 ;  /* 0xff8000000f867808 */ /* 0x000fe20002800000 */
[----:B------:R-:W-:Y:S01]  /*3cb0*/  LDS R3, [R243.X4+0x12280] ;  /* 0x01228000f3037984 */ /* 0x000fe20000004800 */
[-C--:B------:R-:W-:Y:S01]  /*3cc0*/  HMMA.16816.F32 R12, R144, R154.reuse, RZ ;  /* 0x0000009a900c723c */ /* 0x080fe200000018ff */
[C---:B------:R-:W-:Y:S01]  /*3cd0*/  ISETP.GT.AND P6, PT, R2.reuse, 0x40, PT ;  /* 0x000000400200780c */ /* 0x040fe20003fc4270 */
[--C-:B------:R-:W-:Y:S01]  /*3ce0*/  FFMA.FTZ R239, R135, c[0x0][0x29c], -R139.reuse ;  /* 0x0000a70087ef7a23 */ /* 0x100fe2000001088b */
[----:B------:R-:W-:Y:S01]  /*3cf0*/  ISETP.GT.AND P5, PT, R2, 0x41, PT ;  /* 0x000000410200780c */ /* 0x000fe20003fa4270 */
[--C-:B------:R-:W-:Y:S01]  /*3d00*/  FFMA.FTZ R240, R134, c[0x0][0x29c], -R139.reuse ;  /* 0x0000a70086f07a23 */ /* 0x100fe2000001088b */
[----:B------:R-:W-:Y:S01]  /*3d10*/  FSEL R24, R24, -INF , P6 ;  /* 0xff80000018187808 */ /* 0x000fe20003000000 */
[----:B------:R-:W-:Y:S01]  /*3d20*/  MUFU.EX2 R135, R237 ;  /* 0x000000ed00877308 */ /* 0x000fe20000000800 */
[----:B------:R-:W-:Y:S01]  /*3d30*/  FSEL R25, R25, -INF , P5 ;  /* 0xff80000019197808 */ /* 0x000fe20002800000 */
[C---:B------:R-:W-:Y:S02]  /*3d40*/  HMMA.16816.F32 R16, R140.reuse, R154, RZ ;  /* 0x0000009a8c10723c */ /* 0x040fe400000018ff */
[C---:B------:R-:W-:Y:S02]  /*3d50*/  ISETP.GT.AND P6, PT, R0.reuse, 0x40, PT ;  /* 0x000000400000780c */ /* 0x040fe40003fc4270 */
[----:B------:R-:W-:Y:S01]  /*3d60*/  ISETP.GT.AND P5, PT, R0, 0x41, PT ;  /* 0x000000410000780c */ /* 0x000fe20003fa4270 */
[----:B------:R-:W-:Y:S01]  /*3d70*/  IMAD.MOV.U32 R0, RZ, RZ, 0x40 ;  /* 0x00000040ff007424 */ /* 0x000fe200078e00ff */
[----:B------:R-:W-:Y:S02]  /*3d80*/  FSEL R26, R26, -INF , P6 ;  /* 0xff8000001a1a7808 */ /* 0x000fe40003000000 */
[-C--:B------:R-:W-:Y:S01]  /*3d90*/  HMMA.16816.F32 R20, R140, R156.reuse, RZ ;  /* 0x0000009c8c14723c */ /* 0x080fe200000018ff */
[----:B------:R-:W-:Y:S01]  /*3da0*/  FSEL R27, R27, -INF , P5 ;  /* 0xff8000001b1b7808 */ /* 0x000fe20002800000 */
[----:B------:R-:W-:Y:S02]  /*3db0*/  MUFU.EX2 R142, R215 ;  /* 0x000000d7008e7308 */ /* 0x000fe40000000800 */
[--C-:B------:R-:W-:Y:S01]  /*3dc0*/  FFMA.FTZ R241, R26, c[0x0][0x29c], -R139.reuse ;  /* 0x0000a7001af17a23 */ /* 0x100fe2000001088b */
[----:B------:R-:W-:Y:S01]  /*3dd0*/  SEL R0, R0, 0xffffffc0, !P0 ;  /* 0xffffffc000007807 */ /* 0x000fe20004000000 */
[----:B------:R-:W-:Y:S02]  /*3de0*/  FFMA.FTZ R139, R27, c[0x0][0x29c], -R139 ;  /* 0x0000a7001b8b7a23 */ /* 0x000fe4000001088b */
[----:B------:R-:W-:Y:S04]  /*3df0*/  HMMA.16816.F32 R28, R144, R156, RZ ;  /* 0x0000009c901c723c */ /* 0x000fe800000018ff */
[----:B------:R-:W-:Y:S01]  /*3e00*/  IMAD.IADD R2, R225, 0x1, R0 ;  /* 0x00000001e1027824 */ /* 0x000fe200078e0200 */
[----:B------:R-:W-:Y:S01]  /*3e10*/  MUFU.EX2 R141, R214 ;  /* 0x000000d6008d7308 */ /* 0x000fe20000000800 */
[----:B------:R-:W-:Y:S02]  /*3e20*/  IMAD.IADD R0, R0, 0x1, R226 ;  /* 0x0000000100007824 */ /* 0x000fe400078e02e2 */
[-C--:B------:R-:W-:Y:S01]  /*3e30*/  HMMA.16816.F32 R4, R148, R158.reuse, R4 ;  /* 0x0000009e9404723c */ /* 0x080fe20000001804 */
[----:B------:R-:W-:Y:S04]  /*3e40*/  LDSM.16.M88.4 R80, [R2+0xf080] ;  /* 0x00f080000250783b */ /* 0x000fe80000000200 */
[--C-:B------:R-:W-:Y:S02]  /*3e50*/  FFMA.FTZ R146, R24, c[0x0][0x29c], -R138.reuse ;  /* 0x0000a70018927a23 */ /* 0x100fe4000001088a */
[--C-:B------:R-:W-:Y:S01]  /*3e60*/  FFMA.FTZ R140, R133, c[0x0][0x29c], -R138.reuse ;  /* 0x0000a700858c7a23 */ /* 0x100fe2000001088a */
[C---:B------:R-:W-:Y:S01]  /*3e70*/  HMMA.16816.F32 R8, R160.reuse, R158, R8 ;  /* 0x0000009ea008723c */ /* 0x040fe20000001808 */
[----:B------:R-:W-:Y:S03]  /*3e80*/  MUFU.EX2 R134, R146 ;  /* 0x0000009200867308 */ /* 0x000fe60000000800 */
[----:B------:R-:W-:Y:S02]  /*3e90*/  FFMA.FTZ R138, R25, c[0x0][0x29c], -R138 ;  /* 0x0000a700198a7a23 */ /* 0x000fe4000001088a */
[----:B------:R-:W1:Y:S02]  /*3ea0*/  LDSM.16.M88.4 R24, [R2+0xe080] ;  /* 0x00e080000218783b */ /* 0x000e640000000200 */
        /* <DEDUP_REMOVED lines=35> */
[----:B-1----:R-:W-:Y:S04]  /*40e0*/  F2FP.PACK_AB R137, R135, R133 ;  /* 0x000000858789723e */ /* 0x002fe800000000ff */
[-C--:B---3--:R-:W-:Y:S08]  /*40f0*/  HMMA.16816.F32 R4, R24, R180.reuse, R4 ;  /* 0x000000b41804723c */ /* 0x088ff00000001804 */
        /* <DEDUP_REMOVED lines=212> */
[----:B------:R-:W-:Y:S01]  /*4e40*/  USHF.L.U32 UR16, UR12, 0x6, URZ ;  /* 0x000000060c107899 */ /* 0x000fe2000800063f */
[----:B------:R-:W-:Y:S01]  /*4e50*/  IMAD.U32 R5, RZ, RZ, UR13 ;  /* 0x0000000dff057e24 */ /* 0x000fe2000f8e00ff */
[----:B------:R-:W-:Y:S01]  /*4e60*/  USHF.R.S32.HI UR11, URZ, 0x1f, UR12 ;  /* 0x0000001f3f0b7899 */ /* 0x000fe2000801140c */
[----:B------:R-:W3:Y:S01]  /*4e70*/  LDL R238, [R1+0x1c] ;  /* 0x00001c0001ee7983 */ /* 0x000ee20000100800 */
[----:B------:R-:W-:Y:S01]  /*4e80*/  ULDC.64 UR4, c[0x0][0x208] ;  /* 0x0000820000047ab9 */ /* 0x000fe20000000a00 */
[----:B------:R-:W-:Y:S01]  /*4e90*/  IMAD.U32 R10, RZ, RZ, UR8 ;  /* 0x00000008ff0a7e24 */ /* 0x000fe2000f8e00ff */
[----:B------:R-:W-:Y:S01]  /*4ea0*/  UIMAD UR11, UR11, UR4, URZ ;  /* 0x000000040b0b72a4 */ /* 0x000fe2000f8e023f */
[----:B------:R-:W-:Y:S01]  /*4eb0*/  IMAD.U32 R6, RZ, RZ, UR16 ;  /* 0x00000010ff067e24 */ /* 0x000fe2000f8e00ff */
[----:B------:R-:W-:Y:S02]  /*4ec0*/  UIMAD.WIDE.U32 UR18, UR12, UR4, URZ ;  /* 0x000000040c1272a5 */ /* 0x000fe4000f8e003f */
[----:B------:R-:W-:Y:S02]  /*4ed0*/  UIMAD UR11, UR12, UR5, UR11 ;  /* 0x000000050c0b72a4 */ /* 0x000fe4000f8e020b */
[----:B------:R-:W-:Y:S02]  /*4ee0*/  USHF.L.U32 UR4, UR18, 0x6, URZ ;  /* 0x0000000612047899 */ /* 0x000fe4000800063f */
[----:B------:R-:W-:Y:S04]  /*4ef0*/  UIADD3 UR11, UR19, UR11, URZ ;  /* 0x0000000b130b7290 */ /* 0x000fe8000fffe03f */
[C---:B------:R-:W-:Y:S01]  /*4f00*/  IADD3 R5, P6, P5, R250.reuse, UR4, R5 ;  /* 0x00000004fa057c10 */ /* 0x040fe2000fdde005 */
[----:B------:R-:W-:Y:S06]  /*4f10*/  USHF.L.U64.HI UR11, UR18, 0x6, UR11 ;  /* 0x00000006120b7899 */ /* 0x000fec000801020b */
[----:B------:R-:W-:Y:S02]  /*4f20*/  IADD3.X R10, R249, UR11, R10, P6, P5 ;  /* 0x0000000bf90a7c10 */ /* 0x000fe4000b7ea40a */
[----:B------:R-:W-:Y:S02]  /*4f30*/  IADD3 R4, P6, R250, UR4, RZ ;  /* 0x00000004fa047c10 */ /* 0x000fe4000ffde0ff */
[----:B--2---:R-:W-:Y:S01]  /*4f40*/  IADD3 R3, P1, R236, UR16, RZ ;  /* 0x00000010ec037c10 */ /* 0x004fe2000ff3e0ff */
[----:B------:R-:W1:Y:S03]  /*4f50*/  S2R R237, SR_TID.X ;  /* 0x0000000000ed7919 */ /* 0x000e660000002100 */
[----:B---3--:R-:W-:Y:S02]  /*4f60*/  LEA.HI.X.SX32 R6, R6, R238, 0x1, P1 ;  /* 0x000000ee06067211 */ /* 0x008fe400008f0eff */
[----:B------:R-:W-:Y:S02]  /*4f70*/  LOP3.LUT P1, RZ, R246, 0x1, RZ, 0xc0, !PT ;  /* 0x00000001f6ff7812 */ /* 0x000fe4000782c0ff */
[C---:B------:R-:W-:Y:S04]  /*4f80*/  LEA R8, P5, R3.reuse, c[0x0][0x280], 0x2 ;  /* 0x0000a00003087a11 */ /* 0x040fe800078a10ff */
[----:B------:R-:W-:Y:S02]  /*4f90*/  LEA.HI.X R9, R3, c[0x0][0x284], R6, 0x2, P5 ;  /* 0x0000a10003097a11 */ /* 0x000fe400028f1406 */
[----:B------:R-:W-:Y:S02]  /*4fa0*/  IADD3.X R3, R249, UR11, RZ, P6, !PT ;  /* 0x0000000bf9037c10 */ /* 0x000fe4000b7fe4ff */
[C---:B------:R-:W-:Y:S04]  /*4fb0*/  LEA R6, P6, R4.reuse, c[0x0][0x1f0], 0x1 ;  /* 0x00007c0004067a11 */ /* 0x040fe800078c08ff */
[----:B------:R-:W-:Y:S02]  /*4fc0*/  LEA.HI.X R7, R4, c[0x0][0x1f4], R3, 0x1, P6 ;  /* 0x00007d0004077a11 */ /* 0x000fe400030f0c03 */
[C---:B------:R-:W-:Y:S02]  /*4fd0*/  LEA R4, P6, R5.reuse, c[0x0][0x1f0], 0x1 ;  /* 0x00007c0005047a11 */ /* 0x040fe400078c08ff */
[----:B-1----:R-:W-:Y:S02]  /*4fe0*/  SHF.R.S32.HI R238, RZ, 0x1f, R237 ;  /* 0x0000001fffee7819 */ /* 0x002fe400000114ed */
[----:B------:R-:W-:Y:S02]  /*4ff0*/  LEA.HI.X R5, R5, c[0x0][0x1f4], R10, 0x1, P6 ;  /* 0x00007d0005057a11 */ /* 0x000fe400030f0c0a */
[----:B------:R-:W-:Y:S02]  /*5000*/  LEA.HI R238, R238, R237, RZ, 0x3 ;  /* 0x000000edeeee7211 */ /* 0x000fe400078f18ff */
[----:B------:R-:W-:Y:S02]  /*5010*/  LOP3.LUT P6, RZ, R246, 0x2, RZ, 0xc0, !PT ;  /* 0x00000002f6ff7812 */ /* 0x000fe400078cc0ff */
[----:B------:R-:W-:Y:S04]  /*5020*/  SHF.R.S32.HI R238, RZ, 0x3, R238 ;  /* 0x00000003ffee7819 */ /* 0x000fe800000114ee */
[----:B------:R-:W-:Y:S02]  /*5030*/  IADD3 R2, R244, -UR16, -R238 ;  /* 0x80000010f4027c10 */ /* 0x000fe4000fffe8ee */
[----:B------:R-:W1:Y:S02]  /*5040*/  S2R R238, SR_TID.X ;  /* 0x0000000000ee7919 */ /* 0x000e640000002100 */
[C---:B------:R-:W-:Y:S02]  /*5050*/  ISETP.LT.OR P5, PT, R2.reuse, 0x1, !P1 ;  /* 0x000000010200780c */ /* 0x040fe40004fa1670 */
[C---:B------:R-:W-:Y:S11]  /*5060*/  ISETP.LT.OR P1, PT, R2.reuse, 0x21, !P1 ;  /* 0x000000210200780c */ /* 0x040ff60004f21670 */
[----:B------:R-:W-:Y:S01]  /*5070*/  @!PT LDS RZ, [RZ] ;  /* 0x00000000fffff984 */ /* 0x000fe20000000800 */
[----:B------:R-:W-:Y:S01]  /*5080*/  @!PT LDS RZ, [RZ] ;  /* 0x00000000fffff984 */ /* 0x000fe20000000800 */
[----:B------:R-:W-:Y:S01]  /*5090*/  @!PT LDS RZ, [RZ] ;  /* 0x00000000fffff984 */ /* 0x000fe20000000800 */
[----:B------:R2:W-:Y:S01]  /*50a0*/  LDGSTS.E.BYPASS.LTC128B.128 [R242+0xe080], [R6.64], !P5 ;  /* 0x0e08000006f27fae */ /* 0x0005e2000e901d4e */
[C---:B------:R-:W-:Y:S02]  /*50b0*/  ISETP.LT.OR P5, PT, R2.reuse, 0x1, !P6 ;  /* 0x000000010200780c */ /* 0x040fe400077a1670 */
[----:B------:R-:W-:Y:S01]  /*50c0*/  ISETP.LT.OR P6, PT, R2, 0x21, !P6 ;  /* 0x000000210200780c */ /* 0x000fe200077c1670 */
[----:B-1----:R-:W-:Y:S10]  /*50d0*/  @!P2 IMAD.SHL.U32 R2, R238, 0x10, RZ ;  /* 0x00000010ee02a824 */ /* 0x002ff400078e00ff */
[----:B------:R2:W-:Y:S04]  /*50e0*/  LDGSTS.E.BYPASS.LTC128B.128 [R242+0x10080], [R6.64+0x80], !P5 ;  /* 0x1008008006f27fae */ /* 0x0005e8000e901d4e */
[----:B------:R2:W-:Y:S04]  /*50f0*/  LDGSTS.E.BYPASS.LTC128B.128 [R242+0xf080], [R4.64], !P1 ;  /* 0x0f08000004f27fae */ /* 0x0005e8000c901d4e */
[----:B------:R2:W-:Y:S04]  /*5100*/  LDGSTS.E.BYPASS.LTC128B.128 [R242+0x11080], [R4.64+0x80], !P6 ;  /* 0x1108008004f27fae */ /* 0x0005e8000f101d4e */
[----:B------:R2:W-:Y:S02]  /*5110*/  @!P2 LDGSTS.E.BYPASS.LTC128B.128 [R2+0x12280], [R8.64] ;  /* 0x122800000802afae */ /* 0x0005e4000b901d4e */
.L_x_837:
[-C--:B-1234-:R-:W-:Y:S01]  /*5120*/  HMMA.16816.F32 R4, R80, R16.reuse, RZ ;  /* 0x000000105004723c */ /* 0x09efe200000018ff */
[----:B------:R-:W2:Y:S01]  /*5130*/  LDL.64 R238, [R1+0x28] ;  /* 0x0000280001ee7983 */ /* 0x000ea20000100a00 */
[----:B------:R-:W-:Y:S01]  /*5140*/  USHF.L.U32 UR10, UR10, 0xd, URZ ;  /* 0x0000000d0a0a7899 */ /* 0x000fe2000800063f */
[----:B------:R-:W-:Y:S01]  /*5150*/  ISETP.GE.AND P5, PT, R217, 0x1, PT ;  /* 0x00000001d900780c */ /* 0x000fe20003fa6270 */
[----:B------:R-:W-:Y:S01]  /*5160*/  UIADD3 UR4, UR9, 0x1, URZ ;  /* 0x0000000109047890 */ /* 0x000fe2000fffe03f */
[----:B------:R-:W3:Y:S01]  /*5170*/  LDL R2, [R1+0xc] ;  /* 0x00000c0001027983 */ /* 0x000ee20000100800 */
[----:B------:R-:W-:Y:S02]  /*5180*/  UISETP.GE.AND UP0, UPT, UR9, 0x1, UPT ;  /* 0x000000010900788c */ /* 0x000fe4000bf06270 */
[C---:B------:R-:W-:Y:S01]  /*5190*/  HMMA.16816.F32 R8, R132.reuse, R16, RZ ;  /* 0x000000108408723c */ /* 0x040fe200000018ff */
[----:B------:R-:W4:Y:S01]  /*51a0*/  LDL R236, [R1+0x34] ;  /* 0x0000340001ec7983 */ /* 0x000f220000100800 */
[----:B------:R-:W-:Y:S02]  /*51b0*/  USEL UR9, UR4, URZ, !UP0 ;  /* 0x0000003f04097287 */ /* 0x000fe4000c000000 */
[----:B------:R-:W-:Y:S01]  /*51c0*/  IMAD.U32 R3, RZ, RZ, UR10 ;  /* 0x0000000aff037e24 */ /* 0x000fe2000f8e00ff */
[----:B------:R-:W-:Y:S03]  /*51d0*/  LDSM.16.M88.4 R140, [R221+0x1800] ;  /* 0x00180000dd8c783b */ /* 0x000fe60000000200 */
[-C--:B------:R-:W-:Y:S01]  /*51e0*/  HMMA.16816.F32 R12, R132, R18.reuse, RZ ;  /* 0x00000012840c723c */ /* 0x080fe200000018ff */
[----:B------:R-:W-:Y:S04]  /*51f0*/  LDSM.16.MT88.4 R144, [R0+0x4080] ;  /* 0x004080000090783b */ /* 0x000fe80000004200 */
[----:B------:R-:W-:Y:S03]  /*5200*/  LDSM.16.M88.4 R148, [R223+0x1000] ;  /* 0x00100000df94783b */ /* 0x000fe60000000200 */
[C---:B------:R-:W-:Y:S01]  /*5210*/  HMMA.16816.F32 R16, R80.reuse, R18, RZ ;  /* 0x000000125010723c */ /* 0x040fe200000018ff */
[----:B------:R-:W0:Y:S07]  /*5220*/  LDGDEPBAR ;  /* 0x00000000000079af */ /* 0x000e2e0000000000 */
        /* <DEDUP_REMOVED lines=10> */
[----:B------:R-:W-:Y:S07]  /*52d0*/  LDSM.16.MT88.4 R204, [R0+0x5880] ;  /* 0x0058800000cc783b */ /* 0x000fee0000004200 */
        /* <DEDUP_REMOVED lines=13> */
[----:B------:R-:W5:Y:S07]  /*53b0*/  LDSM.16.MT88.4 R140, [R0+0x4880] ;  /* 0x00488000008c783b */ /* 0x000f6e0000004200 */
[----:B------:R-:W-:Y:S01]  /*53c0*/  HMMA.16816.F32 R80, R132, R146, R80 ;  /* 0x000000928450723c */ /* 0x000fe20000001850 */
[----:B------:R-:W-:Y:S04]  /*53d0*/  LDSM.16.M88.4 R132, [R221+0x2000] ;  /* 0x00200000dd84783b */ /* 0x000fe80000000200 */
[----:B------:R-:W-:Y:S03]  /*53e0*/  LDSM.16.M88.4 R144, [R221+0x2800] ;  /* 0x00280000dd90783b */ /* 0x000fe60000000200 */
[-C--:B-1----:R-:W-:Y:S08]  /*53f0*/  HMMA.16816.F32 R4, R148, R136.reuse, R4 ;  /* 0x000000889404723c */ /* 0x082ff00000001804 */
[C---:B------:R-:W-:Y:S08]  /*5400*/  HMMA.16816.F32 R8, R160.reuse, R136, R8 ;  /* 0x00000088a008723c */ /* 0x040ff00000001808 */
[-C--:B------:R-:W-:Y:S08]  /*5410*/  HMMA.16816.F32 R12, R160, R138.reuse, R12 ;  /* 0x0000008aa00c723c */ /* 0x080ff0000000180c */
[C---:B------:R-:W-:Y:S01]  /*5420*/  HMMA.16816.F32 R16, R148.reuse, R138, R16 ;  /* 0x0000008a9410723c */ /* 0x040fe20000001810 */
[----:B------:R-:W1:Y:S07]  /*5430*/  LDSM.16.MT88.4 R136, [R0+0x2080] ;  /* 0x002080000088783b */ /* 0x000e6e0000004200 */
[-C--:B-----5:R-:W-:Y:S08]  /*5440*/  HMMA.16816.F32 R20, R148, R140.reuse, R20 ;  /* 0x0000008c9414723c */ /* 0x0a0ff00000001814 */
        /* <DEDUP_REMOVED lines=10> */
[----:B------:R2:W1:Y:S07]  /*54f0*/  LDSM.16.MT88.4 R136, [R0+0x2880] ;  /* 0x002880000088783b */ /* 0x00046e0000004200 */
[-C--:B-----5:R-:W-:Y:S08]  /*5500*/  HMMA.16816.F32 R20, R132, R160.reuse, R20 ;  /* 0x000000a08414723c */ /* 0x0a0ff00000001814 */
[C---:B------:R-:W-:Y:S08]  /*5510*/  HMMA.16816.F32 R24, R144.reuse, R160, R24 ;  /* 0x000000a09018723c */ /* 0x040ff00000001818 */
[-C--:B------:R-:W-:Y:S04]  /*5520*/  HMMA.16816.F32 R28, R144, R162.reuse, R28 ;  /* 0x000000a2901c723c */ /* 0x080fe8000000181c */
[----:B--2---:R-:W-:Y:S04]  /*5530*/  IADD3 R0, P1, R238, UR10, RZ ;  /* 0x0000000aee007c10 */ /* 0x004fe8000ff3e0ff */
[----:B------:R-:W-:Y:S01]  /*5540*/  HMMA.16816.F32 R80, R132, R162, R80 ;  /* 0x000000a28450723c */ /* 0x000fe20000001850 */
[----:B------:R-:W-:Y:S03]  /*5550*/  LDSM.16.MT88.4 R132, [R216+0x17880] ;  /* 0x01788000d884783b */ /* 0x000fe60000004200 */
[----:B----4-:R-:W-:Y:S01]  /*5560*/  LEA.HI.X.SX32 R3, R3, R236, 0x1, P1 ;  /* 0x000000ec03037211 */ /* 0x010fe200008f0eff */
[----:B---3--:R-:W-:Y:S01]  /*5570*/  IMAD.MOV.U32 R236, RZ, RZ, R2 ;  /* 0x000000ffffec7224 */ /* 0x008fe200078e0002 */
[C---:B------:R-:W-:Y:S02]  /*5580*/  LEA R2, P1, R0.reuse, c[0x0][0x220], 0x2 ;  /* 0x0000880000027a11 */ /* 0x040fe400078210ff */
[-C--:B-1----:R-:W-:Y:S05]  /*5590*/  HMMA.16816.F32 R4, R140, R136.reuse, R4 ;  /* 0x000000888c04723c */ /* 0x082fea0000001804 */
[----:B------:R-:W-:Y:S01]  /*55a0*/  LEA.HI.X R3, R0, c[0x0][0x224], R3, 0x2, P1 ;  /* 0x0000890000037a11 */ /* 0x000fe200008f1403 */
[C---:B------:R-:W-:Y:S01]  /*55b0*/  IMAD R0, R217.reuse, 0x2000, R228 ;  /* 0x00002000d9007824 */ /* 0x040fe200078e02e4 */
[----:B------:R-:W-:Y:S01]  /*55c0*/  ISETP.LE.AND P1, PT, R236, UR12, PT ;  /* 0x0000000cec007c0c */ /* 0x000fe2000bf23270 */
[C---:B------:R-:W-:Y:S04]  /*55d0*/  HMMA.16816.F32 R8, R148.reuse, R136, R8 ;  /* 0x000000889408723c */ /* 0x040fe80000001808 */
[----:B------:R-:W-:Y:S01]  /*55e0*/  IMAD.SHL.U32 R0, R0, 0x2, RZ ;  /* 0x0000000200007824 */ /* 0x000fe200078e00ff */
[----:B------:R-:W-:Y:S03]  /*55f0*/  IADD3 R217, R217, 0x1, RZ ;  /* 0x00000001d9d97810 */ /* 0x000fe60007ffe0ff */
[-C--:B------:R-:W-:Y:S04]  /*5600*/  HMMA.16816.F32 R12, R148, R138.reuse, R12 ;  /* 0x0000008a940c723c */ /* 0x080fe8000000180c */
[----:B------:R-:W-:Y:S03]  /*5610*/  SEL R217, R217, RZ, !P5 ;  /* 0x000000ffd9d97207 */ /* 0x000fe60006800000 */
        /* <DEDUP_REMOVED lines=154> */
.L_x_835:
[----:B--2---:R-:W-:Y:S05]  /*5fc0*/  @P1 BRA `(.L_x_839) ;  /* 0x0000184000001947 */ /* 0x004fea0003800000 */
[----:B------:R-:W2:Y:S01]  /*5fd0*/  LDL R80, [R1+0x3c] ;  /* 0x00003c0001507983 */ /* 0x000ea20000100800 */
[----:B------:R-:W-:Y:S02]  /*5fe0*/  F2FP.PACK_AB R32, R33, R32 ;  /* 0x000000202120723e */ /* 0x000fe400000000ff */
[----:B------:R-:W-:Y:S01]  /*5ff0*/  F2FP.PACK_AB R34, R35, R34 ;  /* 0x000000222322723e */ /* 0x000fe200000000ff */
[----:B------:R-:W1:Y:S01]  /*6000*/  S2R R28, SR_TID.X ;  /* 0x00000000001c7919 */ /* 0x000e620000002100 */
        /* <DEDUP_REMOVED lines=12> */
[----:B-1----:R-:W-:-:S02]  /*60d0*/  SHF.R.S32.HI R27, RZ, 0x1f, R28 ;  /* 0x0000001fff1b7819 */ /* 0x002fc4000001141c */
[----:B------:R-:W-:Y:S02]  /*60e0*/  F2FP.PACK_AB R76, R77, R76 ;  /* 0x0000004c4d4c723e */ /* 0x000fe400000000ff */
[CC--:B------:R-:W-:Y:S02]  /*60f0*/  LEA.HI R4, R27.reuse, R28.reuse, RZ, 0x2 ;  /* 0x0000001c1b047211 */ /* 0x0c0fe400078f10ff */
[----:B------:R-:W-:Y:S02]  /*6100*/  LEA.HI R2, R27, R28, RZ, 0x5 ;  /* 0x0000001c1b027211 */ /* 0x000fe400078f28ff */
        /* <DEDUP_REMOVED lines=125> */
.L_x_840:
[----:B-1----:R-:W2:Y:S04]  /*68e0*/  LDL.LU R9, [R1+0x38] ;  /* 0x0000380001097983 */ /* 0x002ea80000300800 */
[----:B------:R-:W3:Y:S01]  /*68f0*/  LDL R68, [R1+0x18] ;  /* 0x0000180001447983 */ /* 0x000ee20000100800 */
[----:B------:R-:W-:Y:S01]  /*6900*/  LEA.HI R2, R27, R28, RZ, 0x4 ;  /* 0x0000001c1b027211 */ /* 0x000fe200078f20ff */
[----:B------:R-:W-:Y:S01]  /*6910*/  BSSY B0, `(.L_x_841) ;  /* 0x000003c000007945 */ /* 0x000fe20003800000 */
[----:B------:R-:W-:-:S02]  /*6920*/  SEL R24, R80, RZ, !P1 ;  /* 0x000000ff50187207 */ /* 0x000fc40004800000 */
[----:B------:R-:W-:Y:S02]  /*6930*/  LOP3.LUT R0, R2, 0xfffffff0, RZ, 0xc0, !PT ;  /* 0xfffffff002007812 */ /* 0x000fe400078ec0ff */
[----:B------:R-:W-:Y:S02]  /*6940*/  SHF.R.S32.HI R14, RZ, 0x4, R2 ;  /* 0x00000004ff0e7819 */ /* 0x000fe40000011402 */
[----:B------:R-:W-:Y:S01]  /*6950*/  LEA.HI R2, R27, R28, RZ, 0x7 ;  /* 0x0000001c1b027211 */ /* 0x000fe200078f38ff */
[----:B------:R-:W-:Y:S01]  /*6960*/  IMAD.IADD R0, R28, 0x1, -R0 ;  /* 0x000000011c007824 */ /* 0x000fe200078e0a00 */
[C---:B------:R-:W-:Y:S01]  /*6970*/  IADD3 R6, P0, R14.reuse, R6, RZ ;  /* 0x000000060e067210 */ /* 0x040fe20007f1e0ff */
[----:B------:R-:W-:Y:S02]  /*6980*/  IMAD.SHL.U32 R5, R14, 0x40, RZ ;  /* 0x000000400e057824 */ /* 0x000fe400078e00ff */
[----:B------:R-:W-:Y:S01]  /*6990*/  IMAD.SHL.U32 R3, R2, 0x4, RZ ;  /* 0x0000000402037824 */ /* 0x000fe200078e00ff */
[----:B------:R-:W-:Y:S01]  /*69a0*/  SHF.R.S32.HI R4, RZ, 0x1f, R0 ;  /* 0x0000001fff047819 */ /* 0x000fe20000011400 */
[----:B------:R-:W-:Y:S01]  /*69b0*/  IMAD.SHL.U32 R12, R0, 0x8, RZ ;  /* 0x00000008000c7824 */ /* 0x000fe200078e00ff */
[----:B------:R-:W-:-:S02]  /*69c0*/  LEA.HI.X.SX32 R7, R14, R7, 0x1, P0 ;  /* 0x000000070e077211 */ /* 0x000fc400000f0eff */
[----:B------:R-:W-:Y:S02]  /*69d0*/  LEA.HI R2, R4, R0, RZ, 0x3 ;  /* 0x0000000004027211 */ /* 0x000fe400078f18ff */
[----:B------:R-:W-:Y:S02]  /*69e0*/  LOP3.LUT R0, R5, 0x1c0, RZ, 0xc0, !PT ;  /* 0x000001c005007812 */ /* 0x000fe400078ec0ff */
[----:B------:R-:W-:Y:S02]  /*69f0*/  LOP3.LUT R3, R3, 0xfffffe00, RZ, 0xc0, !PT ;  /* 0xfffffe0003037812 */ /* 0x000fe400078ec0ff */
[----:B------:R-:W-:Y:S02]  /*6a00*/  LOP3.LUT R4, R0, 0x38, R12, 0xf8, !PT ;  /* 0x0000003800047812 */ /* 0x000fe400078ef80c */
[----:B------:R-:W-:Y:S02]  /*6a10*/  SHF.R.S32.HI R2, RZ, 0x3, R2 ;  /* 0x00000003ff027819 */ /* 0x000fe40000011402 */
[----:B------:R-:W-:-:S02]  /*6a20*/  SHF.R.U32.HI R0, RZ, 0x3, R0 ;  /* 0x00000003ff007819 */ /* 0x000fc40000011600 */
[----:B------:R-:W-:Y:S01]  /*6a30*/  SHF.R.S32.HI R13, RZ, 0x1f, R12 ;  /* 0x0000001fff0d7819 */ /* 0x000fe2000001140c */
[----:B------:R-:W-:Y:S01]  /*6a40*/  IMAD R2, R2, 0x1800, R3 ;  /* 0x0000180002027824 */ /* 0x000fe200078e0203 */
[----:B------:R-:W-:Y:S02]  /*6a50*/  LOP3.LUT R0, R4, R0, RZ, 0x3c, !PT ;  /* 0x0000000004007212 */ /* 0x000fe400078e3cff */
[----:B------:R-:W-:-:S03]  /*6a60*/  SHF.R.S32.HI R4, RZ, 0x1f, R80 ;  /* 0x0000001fff047819 */ /* 0x000fc60000011450 */
[----:B------:R-:W-:Y:S01]  /*6a70*/  IMAD.IADD R0, R2, 0x1, R0 ;  /* 0x0000000102007824 */ /* 0x000fe200078e0200 */
[----:B------:R-:W-:-:S03]  /*6a80*/  SEL R26, R4, RZ, !P1 ;  /* 0x000000ff041a7207 */ /* 0x000fc60004800000 */
[----:B------:R-:W-:Y:S02]  /*6a90*/  IMAD.SHL.U32 R0, R0, 0x2, RZ ;  /* 0x0000000200007824 */ /* 0x000fe400078e00ff */
[----:B------:R-:W-:-:S03]  /*6aa0*/  IMAD R4, R26, c[0x0][0x340], RZ ;  /* 0x0000d0001a047a24 */ /* 0x000fc600078e02ff */
[----:B------:R1:W4:Y:S01]  /*6ab0*/  LDS.128 R20, [R0+0x6880] ;  /* 0x0068800000147984 */ /* 0x0003220000000c00 */
[----:B------:R-:W-:-:S03]  /*6ac0*/  IMAD R4, R24, c[0x0][0x344], R4 ;  /* 0x0000d10018047a24 */ /* 0x000fc600078e0204 */
[----:B------:R1:W1:Y:S04]  /*6ad0*/  LDS.128 R28, [R0+0x7080] ;  /* 0x00708000001c7984 */ /* 0x0002680000000c00 */
        /* <DEDUP_REMOVED lines=9> */
[----:B--2--5:R-:W-:-:S02]  /*6b70*/  IMAD R5, R9, -0x60, R8 ;  /* 0xffffffa009057824 */ /* 0x024fc400078e0208 */
[----:B------:R-:W-:Y:S01]  /*6b80*/  IMAD.WIDE R6, R9, 0x60, R6 ;  /* 0x0000006009067825 */ /* 0x000fe200078e0206 */
[----:B---3--:R-:W-:Y:S02]  /*6b90*/  SHF.R.S32.HI R25, RZ, 0x1f, R68 ;  /* 0x0000001fff197819 */ /* 0x008fe40000011444 */
[----:B------:R-:W-:-:S03]  /*6ba0*/  IMNMX R15, R5, 0x60, PT ;  /* 0x00000060050f7817 */ /* 0x000fc60003800200 */
[----:B------:R-:W-:Y:S01]  /*6bb0*/  IMAD R2, R25, c[0x0][0x338], RZ ;  /* 0x0000ce0019027a24 */ /* 0x000fe200078e02ff */
[----:B------:R-:W-:-:S03]  /*6bc0*/  ISETP.GE.AND P5, PT, R14, R15, PT ;  /* 0x0000000f0e00720c */ /* 0x000fc60003fa6270 */
[----:B------:R-:W-:Y:S01]  /*6bd0*/  IMAD R8, R68, c[0x0][0x33c], R2 ;  /* 0x0000cf0044087a24 */ /* 0x000fe200078e0202 */
[----:B------:R-:W-:Y:S01]  /*6be0*/  ISETP.GE.OR P0, PT, R12, c[0x0][0x324], P5 ;  /* 0x0000c9000c007a0c */ /* 0x000fe20002f06670 */
[----:B------:R-:W-:-:S04]  /*6bf0*/  IMAD.WIDE.U32 R2, R68, c[0x0][0x338], R12 ;  /* 0x0000ce0044027a25 */ /* 0x000fc800078e000c */
[----:B------:R-:W-:-:S04]  /*6c00*/  IMAD.IADD R3, R3, 0x1, R8 ;  /* 0x0000000103037824 */ /* 0x000fc800078e0208 */
[----:B------:R-:W-:-:S04]  /*6c10*/  IMAD.WIDE.U32 R10, R24, c[0x0][0x340], R2 ;  /* 0x0000d000180a7a25 */ /* 0x000fc800078e0002 */
[----:B------:R-:W-:Y:S01]  /*6c20*/  IMAD.IADD R9, R11, 0x1, R4 ;  /* 0x000000010b097824 */ /* 0x000fe200078e0204 */
[----:B------:R-:W-:Y:S05]  /*6c30*/  @P0 BRA `(.L_x_842) ;  /* 0x0000009000000947 */ /* 0x000fea0003800000 */
[----:B-1--4-:R1:W2:Y:S01]  /*6c40*/  LDS.128 R16, [R0+0x6080] ;  /* 0x0060800000107984 */ /* 0x0122a20000000c00 */
[----:B------:R-:W-:-:S05]  /*6c50*/  MOV R8, R10 ;  /* 0x0000000a00087202 */ /* 0x000fca0000000f00 */
[----:B------:R-:W-:-:S05]  /*6c60*/  IMAD.WIDE.U32 R2, R6, c[0x0][0x330], R8 ;  /* 0x0000cc0006027a25 */ /* 0x000fca00078e0008 */
[----:B------:R-:W-:Y:S01]  /*6c70*/  LEA R4, P0, R2, c[0x0][0x318], 0x1 ;  /* 0x0000c60002047a11 */ /* 0x000fe200078008ff */
[----:B-1----:R-:W-:-:S04]  /*6c80*/  IMAD R0, R7, c[0x0][0x330], RZ ;  /* 0x0000cc0007007a24 */ /* 0x002fc800078e02ff */
[----:B------:R-:W-:-:S05]  /*6c90*/  IMAD R0, R6, c[0x0][0x334], R0 ;  /* 0x0000cd0006007a24 */ /* 0x000fca00078e0200 */
[----:B------:R-:W-:-:S04]  /*6ca0*/  IADD3 R0, R3, R0, RZ ;  /* 0x0000000003007210 */ /* 0x000fc80007ffe0ff */
[----:B------:R-:W-:-:S05]  /*6cb0*/  LEA.HI.X R5, R2, c[0x0][0x31c], R0, 0x1, P0 ;  /* 0x0000c70002057a11 */ /* 0x000fca00000f0c00 */
[----:B--2---:R1:W-:Y:S02]  /*6cc0*/  STG.E.128 [R4.64], R16 ;  /* 0x0000001004007986 */ /* 0x0043e4000c101d0e */
.L_x_842:
[----:B-1--4-:R-:W-:Y:S05]  /*6cd0*/  BSYNC B0 ;  /* 0x0000000000007941 */ /* 0x012fea0003800000 */
.L_x_841:
        /* <DEDUP_REMOVED lines=16> */
.L_x_844:
[----:B------:R-:W-:Y:S05]  /*6de0*/  BSYNC B0 ;  /* 0x0000000000007941 */ /* 0x000fea0003800000 */
.L_x_843:
        /* <DEDUP_REMOVED lines=16> */
.L_x_846:
[----:B------:R-:W-:Y:S05]  /*6ef0*/  BSYNC B0 ;  /* 0x0000000000007941 */ /* 0x000fea0003800000 */
.L_x_845:
        /* <DEDUP_REMOVED lines=16> */
.L_x_848:
[----:B------:R-:W-:Y:S05]  /*7000*/  BSYNC B0 ;  /* 0x0000000000007941 */ /* 0x000fea0003800000 */
.L_x_847:
        /* <DEDUP_REMOVED lines=16> */
.L_x_850:
[----:B------:R-:W-:Y:S05]  /*7110*/  BSYNC B0 ;  /* 0x0000000000007941 */ /* 0x000fea0003800000 */
.L_x_849:
        /* <DEDUP_REMOVED lines=16> */
.L_x_852:
[----:B------:R-:W-:Y:S05]  /*7220*/  BSYNC B0 ;  /* 0x0000000000007941 */ /* 0x000fea0003800000 */
.L_x_851:
        /* <DEDUP_REMOVED lines=19> */
.L_x_854:
[----:B------:R-:W-:Y:S05]  /*7360*/  BSYNC B0 ;  /* 0x0000000000007941 */ /* 0x000fea0003800000 */
.L_x_853:
        /* <DEDUP_REMOVED lines=14> */
.L_x_856:
[----:B------:R-:W-:Y:S05]  /*7450*/  BSYNC B0 ;  /* 0x0000000000007941 */ /* 0x000fea0003800000 */
.L_x_855:
        /* <DEDUP_REMOVED lines=14> */
.L_x_858:
[----:B------:R-:W-:Y:S05]  /*7540*/  BSYNC B0 ;  /* 0x0000000000007941 */ /* 0x000fea0003800000 */
.L_x_857:
        /* <DEDUP_REMOVED lines=14> */
.L_x_860:
[----:B------:R-:W-:Y:S05]  /*7630*/  BSYNC B0 ;  /* 0x0000000000007941 */ /* 0x000fea0003800000 */
.L_x_859:
        /* <DEDUP_REMOVED lines=14> */
.L_x_862:
[----:B------:R-:W-:Y:S05]  /*7720*/  BSYNC B0 ;  /* 0x0000000000007941 */ /* 0x000fea0003800000 */
.L_x_861:
        /* <DEDUP_REMOVED lines=14> */
.L_x_839:
[----:B------:R-:W2:Y:S01]  /*7810*/  LDL R8, [R1+0x3c] ;  /* 0x00003c0001087983 */ /* 0x000ea20000100800 */
[----:B------:R-:W-:Y:S01]  /*7820*/  ISETP.NE.U32.AND P1, PT, RZ, c[0x0][0x358], PT ;  /* 0x0000d600ff007a0c */ /* 0x000fe20003f25070 */
[----:B------:R-:W-:Y:S01]  /*7830*/  IMAD.MOV.U32 R2, RZ, RZ, 0x4 ;  /* 0x00000004ff027424 */ /* 0x000fe200078e00ff */
        /* <DEDUP_REMOVED lines=16> */
.L_x_863:
[----:B------:R-:W2:Y:S04]  /*7940*/  LDL.LU R5, [R1+0x38] ;  /* 0x0000380001057983 */ /* 0x000ea80000300800 */
[----:B------:R-:W3:Y:S01]  /*7950*/  LDL R0, [R1+0x18] ;  /* 0x0000180001007983 */ /* 0x000ee20000100800 */
[----:B------:R-:W-:Y:S01]  /*7960*/  SHF.R.S32.HI R7, RZ, 0x1f, R8 ;  /* 0x0000001fff077819 */ /* 0x000fe20000011408 */
[----:B------:R-:W-:Y:S01]  /*7970*/  BSSY B0, `(.L_x_864) ;  /* 0x0000025000007945 */ /* 0x000fe20003800000 */
[----:B------:R-:W-:Y:S01]  /*7980*/  SEL R16, R8, RZ, !P1 ;  /* 0x000000ff08107207 */ /* 0x000fe20004800000 */
[----:B------:R-:W1:Y:S01]  /*7990*/  S2R R4, SR_TID.X ;  /* 0x0000000000047919 */ /* 0x000e620000002100 */
[----:B------:R-:W-:-:S05]  /*79a0*/  SEL R18, R7, RZ, !P1 ;  /* 0x000000ff07127207 */ /* 0x000fca0004800000 */
[----:B------:R-:W-:-:S04]  /*79b0*/  IMAD R8, R18, c[0x0][0x310], RZ ;  /* 0x0000c40012087a24 */ /* 0x000fc800078e02ff */
[----:B------:R-:W-:Y:S01]  /*79c0*/  IMAD R8, R16, c[0x0][0x314], R8 ;  /* 0x0000c50010087a24 */ /* 0x000fe200078e0208 */
[----:B-1----:R-:W-:-:S04]  /*79d0*/  SHF.R.S32.HI R14, RZ, 0x1f, R4 ;  /* 0x0000001fff0e7819 */ /* 0x002fc80000011404 */
[----:B------:R-:W-:Y:S01]  /*79e0*/  LEA.HI R14, R14, R4, RZ, 0x4 ;  /* 0x000000040e0e7211 */ /* 0x000fe200078f20ff */
[----:B--2---:R-:W-:Y:S02]  /*79f0*/  IMAD.MOV.U32 R9, RZ, RZ, R5 ;  /* 0x000000ffff097224 */ /* 0x004fe400078e0005 */
[----:B---3--:R-:W-:Y:S01]  /*7a00*/  IMAD.MOV.U32 R19, RZ, RZ, R0 ;  /* 0x000000ffff137224 */ /* 0x008fe200078e0000 */
[----:B------:R-:W-:Y:S01]  /*7a10*/  LOP3.LUT R0, R14, 0x1ffffff0, RZ, 0xc0, !PT ;  /* 0x1ffffff00e007812 */ /* 0x000fe200078ec0ff */
[----:B-----5:R-:W-:Y:S01]  /*7a20*/  IMAD R15, R9, -0x60, R6 ;  /* 0xffffffa0090f7824 */ /* 0x020fe200078e0206 */
[----:B------:R-:W-:Y:S02]  /*7a30*/  SHF.R.S32.HI R14, RZ, 0x4, R14 ;  /* 0x00000004ff0e7819 */ /* 0x000fe4000001140e */
[----:B------:R-:W-:Y:S01]  /*7a40*/  SHF.R.S32.HI R17, RZ, 0x1f, R19 ;  /* 0x0000001fff117819 */ /* 0x000fe20000011413 */
[----:B------:R-:W-:Y:S01]  /*7a50*/  IMAD.IADD R0, R4, 0x1, -R0 ;  /* 0x0000000104007824 */ /* 0x000fe200078e0a00 */
[----:B------:R-:W-:-:S02]  /*7a60*/  IADD3 R2, P0, R14, R2, RZ ;  /* 0x000000020e027210 */ /* 0x000fc40007f1e0ff */
[----:B------:R-:W-:Y:S02]  /*7a70*/  ISETP.GE.AND P5, PT, R14, R15, PT ;  /* 0x0000000f0e00720c */ /* 0x000fe40003fa6270 */
[----:B------:R-:W-:Y:S01]  /*7a80*/  SHF.L.U32 R12, R0, 0x3, RZ ;  /* 0x00000003000c7819 */ /* 0x000fe200000006ff */
[----:B------:R-:W-:Y:S01]  /*7a90*/  IMAD R0, R17, c[0x0][0x308], RZ ;  /* 0x0000c20011007a24 */ /* 0x000fe200078e02ff */
[----:B------:R-:W-:Y:S02]  /*7aa0*/  LEA.HI.X.SX32 R3, R14, R3, 0x1, P0 ;  /* 0x000000030e037211 */ /* 0x000fe400000f0eff */
[----:B------:R-:W-:Y:S01]  /*7ab0*/  SHF.R.S32.HI R13, RZ, 0x1f, R12 ;  /* 0x0000001fff0d7819 */ /* 0x000fe2000001140c */
[----:B------:R-:W-:Y:S01]  /*7ac0*/  IMAD R0, R19, c[0x0][0x30c], R0 ;  /* 0x0000c30013007a24 */ /* 0x000fe200078e0200 */
[----:B------:R-:W-:Y:S01]  /*7ad0*/  ISETP.GE.OR P0, PT, R12, c[0x0][0x2f4], P5 ;  /* 0x0000bd000c007a0c */ /* 0x000fe20002f06670 */
[----:B------:R-:W-:-:S04]  /*7ae0*/  IMAD.WIDE R6, R9, 0x60, R2 ;  /* 0x0000006009067825 */ /* 0x000fc800078e0202 */
[----:B------:R-:W-:-:S04]  /*7af0*/  IMAD.WIDE.U32 R4, R19, c[0x0][0x308], R12 ;  /* 0x0000c20013047a25 */ /* 0x000fc800078e000c */
[----:B------:R-:W-:-:S04]  /*7b00*/  IMAD.IADD R5, R5, 0x1, R0 ;  /* 0x0000000105057824 */ /* 0x000fc800078e0200 */
        /* <DEDUP_REMOVED lines=11> */
.L_x_865:
[----:B------:R-:W-:Y:S05]  /*7bc0*/  BSYNC B0 ;  /* 0x0000000000007941 */ /* 0x000fea0003800000 */
.L_x_864:
        /* <DEDUP_REMOVED lines=16> */
.L_x_867:
[----:B------:R-:W-:Y:S05]  /*7cd0*/  BSYNC B0 ;  /* 0x0000000000007941 */ /* 0x000fea0003800000 */
.L_x_866:
        /* <DEDUP_REMOVED lines=16> */
.L_x_869:
[----:B------:R-:W-:Y:S05]  /*7de0*/  BSYNC B0 ;  /* 0x0000000000007941 */ /* 0x000fea0003800000 */
.L_x_868:
        /* <DEDUP_REMOVED lines=16> */
.L_x_871:
[----:B------:R-:W-:Y:S05]  /*7ef0*/  BSYNC B0 ;  /* 0x0000000000007941 */ /* 0x000fea0003800000 */
.L_x_870:
        /* <DEDUP_REMOVED lines=16> */
.L_x_873:
[----:B------:R-:W-:Y:S05]  /*8000*/  BSYNC B0 ;  /* 0x0000000000007941 */ /* 0x000fea0003800000 */
.L_x_872:
        /* <DEDUP_REMOVED lines=15> */
[----:B------:R1:W-:Y:S02]  /*8100*/  STG.E.128 [R2.64], RZ ;  /* 0x000000ff02007986 */ /* 0x0003e4000c101d0e */
.L_x_875:
[----:B------:R-:W-:Y:S05]  /*8110*/  BSYNC B0 ;  /* 0x0000000000007941 */ /* 0x000fea0003800000 */
.L_x_874:
        /* <DEDUP_REMOVED lines=19> */
.L_x_877:
[----:B------:R-:W-:Y:S05]  /*8250*/  BSYNC B0 ;  /* 0x0000000000007941 */ /* 0x000fea0003800000 */
.L_x_876:
        /* <DEDUP_REMOVED lines=14> */
.L_x_879:
[----:B------:R-:W-:Y:S05]  /*8340*/  BSYNC B0 ;  /* 0x0000000000007941 */ /* 0x000fea0003800000 */
.L_x_878:
        /* <DEDUP_REMOVED lines=14> */
.L_x_881:
[----:B------:R-:W-:Y:S05]  /*8430*/  BSYNC B0 ;  /* 0x0000000000007941 */ /* 0x000fea0003800000 */
.L_x_880:
        /* <DEDUP_REMOVED lines=14> */
.L_x_883:
[----:B------:R-:W-:Y:S05]  /*8520*/  BSYNC B0 ;  /* 0x0000000000007941 */ /* 0x000fea0003800000 */
.L_x_882:
        /* <DEDUP_REMOVED lines=14> */
.L_x_885:
[----:B------:R-:W-:Y:S05]  /*8610*/  BSYNC B0 ;  /* 0x0000000000007941 */ /* 0x000fea0003800000 */
.L_x_884:
        /* <DEDUP_REMOVED lines=12> */
[----:B------:R-:W-:Y:S01]  /*86e0*/  STG.E.128 [R2.64], RZ ;  /* 0x000000ff02007986 */ /* 0x000fe2000c101d0e */
[----:B------:R-:W-:Y:S05]  /*86f0*/  EXIT ;  /* 0x000000000000794d */ /* 0x000fea0003800000 */
.L_x_886:
        /* <DEDUP_REMOVED lines=16> */
.L_x_2310:


//--------------------- .text._ZN7cutlass13device_kernelIN5flash19enable_sm80_to_sm89INS1_16FlashAttnBwdSm80INS1_25CollectiveMainloopBwdSm80ILi2ELi1EN4cute5tupleIJNS5_1CILi64EEENS7_ILi96EEENS7_ILi128EEEEEENS_6half_tEfNS_4arch4Sm80ELb1ELb0ELb0ELb1ELb1ELb0ELb0ELb0ELi2ELi2ELi2ELi2ELb1EEENS1_21CollectiveEpilogueBwdISB_SC_SE_Li256ELb1ELb0ELi4EEENS1_25SingleTileBwdLPTSchedulerILb1ELi96ELb1EEEEEEEEEvNT_6ParamsE --------------------------
	.section	.text._ZN7cutlass13device_kernelIN5flash19enable_sm80_to_sm89INS1_16FlashAttnBwdSm80INS1_25CollectiveMainloopBwdSm80ILi2ELi1EN4cute5tupleIJNS5_1CILi64EEENS7_ILi96EEENS7_ILi128EEEEEENS_6half_tEfNS_4arch4Sm80ELb1ELb0ELb0ELb1ELb1ELb0ELb0ELb0ELi2ELi2ELi2ELi2ELb1EEENS1_21CollectiveEpilogueBwdISB_SC_SE_Li256ELb1ELb0ELi4EEENS1_25SingleTileBwdLPTSchedulerILb1ELi96ELb1EEEEEEEEEvNT_6ParamsE,"ax",@progbits
	.sectioninfo	@"SHI_REGISTERS=255"
	.align	128
.text._ZN7cutlass13device_kernelIN5flash19enable_sm80_to_sm89INS1_16FlashAttnBwdSm80INS1_25CollectiveMainloopBwdSm80ILi2ELi1EN4cute5tupleIJNS5_1CILi64EEENS7_ILi96EEENS7_ILi128EEEEEENS_6half_tEfNS_4arch4Sm80ELb1ELb0ELb0ELb1ELb1ELb0ELb0ELb0ELi2ELi2ELi2ELi2ELb1EEENS1_21CollectiveEpilogueBwdISB_SC_SE_Li256ELb1ELb0ELi4EEENS1_25SingleTileBwdLPTSchedulerILb1ELi96ELb1EEEEEEEEEvNT_6ParamsE:
        .type           _ZN7cutlass13device_kernelIN5flash19enable_sm80_to_sm89INS1_16FlashAttnBwdSm80INS1_25CollectiveMainloopBwdSm80ILi2ELi1EN4cute5tupleIJNS5_1CILi64EEENS7_ILi96EEENS7_ILi128EEEEEENS_6half_tEfNS_4arch4Sm80ELb1ELb0ELb0ELb1ELb1ELb0ELb0ELb0ELi2ELi2ELi2ELi2ELb1EEENS1_21CollectiveEpilogueBwdISB_SC_SE_Li256ELb1ELb0ELi4EEENS1_25SingleTileBwdLPTSchedulerILb1ELi96ELb1EEEEEEEEEvNT_6ParamsE,@function
        .size           _ZN7cutlass13device_kernelIN5flash19enable_sm80_to_sm89INS1_16FlashAttnBwdSm80INS1_25CollectiveMainloopBwdSm80ILi2ELi1EN4cute5tupleIJNS5_1CILi64EEENS7_ILi96EEENS7_ILi128EEEEEENS_6half_tEfNS_4arch4Sm80ELb1ELb0ELb0ELb1ELb1ELb0ELb0ELb0ELi2ELi2ELi2ELi2ELb1EEENS1_21CollectiveEpilogueBwdISB_SC_SE_Li256ELb1ELb0ELi4EEENS1_25SingleTileBwdLPTSchedulerILb1ELi96ELb1EEEEEEEEEvNT_6ParamsE,(.L_x_2311 - _ZN7cutlass13device_kernelIN5flash19enable_sm80_to_sm89INS1_16FlashAttnBwdSm80INS1_25CollectiveMainloopBwdSm80ILi2ELi1EN4cute5tupleIJNS5_1CILi64EEENS7_ILi96EEENS7_ILi128EEEEEENS_6half_tEfNS_4arch4Sm80ELb1ELb0ELb0ELb1ELb1ELb0ELb0ELb0ELi2ELi2ELi2ELi2ELb1EEENS1_21CollectiveEpilogueBwdISB_SC_SE_Li256ELb1ELb0ELi4EEENS1_25SingleTileBwdLPTSchedulerILb1ELi96ELb1EEEEEEEEEvNT_6ParamsE)
        .other          _ZN7cutlass13device_kernelIN5flash19enable_sm80_to_sm89INS1_16FlashAttnBwdSm80INS1_25CollectiveMainloopBwdSm80ILi2ELi1EN4cute5tupleIJNS5_1CILi64EEENS7_ILi96EEENS7_ILi128EEEEEENS_6half_tEfNS_4arch4Sm80ELb1ELb0ELb0ELb1ELb1ELb0ELb0ELb0ELi2ELi2ELi2ELi2ELb1EEENS1_21CollectiveEpilogueBwdISB_SC_SE_Li256ELb1ELb0ELi4EEENS1_25SingleTileBwdLPTSchedulerILb1ELi96ELb1EEEEEEEEEvNT_6ParamsE,@"STO_CUDA_ENTRY STV_DEFAULT"
_ZN7cutlass13device_kernelIN5flash19enable_sm80_to_sm89INS1_16FlashAttnBwdSm80INS1_25CollectiveMainloopBwdSm80ILi2ELi1EN4cute5tupleIJNS5_1CILi64EEENS7_ILi96EEENS7_ILi128EEEEEENS_6half_tEfNS_4arch4Sm80ELb1ELb0ELb0ELb1ELb1ELb0ELb0ELb0ELi2ELi2ELi2ELi2ELb1EEENS1_21CollectiveEpilogueBwdISB_SC_SE_Li256ELb1ELb0ELi4EEENS1_25SingleTileBwdLPTSchedulerILb1ELi96ELb1EEEEEEEEEvNT_6ParamsE:
        /* <DEDUP_REMOVED lines=25> */
.L_x_888:
[----:B------:R-:W-:Y:S02]  /*0190*/  MOV R3, c[0x0][0x3ac] ;  /* 0x0000eb0000037a02 */ /* 0x000fe40000000f00 */
[----:B------:R-:W-:Y:S02]  /*01a0*/  MOV R5, R0 ;  /* 0x0000000000057202 */ /* 0x000fe40000000f00 */
[----:B------:R-:W-:-:S13]  /*01b0*/  ISETP.NE.AND P0, PT, R3, 0x1, PT ;  /* 0x000000010300780c */ /* 0x000fda0003f05270 */
[----:B------:R-:W-:-:S05]  /*01c0*/  @P0 IMAD.HI.U32 R3, R0, c[0x0][0x3b0], RZ ;  /* 0x0000ec0000030a27 */ /* 0x000fca00078e00ff */
[----:B------:R-:W-:-:S05]  /*01d0*/  @P0 SHF.R.U32.HI R5, RZ, c[0x0][0x3b4], R3 ;  /* 0x0000ed00ff050a19 */ /* 0x000fca0000011603 */
[----:B------:R-:W-:Y:S02]  /*01e0*/  IMAD R3, R5, c[0x0][0x3ac], RZ ;  /* 0x0000eb0005037a24 */ /* 0x000fe400078e02ff */
.L_x_889:
[----:B------:R-:W-:Y:S01]  /*01f0*/  IMAD.MOV.U32 R4, RZ, RZ, c[0x0][0x3a0] ;  /* 0x0000e800ff047624 */ /* 0x000fe200078e00ff */
        /* <DEDUP_REMOVED lines=16> */
.L_x_890:
        /* <DEDUP_REMOVED lines=9> */
.L_x_892:
[----:B-1----:R-:W-:-:S04]  /*0390*/  MOV R0, c[0x0][0x3d4] ;  /* 0x0000f50000007a02 */ /* 0x002fc80000000f00 */
.L_x_891:
[----:B-----5:R-:W-:-:S05]  /*03a0*/  IADD3 R0, R0, 0x5f, RZ ;  /* 0x0000005f00007810 */ /* 0x020fca0007ffe0ff */
[----:B------:R-:W-:-:S05]  /*03b0*/  IMAD.HI R0, R0, 0x2aaaaaab, RZ ;  /* 0x2aaaaaab00007827 */ /* 0x000fca00078e02ff */
[----:B-1----:R-:W-:-:S04]  /*03c0*/  SHF.R.U32.HI R2, RZ, 0x1f, R0 ;  /* 0x0000001fff027819 */ /* 0x002fc80000011600 */
[----:B------:R-:W-:Y:S02]  /*03d0*/  LEA.HI.SX32 R2, R0, R2, 0x1c ;  /* 0x0000000200027211 */ /* 0x000fe400078fe2ff */
[-C--:B------:R-:W-:Y:S02]  /*03e0*/  LOP3.LUT R0, RZ, R5.reuse, RZ, 0x33, !PT ;  /* 0x00000005ff007212 */ /* 0x080fe400078e33ff */
[----:B------:R-:W-:-:S03]  /*03f0*/  ISETP.GT.AND P0, PT, R2, R5, PT ;  /* 0x000000050200720c */ /* 0x000fc60003f04270 */
[----:B------:R-:W-:Y:S01]  /*0400*/  IMAD.IADD R2, R2, 0x1, R0 ;  /* 0x0000000102027824 */ /* 0x000fe200078e0200 */
[----:B------:R-:W-:-:S05]  /*0410*/  SEL R0, R4, 0xffffffff, P0 ;  /* 0xffffffff04007807 */ /* 0x000fca0000000000 */
[----:B------:R1:W-:Y:S04]  /*0420*/  STL [R1+0x40], R0 ;  /* 0x0000400001007387 */ /* 0x0003e80000100800 */
[----:B------:R1:W-:Y:S01]  /*0430*/  STL [R1+0x44], R2 ;  /* 0x0000440201007387 */ /* 0x0003e20000100800 */
[----:B------:R-:W-:Y:S05]  /*0440*/  BRA `(.L_x_893) ;  /* 0x000003b000007947 */ /* 0x000fea0003800000 */
.L_x_887:
        /* <DEDUP_REMOVED lines=16> */
.L_x_894:
[----:B------:R-:W-:Y:S02]  /*0550*/  MOV R3, c[0x0][0x3ac] ;  /* 0x0000eb0000037a02 */ /* 0x000fe40000000f00 */
[----:B------:R-:W-:Y:S02]  /*0560*/  MOV R5, R0 ;  /* 0x0000000000057202 */ /* 0x000fe40000000f00 */
[----:B------:R-:W-:-:S13]  /*0570*/  ISETP.NE.AND P0, PT, R3, 0x1, PT ;  /* 0x000000010300780c */ /* 0x000fda0003f05270 */
[----:B------:R-:W-:-:S05]  /*0580*/  @P0 IMAD.HI.U32 R3, R0, c[0x0][0x3b0], RZ ;  /* 0x0000ec0000030a27 */ /* 0x000fca00078e00ff */
[----:B------:R-:W-:-:S05]  /*0590*/  @P0 SHF.R.U32.HI R5, RZ, c[0x0][0x3b4], R3 ;  /* 0x0000ed00ff050a19 */ /* 0x000fca0000011603 */
[----:B------:R-:W-:Y:S02]  /*05a0*/  IMAD R3, R5, c[0x0][0x3ac], RZ ;  /* 0x0000eb0005037a24 */ /* 0x000fe400078e02ff */
.L_x_895:
        /* <DEDUP_REMOVED lines=17> */
.L_x_896:
        /* <DEDUP_REMOVED lines=9> */
.L_x_898:
[----:B-1----:R-:W-:-:S04]  /*0750*/  MOV R0, c[0x0][0x3d4] ;  /* 0x0000f50000007a02 */ /* 0x002fc80000000f00 */
.L_x_897:
        /* <DEDUP_REMOVED lines=9> */
[----:B------:R1:W-:Y:S02]  /*07f0*/  STL [R1+0x44], R2 ;  /* 0x0000440201007387 */ /* 0x0003e40000100800 */
.L_x_893:
        /* <DEDUP_REMOVED lines=11> */
[----:B------:R-:W-:Y:S01]  /*08b0*/  IMAD.MOV.U32 R9, RZ, RZ, RZ ;  /* 0x000000ffff097224 */ /* 0x000fe200078e00ff */
[----:B------:R-:W-:Y:S01]  /*08c0*/  MOV R10, RZ ;  /* 0x000000ff000a7202 */ /* 0x000fe20000000f00 */
[----:B------:R-:W-:Y:S01]  /*08d0*/  IMAD.WIDE R2, R27, R8, c[0x0][0x2d0] ;  /* 0x0000b4001b027625 */ /* 0x000fe200078e0208 */
[----:B------:R-:W-:-:S03]  /*08e0*/  ISETP.NE.AND.EX P0, PT, RZ, c[0x0][0x2dc], PT, P0 ;  /* 0x0000b700ff007a0c */ /* 0x000fc60003f05300 */
[----:B------:R1:W5:Y:S01]  /*08f0*/  @P4 LDG.E R9, [R4.64] ;  /* 0x0000000a04094981 */ /* 0x000362000c1e1900 */
[----:B------:R-:W-:-:S03]  /*0900*/  IMAD.MOV.U32 R245, RZ, RZ, c[0x0][0x168] ;  /* 0x00005a00fff57624 */ /* 0x000fc600078e00ff */
[----:B------:R1:W5:Y:S06]  /*0910*/  @P3 LDG.E R10, [R2.64] ;  /* 0x0000000a020a3981 */ /* 0x00036c000c1e1900 */
[----:B------:R-:W-:-:S05]  /*0920*/  @P0 IMAD.WIDE R6, R27, R8, c[0x0][0x2d8] ;  /* 0x0000b6001b060625 */ /* 0x000fca00078e0208 */
[----:B------:R3:W5:Y:S01]  /*0930*/  @P0 LDG.E R245, [R6.64] ;  /* 0x0000000a06f50981 */ /* 0x000762000c1e1900 */
[----:B------:R-:W-:Y:S01]  /*0940*/  IMAD.MOV.U32 R26, RZ, RZ, RZ ;  /* 0x000000ffff1a7224 */ /* 0x000fe200078e00ff */
[----:B------:R-:W-:Y:S01]  /*0950*/  MOV R247, c[0x0][0x198] ;  /* 0x0000660000f77a02 */ /* 0x000fe20000000f00 */
        /* <DEDUP_REMOVED lines=9> */
.L_x_899:
[----:B-1----:R-:W-:-:S04]  /*09f0*/  ISETP.NE.U32.AND P0, PT, RZ, c[0x0][0x2e0], PT ;  /* 0x0000b800ff007a0c */ /* 0x002fc80003f05070 */
[----:B------:R-:W-:-:S13]  /*0a00*/  ISETP.NE.AND.EX P0, PT, RZ, c[0x0][0x2e4], PT, P0 ;  /* 0x0000b900ff007a0c */ /* 0x000fda0003f05300 */
[----:B------:R-:W-:Y:S05]  /*0a10*/  @!P0 BRA `(.L_x_900) ;  /* 0x0000003000008947 */ /* 0x000fea0003800000 */
[----:B------:R-:W-:-:S05]  /*0a20*/  IMAD.WIDE R2, R27, R8, c[0x0][0x2e0] ;  /* 0x0000b8001b027625 */ /* 0x000fca00078e0208 */
[----:B------:R1:W5:Y:S01]  /*0a30*/  LDG.E R247, [R2.64] ;  /* 0x0000000a02f77981 */ /* 0x000362000c1e1900 */
[----:B------:R-:W-:Y:S05]  /*0a40*/  BRA `(.L_x_901) ;  /* 0x0000004000007947 */ /* 0x000fea0003800000 */
.L_x_900:
[----:B------:R-:W-:Y:S05]  /*0a50*/  @!P3 BRA `(.L_x_901) ;  /* 0x000000300000b947 */ /* 0x000fea0003800000 */
[----:B------:R1:W2:Y:S04]  /*0a60*/  LDG.E R0, [R2.64] ;  /* 0x0000000a02007981 */ /* 0x0002a8000c1e1900 */
[----:B-1----:R-:W2:Y:S02]  /*0a70*/  LDG.E R2, [R2.64+0x4] ;  /* 0x0000040a02027981 */ /* 0x002ea4000c1e1900 */
[----:B--2---:R-:W-:-:S04]  /*0a80*/  IADD3 R247, -R0, R2, RZ ;  /* 0x0000000200f77210 */ /* 0x004fc80007ffe1ff */
.L_x_901:
[----:B------:R-:W2:Y:S01]  /*0a90*/  LDL R76, [R1+0x44] ;  /* 0x00004400014c7983 */ /* 0x000ea20000100800 */
[C---:B-----5:R-:W-:Y:S01]  /*0aa0*/  IMAD.IADD R0, R245.reuse, 0x1, -R247 ;  /* 0x00000001f5007824 */ /* 0x060fe200078e0af7 */
[----:B-1----:R-:W-:Y:S01]  /*0ab0*/  IADD3 R2, R245, 0x3f, RZ ;  /* 0x0000003ff5027810 */ /* 0x002fe20007ffe0ff */
        /* <DEDUP_REMOVED lines=60> */
[----:B------:R-:W-:Y:S02]  /*0e80*/  IADD3 R3, R0, -c[0x0][0x2a4], RZ ;  /* 0x8000a90000037a10 */ /* 0x000fe40007ffe0ff */
[----:B------:R-:W-:Y:S02]  /*0e90*/  SHF.R.S32.HI R0, RZ, 0x1f, R2 ;  /* 0x0000001fff007819 */ /* 0x000fe40000011402 */
[----:B------:R-:W-:Y:S02]  /*0ea0*/  SHF.R.S32.HI R4, RZ, 0x1f, R3 ;  /* 0x0000001fff047819 */ /* 0x000fe40000011403 */
[----:B------:R-:W-:Y:S02]  /*0eb0*/  LEA.HI R0, R0, R2, RZ, 0x6 ;  /* 0x0000000200007211 */ /* 0x000fe400078f30ff */
[----:B------:R-:W-:Y:S02]  /*0ec0*/  LEA.HI R2, R4, R3, RZ, 0x6 ;  /* 0x0000000304027211 */ /* 0x000fe400078f30ff */
[----:B------:R-:W-:-:S02]  /*0ed0*/  SHF.R.S32.HI R5, RZ, 0x6, R0 ;  /* 0x00000006ff057819 */ /* 0x000fc40000011400 */
[----:B------:R-:W-:-:S03]  /*0ee0*/  SHF.R.S32.HI R2, RZ, 0x6, R2 ;  /* 0x00000006ff027819 */ /* 0x000fc60000011402 */
[----:B------:R1:W-:Y:S01]  /*0ef0*/  STL [R1+0x14], R5 ;  /* 0x0000140501007387 */ /* 0x0003e20000100800 */
[----:B------:R-:W-:-:S04]  /*0f00*/  IMNMX R234, RZ, R2, !PT ;  /* 0x00000002ffea7217 */ /* 0x000fc80007800200 */
[----:B------:R-:W-:-:S13]  /*0f10*/  ISETP.GT.AND P0, PT, R5, R234, PT ;  /* 0x000000ea0500720c */ /* 0x000fda0003f04270 */
[----:B------:R-:W-:Y:S05]  /*0f20*/  @!P0 BRA `(.L_x_902) ;  /* 0x00004fc000008947 */ /* 0x000fea0003800000 */
[----:B------:R-:W2:Y:S01]  /*0f30*/  LDL R78, [R1+0x28] ;  /* 0x00002800014e7983 */ /* 0x000ea20000100800 */
[----:B------:R-:W-:Y:S01]  /*0f40*/  IMAD.MOV.U32 R0, RZ, RZ, c[0x0][0x248] ;  /* 0x00009200ff007624 */ /* 0x000fe200078e00ff */
[----:B------:R-:W-:Y:S01]  /*0f50*/  SHF.R.S32.HI R36, RZ, 0x1f, R77 ;  /* 0x0000001fff247819 */ /* 0x000fe2000001144d */
[----:B-1----:R-:W-:Y:S01]  /*0f60*/  IMAD.SHL.U32 R5, R77, 0x4, RZ ;  /* 0x000000044d057824 */ /* 0x002fe200078e00ff */
[----:B------:R-:W-:Y:S01]  /*0f70*/  SHF.R.S32.HI R17, RZ, 0x1f, R27 ;  /* 0x0000001fff117819 */ /* 0x000fe2000001141b */
[----:B------:R-:W-:Y:S01]  /*0f80*/  UMOV UR8, 0x6 ;  /* 0x0000000600087882 */ /* 0x000fe20000000000 */
[----:B------:R-:W-:Y:S01]  /*0f90*/  ISETP.NE.AND P0, PT, R0, 0x1, PT ;  /* 0x000000010000780c */ /* 0x000fe20003f05270 */
[----:B------:R-:W-:Y:S01]  /*0fa0*/  ULDC.64 UR6, c[0x0][0x208] ;  /* 0x0000820000067ab9 */ /* 0x000fe20000000a00 */
[CC--:B------:R-:W-:Y:S01]  /*0fb0*/  LEA.HI R35, R36.reuse, R77.reuse, RZ, 0x3 ;  /* 0x0000004d24237211 */ /* 0x0c0fe200078f18ff */
[----:B------:R-:W-:Y:S01]  /*0fc0*/  USHF.L.U64.HI UR4, UR6, UR8, UR7 ;  /* 0x0000000806047299 */ /* 0x000fe20008010207 */
[----:B------:R-:W-:Y:S01]  /*0fd0*/  IADD3 R30, P1, R5, R26, RZ ;  /* 0x0000001a051e7210 */ /* 0x000fe20007f3e0ff */
[----:B------:R-:W-:Y:S01]  /*0fe0*/  USHF.L.U32 UR12, UR6, 0x6, URZ ;  /* 0x00000006060c7899 */ /* 0x000fe2000800063f */
[----:B------:R-:W-:Y:S01]  /*0ff0*/  LOP3.LUT R3, R35, 0xfffffff8, RZ, 0xc0, !PT ;  /* 0xfffffff823037812 */ /* 0x000fe200078ec0ff */
[----:B------:R-:W-:Y:S01]  /*1000*/  IMAD.MOV.U32 R222, RZ, RZ, 0x40 ;  /* 0x00000040ffde7424 */ /* 0x000fe200078e00ff */
[----:B------:R-:W-:Y:S01]  /*1010*/  SHF.R.S32.HI R37, RZ, 0x3, R35 ;  /* 0x00000003ff257819 */ /* 0x000fe20000011423 */
[----:B------:R-:W-:Y:S01]  /*1020*/  IMAD.MOV.U32 R227, RZ, RZ, 0x20 ;  /* 0x00000020ffe37424 */ /* 0x000fe200078e00ff */
[----:B------:R-:W-:Y:S01]  /*1030*/  LEA.HI R12, R36, R77, RZ, 0x6 ;  /* 0x0000004d240c7211 */ /* 0x000fe200078f30ff */
[----:B------:R-:W-:Y:S01]  /*1040*/  IMAD.IADD R25, R77, 0x1, -R3 ;  /* 0x000000014d197824 */ /* 0x000fe200078e0a03 */
[----:B------:R-:W-:Y:S01]  /*1050*/  SHF.R.S32.HI R4, RZ, 0x1f, R37 ;  /* 0x0000001fff047819 */ /* 0x000fe20000011425 */
[C---:B------:R-:W-:Y:S01]  /*1060*/  IMAD.SHL.U32 R21, R37.reuse, 0x40, RZ ;  /* 0x0000004025157824 */ /* 0x040fe200078e00ff */
[----:B------:R-:W-:Y:S01]  /*1070*/  IADD3 R8, P2, R37, R9, RZ ;  /* 0x0000000925087210 */ /* 0x000fe20007f5e0ff */
[----:B------:R-:W-:Y:S01]  /*1080*/  IMAD.SHL.U32 R14, R25, 0x8, RZ ;  /* 0x00000008190e7824 */ /* 0x000fe200078e00ff */
[----:B------:R-:W-:Y:S01]  /*1090*/  SHF.R.S32.HI R23, RZ, 0x6, R12 ;  /* 0x00000006ff177819 */ /* 0x000fe2000001140c */
[----:B------:R-:W-:Y:S01]  /*10a0*/  IMAD.MOV.U32 R223, RZ, RZ, 0x10 ;  /* 0x00000010ffdf7424 */ /* 0x000fe200078e00ff */
[----:B------:R-:W-:Y:S01]  /*10b0*/  SEL R22, R17, RZ, !P4 ;  /* 0x000000ff11167207 */ /* 0x000fe20006000000 */
[----:B------:R-:W-:Y:S01]  /*10c0*/  IMAD.MOV.U32 R229, RZ, RZ, 0x10 ;  /* 0x00000010ffe57424 */ /* 0x000fe200078e00ff */
[----:B------:R-:W-:Y:S01]  /*10d0*/  SHF.R.S32.HI R15, RZ, 0x1f, R14 ;  /* 0x0000001fff0f7819 */ /* 0x000fe2000001140e */
[----:B------:R-:W-:Y:S01]  /*10e0*/  IMAD.SHL.U32 R34, R23, 0x200, RZ ;  /* 0x0000020017227824 */ /* 0x000fe200078e00ff */
        /* <DEDUP_REMOVED lines=50> */
[----:B------:R-:W-:Y:S02]  /*1410*/  SHF.R.S32.HI R2, RZ, 0x1f, R26 ;  /* 0x0000001fff027819 */ /* 0x000fe4000001141a */
[----:B------:R-:W-:Y:S01]  /*1420*/  IADD3 R18, P0, R37, R10, RZ ;  /* 0x0000000a25127210 */ /* 0x000fe20007f1e0ff */
[----:B------:R-:W-:Y:S01]  /*1430*/  IMAD R13, R78, c[0x0][0x184], R13 ;  /* 0x000061004e0d7a24 */ /* 0x000fe200078e020d */
[----:B------:R-:W-:Y:S02]  /*1440*/  SHF.R.S32.HI R3, RZ, 0x1f, R0 ;  /* 0x0000001fff037819 */ /* 0x000fe40000011400 */
[----:B------:R-:W-:Y:S02]  /*1450*/  LEA.HI.X.SX32 R31, R5, R2, 0x1, P1 ;  /* 0x00000002051f7211 */ /* 0x000fe400008f0eff */
[----:B------:R-:W-:-:S02]  /*1460*/  LEA.HI.X.SX32 R2, R9, R4, 0x1, P2 ;  /* 0x0000000409027211 */ /* 0x000fc400010f0eff */
[----:B------:R-:W-:Y:S01]  /*1470*/  LEA.HI.X.SX32 R19, R10, R4, 0x1, P0 ;  /* 0x000000040a137211 */ /* 0x000fe200000f0eff */
[C---:B------:R-:W-:Y:S02]  /*1480*/  IMAD R4, R3.reuse, c[0x0][0x1e0], RZ ;  /* 0x0000780003047a24 */ /* 0x040fe400078e02ff */
[----:B------:R-:W-:Y:S02]  /*1490*/  IMAD R3, R3, c[0x0][0x1b0], RZ ;  /* 0x00006c0003037a24 */ /* 0x000fe400078e02ff */
[C---:B------:R-:W-:Y:S02]  /*14a0*/  IMAD R7, R2.reuse, c[0x0][0x178], RZ ;  /* 0x00005e0002077a24 */ /* 0x040fe400078e02ff */
[----:B------:R-:W-:Y:S02]  /*14b0*/  IMAD R6, R2, c[0x0][0x208], RZ ;  /* 0x0000820002067a24 */ /* 0x000fe400078e02ff */
[C---:B------:R-:W-:Y:S02]  /*14c0*/  IMAD R10, R0.reuse, c[0x0][0x1b4], R3 ;  /* 0x00006d00000a7a24 */ /* 0x040fe400078e0203 */
[----:B------:R-:W-:-:S04]  /*14d0*/  IMAD.WIDE.U32 R2, R0, c[0x0][0x1b0], R14 ;  /* 0x00006c0000027a25 */ /* 0x000fc800078e000e */
[C---:B------:R-:W-:Y:S02]  /*14e0*/  IMAD R9, R0.reuse, c[0x0][0x1e4], R4 ;  /* 0x0000790000097a24 */ /* 0x040fe400078e0204 */
[----:B------:R-:W-:-:S04]  /*14f0*/  IMAD.WIDE.U32 R4, R0, c[0x0][0x1e0], R14 ;  /* 0x0000780000047a25 */ /* 0x000fc800078e000e */
[C---:B------:R-:W-:Y:S02]  /*1500*/  IMAD R0, R8.reuse, c[0x0][0x17c], R7 ;  /* 0x00005f0008007a24 */ /* 0x040fe400078e0207 */
[C---:B------:R-:W-:Y:S02]  /*1510*/  IMAD R20, R8.reuse, c[0x0][0x20c], R6 ;  /* 0x0000830008147a24 */ /* 0x040fe400078e0206 */
[----:B------:R-:W-:Y:S01]  /*1520*/  IMAD.IADD R3, R3, 0x1, R10 ;  /* 0x0000000103037824 */ /* 0x000fe200078e020a */
[----:B------:R-:W-:Y:S01]  /*1530*/  SEL R10, R17, RZ, !P3 ;  /* 0x000000ff110a7207 */ /* 0x000fe20005800000 */
[----:B------:R-:W-:-:S04]  /*1540*/  IMAD.WIDE.U32 R6, R8, c[0x0][0x178], R14 ;  /* 0x00005e0008067a25 */ /* 0x000fc800078e000e */
[----:B------:R-:W-:Y:S01]  /*1550*/  IMAD.IADD R7, R7, 0x1, R0 ;  /* 0x0000000107077824 */ /* 0x000fe200078e0200 */
[C---:B------:R-:W-:Y:S01]  /*1560*/  SEL R0, R27.reuse, RZ, !P3 ;  /* 0x000000ff1b007207 */ /* 0x040fe20005800000 */
[C---:B------:R-:W-:Y:S01]  /*1570*/  IMAD R11, R10.reuse, c[0x0][0x1e8], RZ ;  /* 0x00007a000a0b7a24 */ /* 0x040fe200078e02ff */
[----:B------:R-:W-:Y:S01]  /*1580*/  SEL R27, R27, RZ, !P4 ;  /* 0x000000ff1b1b7207 */ /* 0x000fe20006000000 */
[----:B------:R-:W-:Y:S02]  /*1590*/  IMAD R10, R10, c[0x0][0x1b8], RZ ;  /* 0x00006e000a0a7a24 */ /* 0x000fe400078e02ff */
[----:B------:R-:W-:Y:S02]  /*15a0*/  IMAD.IADD R5, R5, 0x1, R9 ;  /* 0x0000000105057824 */ /* 0x000fe400078e0209 */
[----:B------:R-:W-:Y:S01]  /*15b0*/  IMAD R16, R0, c[0x0][0x1bc], R10 ;  /* 0x00006f0000107a24 */ /* 0x000fe200078e020a */
[----:B------:R-:W-:Y:S01]  /*15c0*/  LOP3.LUT R10, R21, 0x1c0, RZ, 0xc0, !PT ;  /* 0x000001c0150a7812 */ /* 0x000fe200078ec0ff */
[----:B------:R-:W-:-:S03]  /*15d0*/  IMAD.WIDE.U32 R8, R8, c[0x0][0x208], R14 ;  /* 0x0000820008087a25 */ /* 0x000fc600078e000e */
[----:B------:R-:W-:Y:S01]  /*15e0*/  LOP3.LUT R12, R10, 0x38, R14, 0xf8, !PT ;  /* 0x000000380a0c7812 */ /* 0x000fe200078ef80e */
[C---:B------:R-:W-:Y:S02]  /*15f0*/  IMAD R15, R0.reuse, c[0x0][0x1ec], R11 ;  /* 0x00007b00000f7a24 */ /* 0x040fe400078e020b */
[----:B------:R-:W-:-:S04]  /*1600*/  IMAD.WIDE.U32 R4, R0, c[0x0][0x1e8], R4 ;  /* 0x00007a0000047a25 */ /* 0x000fc800078e0004 */
[----:B------:R-:W-:Y:S01]  /*1610*/  IMAD.WIDE.U32 R2, R0, c[0x0][0x1b8], R2 ;  /* 0x00006e0000027a25 */ /* 0x000fe200078e0002 */
[----:B------:R-:W-:-:S03]  /*1620*/  SHF.R.U32.HI R0, RZ, 0x3, R10 ;  /* 0x00000003ff007819 */ /* 0x000fc6000001160a */
[----:B------:R-:W-:Y:S01]  /*1630*/  IMAD.WIDE.U32 R10, R78, c[0x0][0x180], R6 ;  /* 0x000060004e0a7a25 */ /* 0x000fe200078e0006 */
[----:B------:R-:W-:Y:S02]  /*1640*/  LOP3.LUT R243, R34, R12, R0, 0xf6, !PT ;  /* 0x0000000c22f37212 */ /* 0x000fe400078ef600 */
[----:B------:R-:W-:Y:S01]  /*1650*/  SHF.R.S32.HI R0, RZ, 0x1f, R234 ;  /* 0x0000001fff007819 */ /* 0x000fe200000114ea */
[----:B------:R-:W-:Y:S02]  /*1660*/  IMAD.MOV.U32 R6, RZ, RZ, R4 ;  /* 0x000000ffff067224 */ /* 0x000fe400078e0004 */
[----:B------:R-:W-:Y:S02]  /*1670*/  IMAD.MOV.U32 R4, RZ, RZ, R2 ;  /* 0x000000ffff047224 */ /* 0x000fe400078e0002 */
[----:B------:R-:W-:Y:S02]  /*1680*/  IMAD.MOV.U32 R2, RZ, RZ, R10 ;  /* 0x000000ffff027224 */ /* 0x000fe400078e000a */
[----:B------:R-:W-:Y:S01]  /*1690*/  IMAD R10, R234, UR4, RZ ;  /* 0x00000004ea0a7c24 */ /* 0x000fe2000f8e02ff */
[----:B------:R-:W-:Y:S01]  /*16a0*/  ULDC.64 UR4, c[0x0][0x1d8] ;  /* 0x0000760000047ab9 */ /* 0x000fe20000000a00 */
[----:B------:R-:W-:Y:S01]  /*16b0*/  IMAD.IADD R7, R5, 0x1, R15 ;  /* 0x0000000105077824 */ /* 0x000fe200078e020f */
[----:B------:R-:W-:Y:S01]  /*16c0*/  USHF.L.U32 UR9, UR4, 0x6, URZ ;  /* 0x0000000604097899 */ /* 0x000fe2000800063f */
[----:B------:R-:W-:Y:S01]  /*16d0*/  IMAD.IADD R5, R3, 0x1, R16 ;  /* 0x0000000103057824 */ /* 0x000fe200078e0210 */
[----:B------:R-:W-:Y:S01]  /*16e0*/  USHF.L.U64.HI UR13, UR4, UR8, UR5 ;  /* 0x00000008040d7299 */ /* 0x000fe20008010205 */
[----:B------:R-:W-:-:S02]  /*16f0*/  IMAD.IADD R9, R9, 0x1, R20 ;  /* 0x0000000109097824 */ /* 0x000fc400078e0214 */
[----:B------:R-:W-:Y:S01]  /*1700*/  IMAD.IADD R3, R11, 0x1, R13 ;  /* 0x000000010b037824 */ /* 0x000fe200078e020d */
[----:B------:R-:W-:Y:S01]  /*1710*/  UMOV UR4, 0x5 ;  /* 0x0000000500047882 */ /* 0x000fe20000000000 */
[----:B------:R-:W-:Y:S02]  /*1720*/  IMAD R15, R33, c[0x0][0x210], RZ ;  /* 0x00008400210f7a24 */ /* 0x000fe400078e02ff */
[----:B------:R-:W-:Y:S02]  /*1730*/  IMAD R24, R0, UR12, R10 ;  /* 0x0000000c00187c24 */ /* 0x000fe4000f8e020a */
[----:B------:R-:W-:Y:S02]  /*1740*/  IMAD R11, R22, c[0x0][0x188], RZ ;  /* 0x00006200160b7a24 */ /* 0x000fe400078e02ff */
[----:B------:R-:W-:Y:S02]  /*1750*/  IMAD R0, R0, c[0x0][0x178], RZ ;  /* 0x00005e0000007a24 */ /* 0x000fe400078e02ff */
[----:B------:R-:W-:-:S02]  /*1760*/  IMAD R10, R78, c[0x0][0x214], R15 ;  /* 0x000085004e0a7a24 */ /* 0x000fc400078e020f */
[----:B------:R-:W-:-:S04]  /*1770*/  IMAD.WIDE.U32 R8, R78, c[0x0][0x210], R8 ;  /* 0x000084004e087a25 */ /* 0x000fc800078e0008 */
[----:B------:R-:W-:-:S04]  /*1780*/  IMAD.WIDE.U32 R12, R234, c[0x0][0x178], RZ ;  /* 0x00005e00ea0c7a25 */ /* 0x000fc800078e00ff */
[C---:B------:R-:W-:Y:S02]  /*1790*/  IMAD R15, R27.reuse, c[0x0][0x18c], R11 ;  /* 0x000063001b0f7a24 */ /* 0x040fe400078e020b */
[----:B------:R-:W-:Y:S02]  /*17a0*/  IMAD R0, R234, c[0x0][0x17c], R0 ;  /* 0x00005f00ea007a24 */ /* 0x000fe400078e0200 */
[----:B------:R-:W-:-:S04]  /*17b0*/  IMAD.WIDE.U32 R20, R27, c[0x0][0x188], R2 ;  /* 0x000062001b147a25 */ /* 0x000fc800078e0002 */
[----:B------:R-:W-:Y:S01]  /*17c0*/  IMAD.WIDE R2, R76, 0x60, R18 ;  /* 0x000000604c027825 */ /* 0x000fe200078e0212 */
[----:B------:R1:W-:Y:S03]  /*17d0*/  STL.64 [R1+0x8], R20 ;  /* 0x0000081401007387 */ /* 0x0003e60000100a00 */
[----:B------:R-:W-:Y:S02]  /*17e0*/  IMAD.IADD R11, R9, 0x1, R10 ;  /* 0x00000001090b7824 */ /* 0x000fe400078e020a */
[----:B------:R-:W-:Y:S01]  /*17f0*/  IMAD.IADD R9, R13, 0x1, R0 ;  /* 0x000000010d097824 */ /* 0x000fe200078e0200 */
[----:B------:R-:W-:Y:S01]  /*1800*/  LEA R0, P0, R12, R20, 0x6 ;  /* 0x000000140c007211 */ /* 0x000fe200078030ff */
[----:B------:R-:W-:Y:S02]  /*1810*/  IMAD.IADD R252, R21, 0x1, R15 ;  /* 0x0000000115fc7824 */ /* 0x000fe400078e020f */
[----:B------:R-:W-:-:S02]  /*1820*/  IMAD R15, R3, c[0x0][0x1d8], RZ ;  /* 0x00007600030f7a24 */ /* 0x000fc400078e02ff */
[----:B------:R-:W-:Y:S01]  /*1830*/  IMAD R13, R3, c[0x0][0x1a8], RZ ;  /* 0x00006a00030d7a24 */ /* 0x000fe200078e02ff */
[----:B------:R-:W-:Y:S01]  /*1840*/  LEA.HI.X R12, R12, R252, R9, 0x6, P0 ;  /* 0x000000fc0c0c7211 */ /* 0x000fe200000f3409 */
[----:B------:R-:W-:Y:S01]  /*1850*/  IMAD.MOV.U32 R10, RZ, RZ, R8 ;  /* 0x000000ffff0a7224 */ /* 0x000fe200078e0008 */
[----:B------:R-:W-:Y:S01]  /*1860*/  LEA R16, P0, R0, c[0x0][0x160], 0x1 ;  /* 0x0000580000107a11 */ /* 0x000fe200078008ff */
[C---:B------:R-:W-:Y:S02]  /*1870*/  IMAD R3, R2.reuse, c[0x0][0x1dc], R15 ;  /* 0x0000770002037a24 */ /* 0x040fe400078e020f */
[----:B------:R-:W-:Y:S01]  /*1880*/  IMAD.WIDE.U32 R8, R2, c[0x0][0x1d8], R6 ;  /* 0x0000760002087a25 */ /* 0x000fe200078e0006 */
[----:B------:R-:W-:-:S03]  /*1890*/  LEA.HI.X R17, R0, c[0x0][0x164], R12, 0x1, P0 ;  /* 0x0000590000117a11 */ /* 0x000fc600000f0c0c */
[C---:B------:R-:W-:Y:S02]  /*18a0*/  IMAD R13, R2.reuse, c[0x0][0x1ac], R13 ;  /* 0x00006b00020d7a24 */ /* 0x040fe400078e020d */
[----:B------:R-:W-:Y:S01]  /*18b0*/  IMAD.WIDE.U32 R6, R2, c[0x0][0x1a8], R4 ;  /* 0x00006a0002067a25 */ /* 0x000fe200078e0004 */
[----:B------:R-:W-:-:S03]  /*18c0*/  LEA R4, P2, R8, c[0x0][0x1c0], 0x1 ;  /* 0x0000700008047a11 */ /* 0x000fc600078408ff */
[----:B------:R-:W-:Y:S01]  /*18d0*/  IMAD.IADD R3, R9, 0x1, R3 ;  /* 0x0000000109037824 */ /* 0x000fe200078e0203 */
[----:B------:R-:W-:Y:S01]  /*18e0*/  LEA R2, P1, R6, c[0x0][0x190], 0x1 ;  /* 0x0000640006027a11 */ /* 0x000fe200078208ff */
[----:B------:R-:W-:Y:S02]  /*18f0*/  IMAD.IADD R7, R7, 0x1, R13 ;  /* 0x0000000107077824 */ /* 0x000fe400078e020d */
[----:B------:R-:W-:Y:S01]  /*1900*/  IMAD R0, R22, c[0x0][0x218], RZ ;  /* 0x0000860016007a24 */ /* 0x000fe200078e02ff */
[----:B------:R-:W-:Y:S01]  /*1910*/  LEA.HI.X R5, R8, c[0x0][0x1c4], R3, 0x1, P2 ;  /* 0x0000710008057a11 */ /* 0x000fe200010f0c03 */
[----:B------:R-:W-:Y:S01]  /*1920*/  IMAD.MOV.U32 R12, RZ, RZ, c[0x0][0x178] ;  /* 0x00005e00ff0c7624 */ /* 0x000fe200078e00ff */
[----:B------:R-:W-:Y:S01]  /*1930*/  LEA.HI.X R3, R6, c[0x0][0x194], R7, 0x1, P1 ;  /* 0x0000650006037a11 */ /* 0x000fe200008f0c07 */
[----:B------:R-:W-:Y:S01]  /*1940*/  IMAD.IADD R9, R247, 0x1, -R37 ;  /* 0x00000001f7097824 */ /* 0x000fe200078e0a25 */
[----:B------:R-:W-:Y:S01]  /*1950*/  ISETP.GE.AND P2, PT, R32, c[0x0][0x1cc], PT ;  /* 0x0000730020007a0c */ /* 0x000fe20003f46270 */
[C---:B------:R-:W-:Y:S01]  /*1960*/  IMAD R6, R27.reuse, c[0x0][0x21c], R0 ;  /* 0x000087001b067a24 */ /* 0x040fe200078e0200 */
[----:B-1----:R-:W-:Y:S01]  /*1970*/  LEA R20, P0, R12, R16, 0x6 ;  /* 0x000000100c147211 */ /* 0x002fe200078030ff */
[----:B------:R-:W-:-:S04]  /*1980*/  IMAD.WIDE.U32 R18, R27, c[0x0][0x218], R10 ;  /* 0x000086001b127a25 */ /* 0x000fc800078e000a */
[----:B------:R-:W-:Y:S01]  /*1990*/  IMAD.MOV.U32 R15, RZ, RZ, c[0x0][0x17c] ;  /* 0x00005f00ff0f7624 */ /* 0x000fe200078e00ff */
[----:B------:R1:W-:Y:S01]  /*19a0*/  STL.64 [R1], R18 ;  /* 0x0000001201007387 */ /* 0x0003e20000100a00 */
[----:B------:R-:W-:Y:S02]  /*19b0*/  IMAD R0, R76, -0x60, R9 ;  /* 0xffffffa04c007824 */ /* 0x000fe400078e0209 */
[----:B------:R-:W-:Y:S01]  /*19c0*/  IMAD.IADD R251, R19, 0x1, R6 ;  /* 0x0000000113fb7824 */ /* 0x000fe200078e0206 */
[----:B------:R-:W-:Y:S01]  /*19d0*/  LEA.HI.X R21, R12, R17, R15, 0x6, P0 ;  /* 0x000000110c157211 */ /* 0x000fe200000f340f */
[----:B------:R-:W-:Y:S01]  /*19e0*/  IMAD.MOV.U32 R250, RZ, RZ, R18 ;  /* 0x000000fffffa7224 */ /* 0x000fe200078e0012 */
[----:B------:R-:W-:Y:S01]  /*19f0*/  ISETP.LT.OR P4, PT, R0, 0x1, P5 ;  /* 0x000000010000780c */ /* 0x000fe20002f81670 */
[----:B------:R-:W-:Y:S01]  /*1a00*/  IMAD.SHL.U32 R243, R243, 0x2, RZ ;  /* 0x00000002f3f37824 */ /* 0x000fe200078e00ff */
[----:B------:R-:W-:Y:S01]  /*1a10*/  IADD3 R6, P0, R4, UR9, RZ ;  /* 0x0000000904067c10 */ /* 0x000fe2000ff1e0ff */
[----:B------:R-:W-:Y:S01]  /*1a20*/  IMAD.WIDE.U32 R8, R234, UR12, R250 ;  /* 0x0000000cea087c25 */ /* 0x000fe2000f8e00fa */
[C---:B------:R-:W-:Y:S01]  /*1a30*/  ISETP.LT.OR P3, PT, R0.reuse, 0x1, P2 ;  /* 0x000000010000780c */ /* 0x040fe20001761670 */
[----:B------:R-:W-:Y:S01]  /*1a40*/  USHF.L.U32 UR12, UR6, 0x5, URZ ;  /* 0x00000005060c7899 */ /* 0x000fe2000800063f */
[----:B------:R-:W-:Y:S01]  /*1a50*/  ISETP.LT.OR P1, PT, R0, 0x21, P5 ;  /* 0x000000210000780c */ /* 0x000fe20002f21670 */
[----:B------:R-:W-:Y:S01]  /*1a60*/  IMAD.IADD R9, R9, 0x1, R24 ;  /* 0x0000000109097824 */ /* 0x000fe200078e0218 */
[----:B------:R-:W-:Y:S01]  /*1a70*/  IADD3.X R7, R5, UR13, RZ, P0, !PT ;  /* 0x0000000d05077c10 */ /* 0x000fe200087fe4ff */
[----:B------:R-:W-:Y:S01]  /*1a80*/  USHF.L.U64.HI UR6, UR6, UR4, UR7 ;  /* 0x0000000406067299 */ /* 0x000fe20008010207 */
[C---:B------:R-:W-:Y:S01]  /*1a90*/  LEA R12, P0, R8.reuse, c[0x0][0x1f0], 0x1 ;  /* 0x00007c00080c7a11 */ /* 0x040fe200078008ff */
[----:B------:R-:W-:Y:S01]  /*1aa0*/  IMAD.U32 R11, RZ, RZ, UR9 ;  /* 0x00000009ff0b7e24 */ /* 0x000fe2000f8e00ff */
[----:B------:R-:W-:Y:S01]  /*1ab0*/  ULDC.64 UR4, c[0x0][0x1a8] ;  /* 0x00006a0000047ab9 */ /* 0x000fe20000000a00 */
[----:B------:R-:W-:Y:S01]  /*1ac0*/  @!PT LDS RZ, [RZ] ;  /* 0x00000000fffff984 */ /* 0x000fe20000000800 */
[----:B------:R-:W-:Y:S01]  /*1ad0*/  @!PT LDS RZ, [RZ] ;  /* 0x00000000fffff984 */ /* 0x000fe20000000800 */
[----:B------:R-:W-:Y:S01]  /*1ae0*/  @!PT LDS RZ, [RZ] ;  /* 0x00000000fffff984 */ /* 0x000fe20000000800 */
[----:B------:R2:W-:Y:S01]  /*1af0*/  LDGSTS.E.BYPASS.LTC128B.128 [R243+0x6080], [R4.64], !P4 ;  /* 0x0608000004f37fae */ /* 0x0005e2000e101d4a */
[----:B------:R-:W-:Y:S01]  /*1b00*/  LEA.HI.X R13, R8, c[0x0][0x1f4], R9, 0x1, P0 ;  /* 0x00007d00080d7a11 */ /* 0x000fe200000f0c09 */
[----:B------:R-:W-:Y:S01]  /*1b10*/  IMAD.U32 R8, RZ, RZ, UR12 ;  /* 0x0000000cff087e24 */ /* 0x000fe2000f8e00ff */
[----:B------:R-:W-:Y:S01]  /*1b20*/  USHF.L.U32 UR7, UR4, 0x6, URZ ;  /* 0x0000000604077899 */ /* 0x000fe2000800063f */
[----:B------:R2:W-:Y:S01]  /*1b30*/  LDGSTS.E.BYPASS.LTC128B.128 [R243+0x9080], [R4.64+0x80], !P3 ;  /* 0x0908008004f37fae */ /* 0x0005e2000d901d4a */
[----:B------:R-:W-:Y:S01]  /*1b40*/  IMAD.U32 R10, RZ, RZ, UR12 ;  /* 0x0000000cff0a7e24 */ /* 0x000fe2000f8e00ff */
[----:B------:R-:W-:Y:S01]  /*1b50*/  ISETP.LT.OR P3, PT, R0, 0x21, P2 ;  /* 0x000000210000780c */ /* 0x000fe20001761670 */
[----:B------:R-:W-:Y:S01]  /*1b60*/  IMAD.U32 R9, RZ, RZ, UR6 ;  /* 0x00000006ff097e24 */ /* 0x000fe2000f8e00ff */
[----:B------:R3:W-:Y:S01]  /*1b70*/  LDGSTS.E.BYPASS.LTC128B.128 [R243+0x7080], [R6.64], !P1 ;  /* 0x0708000006f37fae */ /* 0x0007e2000c901d4a */
[----:B------:R-:W-:Y:S01]  /*1b80*/  LEA R28, P4, R8, R12, 0x1 ;  /* 0x0000000c081c7211 */ /* 0x000fe200078808ff */
[----:B------:R-:W-:Y:S01]  /*1b90*/  USHF.L.U64.HI UR5, UR4, UR8, UR5 ;  /* 0x0000000804057299 */ /* 0x000fe20008010205 */
[----:B------:R-:W-:Y:S01]  /*1ba0*/  IMAD.SHL.U32 R24, R234, 0x40, RZ ;  /* 0x00000040ea187824 */ /* 0x000fe200078e00ff */
[----:B------:R-:W-:Y:S01]  /*1bb0*/  LEA.HI R15, R36, R77, RZ, 0x5 ;  /* 0x0000004d240f7211 */ /* 0x000fe200078f28ff */
[----:B------:R-:W-:Y:S01]  /*1bc0*/  IMAD R247, R76, -0x60, R247 ;  /* 0xffffffa04cf77824 */ /* 0x000fe200078e02f7 */
[----:B------:R-:W-:Y:S01]  /*1bd0*/  LEA.HI.X R29, R10, R13, R9, 0x1, P4 ;  /* 0x0000000d0a1d7211 */ /* 0x000fe200020f0c09 */
[----:B------:R-:W-:Y:S01]  /*1be0*/  UMOV UR8, 0x1 ;  /* 0x0000000100087882 */ /* 0x000fe20000000000 */
[----:B------:R-:W-:-:S02]  /*1bf0*/  ISETP.LT.OR P4, PT, R0, 0x41, P5 ;  /* 0x000000410000780c */ /* 0x000fc40002f81670 */
[----:B------:R-:W-:Y:S02]  /*1c00*/  ISETP.GE.AND P5, PT, R14, c[0x0][0x19c], PT ;  /* 0x000067000e007a0c */ /* 0x000fe40003fa6270 */
[----:B------:R-:W-:Y:S02]  /*1c10*/  SHF.R.S32.HI R10, RZ, 0x1f, R77 ;  /* 0x0000001fff0a7819 */ /* 0x000fe4000001144d */
[----:B--2---:R-:W-:-:S04]  /*1c20*/  IADD3 R4, P1, P0, R11, 0x80, R4 ;  /* 0x000000800b047810 */ /* 0x004fc8000783e004 */
[----:B------:R-:W-:Y:S02]  /*1c30*/  IADD3.X R5, RZ, UR13, R5, P1, P0 ;  /* 0x0000000dff057c10 */ /* 0x000fe40008fe0405 */
[----:B------:R-:W-:Y:S02]  /*1c40*/  ISETP.LT.OR P1, PT, R0, 0x41, P2 ;  /* 0x000000410000780c */ /* 0x000fe40001721670 */
[----:B---3--:R-:W-:Y:S01]  /*1c50*/  IADD3 R6, P0, R6, UR9, RZ ;  /* 0x0000000906067c10 */ /* 0x008fe2000ff1e0ff */
        /* <DEDUP_REMOVED lines=17> */
[----:B--2---:R-:W-:Y:S02]  /*1d70*/  IADD3 R4, P4, R2, UR7, RZ ;  /* 0x0000000702047c10 */ /* 0x004fe4000ff9e0ff */
[----:B------:R-:W-:-:S02]  /*1d80*/  SHF.R.U32.HI R0, RZ, 0x3, R0 ;  /* 0x00000003ff007819 */ /* 0x000fc40000011600 */
[----:B------:R-:W-:Y:S02]  /*1d90*/  IADD3.X R5, R3, UR5, RZ, P4, !PT ;  /* 0x0000000503057c10 */ /* 0x000fe4000a7fe4ff */
[----:B------:R-:W-:-:S03]  /*1da0*/  ISETP.GE.AND P4, PT, R14, c[0x0][0x16c], PT ;  /* 0x00005b000e007a0c */ /* 0x000fc60003f86270 */
[----:B------:R2:W-:Y:S01]  /*1db0*/  LDGSTS.E.BYPASS.LTC128B.128 [R243+0x1080], [R4.64], !P1 ;  /* 0x0108000004f37fae */ /* 0x0005e2000c901d4a */
[----:B---3--:R-:W-:-:S05]  /*1dc0*/  IMAD.U32 R6, RZ, RZ, UR7 ;  /* 0x00000007ff067e24 */ /* 0x008fca000f8e00ff */
[----:B------:R-:W-:-:S04]  /*1dd0*/  IADD3 R6, P3, P0, R6, 0x80, R2 ;  /* 0x0000008006067810 */ /* 0x000fc8000787e002 */
[----:B------:R-:W-:Y:S02]  /*1de0*/  IADD3.X R7, RZ, UR5, R3, P3, P0 ;  /* 0x00000005ff077c10 */ /* 0x000fe40009fe0403 */
[----:B------:R-:W-:Y:S01]  /*1df0*/  ISETP.GE.AND P3, PT, R32, c[0x0][0x16c], PT ;  /* 0x00005b0020007a0c */ /* 0x000fe20003f66270 */
[----:B----4-:R-:W-:Y:S01]  /*1e00*/  IMAD.SHL.U32 R2, R26, 0x80, RZ ;  /* 0x000000801a027824 */ /* 0x010fe200078e00ff */
[----:B------:R-:W-:Y:S01]  /*1e10*/  SEL R3, RZ, 0x1, P4 ;  /* 0x00000001ff037807 */ /* 0x000fe20002000000 */
[----:B------:R3:W-:Y:S01]  /*1e20*/  LDGSTS.E.BYPASS.LTC128B.128 [R243+0x4080], [R6.64], !P6 ;  /* 0x0408000006f37fae */ /* 0x0007e2000f101d4a */
[----:B------:R-:W-:Y:S02]  /*1e30*/  SEL R8, RZ, 0x2, P3 ;  /* 0x00000002ff087807 */ /* 0x000fe40001800000 */
[-C--:B-1----:R-:W-:Y:S02]  /*1e40*/  IADD3 R18, P1, R2, R77.reuse, RZ ;  /* 0x0000004d02127210 */ /* 0x082fe40007f3e0ff */
[----:B------:R-:W-:-:S02]  /*1e50*/  LEA.HI R26, R36, R77, RZ, 0x2 ;  /* 0x0000004d241a7211 */ /* 0x000fc400078f10ff */
[----:B------:R-:W-:Y:S02]  /*1e60*/  LEA.HI.X.SX32 R19, R2, R10, 0x1, P1 ;  /* 0x0000000a02137211 */ /* 0x000fe400008f0eff */
[----:B------:R-:W-:Y:S01]  /*1e70*/  LOP3.LUT R2, R34, R9, R0, 0xf6, !PT ;  /* 0x0000000922027212 */ /* 0x000fe200078ef600 */
[----:B------:R-:W-:Y:S01]  /*1e80*/  IMAD.IADD R0, R8, 0x1, R3 ;  /* 0x0000000108007824 */ /* 0x000fe200078e0203 */
[----:B--2---:R-:W-:Y:S02]  /*1e90*/  IADD3 R4, P0, R4, UR7, RZ ;  /* 0x0000000704047c10 */ /* 0x004fe4000ff1e0ff */
[----:B------:R-:W-:Y:S01]  /*1ea0*/  SHF.R.S32.HI R9, RZ, 0x2, R26 ;  /* 0x00000002ff097819 */ /* 0x000fe2000001141a */
[----:B------:R-:W-:Y:S01]  /*1eb0*/  IMAD.SHL.U32 R218, R2, 0x2, RZ ;  /* 0x0000000202da7824 */ /* 0x000fe200078e00ff */
[----:B------:R-:W-:Y:S01]  /*1ec0*/  IADD3.X R5, R5, UR5, RZ, P0, !PT ;  /* 0x0000000505057c10 */ /* 0x000fe200087fe4ff */
[----:B------:R-:W-:Y:S01]  /*1ed0*/  ULDC.64 UR4, c[0x0][0x178] ;  /* 0x00005e0000047ab9 */ /* 0x000fe20000000a00 */
[C---:B------:R-:W-:Y:S01]  /*1ee0*/  LOP3.LUT P1, RZ, R0.reuse, 0x1, RZ, 0xc0, !PT ;  /* 0x0000000100ff7812 */ /* 0x040fe2000782c0ff */
[----:B------:R-:W-:Y:S01]  /*1ef0*/  USHF.L.U64.HI UR5, UR4, 0x5, UR5 ;  /* 0x0000000504057899 */ /* 0x000fe20008010205 */
[----:B------:R-:W-:Y:S01]  /*1f00*/  LOP3.LUT P6, RZ, R0, 0x2, RZ, 0xc0, !PT ;  /* 0x0000000200ff7812 */ /* 0x000fe200078cc0ff */
[----:B------:R1:W-:Y:S01]  /*1f10*/  LDGSTS.E.BYPASS.LTC128B.128 [R243+0x2080], [R4.64], !P5 ;  /* 0x0208000004f37fae */ /* 0x0003e2000e901d4a */
[----:B------:R-:W-:Y:S01]  /*1f20*/  IMAD R0, R33, c[0x0][0x270], RZ ;  /* 0x00009c0021007a24 */ /* 0x000fe200078e02ff */
[C---:B------:R-:W-:Y:S01]  /*1f30*/  LOP3.LUT P0, RZ, R25.reuse, 0x4, RZ, 0xc0, !PT ;  /* 0x0000000419ff7812 */ /* 0x040fe2000780c0ff */
[----:B------:R-:W-:Y:S01]  /*1f40*/  USHF.L.U32 UR4, UR4, 0x5, URZ ;  /* 0x0000000504047899 */ /* 0x000fe2000800063f */
[----:B------:R1:W-:Y:S01]  /*1f50*/  LDGSTS.E.BYPASS.LTC128B.128 [R243+0x5080], [R4.64+0x80], !P2 ;  /* 0x0508008004f37fae */ /* 0x0003e2000d101d4a */
[----:B------:R-:W-:Y:S01]  /*1f60*/  LOP3.LUT P2, RZ, R25, 0x2, RZ, 0xc0, !PT ;  /* 0x0000000219ff7812 */ /* 0x000fe2000784c0ff */
[----:B---3--:R-:W-:-:S02]  /*1f70*/  IMAD R6, R78, c[0x0][0x274], R0 ;  /* 0x00009d004e067a24 */ /* 0x008fc400078e0200 */
[----:B------:R-:W0:Y:S01]  /*1f80*/  LDGDEPBAR ;  /* 0x00000000000079af */ /* 0x000e220000000000 */
[----:B------:R-:W-:Y:S02]  /*1f90*/  SHF.R.S32.HI R0, RZ, 0x1f, R26 ;  /* 0x0000001fff007819 */ /* 0x000fe4000001141a */
[----:B------:R-:W-:Y:S02]  /*1fa0*/  SEL R222, R222, 0xffffffc0, !P0 ;  /* 0xffffffc0dede7807 */ /* 0x000fe40004000000 */
[----:B------:R-:W-:Y:S02]  /*1fb0*/  LEA.HI R7, R0, R9, RZ, 0x3 ;  /* 0x0000000900077211 */ /* 0x000fe400078f18ff */
[----:B------:R-:W-:Y:S01]  /*1fc0*/  IADD3 R3, -R37, R245, -R24 ;  /* 0x000000f525037210 */ /* 0x000fe20007ffe918 */
[----:B------:R-:W-:Y:S01]  /*1fd0*/  IMAD.IADD R219, R218, 0x1, R222 ;  /* 0x00000001dadb7824 */ /* 0x000fe200078e02de */
[----:B------:R-:W-:Y:S02]  /*1fe0*/  SHF.R.S32.HI R8, RZ, 0x5, R15 ;  /* 0x00000005ff087819 */ /* 0x000fe4000001140f */
[----:B------:R-:W-:-:S02]  /*1ff0*/  ISETP.LT.OR P0, PT, R3, 0x1, !P1 ;  /* 0x000000010300780c */ /* 0x000fc40004f01670 */
[----:B------:R-:W-:Y:S02]  /*2000*/  ISETP.LT.OR P1, PT, R3, 0x21, !P1 ;  /* 0x000000210300780c */ /* 0x000fe40004f21670 */
[----:B------:R-:W-:Y:S02]  /*2010*/  LEA.HI R10, R15, R8, RZ, 0x1 ;  /* 0x000000080f0a7211 */ /* 0x000fe400078f08ff */
[----:B------:R-:W-:Y:S02]  /*2020*/  LOP3.LUT R7, R7, 0xfffffff8, RZ, 0xc0, !PT ;  /* 0xfffffff807077812 */ /* 0x000fe400078ec0ff */
[----:B------:R-:W-:Y:S02]  /*2030*/  LOP3.LUT R10, R10, 0xfffffffe, RZ, 0xc0, !PT ;  /* 0xfffffffe0a0a7812 */ /* 0x000fe400078ec0ff */
[----:B------:R-:W-:Y:S01]  /*2040*/  ISETP.GE.AND P5, PT, R14, c[0x0][0x1fc], PT ;  /* 0x00007f000e007a0c */ /* 0x000fe20003fa6270 */
[----:B------:R-:W-:Y:S01]  /*2050*/  IMAD.IADD R7, R9, 0x1, -R7 ;  /* 0x0000000109077824 */ /* 0x000fe200078e0a07 */
[----:B------:R-:W-:-:S04]  /*2060*/  DEPBAR.LE SB0, 0x1 ;  /* 0x000080400000791a */ /* 0x000fc80000000000 */
[----:B------:R-:W-:Y:S01]  /*2070*/  BAR.SYNC.DEFER_BLOCKING 0x0 ;  /* 0x0000000000007b1d */ /* 0x000fe20000010000 */
[----:B-1----:R-:W-:Y:S01]  /*2080*/  IMAD.MOV.U32 R4, RZ, RZ, 0x20 ;  /* 0x00000020ff047424 */ /* 0x002fe200078e00ff */
[----:B------:R-:W-:Y:S01]  /*2090*/  SEL R248, RZ, 0x1, P5 ;  /* 0x00000001fff87807 */ /* 0x000fe20002800000 */
[----:B------:R-:W-:Y:S02]  /*20a0*/  IMAD.IADD R10, R8, 0x1, -R10 ;  /* 0x00000001080a7824 */ /* 0x000fe400078e0a0a */
[----:B------:R-:W-:Y:S01]  /*20b0*/  IMAD R8, R33, c[0x0][0x288], RZ ;  /* 0x0000a20021087a24 */ /* 0x000fe200078e02ff */
[----:B------:R-:W-:Y:S01]  /*20c0*/  SEL R0, R4, 0xffffffe0, !P2 ;  /* 0xffffffe004007807 */ /* 0x000fe20005000000 */
[----:B------:R-:W-:Y:S01]  /*20d0*/  IMAD.WIDE.U32 R4, R78, c[0x0][0x270], R30 ;  /* 0x00009c004e047a25 */ /* 0x000fe200078e001e */
[C---:B------:R-:W-:Y:S02]  /*20e0*/  ISETP.LT.OR P2, PT, R3.reuse, 0x1, !P6 ;  /* 0x000000010300780c */ /* 0x040fe40007741670 */
[----:B------:R-:W-:Y:S01]  /*20f0*/  ISETP.LT.OR P6, PT, R3, 0x21, !P6 ;  /* 0x000000210300780c */ /* 0x000fe200077c1670 */
[----:B------:R-:W-:-:S02]  /*2100*/  IMAD.IADD R220, R218, 0x1, R0 ;  /* 0x00000001dadc7824 */ /* 0x000fc400078e0200 */
[----:B------:R-:W-:Y:S02]  /*2110*/  IMAD.IADD R0, R0, 0x1, R219 ;  /* 0x0000000100007824 */ /* 0x000fe400078e02db */
[----:B------:R-:W-:Y:S02]  /*2120*/  IMAD.IADD R5, R5, 0x1, R6 ;  /* 0x0000000105057824 */ /* 0x000fe400078e0206 */
[----:B------:R-:W-:Y:S01]  /*2130*/  IMAD R6, R33, c[0x0][0x238], RZ ;  /* 0x00008e0021067a24 */ /* 0x000fe200078e02ff */
[----:B------:R-:W-:Y:S01]  /*2140*/  SHF.R.S32.HI R33, RZ, 0x1f, R24 ;  /* 0x0000001fff217819 */ /* 0x000fe20000011418 */
[----:B------:R-:W-:-:S04]  /*2150*/  IMAD.WIDE.U32 R38, R27, c[0x0][0x278], R4 ;  /* 0x00009e001b267a25 */ /* 0x000fc800078e0004 */
[C---:B------:R-:W-:Y:S01]  /*2160*/  IMAD R8, R78.reuse, c[0x0][0x28c], R8 ;  /* 0x0000a3004e087a24 */ /* 0x040fe200078e0208 */
[----:B------:R-:W1:Y:S01]  /*2170*/  LDSM.16.M88.2 R170, [R0+0x6080] ;  /* 0x0060800000aa783b */ /* 0x000e620000000100 */
[----:B------:R-:W-:-:S03]  /*2180*/  IMAD.WIDE.U32 R4, R78, c[0x0][0x288], R30 ;  /* 0x0000a2004e047a25 */ /* 0x000fc600078e001e */
[----:B------:R-:W2:Y:S01]  /*2190*/  LDSM.16.M88.2 R172, [R0+0x7080] ;  /* 0x0070800000ac783b */ /* 0x000ea20000000100 */
[----:B------:R-:W-:Y:S02]  /*21a0*/  IMAD.IADD R5, R5, 0x1, R8 ;  /* 0x0000000105057824 */ /* 0x000fe400078e0208 */
[C---:B------:R-:W-:Y:S01]  /*21b0*/  IMAD R6, R78.reuse, c[0x0][0x23c], R6 ;  /* 0x00008f004e067a24 */ /* 0x040fe200078e0206 */
[----:B------:R-:W3:Y:S01]  /*21c0*/  LDSM.16.M88.2 R174, [R0+0x8080] ;  /* 0x0080800000ae783b */ /* 0x000ee20000000100 */
[----:B------:R-:W-:-:S03]  /*21d0*/  IMAD.WIDE.U32 R2, R78, c[0x0][0x238], R18 ;  /* 0x00008e004e027a25 */ /* 0x000fc600078e0012 */
[----:B------:R-:W4:Y:S01]  /*21e0*/  LDSM.16.M88.2 R194, [R0+0x9080] ;  /* 0x0090800000c2783b */ /* 0x000f220000000100 */
[----:B------:R-:W-:Y:S02]  /*21f0*/  IMAD.IADD R3, R3, 0x1, R6 ;  /* 0x0000000103037824 */ /* 0x000fe400078e0206 */
[C---:B------:R-:W-:Y:S01]  /*2200*/  IMAD.WIDE.U32 R30, R27.reuse, c[0x0][0x290], R4 ;  /* 0x0000a4001b1e7a25 */ /* 0x040fe200078e0004 */
[----:B------:R-:W1:Y:S03]  /*2210*/  LDSM.16.M88.2 R196, [R0+0xa080] ;  /* 0x00a0800000c4783b */ /* 0x000e660000000100 */
[----:B------:R-:W-:Y:S01]  /*2220*/  IMAD.WIDE.U32 R18, R27, c[0x0][0x240], R2 ;  /* 0x000090001b127a25 */ /* 0x000fe200078e0002 */
[----:B------:R5:W1:Y:S03]  /*2230*/  LDSM.16.M88.2 R198, [R0+0xb080] ;  /* 0x00b0800000c6783b */ /* 0x000a660000000100 */
[----:B------:R-:W-:Y:S01]  /*2240*/  IMAD.SHL.U32 R221, R10, 0x200, RZ ;  /* 0x000002000add7824 */ /* 0x000fe200078e00ff */
[----:B------:R-:W1:Y:S01]  /*2250*/  LDSM.16.M88.2 R148, [R218+0x6080] ;  /* 0x00608000da94783b */ /* 0x000e620000000100 */
[----:B------:R-:W-:-:S03]  /*2260*/  IMAD.IADD R222, R222, 0x1, R220 ;  /* 0x00000001dede7824 */ /* 0x000fc600078e02dc */
        /* <DEDUP_REMOVED lines=21> */
[----:B------:R5:W-:Y:S04]  /*23c0*/  STL.64 [R1+0x20], R38 ;  /* 0x0000202601007387 */ /* 0x000be80000100a00 */
[----:B------:R1:W-:Y:S04]  /*23d0*/  STL [R1+0x38], R9 ;  /* 0x0000380901007387 */ /* 0x0003e80000100800 */
[----:B------:R-:W-:Y:S04]  /*23e0*/  STL.64 [R1+0x30], R18 ;  /* 0x0000301201007387 */ /* 0x000fe80000100a00 */
[----:B------:R1:W-:Y:S04]  /*23f0*/  STL.64 [R1+0x18], R30 ;  /* 0x0000181e01007387 */ /* 0x0003e80000100a00 */
        /* <DEDUP_REMOVED lines=10> */
[----:B------:R-:W-:Y:S01]  /*24a0*/  @!P2 IADD3 R0, P1, R24, R38, RZ ;  /* 0x000000261800a210 */ /* 0x000fe20007f3e0ff */
[----:B------:R-:W-:Y:S01]  /*24b0*/  @!P2 IMAD.SHL.U32 R4, R77, 0x10, RZ ;  /* 0x000000104d04a824 */ /* 0x000fe200078e00ff */
[----:B-----5:R-:W-:-:S03]  /*24c0*/  CS2R R38, SRZ ;  /* 0x0000000000267805 */ /* 0x020fc6000001ff00 */
[----:B-1----:R-:W-:Y:S01]  /*24d0*/  @!P2 IMAD.X R9, R33, 0x1, R9, P1 ;  /* 0x000000012109a824 */ /* 0x002fe200008e0609 */
[----:B------:R-:W-:-:S04]  /*24e0*/  @!P2 LEA R8, P1, R0, c[0x0][0x258], 0x2 ;  /* 0x000096000008aa11 */ /* 0x000fc800078210ff */
[----:B------:R-:W-:Y:S01]  /*24f0*/  @!P2 LEA.HI.X R9, R0, c[0x0][0x25c], R9, 0x2, P1 ;  /* 0x000097000009aa11 */ /* 0x000fe200008f1409 */
[----:B------:R-:W-:Y:S01]  /*2500*/  IMAD R0, R22, c[0x0][0x290], RZ ;  /* 0x0000a40016007a24 */ /* 0x000fe200078e02ff */
[----:B------:R-:W-:Y:S01]  /*2510*/  ISETP.GE.AND P1, PT, R32, c[0x0][0x1fc], PT ;  /* 0x00007f0020007a0c */ /* 0x000fe20003f26270 */
[----:B------:R-:W-:Y:S01]  /*2520*/  IMAD R22, R22, c[0x0][0x240], RZ ;  /* 0x0000900016167a24 */ /* 0x000fe200078e02ff */
[----:B--2---:R-:W-:Y:S01]  /*2530*/  LEA.HI R16, R36, R77, RZ, 0x4 ;  /* 0x0000004d24107211 */ /* 0x004fe200078f20ff */
[----:B------:R1:W-:Y:S01]  /*2540*/  @!P2 LDGSTS.E.BYPASS.LTC128B.128 [R4+0x12080], [R8.64] ;  /* 0x120800000804afae */ /* 0x0003e2000b901d4a */
[----:B------:R-:W-:Y:S01]  /*2550*/  SHF.R.S32.HI R17, RZ, 0x1f, R23 ;  /* 0x0000001fff117819 */ /* 0x000fe20000011417 */
[----:B------:R-:W-:Y:S01]  /*2560*/  IMAD R22, R27, c[0x0][0x244], R22 ;  /* 0x000091001b167a24 */ /* 0x000fe200078e0216 */
[----:B------:R-:W-:Y:S01]  /*2570*/  SHF.R.S32.HI R14, RZ, 0x4, R16 ;  /* 0x00000004ff0e7819 */ /* 0x000fe20000011410 */
[----:B------:R-:W0:Y:S03]  /*2580*/  LDGDEPBAR ;  /* 0x00000000000079af */ /* 0x000e260000000000 */
[----:B------:R-:W-:-:S04]  /*2590*/  LEA.HI R11, R16, R14, RZ, 0x1 ;  /* 0x0000000e100b7211 */ /* 0x000fc800078f08ff */
[----:B------:R-:W-:-:S05]  /*25a0*/  LOP3.LUT R11, R11, 0xfffffffe, RZ, 0xc0, !PT ;  /* 0xfffffffe0b0b7812 */ /* 0x000fca00078ec0ff */
[----:B------:R-:W-:Y:S01]  /*25b0*/  IMAD.IADD R6, R14, 0x1, -R11 ;  /* 0x000000010e067824 */ /* 0x000fe200078e0a0b */
[----:B------:R-:W-:Y:S01]  /*25c0*/  LOP3.LUT R11, R15, 0xffffffe0, RZ, 0xc0, !PT ;  /* 0xffffffe00f0b7812 */ /* 0x000fe200078ec0ff */
[----:B------:R-:W-:Y:S01]  /*25d0*/  IMAD R14, R27, c[0x0][0x294], R0 ;  /* 0x0000a5001b0e7a24 */ /* 0x000fe200078e0200 */
[----:B------:R-:W-:Y:S01]  /*25e0*/  LEA.HI R0, R17, R23, RZ, 0x2 ;  /* 0x0000001711007211 */ /* 0x000fe200078f10ff */
[----:B------:R-:W-:Y:S01]  /*25f0*/  IMAD.SHL.U32 R5, R6, 0x20, RZ ;  /* 0x0000002006057824 */ /* 0x000fe200078e00ff */
[----:B------:R-:W-:Y:S01]  /*2600*/  SEL R17, RZ, 0xffffffff, P1 ;  /* 0xffffffffff117807 */ /* 0x000fe20000800000 */
[----:B------:R-:W-:Y:S01]  /*2610*/  IMAD.IADD R2, R77, 0x1, -R11 ;  /* 0x000000014d027824 */ /* 0x000fe200078e0a0b */
[----:B------:R-:W-:Y:S01]  /*2620*/  LOP3.LUT R3, R0, 0x1ffffffc, RZ, 0xc0, !PT ;  /* 0x1ffffffc00037812 */ /* 0x000fe200078ec0ff */
[----:B------:R-:W-:Y:S01]  /*2630*/  IMAD.SHL.U32 R224, R6, 0x8, RZ ;  /* 0x0000000806e07824 */ /* 0x000fe200078e00ff */
[----:B------:R-:W-:Y:S01]  /*2640*/  IADD3 R0, -R24, R245, -R37 ;  /* 0x000000f518007210 */ /* 0x000fe20007ffe925 */
[----:B------:R-:W-:Y:S01]  /*2650*/  IMAD.IADD R14, R31, 0x1, R14 ;  /* 0x000000011f0e7824 */ /* 0x000fe200078e020e */
[----:B------:R-:W-:Y:S01]  /*2660*/  SHF.R.S32.HI R244, RZ, 0x1f, R2 ;  /* 0x0000001ffff47819 */ /* 0x000fe20000011402 */
[C---:B------:R-:W-:Y:S01]  /*2670*/  IMAD.IADD R11, R23.reuse, 0x1, -R3 ;  /* 0x00000001170b7824 */ /* 0x040fe200078e0a03 */
[----:B------:R-:W-:Y:S01]  /*2680*/  ISETP.LT.OR P5, PT, R0, 0x1, P0 ;  /* 0x000000010000780c */ /* 0x000fe200007a1670 */
[----:B------:R-:W-:Y:S01]  /*2690*/  IMAD.SHL.U32 R3, R23, 0x8, RZ ;  /* 0x0000000817037824 */ /* 0x000fe200078e00ff */
[----:B------:R-:W-:Y:S01]  /*26a0*/  LEA.HI R244, R244, R2, RZ, 0x2 ;  /* 0x00000002f4f47211 */ /* 0x000fe200078f10ff */
[C---:B-1----:R-:W-:Y:S01]  /*26b0*/  IMAD.SHL.U32 R8, R7.reuse, 0x20, RZ ;  /* 0x0000002007087824 */ /* 0x042fe200078e00ff */
[----:B------:R-:W-:Y:S01]  /*26c0*/  ISETP.LT.OR P0, PT, R0, 0x21, P0 ;  /* 0x000000210000780c */ /* 0x000fe20000701670 */
[----:B------:R-:W-:Y:S01]  /*26d0*/  IMAD.SHL.U32 R9, R7, 0x4, RZ ;  /* 0x0000000407097824 */ /* 0x000fe200078e00ff */
[----:B------:R-:W-:Y:S01]  /*26e0*/  LOP3.LUT R3, R3, 0x18, RZ, 0xc0, !PT ;  /* 0x0000001803037812 */ /* 0x000fe200078ec0ff */
[----:B------:R-:W-:Y:S01]  /*26f0*/  STL [R1+0x2c], R14 ;  /* 0x00002c0e01007387 */ /* 0x000fe20000100800 */
[----:B------:R-:W-:Y:S01]  /*2700*/  LOP3.LUT R4, R244, 0x7ffffffc, RZ, 0xc0, !PT ;  /* 0x7ffffffcf4047812 */ /* 0x000fe200078ec0ff */
[----:B------:R-:W-:Y:S01]  /*2710*/  CS2R R36, SRZ ;  /* 0x0000000000247805 */ /* 0x000fe2000001ff00 */
[----:B------:R-:W-:-:S02]  /*2720*/  LOP3.LUT P1, RZ, R7, 0x1, RZ, 0xc0, !PT ;  /* 0x0000000107ff7812 */ /* 0x000fc4000782c0ff */
[----:B------:R-:W-:Y:S01]  /*2730*/  LOP3.LUT R7, R3, 0xe0, R8, 0xf8, !PT ;  /* 0x000000e003077812 */ /* 0x000fe200078ef808 */
[----:B------:R1:W-:Y:S01]  /*2740*/  LDGSTS.E.BYPASS.LTC128B.128 [R243+0xe080], [R12.64], !P5 ;  /* 0x0e0800000cf37fae */ /* 0x0003e2000e901d4a */
[----:B------:R-:W-:Y:S01]  /*2750*/  ISETP.LT.OR P5, PT, R0, 0x1, P6 ;  /* 0x000000010000780c */ /* 0x000fe200037a1670 */
[----:B------:R-:W-:Y:S01]  /*2760*/  IMAD.IADD R8, R2, 0x1, -R4 ;  /* 0x0000000102087824 */ /* 0x000fe200078e0a04 */
[----:B------:R-:W-:Y:S01]  /*2770*/  ISETP.LT.OR P6, PT, R0, 0x21, P6 ;  /* 0x000000210000780c */ /* 0x000fe200037c1670 */
[----:B------:R-:W-:Y:S01]  /*2780*/  IMAD.SHL.U32 R0, R10, 0x10, RZ ;  /* 0x000000100a007824 */ /* 0x000fe200078e00ff */
[----:B------:R-:W-:Y:S01]  /*2790*/  LOP3.LUT R4, R16, 0xfffffff0, RZ, 0xc0, !PT ;  /* 0xfffffff010047812 */ /* 0x000fe200078ec0ff */
[----:B------:R-:W-:Y:S01]  /*27a0*/  IMAD R11, R11, 0x4, R8 ;  /* 0x000000040b0b7824 */ /* 0x000fe200078e0208 */
[----:B------:R-:W-:Y:S01]  /*27b0*/  LOP3.LUT R15, R3, 0x20, R5, 0xf8, !PT ;  /* 0x00000020030f7812 */ /* 0x000fe200078ef805 */
[----:B------:R-:W-:Y:S01]  /*27c0*/  IMAD.SHL.U32 R5, R25, 0x20, RZ ;  /* 0x0000002019057824 */ /* 0x000fe200078e00ff */
[----:B------:R-:W-:Y:S01]  /*27d0*/  LOP3.LUT R3, R0, 0x10, RZ, 0xc0, !PT ;  /* 0x0000001000037812 */ /* 0x000fe200078ec0ff */
[----:B------:R-:W-:Y:S01]  /*27e0*/  IMAD.SHL.U32 R249, R11, 0x2, RZ ;  /* 0x000000020bf97824 */ /* 0x000fe200078e00ff */
[----:B------:R-:W-:Y:S01]  /*27f0*/  LEA.HI.SX32 R244, R244, R0, 0x1e ;  /* 0x00000000f4f47211 */ /* 0x000fe200078ff2ff */
[----:B------:R-:W-:Y:S01]  /*2800*/  IMAD.IADD R0, R77, 0x1, -R4 ;  /* 0x000000014d007824 */ /* 0x000fe200078e0a04 */
[----:B------:R-:W-:Y:S01]  /*2810*/  LOP3.LUT R7, R7, 0x18, R9, 0x78, !PT ;  /* 0x0000001807077812 */ /* 0x000fe200078e7809 */
[----:B------:R1:W-:Y:S01]  /*2820*/  LDGSTS.E.BYPASS.LTC128B.128 [R243+0x10080], [R12.64+0x80], !P5 ;  /* 0x100800800cf37fae */ /* 0x0003e2000e901d4a */
[----:B------:R-:W-:Y:S01]  /*2830*/  LOP3.LUT R2, R26, 0x3ffffffc, RZ, 0xc0, !PT ;  /* 0x3ffffffc1a027812 */ /* 0x000fe200078ec0ff */
[----:B------:R-:W-:Y:S01]  /*2840*/  IMAD.SHL.U32 R8, R0, 0x4, RZ ;  /* 0x0000000400087824 */ /* 0x000fe200078e00ff */
[----:B------:R-:W-:Y:S01]  /*2850*/  LOP3.LUT R9, R3, 0xe0, R5, 0xf8, !PT ;  /* 0x000000e003097812 */ /* 0x000fe200078ef805 */
[----:B------:R-:W-:Y:S01]  /*2860*/  IMAD.SHL.U32 R3, R17, 0x2, RZ ;  /* 0x0000000211037824 */ /* 0x000fe200078e00ff */
[----:B------:R-:W-:Y:S01]  /*2870*/  SHF.R.S32.HI R4, RZ, 0x1f, R0 ;  /* 0x0000001fff047819 */ /* 0x000fe20000011400 */
[----:B------:R-:W-:Y:S01]  /*2880*/  IMAD.IADD R2, R77, 0x1, -R2 ;  /* 0x000000014d027824 */ /* 0x000fe200078e0a02 */
[----:B------:R2:W-:Y:S01]  /*2890*/  LDGSTS.E.BYPASS.LTC128B.128 [R243+0xf080], [R28.64], !P0 ;  /* 0x0f0800001cf37fae */ /* 0x0005e2000c101d4a */
[----:B------:R-:W-:Y:S01]  /*28a0*/  LOP3.LUT R224, R224, 0x8, RZ, 0xc0, !PT ;  /* 0x00000008e0e07812 */ /* 0x000fe200078ec0ff */
[----:B------:R-:W-:Y:S01]  /*28b0*/  IMAD.SHL.U32 R5, R6, 0x100, RZ ;  /* 0x0000010006057824 */ /* 0x000fe200078e00ff */
[----:B------:R-:W-:Y:S01]  /*28c0*/  LOP3.LUT R248, R3, 0x2, R248, 0xe2, !PT ;  /* 0x0000000203f87812 */ /* 0x000fe200078ee2f8 */
[----:B------:R-:W-:Y:S01]  /*28d0*/  IMAD R2, R2, 0x2, R221 ;  /* 0x0000000202027824 */ /* 0x000fe200078e02dd */
[----:B------:R-:W-:Y:S01]  /*28e0*/  LEA.HI R3, R4, R0, RZ, 0x3 ;  /* 0x0000000004037211 */ /* 0x000fe200078f18ff */
[----:B------:R2:W-:Y:S01]  /*28f0*/  LDGSTS.E.BYPASS.LTC128B.128 [R243+0x11080], [R28.64+0x80], !P6 ;  /* 0x110800801cf37fae */ /* 0x0005e2000f101d4a */
[----:B------:R-:W-:Y:S01]  /*2900*/  LOP3.LUT P5, RZ, R0, 0x4, RZ, 0xc0, !PT ;  /* 0x0000000400ff7812 */ /* 0x000fe200078ac0ff */
[----:B------:R-:W-:Y:S01]  /*2910*/  IMAD.IADD R235, R2, 0x1, R7 ;  /* 0x0000000102eb7824 */ /* 0x000fe200078e0207 */
[----:B------:R-:W-:Y:S01]  /*2920*/  LOP3.LUT R4, R3, 0xfffffff8, RZ, 0xc0, !PT ;  /* 0xfffffff803047812 */ /* 0x000fe200078ec0ff */
[----:B------:R-:W-:Y:S01]  /*2930*/  IMAD.SHL.U32 R7, R0, 0x20, RZ ;  /* 0x0000002000077824 */ /* 0x000fe200078e00ff */
[----:B------:R-:W-:Y:S01]  /*2940*/  IADD3 R2, P0, R24, R30, RZ ;  /* 0x0000001e18027210 */ /* 0x000fe20007f1e0ff */
[----:B------:R-:W-:Y:S01]  /*2950*/  IMAD.SHL.U32 R235, R235, 0x2, RZ ;  /* 0x00000002ebeb7824 */ /* 0x000fe200078e00ff */
[----:B------:R-:W-:Y:S01]  /*2960*/  LOP3.LUT R5, R9, 0x100, R5, 0xf8, !PT ;  /* 0x0000010009057812 */ /* 0x000fe200078ef805 */
[----:B------:R-:W-:Y:S01]  /*2970*/  IMAD.IADD R4, R0, 0x1, -R4 ;  /* 0x0000000100047824 */ /* 0x000fe200078e0a04 */
[----:B------:R-:W-:Y:S01]  /*2980*/  LOP3.LUT R7, R224, 0x1e0, R7, 0xf8, !PT ;  /* 0x000001e0e0077812 */ /* 0x000fe200078ef807 */
[----:B------:R-:W-:Y:S01]  /*2990*/  IMAD.X R0, R33, 0x1, R14, P0 ;  /* 0x0000000121007824 */ /* 0x000fe200000e060e */
[----:B------:R-:W-:Y:S01]  /*29a0*/  LEA R6, P0, R2, c[0x0][0x280], 0x2 ;  /* 0x0000a00002067a11 */ /* 0x000fe200078010ff */
[----:B------:R-:W-:Y:S01]  /*29b0*/  IMAD.SHL.U32 R9, R4, 0x40, RZ ;  /* 0x0000004004097824 */ /* 0x000fe200078e00ff */
[----:B------:R-:W-:Y:S01]  /*29c0*/  LOP3.LUT R8, R7, 0x38, R8, 0x78, !PT ;  /* 0x0000003807087812 */ /* 0x000fe200078e7808 */
[----:B------:R-:W-:Y:S01]  /*29d0*/  CS2R R32, SRZ ;  /* 0x0000000000207805 */ /* 0x000fe2000001ff00 */
[----:B------:R-:W-:Y:S01]  /*29e0*/  LEA.HI.X R7, R2, c[0x0][0x284], R0, 0x2, P0 ;  /* 0x0000a10002077a11 */ /* 0x000fe200000f1400 */
[----:B------:R-:W-:Y:S01]  /*29f0*/  IMAD.SHL.U32 R0, R3, 0x40, RZ ;  /* 0x0000004003007824 */ /* 0x000fe200078e00ff */
[----:B------:R-:W-:Y:S01]  /*2a00*/  LOP3.LUT R3, R9, 0x1c0, RZ, 0xc0, !PT ;  /* 0x000001c009037812 */ /* 0x000fe200078ec0ff */
[----:B------:R-:W-:Y:S01]  /*2a10*/  CS2R R30, SRZ ;  /* 0x00000000001e7805 */ /* 0x000fe2000001ff00 */
[----:B------:R-:W-:-:S02]  /*2a20*/  ISETP.GE.AND P0, PT, R77, 0x10, PT ;  /* 0x000000104d00780c */ /* 0x000fc40003f06270 */
[--C-:B------:R-:W-:Y:S02]  /*2a30*/  SHF.R.U32.HI R2, RZ, 0x3, R3.reuse ;  /* 0x00000003ff027819 */ /* 0x100fe40000011603 */
[----:B------:R-:W-:Y:S02]  /*2a40*/  LOP3.LUT R0, R0, 0xfffffe00, RZ, 0xc0, !PT ;  /* 0xfffffe0000007812 */ /* 0x000fe400078ec0ff */
[C---:B------:R-:W-:Y:S02]  /*2a50*/  LOP3.LUT R224, R2.reuse, R3, R224, 0x1e, !PT ;  /* 0x0000000302e07212 */ /* 0x040fe400078e1ee0 */
[----:B------:R-:W-:Y:S01]  /*2a60*/  LOP3.LUT R3, R2, R15, R3, 0x1e, !PT ;  /* 0x0000000f02037212 */ /* 0x000fe200078e1e03 */
[----:B------:R-:W-:Y:S01]  /*2a70*/  IMAD R2, R10, 0x400, R0 ;  /* 0x000004000a027824 */ /* 0x000fe200078e0200 */
[----:B------:R-:W-:Y:S01]  /*2a80*/  LOP3.LUT R221, R8, R221, RZ, 0xfc, !PT ;  /* 0x000000dd08dd7212 */ /* 0x000fe200078efcff */
[----:B--2---:R-:W-:Y:S01]  /*2a90*/  CS2R R28, SRZ ;  /* 0x00000000001c7805 */ /* 0x004fe2000001ff00 */
[----:B------:R-:W-:Y:S01]  /*2aa0*/  LOP3.LUT R228, R3, R0, RZ, 0xfc, !PT ;  /* 0x0000000003e47212 */ /* 0x000fe200078efcff */
[----:B------:R-:W-:Y:S01]  /*2ab0*/  @!P0 IMAD.SHL.U32 R0, R77, 0x10, RZ ;  /* 0x000000104d008824 */ /* 0x000fe200078e00ff */
[C---:B------:R-:W-:Y:S01]  /*2ac0*/  LOP3.LUT R8, R5.reuse, 0x8, R35, 0xf8, !PT ;  /* 0x0000000805087812 */ /* 0x040fe200078ef823 */
[----:B------:R-:W-:Y:S01]  /*2ad0*/  IMAD.IADD R224, R2, 0x1, R224 ;  /* 0x0000000102e07824 */ /* 0x000fe200078e02e0 */
[----:B------:R-:W-:Y:S01]  /*2ae0*/  LOP3.LUT R216, R5, 0x1c0, RZ, 0xc0, !PT ;  /* 0x000001c005d87812 */ /* 0x000fe200078ec0ff */
[----:B------:R-:W-:Y:S01]  /*2af0*/  CS2R R34, SRZ ;  /* 0x0000000000227805 */ /* 0x000fe2000001ff00 */
[----:B------:R2:W-:Y:S01]  /*2b00*/  @!P0 LDGSTS.E.BYPASS.LTC128B.128 [R0+0x12280], [R6.64] ;  /* 0x1228000006008fae */ /* 0x0005e2000b901d4a */
[C---:B------:R-:W-:Y:S01]  /*2b10*/  IADD3 R5, R235.reuse, 0x12480, RZ ;  /* 0x00012480eb057810 */ /* 0x040fe20007ffe0ff */
[----:B------:R-:W-:Y:S01]  /*2b20*/  IMAD.SHL.U32 R225, R224, 0x2, RZ ;  /* 0x00000002e0e17824 */ /* 0x000fe200078e00ff */
[----:B------:R-:W-:Y:S01]  /*2b30*/  IADD3 R236, R235, 0x126c0, RZ ;  /* 0x000126c0ebec7810 */ /* 0x000fe20007ffe0ff */
[----:B------:R-:W0:Y:S01]  /*2b40*/  LDGDEPBAR ;  /* 0x00000000000079af */ /* 0x000e220000000000 */
[----:B------:R-:W-:-:S02]  /*2b50*/  @P1 IADD3 R236, R5, 0x1c0, RZ ;  /* 0x000001c005ec1810 */ /* 0x000fc40007ffe0ff */
[C---:B------:R-:W-:Y:S01]  /*2b60*/  LOP3.LUT P1, RZ, R4.reuse, 0x2, RZ, 0xc0, !PT ;  /* 0x0000000204ff7812 */ /* 0x040fe2000782c0ff */
[----:B------:R-:W0:Y:S01]  /*2b70*/  LDGDEPBAR ;  /* 0x00000000000079af */ /* 0x000e220000000000 */
[----:B------:R-:W-:Y:S02]  /*2b80*/  LOP3.LUT P0, RZ, R4, 0x4, RZ, 0xc0, !PT ;  /* 0x0000000404ff7812 */ /* 0x000fe4000780c0ff */
[C---:B------:R-:W-:Y:S02]  /*2b90*/  SEL R226, R227.reuse, 0xffffffe0, !P1 ;  /* 0xffffffe0e3e27807 */ /* 0x040fe40004800000 */
[----:B------:R-:W-:Y:S02]  /*2ba0*/  SHF.R.U32.HI R216, RZ, 0x3, R216 ;  /* 0x00000003ffd87819 */ /* 0x000fe400000116d8 */
[----:B------:R-:W-:Y:S02]  /*2bb0*/  SEL R227, R227, 0xffffffe0, !P0 ;  /* 0xffffffe0e3e37807 */ /* 0x000fe40004000000 */
[----:B------:R-:W-:-:S02]  /*2bc0*/  LOP3.LUT R216, R216, R8, RZ, 0x3c, !PT ;  /* 0x00000008d8d87212 */ /* 0x000fc400078e3cff */
[----:B------:R-:W-:Y:S01]  /*2bd0*/  SEL R223, R223, 0xfffffff0, !P5 ;  /* 0xfffffff0dfdf7807 */ /* 0x000fe20006800000 */
[----:B------:R-:W-:Y:S01]  /*2be0*/  IMAD.IADD R230, R224, 0x1, R227 ;  /* 0x00000001e0e67824 */ /* 0x000fe200078e02e3 */
[----:B------:R-:W-:Y:S01]  /*2bf0*/  LEA R221, R221, 0x15480, 0x1 ;  /* 0x00015480dddd7811 */ /* 0x000fe200078e08ff */
[----:B------:R-:W-:Y:S01]  /*2c00*/  IMAD.SHL.U32 R216, R216, 0x2, RZ ;  /* 0x00000002d8d87824 */ /* 0x000fe200078e00ff */
[----:B------:R-:W-:-:S03]  /*2c10*/  SEL R229, R229, 0xfffffff0, !P1 ;  /* 0xfffffff0e5e57807 */ /* 0x000fc60004800000 */
[----:B------:R-:W-:Y:S02]  /*2c20*/  IMAD R223, R223, 0x2, R221 ;  /* 0x00000002dfdf7824 */ /* 0x000fe400078e02dd */
[----:B--2---:R-:W-:Y:S02]  /*2c30*/  IMAD.IADD R0, R19, 0x1, R22 ;  /* 0x0000000113007824 */ /* 0x004fe400078e0216 */
[C---:B------:R-:W-:Y:S02]  /*2c40*/  IMAD.IADD R233, R229.reuse, 0x1, R227 ;  /* 0x00000001e5e97824 */ /* 0x040fe400078e02e3 */
[C---:B------:R-:W-:Y:S01]  /*2c50*/  IMAD.IADD R232, R224.reuse, 0x1, R229 ;  /* 0x00000001e0e87824 */ /* 0x040fe200078e02e5 */
[----:B------:R2:W-:Y:S01]  /*2c60*/  STL [R1+0x3c], R0 ;  /* 0x00003c0001007387 */ /* 0x0005e20000100800 */
[----:B------:R-:W-:Y:S02]  /*2c70*/  IMAD.IADD R231, R229, 0x1, R230 ;  /* 0x00000001e5e77824 */ /* 0x000fe400078e02e6 */
[----:B--2---:R-:W-:-:S04]  /*2c80*/  IMAD.SHL.U32 R0, R224, 0x2, RZ ;  /* 0x00000002e0007824 */ /* 0x004fc800078e00ff */
[----:B-1-34-:R-:W-:Y:S02]  /*2c90*/  IMAD.IADD R226, R0, 0x1, R226 ;  /* 0x0000000100e27824 */ /* 0x01afe400078e02e2 */
.L_x_905:
[----:B------:R-:W-:Y:S04]  /*2ca0*/  DEPBAR.LE SB0, 0x1 ;  /* 0x000080400000791a */ /* 0x000fe80000000000 */
[----:B------:R-:W-:Y:S01]  /*2cb0*/  BAR.SYNC.DEFER_BLOCKING 0x0 ;  /* 0x0000000000007b1d */ /* 0x000fe20000010000 */
[C---:B------:R-:W-:Y:S01]  /*2cc0*/  IMAD R0, R217.reuse, 0x2000, R224 ;  /* 0x00002000d9007824 */ /* 0x040fe200078e02e0 */
[C---:B------:R-:W-:Y:S01]  /*2cd0*/  LEA R146, R217.reuse, R229, 0xd ;  /* 0x000000e5d9927211 */ /* 0x040fe200078e68ff */
[C-C-:B------:R-:W-:Y:S01]  /*2ce0*/  IMAD R157, R217.reuse, 0x2000, R227.reuse ;  /* 0x00002000d99d7824 */ /* 0x140fe200078e02e3 */
[C---:B------:R-:W-:Y:S01]  /*2cf0*/  LEA R200, R217.reuse, R244, 0x6 ;  /* 0x000000f4d9c87211 */ /* 0x040fe200078e30ff */
[----:B------:R-:W-:Y:S01]  /*2d00*/  IMAD.SHL.U32 R0, R0, 0x2, RZ ;  /* 0x0000000200007824 */ /* 0x000fe200078e00ff */
[----:B------:R-:W-:Y:S01]  /*2d10*/  LEA R158, R217, R233, 0xd ;  /* 0x000000e9d99e7211 */ /* 0x000fe200078e68ff */
[C---:B------:R-:W-:Y:S01]  /*2d20*/  IMAD.IADD R156, R224.reuse, 0x1, R146 ;  /* 0x00000001e09c7824 */ /* 0x040fe200078e0292 */
[C---:B------:R-:W-:Y:S01]  /*2d30*/  IADD3 R146, R224.reuse, R146, R227 ;  /* 0x00000092e0927210 */ /* 0x040fe20007ffe0e3 */
[----:B------:R-:W-:Y:S01]  /*2d40*/  IMAD.MOV.U32 R246, RZ, RZ, R234 ;  /* 0x000000fffff67224 */ /* 0x000fe200078e00ea */
[----:B------:R-:W-:Y:S02]  /*2d50*/  IADD3 R157, R224, R157, RZ ;  /* 0x0000009de09d7210 */ /* 0x000fe40007ffe0ff */
[----:B------:R-:W-:Y:S01]  /*2d60*/  SHF.L.U32 R156, R156, 0x1, RZ ;  /* 0x000000019c9c7819 */ /* 0x000fe200000006ff */
[----:B------:R-:W-:Y:S01]  /*2d70*/  IMAD.SHL.U32 R159, R146, 0x2, RZ ;  /* 0x00000002929f7824 */ /* 0x000fe200078e00ff */
[----:B------:R-:W-:Y:S01]  /*2d80*/  IADD3 R158, R224, R158, RZ ;  /* 0x0000009ee09e7210 */ /* 0x000fe20007ffe0ff */
[----:B------:R-:W-:Y:S04]  /*2d90*/  IMAD.SHL.U32 R157, R157, 0x2, RZ ;  /* 0x000000029d9d7824 */ /* 0x000fe800078e00ff */
[----:B------:R-:W-:Y:S01]  /*2da0*/  IMAD.SHL.U32 R158, R158, 0x2, RZ ;  /* 0x000000029e9e7824 */ /* 0x000fe200078e00ff */
[----:B------:R-:W-:Y:S04]  /*2db0*/  LDSM.16.M88.2 R2, [R218+0x80] ;  /* 0x00008000da02783b */ /* 0x000fe80000000100 */
[----:B------:R-:W1:Y:S04]  /*2dc0*/  LDSM.16.M88.4 R20, [R0+0x6080] ;  /* 0x006080000014783b */ /* 0x000e680000000200 */
[----:B------:R-:W2:Y:S04]  /*2dd0*/  LDSM.16.M88.4 R24, [R0+0x7080] ;  /* 0x007080000018783b */ /* 0x000ea80000000200 */
[----:B------:R-:W3:Y:S04]  /*2de0*/  LDSM.16.M88.2 R16, [R218+0x1080] ;  /* 0x00108000da10783b */ /* 0x000ee80000000100 */
[----:B------:R-:W4:Y:S04]  /*2df0*/  LDSM.16.M88.2 R76, [R218+0x2080] ;  /* 0x00208000da4c783b */ /* 0x000f280000000100 */
[----:B------:R-:W5:Y:S04]  /*2e00*/  LDL R202, [R1+0x14] ;  /* 0x0000140001ca7983 */ /* 0x000f680000100800 */
[----:B------:R-:W-:Y:S04]  /*2e10*/  LDSM.16.M88.2 R78, [R220+0x80] ;  /* 0x00008000dc4e783b */ /* 0x000fe80000000100 */
[----:B------:R-:W4:Y:S04]  /*2e20*/  LDSM.16.M88.4 R80, [R156+0x6080] ;  /* 0x006080009c50783b */ /* 0x000f280000000200 */
[----:B------:R-:W4:Y:S04]  /*2e30*/  LDSM.16.M88.4 R132, [R156+0x7080] ;  /* 0x007080009c84783b */ /* 0x000f280000000200 */
[----:B------:R-:W4:Y:S04]  /*2e40*/  LDSM.16.M88.2 R136, [R220+0x1080] ;  /* 0x00108000dc88783b */ /* 0x000f280000000100 */
[----:B------:R-:W-:Y:S01]  /*2e50*/  LDSM.16.M88.2 R138, [R219+0x80] ;  /* 0x00008000db8a783b */ /* 0x000fe20000000100 */
[-C--:B-1----:R-:W-:Y:S03]  /*2e60*/  HMMA.16816.F32 R4, R20, R2.reuse, RZ ;  /* 0x000000021404723c */ /* 0x082fe600000018ff */
[----:B------:R-:W-:Y:S04]  /*2e70*/  LDSM.16.M88.4 R140, [R157+0x7080] ;  /* 0x007080009d8c783b */ /* 0x000fe80000000200 */
[----:B------:R-:W-:Y:S01]  /*2e80*/  LDSM.16.M88.2 R144, [R219+0x1080] ;  /* 0x00108000db90783b */ /* 0x000fe20000000100 */
[C---:B--2---:R-:W-:Y:S03]  /*2e90*/  HMMA.16816.F32 R8, R24.reuse, R2, RZ ;  /* 0x000000021808723c */ /* 0x044fe600000018ff */
[----:B------:R-:W1:Y:S04]  /*2ea0*/  LDSM.16.M88.2 R2, [R220+0x2080] ;  /* 0x00208000dc02783b */ /* 0x000e680000000100 */
[----:B------:R-:W-:Y:S01]  /*2eb0*/  LDSM.16.M88.2 R146, [R222+0x80] ;  /* 0x00008000de92783b */ /* 0x000fe20000000100 */
[-C--:B---3--:R-:W-:Y:S03]  /*2ec0*/  HMMA.16816.F32 R12, R24, R16.reuse, RZ ;  /* 0x00000010180c723c */ /* 0x088fe600000018ff */
[----:B------:R-:W-:Y:S05]  /*2ed0*/  LDS R201, [R200.X4+0x12100] ;  /* 0x01210000c8c97984 */ /* 0x000fea0000004800 */
[C---:B------:R-:W-:Y:S08]  /*2ee0*/  HMMA.16816.F32 R16, R20.reuse, R16, RZ ;  /* 0x000000101410723c */ /* 0x040ff000000018ff */
[-C--:B----4-:R-:W-:Y:S08]  /*2ef0*/  HMMA.16816.F32 R20, R20, R76.reuse, RZ ;  /* 0x0000004c1414723c */ /* 0x090ff000000018ff */
[----:B------:R-:W-:Y:S08]  /*2f00*/  HMMA.16816.F32 R24, R24, R76, RZ ;  /* 0x0000004c1818723c */ /* 0x000ff000000018ff */
[-C--:B------:R-:W-:Y:S08]  /*2f10*/  HMMA.16816.F32 R4, R80, R78.reuse, R4 ;  /* 0x0000004e5004723c */ /* 0x080ff00000001804 */
[C---:B------:R-:W-:Y:S01]  /*2f20*/  HMMA.16816.F32 R8, R132.reuse, R78, R8 ;  /* 0x0000004e8408723c */ /* 0x040fe20000001808 */
[----:B------:R-:W2:Y:S07]  /*2f30*/  LDSM.16.M88.4 R76, [R157+0x6080] ;  /* 0x006080009d4c783b */ /* 0x000eae0000000200 */
[-C--:B------:R-:W-:Y:S08]  /*2f40*/  HMMA.16816.F32 R12, R132, R136.reuse, R12 ;  /* 0x00000088840c723c */ /* 0x080ff0000000180c */
[C---:B------:R-:W-:Y:S01]  /*2f50*/  HMMA.16816.F32 R16, R80.reuse, R136, R16 ;  /* 0x000000885010723c */ /* 0x040fe20000001810 */
[----:B------:R-:W3:Y:S07]  /*2f60*/  LDSM.16.M88.2 R136, [R219+0x2080] ;  /* 0x00208000db88783b */ /* 0x000eee0000000100 */
[-C--:B-1----:R-:W-:Y:S01]  /*2f70*/  HMMA.16816.F32 R20, R80, R2.reuse, R20 ;  /* 0x000000025014723c */ /* 0x082fe20000001814 */
[----:B------:R-:W1:Y:S07]  /*2f80*/  LDSM.16.M88.4 R80, [R159+0x6080] ;  /* 0x006080009f50783b */ /* 0x000e6e0000000200 */
[----:B------:R-:W-:Y:S01]  /*2f90*/  HMMA.16816.F32 R24, R132, R2, R24 ;  /* 0x000000028418723c */ /* 0x000fe20000001818 */
[----:B------:R-:W4:Y:S04]  /*2fa0*/  LDSM.16.M88.4 R132, [R158+0x7080] ;  /* 0x007080009e84783b */ /* 0x000f280000000200 */
[----:B------:R-:W1:Y:S03]  /*2fb0*/  LDSM.16.M88.2 R2, [R222+0x1080] ;  /* 0x00108000de02783b */ /* 0x000e660000000100 */
[-C--:B--2---:R-:W-:Y:S08]  /*2fc0*/  HMMA.16816.F32 R4, R76, R138.reuse, R4 ;  /* 0x0000008a4c04723c */ /* 0x084ff00000001804 */
[C---:B------:R-:W-:Y:S01]  /*2fd0*/  HMMA.16816.F32 R8, R140.reuse, R138, R8 ;  /* 0x0000008a8c08723c */ /* 0x040fe20000001808 */
[----:B------:R-:W2:Y:S07]  /*2fe0*/  LDSM.16.M88.2 R138, [R222+0x2080] ;  /* 0x00208000de8a783b */ /* 0x000eae0000000100 */
[-C--:B------:R-:W-:Y:S08]  /*2ff0*/  HMMA.16816.F32 R12, R140, R144.reuse, R12 ;  /* 0x000000908c0c723c */ /* 0x080ff0000000180c */
[C---:B------:R-:W-:Y:S01]  /*3000*/  HMMA.16816.F32 R16, R76.reuse, R144, R16 ;  /* 0x000000904c10723c */ /* 0x040fe20000001810 */
[----:B------:R-:W-:Y:S07]  /*3010*/  LDSM.16.M88.2 R144, [R218+0x4080] ;  /* 0x00408000da90783b */ /* 0x000fee0000000100 */
[-C--:B---3--:R-:W-:Y:S01]  /*3020*/  HMMA.16816.F32 R20, R76, R136.reuse, R20 ;  /* 0x000000884c14723c */ /* 0x088fe20000001814 */
[----:B------:R-:W-:Y:S07]  /*3030*/  LDSM.16.M88.4 R76, [R0+0x8080] ;  /* 0x00808000004c783b */ /* 0x000fee0000000200 */
[----:B------:R-:W-:Y:S01]  /*3040*/  HMMA.16816.F32 R24, R140, R136, R24 ;  /* 0x000000888c18723c */ /* 0x000fe20000001818 */
[----:B------:R-:W3:Y:S04]  /*3050*/  LDSM.16.M88.2 R136, [R218+0x3080] ;  /* 0x00308000da88783b */ /* 0x000ee80000000100 */
[----:B------:R2:W3:Y:S03]  /*3060*/  LDSM.16.M88.4 R140, [R0+0x9080] ;  /* 0x00908000008c783b */ /* 0x0004e60000000200 */
[-C--:B-1----:R-:W-:Y:S08]  /*3070*/  HMMA.16816.F32 R4, R80, R146.reuse, R4 ;  /* 0x000000925004723c */ /* 0x082ff00000001804 */
[C---:B----4-:R-:W-:Y:S01]  /*3080*/  HMMA.16816.F32 R8, R132.reuse, R146, R8 ;  /* 0x000000928408723c */ /* 0x050fe20000001808 */
[----:B------:R-:W1:Y:S07]  /*3090*/  LDSM.16.M88.2 R146, [R218+0x5080] ;  /* 0x00508000da92783b */ /* 0x000e6e0000000100 */
[-C--:B------:R-:W-:Y:S04]  /*30a0*/  HMMA.16816.F32 R12, R132, R2.reuse, R12 ;  /* 0x00000002840c723c */ /* 0x080fe8000000180c */
[C---:B--2---:R-:W-:Y:S04]  /*30b0*/  LEA R0, R217.reuse, R232, 0xd ;  /* 0x000000e8d9007211 */ /* 0x044fe800078e68ff */
[C---:B------:R-:W-:Y:S01]  /*30c0*/  HMMA.16816.F32 R16, R80.reuse, R2, R16 ;  /* 0x000000025010723c */ /* 0x040fe20000001810 */
[----:B------:R-:W-:Y:S03]  /*30d0*/  LDSM.16.M88.2 R2, [R220+0x3080] ;  /* 0x00308000dc02783b */ /* 0x000fe60000000100 */
[----:B------:R-:W-:Y:S04]  /*30e0*/  IMAD.SHL.U32 R0, R0, 0x2, RZ ;  /* 0x0000000200007824 */ /* 0x000fe800078e00ff */
[-C--:B------:R-:W-:Y:S01]  /*30f0*/  HMMA.16816.F32 R20, R80, R138.reuse, R20 ;  /* 0x0000008a5014723c */ /* 0x080fe20000001814 */
[----:B------:R2:W4:Y:S07]  /*3100*/  LDSM.16.M88.4 R80, [R0+0x8080] ;  /* 0x008080000050783b */ /* 0x00052e0000000200 */
[----:B------:R-:W-:Y:S01]  /*3110*/  HMMA.16816.F32 R24, R132, R138, R24 ;  /* 0x0000008a8418723c */ /* 0x000fe20000001818 */
[----:B------:R-:W4:Y:S04]  /*3120*/  LDSM.16.M88.4 R132, [R156+0x9080] ;  /* 0x009080009c84783b */ /* 0x000f280000000200 */
[----:B------:R-:W-:Y:S03]  /*3130*/  LDSM.16.M88.2 R138, [R222+0x3080] ;  /* 0x00308000de8a783b */ /* 0x000fe60000000100 */
[-C--:B---3--:R-:W-:Y:S08]  /*3140*/  HMMA.16816.F32 R4, R76, R136.reuse, R4 ;  /* 0x000000884c04723c */ /* 0x088ff00000001804 */
[C---:B------:R-:W-:Y:S01]  /*3150*/  HMMA.16816.F32 R8, R140.reuse, R136, R8 ;  /* 0x000000888c08723c */ /* 0x040fe20000001808 */
[----:B------:R-:W3:Y:S03]  /*3160*/  LDSM.16.M88.2 R136, [R220+0x4080] ;  /* 0x00408000dc88783b */ /* 0x000ee60000000100 */
[C---:B--2---:R-:W-:Y:S04]  /*3170*/  LEA R0, R217.reuse, R230, 0xd ;  /* 0x000000e6d9007211 */ /* 0x044fe800078e68ff */
[-C--:B------:R-:W-:Y:S04]  /*3180*/  HMMA.16816.F32 R12, R140, R144.reuse, R12 ;  /* 0x000000908c0c723c */ /* 0x080fe8000000180c */
[----:B------:R-:W-:Y:S04]  /*3190*/  IMAD.SHL.U32 R0, R0, 0x2, RZ ;  /* 0x0000000200007824 */ /* 0x000fe800078e00ff */
[C---:B------:R-:W-:Y:S08]  /*31a0*/  HMMA.16816.F32 R16, R76.reuse, R144, R16 ;  /* 0x000000904c10723c */ /* 0x040ff00000001810 */
[-C--:B-1----:R-:W-:Y:S01]  /*31b0*/  HMMA.16816.F32 R20, R76, R146.reuse, R20 ;  /* 0x000000924c14723c */ /* 0x082fe20000001814 */
[----:B------:R-:W1:Y:S04]  /*31c0*/  LDSM.16.M88.2 R76, [R220+0x5080] ;  /* 0x00508000dc4c783b */ /* 0x000e680000000100 */
[----:B------:R-:W-:Y:S03]  /*31d0*/  LDSM.16.M88.2 R78, [R219+0x3080] ;  /* 0x00308000db4e783b */ /* 0x000fe60000000100 */
[----:B------:R-:W-:Y:S01]  /*31e0*/  HMMA.16816.F32 R24, R140, R146, R24 ;  /* 0x000000928c18723c */ /* 0x000fe20000001818 */
[----:B------:R2:W5:Y:S04]  /*31f0*/  LDSM.16.M88.4 R140, [R0+0x8080] ;  /* 0x00808000008c783b */ /* 0x0005680000000200 */
[----:B------:R-:W5:Y:S03]  /*3200*/  LDSM.16.M88.4 R144, [R157+0x9080] ;  /* 0x009080009d90783b */ /* 0x000f660000000200 */
[-C--:B----4-:R-:W-:Y:S08]  /*3210*/  HMMA.16816.F32 R4, R80, R2.reuse, R4 ;  /* 0x000000025004723c */ /* 0x090ff00000001804 */
[C---:B------:R-:W-:Y:S01]  /*3220*/  HMMA.16816.F32 R8, R132.reuse, R2, R8 ;  /* 0x000000028408723c */ /* 0x040fe20000001808 */
[----:B------:R-:W4:Y:S07]  /*3230*/  LDSM.16.M88.2 R2, [R219+0x4080] ;  /* 0x00408000db02783b */ /* 0x000f2e0000000100 */
[-C--:B---3--:R-:W-:Y:S04]  /*3240*/  HMMA.16816.F32 R12, R132, R136.reuse, R12 ;  /* 0x00000088840c723c */ /* 0x088fe8000000180c */
[----:B--2---:R-:W-:Y:S04]  /*3250*/  LEA R0, R217, R231, 0xd ;  /* 0x000000e7d9007211 */ /* 0x004fe800078e68ff */
[C---:B------:R-:W-:Y:S01]  /*3260*/  HMMA.16816.F32 R16, R80.reuse, R136, R16 ;  /* 0x000000885010723c */ /* 0x040fe20000001810 */
[----:B------:R-:W2:Y:S03]  /*3270*/  LDSM.16.M88.2 R136, [R219+0x5080] ;  /* 0x00508000db88783b */ /* 0x000ea60000000100 */
[----:B------:R-:W-:Y:S04]  /*3280*/  IMAD.SHL.U32 R0, R0, 0x2, RZ ;  /* 0x0000000200007824 */ /* 0x000fe800078e00ff */
[-C--:B-1----:R-:W-:Y:S01]  /*3290*/  HMMA.16816.F32 R20, R80, R76.reuse, R20 ;  /* 0x0000004c5014723c */ /* 0x082fe20000001814 */
[----:B------:R-:W1:Y:S07]  /*32a0*/  LDSM.16.M88.4 R80, [R0+0x8080] ;  /* 0x008080000050783b */ /* 0x000e6e0000000200 */
[----:B------:R-:W-:Y:S01]  /*32b0*/  HMMA.16816.F32 R24, R132, R76, R24 ;  /* 0x0000004c8418723c */ /* 0x000fe20000001818 */
[----:B------:R-:W3:Y:S04]  /*32c0*/  LDSM.16.M88.4 R132, [R158+0x9080] ;  /* 0x009080009e84783b */ /* 0x000ee80000000200 */
[----:B------:R-:W-:Y:S03]  /*32d0*/  LDSM.16.M88.2 R76, [R222+0x5080] ;  /* 0x00508000de4c783b */ /* 0x000fe60000000100 */
[-C--:B-----5:R-:W-:Y:S08]  /*32e0*/  HMMA.16816.F32 R4, R140, R78.reuse, R4 ;  /* 0x0000004e8c04723c */ /* 0x0a0ff00000001804 */
[C---:B------:R-:W-:Y:S01]  /*32f0*/  HMMA.16816.F32 R8, R144.reuse, R78, R8 ;  /* 0x0000004e9008723c */ /* 0x040fe20000001808 */
[----:B------:R-:W-:Y:S04]  /*3300*/  LDS R78, [R200.X4+0x12080] ;  /* 0x01208000c84e7984 */ /* 0x000fe80000004800 */
[----:B------:R-:W-:Y:S03]  /*3310*/  LDS R79, [R200.X4+0x120a0] ;  /* 0x0120a000c84f7984 */ /* 0x000fe60000004800 */
[-C--:B----4-:R-:W-:Y:S01]  /*3320*/  HMMA.16816.F32 R12, R144, R2.reuse, R12 ;  /* 0x00000002900c723c */ /* 0x090fe2000000180c */
[----:B------:R-:W-:Y:S07]  /*3330*/  LDS R200, [R200.X4+0x12120] ;  /* 0x01212000c8c87984 */ /* 0x000fee0000004800 */
[C---:B------:R-:W-:Y:S01]  /*3340*/  HMMA.16816.F32 R16, R140.reuse, R2, R16 ;  /* 0x000000028c10723c */ /* 0x040fe20000001810 */
[----:B------:R-:W4:Y:S01]  /*3350*/  LDSM.16.M88.2 R2, [R222+0x4080] ;  /* 0x00408000de02783b */ /* 0x000f220000000100 */
[----:B------:R-:W-:Y:S04]  /*3360*/  DEPBAR.LE SB0, 0x0 ;  /* 0x000080000000791a */ /* 0x000fe80000000000 */
[----:B------:R-:W-:Y:S02]  /*3370*/  BAR.SYNC.DEFER_BLOCKING 0x0 ;  /* 0x0000000000007b1d */ /* 0x000fe40000010000 */
[-C--:B--2---:R-:W-:Y:S08]  /*3380*/  HMMA.16816.F32 R20, R140, R136.reuse, R20 ;  /* 0x000000888c14723c */ /* 0x084ff00000001814 */
[----:B------:R-:W-:Y:S08]  /*3390*/  HMMA.16816.F32 R24, R144, R136, R24 ;  /* 0x000000889018723c */ /* 0x000ff00000001818 */
[-C--:B-1----:R-:W-:Y:S01]  /*33a0*/  HMMA.16816.F32 R4, R80, R138.reuse, R4 ;  /* 0x0000008a5004723c */ /* 0x082fe20000001804 */
[----:B------:R1:W2:Y:S07]  /*33b0*/  LDSM.16.M88.4 R140, [R225+0xe080] ;  /* 0x00e08000e18c783b */ /* 0x0002ae0000000200 */
[C---:B---3--:R-:W-:Y:S01]  /*33c0*/  HMMA.16816.F32 R8, R132.reuse, R138, R8 ;  /* 0x0000008a8408723c */ /* 0x048fe20000001808 */
[----:B------:R1:W3:Y:S04]  /*33d0*/  LDSM.16.M88.4 R144, [R225+0xf080] ;  /* 0x00f08000e190783b */ /* 0x0002e80000000200 */
[----:B------:R1:W1:Y:S03]  /*33e0*/  LDSM.16.M88.4 R136, [R226+0xe080] ;  /* 0x00e08000e288783b */ /* 0x0002660000000200 */
[-C--:B----4-:R-:W-:Y:S01]  /*33f0*/  HMMA.16816.F32 R12, R132, R2.reuse, R12 ;  /* 0x00000002840c723c */ /* 0x090fe2000000180c */
[----:B------:R4:W1:Y:S07]  /*3400*/  LDSM.16.M88.4 R156, [R226+0xf080] ;  /* 0x00f08000e29c783b */ /* 0x00086e0000000200 */
[C---:B------:R-:W-:Y:S08]  /*3410*/  HMMA.16816.F32 R16, R80.reuse, R2, R16 ;  /* 0x000000025010723c */ /* 0x040ff00000001810 */
[-C--:B------:R-:W-:Y:S08]  /*3420*/  HMMA.16816.F32 R20, R80, R76.reuse, R20 ;  /* 0x0000004c5014723c */ /* 0x080ff00000001814 */
[----:B------:R-:W-:Y:S07]  /*3430*/  HMMA.16816.F32 R24, R132, R76, R24 ;  /* 0x0000004c8418723c */ /* 0x000fee0000001818 */
[----:B------:R-:W-:Y:S04]  /*3440*/  IADD3 R76, R234, 0x1, RZ ;  /* 0x00000001ea4c7810 */ /* 0x000fe80007ffe0ff */
[----:B------:R-:W-:Y:S11]  /*3450*/  ISETP.GE.AND P1, PT, R76, R202, PT ;  /* 0x000000ca4c00720c */ /* 0x000ff60003f26270 */
[----:B------:R-:W-:Y:S02]  /*3460*/  @!UPT UIADD3 URZ, URZ, URZ, URZ ;  /* 0x0000003f3f3ff290 */ /* 0x000fe4000fffe03f */
[----:B------:R-:W-:-:S05]  /*3470*/  @P1 BRA `(.L_x_903) ;  /* 0x0000031000001947 */ /* 0x000fca0003800000 */
[----:B-1234-:R-:W-:Y:S01]  /*3480*/  SHF.R.S32.HI R3, RZ, 0x1f, R76 ;  /* 0x0000001fff037819 */ /* 0x01efe2000001144c */
[----:B------:R-:W2:Y:S01]  /*3490*/  LDL.64 R206, [R1+0x20] ;  /* 0x0000200001ce7983 */ /* 0x000ea20000100a00 */
[----:B------:R-:W-:Y:S01]  /*34a0*/  @!P2 LEA R2, R234, 0x40, 0x6 ;  /* 0x00000040ea02a811 */ /* 0x000fe200078e30ff */
[----:B------:R-:W-:Y:S02]  /*34b0*/  IMAD.WIDE.U32 R80, R76, c[0x0][0x178], RZ ;  /* 0x00005e004c507a25 */ /* 0x000fe400078e00ff */
[----:B------:R-:W3:Y:S02]  /*34c0*/  LDL R202, [R1+0x38] ;  /* 0x0000380001ca7983 */ /* 0x000ee40000100800 */
[----:B------:R-:W-:Y:S02]  /*34d0*/  IMAD R3, R3, c[0x0][0x178], RZ ;  /* 0x00005e0003037a24 */ /* 0x000fe400078e02ff */
[----:B------:R-:W4:Y:S01]  /*34e0*/  LDL.64 R204, [R1+0x8] ;  /* 0x0000080001cc7983 */ /* 0x000f220000100a00 */
[----:B------:R-:W-:Y:S02]  /*34f0*/  IMAD.SHL.U32 R83, R80, 0x40, RZ ;  /* 0x0000004050537824 */ /* 0x000fe400078e00ff */
[----:B------:R-:W-:Y:S01]  /*3500*/  IMAD R3, R76, c[0x0][0x17c], R3 ;  /* 0x00005f004c037a24 */ /* 0x000fe200078e0203 */
[----:B------:R-:W1:Y:S03]  /*3510*/  S2R R203, SR_TID.X ;  /* 0x0000000000cb7919 */ /* 0x000e660000002100 */
[----:B------:R-:W-:Y:S01]  /*3520*/  IMAD.IADD R3, R81, 0x1, R3 ;  /* 0x0000000151037824 */ /* 0x000fe200078e0203 */
[----:B------:R-:W5:Y:S01]  /*3530*/  S2R R133, SR_TID.X ;  /* 0x0000000000857919 */ /* 0x000f620000002100 */
[C---:B--2---:R-:W-:Y:S04]  /*3540*/  @!P2 IADD3 R0, P5, R2.reuse, R206, RZ ;  /* 0x000000ce0200a210 */ /* 0x044fe80007fbe0ff */
[----:B---3--:R-:W-:Y:S02]  /*3550*/  @!P2 LEA.HI.X.SX32 R77, R2, R202, 0x1, P5 ;  /* 0x000000ca024da211 */ /* 0x008fe400028f0eff */
[----:B-1----:R-:W-:Y:S02]  /*3560*/  SHF.R.S32.HI R202, RZ, 0x1f, R203 ;  /* 0x0000001fffca7819 */ /* 0x002fe400000114cb */
[----:B----4-:R-:W-:Y:S02]  /*3570*/  IADD3 R81, P6, P5, R204, UR4, R83 ;  /* 0x00000004cc517c10 */ /* 0x010fe4000fdde053 */
[----:B------:R-:W-:Y:S01]  /*3580*/  SHF.L.U64.HI R2, R80, 0x6, R3 ;  /* 0x0000000650027819 */ /* 0x000fe20000010203 */
[----:B------:R-:W-:Y:S01]  /*3590*/  IMAD R80, R76, -0x40, R245 ;  /* 0xffffffc04c507824 */ /* 0x000fe200078e02f5 */
[----:B------:R-:W-:Y:S02]  /*35a0*/  LEA.HI R202, R202, R203, RZ, 0x3 ;  /* 0x000000cbcaca7211 */ /* 0x000fe400078f18ff */
[----:B------:R-:W-:Y:S02]  /*35b0*/  IADD3.X R132, R252, UR5, R2, P6, P5 ;  /* 0x00000005fc847c10 */ /* 0x000fe4000b7ea402 */
[----:B------:R-:W-:Y:S02]  /*35c0*/  IADD3 R3, P6, R83, R204, RZ ;  /* 0x000000cc53037210 */ /* 0x000fe40007fde0ff */
[----:B------:R-:W-:Y:S02]  /*35d0*/  SHF.R.S32.HI R202, RZ, 0x3, R202 ;  /* 0x00000003ffca7819 */ /* 0x000fe400000114ca */
[----:B------:R-:W-:Y:S03]  /*35e0*/  @!P2 LEA R82, P5, R0, c[0x0][0x258], 0x2 ;  /* 0x000096000052aa11 */ /* 0x000fe600078a10ff */
[----:B------:R-:W-:Y:S01]  /*35f0*/  IMAD.IADD R80, R80, 0x1, -R202 ;  /* 0x0000000150507824 */ /* 0x000fe200078e0aca */
[----:B------:R-:W-:Y:S01]  /*3600*/  @!P2 LEA.HI.X R83, R0, c[0x0][0x25c], R77, 0x2, P5 ;  /* 0x000097000053aa11 */ /* 0x000fe200028f144d */
[----:B------:R-:W-:Y:S01]  /*3610*/  IMAD.X R0, R2, 0x1, R252, P6 ;  /* 0x0000000102007824 */ /* 0x000fe200030e06fc */
[----:B------:R-:W-:Y:S02]  /*3620*/  LEA R76, P5, R3, c[0x0][0x160], 0x1 ;  /* 0x00005800034c7a11 */ /* 0x000fe400078a08ff */
[----:B------:R-:W-:Y:S02]  /*3630*/  LEA R2, P6, R81, c[0x0][0x160], 0x1 ;  /* 0x0000580051027a11 */ /* 0x000fe400078c08ff */
[----:B------:R-:W-:Y:S01]  /*3640*/  LEA.HI.X R77, R3, c[0x0][0x164], R0, 0x1, P5 ;  /* 0x00005900034d7a11 */ /* 0x000fe200028f0c00 */
[----:B------:R-:W-:Y:S01]  /*3650*/  IMAD.U32 R0, RZ, RZ, UR8 ;  /* 0x00000008ff007e24 */ /* 0x000fe2000f8e00ff */
[----:B------:R-:W-:Y:S02]  /*3660*/  LEA.HI.X R3, R81, c[0x0][0x164], R132, 0x1, P6 ;  /* 0x0000590051037a11 */ /* 0x000fe400030f0c84 */
[C---:B------:R-:W-:Y:S02]  /*3670*/  ISETP.LT.OR P6, PT, R80.reuse, 0x1, P4 ;  /* 0x000000015000780c */ /* 0x040fe400027c1670 */
[----:B------:R-:W-:Y:S02]  /*3680*/  IADD3 R81, R243, 0x6080, RZ ;  /* 0x00006080f3517810 */ /* 0x000fe40007ffe0ff */
[----:B------:R-:W-:Y:S03]  /*3690*/  ISETP.LT.OR P5, PT, R80, 0x1, P3 ;  /* 0x000000015000780c */ /* 0x000fe60001fa1670 */
        /* <DEDUP_REMOVED lines=10> */
[----:B-----5:R-:W-:Y:S02]  /*3740*/  IMAD.SHL.U32 R77, R133, 0x4, RZ ;  /* 0x00000004854d7824 */ /* 0x020fe400078e00ff */
[----:B------:R-:W-:Y:S04]  /*3750*/  IMAD.U32 R76, RZ, RZ, UR8 ;  /* 0x00000008ff4c7e24 */ /* 0x000fe8000f8e00ff */
[----:B------:R-:W-:Y:S04]  /*3760*/  @!P2 IMAD R76, R76, 0x40, R77 ;  /* 0x000000404c4ca824 */ /* 0x000fe800078e024d */
[----:B------:R-:W-:Y:S05]  /*3770*/  @!P2 IMAD.SHL.U32 R76, R76, 0x4, RZ ;  /* 0x000000044c4ca824 */ /* 0x000fea00078e00ff */
[----:B------:R1:W-:Y:S02]  /*3780*/  @!P2 LDGSTS.E.BYPASS.LTC128B.128 [R76+0x12080], [R82.64] ;  /* 0x12080000524cafae */ /* 0x0003e4000b901d4a */
.L_x_903:
[C---:B-1234-:R-:W-:Y:S01]  /*3790*/  IMAD R0, R234.reuse, 0x40, R247 ;  /* 0x00000040ea007824 */ /* 0x05efe200078e02f7 */
[----:B------:R-:W0:Y:S01]  /*37a0*/  LDGDEPBAR ;  /* 0x00000000000079af */ /* 0x000e220000000000 */
[----:B------:R-:W-:Y:S01]  /*37b0*/  IMAD.IADD R76, R247, 0x1, -R249 ;  /* 0x00000001f74c7824 */ /* 0x000fe200078e0af9 */
[----:B------:R-:W-:Y:S02]  /*37c0*/  IADD3 R234, R234, 0x1, RZ ;  /* 0x00000001eaea7810 */ /* 0x000fe40007ffe0ff */
        /* <DEDUP_REMOVED lines=9> */
[----:B------:R-:W-:Y:S01]  /*3860*/  ISETP.GT.AND P6, PT, R2, RZ, PT ;  /* 0x000000ff0200720c */ /* 0x000fe20003fc4270 */
[--C-:B------:R-:W-:Y:S01]  /*3870*/  FFMA.FTZ R238, R134, c[0x0][0x29c], -R78.reuse ;  /* 0x0000a70086ee7a23 */ /* 0x100fe2000001084e */
[----:B------:R-:W-:Y:S01]  /*3880*/  ISETP.GT.AND P5, PT, R2, 0x1, PT ;  /* 0x000000010200780c */ /* 0x000fe20003fa4270 */
[--C-:B------:R-:W-:Y:S01]  /*3890*/  FFMA.FTZ R134, R132, c[0x0][0x29c], -R78.reuse ;  /* 0x0000a70084867a23 */ /* 0x100fe2000001084e */
[----:B------:R-:W-:Y:S02]  /*38a0*/  FSEL R202, R6, -INF , P6 ;  /* 0xff80000006ca7808 */ /* 0x000fe40003000000 */
[----:B------:R-:W-:Y:S02]  /*38b0*/  ISETP.GT.AND P6, PT, R0, 0x20, PT ;  /* 0x000000200000780c */ /* 0x000fe40003fc4270 */
[----:B------:R-:W-:Y:S01]  /*38c0*/  FSEL R135, R7, -INF , P5 ;  /* 0xff80000007877808 */ /* 0x000fe20002800000 */
[--C-:B------:R-:W-:Y:S01]  /*38d0*/  FFMA.FTZ R213, R202, c[0x0][0x29c], -R79.reuse ;  /* 0x0000a700cad57a23 */ /* 0x100fe2000001084f */
[----:B------:R-:W-:Y:S01]  /*38e0*/  ISETP.GT.AND P5, PT, R0, 0x21, PT ;  /* 0x000000210000780c */ /* 0x000fe20003fa4270 */
[----:B------:R-:W-:Y:S01]  /*38f0*/  MUFU.EX2 R134, R134 ;  /* 0x0000008600867308 */ /* 0x000fe20000000800 */
[----:B------:R-:W-:Y:S01]  /*3900*/  FSEL R82, R16, -INF , P6 ;  /* 0xff80000010527808 */ /* 0x000fe20003000000 */
[--C-:B------:R-:W-:Y:S01]  /*3910*/  FFMA.FTZ R212, R135, c[0x0][0x29c], -R79.reuse ;  /* 0x0000a70087d47a23 */ /* 0x100fe2000001084f */
[----:B------:R-:W-:Y:S02]  /*3920*/  FSEL R81, R17, -INF , P5 ;  /* 0xff80000011517808 */ /* 0x000fe40002800000 */
[----:B------:R-:W-:Y:S01]  /*3930*/  ISETP.GT.AND P5, PT, R2, 0x21, PT ;  /* 0x000000210200780c */ /* 0x000fe20003fa4270 */
[--C-:B------:R-:W-:Y:S01]  /*3940*/  FFMA.FTZ R237, R82, c[0x0][0x29c], -R78.reuse ;  /* 0x0000a70052ed7a23 */ /* 0x100fe2000001084e */
[----:B------:R-:W-:Y:S01]  /*3950*/  ISETP.GT.AND P6, PT, R2, 0x20, PT ;  /* 0x000000200200780c */ /* 0x000fe20003fc4270 */
[--C-:B------:R-:W-:Y:S01]  /*3960*/  FFMA.FTZ R132, R81, c[0x0][0x29c], -R78.reuse ;  /* 0x0000a70051847a23 */ /* 0x100fe2000001084e */
[----:B------:R-:W-:Y:S01]  /*3970*/  FSEL R83, R19, -INF , P5 ;  /* 0xff80000013537808 */ /* 0x000fe20002800000 */
[----:B------:R-:W1:Y:S01]  /*3980*/  MUFU.EX2 R135, R238 ;  /* 0x000000ee00877308 */ /* 0x000e620000000800 */
[----:B------:R-:W-:Y:S02]  /*3990*/  FSEL R133, R18, -INF , P6 ;  /* 0xff80000012857808 */ /* 0x000fe40003000000 */
[----:B------:R-:W-:Y:S01]  /*39a0*/  IADD3 R4, R3, 0x20, RZ ;  /* 0x0000002003047810 */ /* 0x000fe20007ffe0ff */
[--C-:B------:R-:W-:Y:S01]  /*39b0*/  FFMA.FTZ R210, R83, c[0x0][0x29c], -R79.reuse ;  /* 0x0000a70053d27a23 */ /* 0x100fe2000001084f */
[C---:B------:R-:W-:Y:S01]  /*39c0*/  ISETP.GT.AND P6, PT, R0.reuse, 0x40, PT ;  /* 0x000000400000780c */ /* 0x040fe20003fc4270 */
[--C-:B------:R-:W-:Y:S01]  /*39d0*/  FFMA.FTZ R211, R133, c[0x0][0x29c], -R79.reuse ;  /* 0x0000a70085d37a23 */ /* 0x100fe2000001084f */
[----:B------:R-:W-:Y:S02]  /*39e0*/  ISETP.GT.AND P5, PT, R0, 0x41, PT ;  /* 0x000000410000780c */ /* 0x000fe40003fa4270 */
[----:B------:R-:W-:Y:S01]  /*39f0*/  IADD3 R3, R3, 0x28, RZ ;  /* 0x0000002803037810 */ /* 0x000fe20007ffe0ff */
[----:B------:R-:W2:Y:S01]  /*3a00*/  MUFU.EX2 R133, R237 ;  /* 0x000000ed00857308 */ /* 0x000ea20000000800 */
[----:B------:R-:W-:Y:S02]  /*3a10*/  IMNMX R0, R76, R4, PT ;  /* 0x000000044c007217 */ /* 0x000fe40003800200 */
[-C--:B------:R-:W-:Y:S03]  /*3a20*/  HMMA.16816.F32 R4, R140, R148.reuse, RZ ;  /* 0x000000948c04723c */ /* 0x080fe600000018ff */
[----:B------:R-:W-:Y:S02]  /*3a30*/  FSEL R20, R20, -INF , P6 ;  /* 0xff80000014147808 */ /* 0x000fe40003000000 */
[----:B------:R-:W-:Y:S02]  /*3a40*/  ISETP.GT.AND P6, PT, R2, 0x40, PT ;  /* 0x000000400200780c */ /* 0x000fe40003fc4270 */
[----:B------:R-:W-:Y:S01]  /*3a50*/  FSEL R21, R21, -INF , P5 ;  /* 0xff80000015157808 */ /* 0x000fe20002800000 */
[--C-:B------:R-:W-:Y:S01]  /*3a60*/  FFMA.FTZ R215, R20, c[0x0][0x29c], -R78.reuse ;  /* 0x0000a70014d77a23 */ /* 0x100fe2000001084e */
[----:B------:R-:W-:Y:S01]  /*3a70*/  ISETP.GT.AND P5, PT, R2, 0x41, PT ;  /* 0x000000410200780c */ /* 0x000fe20003fa4270 */
[----:B------:R-:W3:Y:S02]  /*3a80*/  MUFU.EX2 R132, R132 ;  /* 0x0000008400847308 */ /* 0x000ee40000000800 */
[----:B------:R-:W-:Y:S01]  /*3a90*/  IMNMX R2, R76, R3, PT ;  /* 0x000000034c027217 */ /* 0x000fe20003800200 */
[----:B------:R-:W-:Y:S01]  /*3aa0*/  FFMA.FTZ R214, R21, c[0x0][0x29c], -R78 ;  /* 0x0000a70015d67a23 */ /* 0x000fe2000001084e */
[----:B------:R-:W-:Y:S02]  /*3ab0*/  FSEL R76, R22, -INF , P6 ;  /* 0xff800000164c7808 */ /* 0x000fe40003000000 */
[----:B------:R-:W-:Y:S02]  /*3ac0*/  ISETP.GT.AND P6, PT, R0, RZ, PT ;  /* 0x000000ff0000720c */ /* 0x000fe40003fc4270 */
[----:B------:R-:W-:Y:S01]  /*3ad0*/  FSEL R23, R23, -INF , P5 ;  /* 0xff80000017177808 */ /* 0x000fe20002800000 */
[--C-:B------:R-:W-:Y:S01]  /*3ae0*/  FFMA.FTZ R209, R76, c[0x0][0x29c], -R79.reuse ;  /* 0x0000a7004cd17a23 */ /* 0x100fe2000001084f */
[----:B------:R-:W-:Y:S02]  /*3af0*/  ISETP.GT.AND P5, PT, R0, 0x1, PT ;  /* 0x000000010000780c */ /* 0x000fe40003fa4270 */
[----:B------:R-:W-:Y:S01]  /*3b00*/  FSEL R80, R8, -INF , P6 ;  /* 0xff80000008507808 */ /* 0x000fe20003000000 */
[----:B------:R-:W-:Y:S01]  /*3b10*/  FFMA.FTZ R208, R23, c[0x0][0x29c], -R79 ;  /* 0x0000a70017d07a23 */ /* 0x000fe2000001084f */
[----:B------:R-:W-:Y:S02]  /*3b20*/  FSEL R77, R9, -INF , P5 ;  /* 0xff800000094d7808 */ /* 0x000fe40002800000 */
[----:B------:R-:W-:Y:S01]  /*3b30*/  ISETP.GT.AND P6, PT, R2, RZ, PT ;  /* 0x000000ff0200720c */ /* 0x000fe20003fc4270 */
[--C-:B------:R-:W-:Y:S01]  /*3b40*/  FFMA.FTZ R207, R80, c[0x0][0x29c], -R201.reuse ;  /* 0x0000a70050cf7a23 */ /* 0x100fe200000108c9 */
[----:B------:R-:W-:Y:S01]  /*3b50*/  ISETP.GT.AND P5, PT, R2, 0x1, PT ;  /* 0x000000010200780c */ /* 0x000fe20003fa4270 */
[--C-:B------:R-:W-:Y:S01]  /*3b60*/  FFMA.FTZ R206, R77, c[0x0][0x29c], -R201.reuse ;  /* 0x0000a7004dce7a23 */ /* 0x100fe200000108c9 */
[----:B------:R-:W-:Y:S02]  /*3b70*/  FSEL R22, R10, -INF , P6 ;  /* 0xff8000000a167808 */ /* 0x000fe40003000000 */
[----:B------:R-:W-:Y:S02]  /*3b80*/  FSEL R19, R11, -INF , P5 ;  /* 0xff8000000b137808 */ /* 0x000fe40002800000 */
[C---:B------:R-:W-:Y:S02]  /*3b90*/  HMMA.16816.F32 R8, R144.reuse, R148, RZ ;  /* 0x000000949008723c */ /* 0x040fe400000018ff */
[C---:B------:R-:W-:Y:S01]  /*3ba0*/  ISETP.GT.AND P6, PT, R0.reuse, 0x20, PT ;  /* 0x000000200000780c */ /* 0x040fe20003fc4270 */
[--C-:B------:R-:W-:Y:S01]  /*3bb0*/  FFMA.FTZ R239, R19, c[0x0][0x29c], -R200.reuse ;  /* 0x0000a70013ef7a23 */ /* 0x100fe200000108c8 */
[----:B------:R-:W-:Y:S01]  /*3bc0*/  ISETP.GT.AND P5, PT, R0, 0x21, PT ;  /* 0x000000210000780c */ /* 0x000fe20003fa4270 */
[--C-:B------:R-:W-:Y:S01]  /*3bd0*/  FFMA.FTZ R202, R22, c[0x0][0x29c], -R200.reuse ;  /* 0x0000a70016ca7a23 */ /* 0x100fe200000108c8 */
[----:B------:R-:W-:Y:S02]  /*3be0*/  FSEL R18, R12, -INF , P6 ;  /* 0xff8000000c127808 */ /* 0x000fe40003000000 */
[----:B------:R-:W-:Y:S04]  /*3bf0*/  ISETP.GT.AND P6, PT, R2, 0x20, PT ;  /* 0x000000200200780c */ /* 0x000fe80003fc4270 */
[----:B------:R-:W-:Y:S01]  /*3c00*/  FSEL R17, R13, -INF , P5 ;  /* 0xff8000000d117808 */ /* 0x000fe20002800000 */
[--C-:B------:R-:W-:Y:S01]  /*3c10*/  FFMA.FTZ R205, R18, c[0x0][0x29c], -R201.reuse ;  /* 0x0000a70012cd7a23 */ /* 0x100fe200000108c9 */
[----:B------:R-:W-:Y:S02]  /*3c20*/  ISETP.GT.AND P5, PT, R2, 0x21, PT ;  /* 0x000000210200780c */ /* 0x000fe40003fa4270 */
[----:B------:R-:W-:Y:S01]  /*3c30*/  FSEL R16, R14, -INF , P6 ;  /* 0xff8000000e107808 */ /* 0x000fe20003000000 */
[--C-:B------:R-:W-:Y:S01]  /*3c40*/  FFMA.FTZ R204, R17, c[0x0][0x29c], -R201.reuse ;  /* 0x0000a70011cc7a23 */ /* 0x100fe200000108c9 */
[----:B------:R-:W-:Y:S02]  /*3c50*/  FSEL R3, R15, -INF , P5 ;  /* 0xff8000000f037808 */ /* 0x000fe40002800000 */
[-C--:B------:R-:W-:Y:S01]  /*3c60*/  HMMA.16816.F32 R12, R144, R150.reuse, RZ ;  /* 0x00000096900c723c */ /* 0x080fe200000018ff */
[--C-:B------:R-:W-:Y:S01]  /*3c70*/  FFMA.FTZ R240, R16, c[0x0][0x29c], -R200.reuse ;  /* 0x0000a70010f07a23 */ /* 0x100fe200000108c8 */
[C---:B------:R-:W-:Y:S01]  /*3c80*/  ISETP.GT.AND P6, PT, R0.reuse, 0x40, PT ;  /* 0x000000400000780c */ /* 0x040fe20003fc4270 */
[--C-:B------:R-:W-:Y:S01]  /*3c90*/  FFMA.FTZ R241, R3, c[0x0][0x29c], -R200.reuse ;  /* 0x0000a70003f17a23 */ /* 0x100fe200000108c8 */
[----:B------:R-:W-:Y:S01]  /*3ca0*/  ISETP.GT.AND P5, PT, R0, 0x41, PT ;  /* 0x000000410000780c */ /* 0x000fe20003fa4270 */
[----:B------:R-:W-:Y:S01]  /*3cb0*/  LDS R3, [R244.X4+0x122a0] ;  /* 0x0122a000f4037984 */ /* 0x000fe20000004800 */
[----:B------:R-:W-:Y:S01]  /*3cc0*/  FSEL R24, R24, -INF , P6 ;  /* 0xff80000018187808 */ /* 0x000fe20003000000 */
[----:B------:R-:W-:Y:S01]  /*3cd0*/  IMAD.MOV.U32 R0, RZ, RZ, 0x40 ;  /* 0x00000040ff007424 */ /* 0x000fe200078e00ff */
[C---:B------:R-:W-:Y:S02]  /*3ce0*/  HMMA.16816.F32 R16, R140.reuse, R150, RZ ;  /* 0x000000968c10723c */ /* 0x040fe400000018ff */
[----:B------:R-:W-:Y:S02]  /*3cf0*/  ISETP.GT.AND P6, PT, R2, 0x40, PT ;  /* 0x000000400200780c */ /* 0x000fe40003fc4270 */
[----:B------:R-:W-:Y:S01]  /*3d00*/  FSEL R25, R25, -INF , P5 ;  /* 0xff80000019197808 */ /* 0x000fe20002800000 */
[--C-:B------:R-:W-:Y:S01]  /*3d10*/  FFMA.FTZ R203, R24, c[0x0][0x29c], -R201.reuse ;  /* 0x0000a70018cb7a23 */ /* 0x100fe200000108c9 */
[----:B------:R-:W-:Y:S02]  /*3d20*/  ISETP.GT.AND P5, PT, R2, 0x41, PT ;  /* 0x000000410200780c */ /* 0x000fe40003fa4270 */
[-C--:B------:R-:W-:Y:S01]  /*3d30*/  HMMA.16816.F32 R20, R140, R152.reuse, RZ ;  /* 0x000000988c14723c */ /* 0x080fe200000018ff */
[----:B------:R-:W-:Y:S01]  /*3d40*/  FSEL R26, R26, -INF , P6 ;  /* 0xff8000001a1a7808 */ /* 0x000fe20003000000 */
[----:B------:R-:W-:Y:S02]  /*3d50*/  MUFU.EX2 R140, R207 ;  /* 0x000000cf008c7308 */ /* 0x000fe40000000800 */
[----:B------:R-:W-:Y:S01]  /*3d60*/  FSEL R27, R27, -INF , P5 ;  /* 0xff8000001b1b7808 */ /* 0x000fe20002800000 */
[----:B------:R-:W-:Y:S01]  /*3d70*/  FFMA.FTZ R201, R25, c[0x0][0x29c], -R201 ;  /* 0x0000a70019c97a23 */ /* 0x000fe200000108c9 */
[----:B------:R-:W-:Y:S01]  /*3d80*/  SEL R0, R0, 0xffffffc0, !P0 ;  /* 0xffffffc000007807 */ /* 0x000fe20004000000 */
[--C-:B------:R-:W-:Y:S02]  /*3d90*/  FFMA.FTZ R242, R26, c[0x0][0x29c], -R200.reuse ;  /* 0x0000a7001af27a23 */ /* 0x100fe400000108c8 */
[----:B------:R-:W-:Y:S02]  /*3da0*/  FFMA.FTZ R200, R27, c[0x0][0x29c], -R200 ;  /* 0x0000a7001bc87a23 */ /* 0x000fe400000108c8 */
[----:B------:R-:W-:Y:S01]  /*3db0*/  HMMA.16816.F32 R24, R144, R152, RZ ;  /* 0x000000989018723c */ /* 0x000fe200000018ff */
[----:B------:R-:W-:Y:S01]  /*3dc0*/  MUFU.EX2 R141, R205 ;  /* 0x000000cd008d7308 */ /* 0x000fe20000000800 */
[----:B------:R-:W-:Y:S02]  /*3dd0*/  IMAD.IADD R2, R225, 0x1, R0 ;  /* 0x00000001e1027824 */ /* 0x000fe400078e0200 */
[----:B------:R-:W-:Y:S03]  /*3de0*/  IMAD.IADD R0, R0, 0x1, R226 ;  /* 0x0000000100007824 */ /* 0x000fe600078e02e2 */
[----:B------:R-:W4:Y:S01]  /*3df0*/  LDSM.16.M88.4 R76, [R2+0xe080] ;  /* 0x00e08000024c783b */ /* 0x000f220000000200 */
[-C--:B------:R-:W-:Y:S03]  /*3e00*/  HMMA.16816.F32 R4, R136, R154.reuse, R4 ;  /* 0x0000009a8804723c */ /* 0x080fe60000001804 */
[----:B------:R-:W-:Y:S04]  /*3e10*/  MUFU.EX2 R143, R204 ;  /* 0x000000cc008f7308 */ /* 0x000fe80000000800 */
[----:B------:R-:W5:Y:S01]  /*3e20*/  LDSM.16.M88.4 R80, [R2+0xf080] ;  /* 0x00f080000250783b */ /* 0x000f620000000200 */
[C---:B------:R-:W-:Y:S05]  /*3e30*/  HMMA.16816.F32 R8, R156.reuse, R154, R8 ;  /* 0x0000009a9c08723c */ /* 0x040fea0000001808 */
[----:B------:R-:W-:Y:S03]  /*3e40*/  MUFU.EX2 R142, R206 ;  /* 0x000000ce008e7308 */ /* 0x000fe60000000800 */
[-C--:B------:R-:W-:Y:S07]  /*3e50*/  HMMA.16816.F32 R12, R156, R160.reuse, R12 ;  /* 0x000000a09c0c723c */ /* 0x080fee000000180c */
[----:B------:R-:W-:Y:S01]  /*3e60*/  MUFU.EX2 R145, R202 ;  /* 0x000000ca00917308 */ /* 0x000fe20000000800 */
[C---:B------:R-:W-:Y:S08]  /*3e70*/  HMMA.16816.F32 R16, R136.reuse, R160, R16 ;  /* 0x000000a08810723c */ /* 0x040ff00000001810 */
[-C--:B------:R-:W-:Y:S01]  /*3e80*/  HMMA.16816.F32 R20, R136, R162.reuse, R20 ;  /* 0x000000a28814723c */ /* 0x080fe20000001814 */
[----:B------:R-:W-:Y:S07]  /*3e90*/  MUFU.EX2 R137, R209 ;  /* 0x000000d100897308 */ /* 0x000fee0000000800 */
[----:B------:R-:W-:Y:S03]  /*3ea0*/  HMMA.16816.F32 R24, R156, R162, R24 ;  /* 0x000000a29c18723c */ /* 0x000fe60000001818 */
[----:B------:R-:W-:Y:S05]  /*3eb0*/  MUFU.EX2 R136, R211 ;  /* 0x000000d300887308 */ /* 0x000fea0000000800 */
[-C--:B----4-:R-:W-:Y:S05]  /*3ec0*/  HMMA.16816.F32 R4, R76, R164.reuse, R4 ;  /* 0x000000a44c04723c */ /* 0x090fea0000001804 */
[----:B------:R-:W-:Y:S03]  /*3ed0*/  MUFU.EX2 R138, R210 ;  /* 0x000000d2008a7308 */ /* 0x000fe60000000800 */
[C---:B-----5:R-:W-:Y:S07]  /*3ee0*/  HMMA.16816.F32 R8, R80.reuse, R164, R8 ;  /* 0x000000a45008723c */ /* 0x060fee0000001808 */
[----:B------:R-:W-:Y:S01]  /*3ef0*/  MUFU.EX2 R139, R208 ;  /* 0x000000d0008b7308 */ /* 0x000fe20000000800 */
[-C--:B------:R-:W-:Y:S08]  /*3f00*/  HMMA.16816.F32 R12, R80, R166.reuse, R12 ;  /* 0x000000a6500c723c */ /* 0x080ff0000000180c */
[C---:B------:R-:W-:Y:S01]  /*3f10*/  HMMA.16816.F32 R16, R76.reuse, R166, R16 ;  /* 0x000000a64c10723c */ /* 0x040fe20000001810 */
[----:B------:R-:W-:Y:S07]  /*3f20*/  MUFU.EX2 R144, R203 ;  /* 0x000000cb00907308 */ /* 0x000fee0000000800 */
[-C--:B------:R-:W-:Y:S01]  /*3f30*/  HMMA.16816.F32 R20, R76, R168.reuse, R20 ;  /* 0x000000a84c14723c */ /* 0x080fe20000001814 */
[----:B------:R-:W4:Y:S02]  /*3f40*/  LDSM.16.M88.4 R76, [R0+0xe080] ;  /* 0x00e08000004c783b */ /* 0x000f240000000200 */
[----:B------:R-:W-:Y:S05]  /*3f50*/  MUFU.EX2 R201, R201 ;  /* 0x000000c900c97308 */ /* 0x000fea0000000800 */
[----:B------:R-:W-:Y:S01]  /*3f60*/  HMMA.16816.F32 R24, R80, R168, R24 ;  /* 0x000000a85018723c */ /* 0x000fe20000001818 */
[----:B------:R-:W5:Y:S04]  /*3f70*/  LDSM.16.M88.4 R80, [R0+0xf080] ;  /* 0x00f080000050783b */ /* 0x000f680000000200 */
[----:B------:R-:W-:Y:S03]  /*3f80*/  MUFU.EX2 R200, R200 ;  /* 0x000000c800c87308 */ /* 0x000fe60000000800 */
        /* <DEDUP_REMOVED lines=33> */
[----:B------:R-:W1:Y:S01]  /*41a0*/  LDS R0, [R244.X4+0x12280] ;  /* 0x01228000f4007984 */ /* 0x000e620000004800 */
[-C--:B----4-:R-:W-:Y:S08]  /*41b0*/  HMMA.16816.F32 R4, R76, R194.reuse, R4 ;  /* 0x000000c24c04723c */ /* 0x090ff00000001804 */
[C---:B-----5:R-:W-:Y:S08]  /*41c0*/  HMMA.16816.F32 R8, R80.reuse, R194, R8 ;  /* 0x000000c25008723c */ /* 0x060ff00000001808 */
[-C--:B------:R-:W-:Y:S08]  /*41d0*/  HMMA.16816.F32 R12, R80, R196.reuse, R12 ;  /* 0x000000c4500c723c */ /* 0x080ff0000000180c */
[C---:B------:R-:W-:Y:S04]  /*41e0*/  HMMA.16816.F32 R16, R76.reuse, R196, R16 ;  /* 0x000000c44c10723c */ /* 0x040fe80000001810 */
[--C-:B-1----:R-:W-:Y:S02]  /*41f0*/  FADD.FTZ R4, R4, -R0.reuse ;  /* 0x8000000004047221 */ /* 0x102fe40000010000 */
[--C-:B------:R-:W-:Y:S02]  /*4200*/  FADD.FTZ R5, R5, -R0.reuse ;  /* 0x8000000005057221 */ /* 0x100fe40000010000 */
[-C--:B------:R-:W-:Y:S01]  /*4210*/  HMMA.16816.F32 R20, R76, R198.reuse, R20 ;  /* 0x000000c64c14723c */ /* 0x080fe20000001814 */
[----:B------:R-:W1:Y:S03]  /*4220*/  MUFU.EX2 R79, R215 ;  /* 0x000000d7004f7308 */ /* 0x000e660000000800 */
[----:B------:R-:W-:Y:S01]  /*4230*/  FMUL.FTZ R4, R135, R4 ;  /* 0x0000000487047220 */ /* 0x000fe20000410000 */
[C---:B------:R-:W-:Y:S01]  /*4240*/  F2FP.PACK_AB R135, R134.reuse, R135 ;  /* 0x000000878687723e */ /* 0x040fe200000000ff */
[----:B------:R-:W-:Y:S02]  /*4250*/  FMUL.FTZ R5, R134, R5 ;  /* 0x0000000586057220 */ /* 0x000fe40000410000 */
[----:B------:R-:W-:Y:S03]  /*4260*/  HMMA.16816.F32 R24, R80, R198, R24 ;  /* 0x000000c65018723c */ /* 0x000fe60000001818 */
[----:B------:R-:W4:Y:S01]  /*4270*/  MUFU.EX2 R78, R214 ;  /* 0x000000d6004e7308 */ /* 0x000f220000000800 */
[--C-:B------:R-:W-:Y:S02]  /*4280*/  FADD.FTZ R7, R7, -R3.reuse ;  /* 0x8000000307077221 */ /* 0x100fe40000010000 */
[--C-:B------:R-:W-:Y:S02]  /*4290*/  FADD.FTZ R6, R6, -R3.reuse ;  /* 0x8000000306067221 */ /* 0x100fe40000010000 */
[--C-:B------:R-:W-:Y:S04]  /*42a0*/  FADD.FTZ R16, R16, -R0.reuse ;  /* 0x8000000010107221 */ /* 0x100fe80000010000 */
[--C-:B------:R-:W-:Y:S01]  /*42b0*/  FADD.FTZ R17, R17, -R0.reuse ;  /* 0x8000000011117221 */ /* 0x100fe20000010000 */
[----:B------:R-:W5:Y:S01]  /*42c0*/  MUFU.EX2 R77, R213 ;  /* 0x000000d5004d7308 */ /* 0x000f620000000800 */
[----:B--2---:R-:W-:Y:S01]  /*42d0*/  FMUL.FTZ R16, R133, R16 ;  /* 0x0000001085107220 */ /* 0x004fe20000410000 */
[----:B---3--:R-:W-:Y:S01]  /*42e0*/  F2FP.PACK_AB R133, R132, R133 ;  /* 0x000000858485723e */ /* 0x008fe200000000ff */
[--C-:B------:R-:W-:Y:S02]  /*42f0*/  FADD.FTZ R20, R20, -R0.reuse ;  /* 0x8000000014147221 */ /* 0x100fe40000010000 */
[----:B------:R-:W-:Y:S02]  /*4300*/  FADD.FTZ R21, R21, -R0 ;  /* 0x8000000015157221 */ /* 0x000fe40000010000 */
[----:B-1----:R-:W-:Y:S01]  /*4310*/  FMUL.FTZ R0, R79, R20 ;  /* 0x000000144f007220 */ /* 0x002fe20000410000 */
[----:B------:R-:W-:Y:S01]  /*4320*/  F2FP.PACK_AB R20, R5, R4 ;  /* 0x000000040514723e */ /* 0x000fe200000000ff */
[----:B------:R-:W-:Y:S01]  /*4330*/  FMUL.FTZ R17, R132, R17 ;  /* 0x0000001184117220 */ /* 0x000fe20000410000 */
[----:B------:R-:W1:Y:S01]  /*4340*/  MUFU.EX2 R76, R212 ;  /* 0x000000d4004c7308 */ /* 0x000e620000000800 */
[--C-:B------:R-:W-:Y:S02]  /*4350*/  FADD.FTZ R4, R19, -R3.reuse ;  /* 0x8000000313047221 */ /* 0x100fe40000010000 */
[--C-:B------:R-:W-:Y:S01]  /*4360*/  FADD.FTZ R22, R22, -R3.reuse ;  /* 0x8000000316167221 */ /* 0x100fe20000010000 */
[C---:B----4-:R-:W-:Y:S01]  /*4370*/  F2FP.PACK_AB R132, R78.reuse, R79 ;  /* 0x0000004f4e84723e */ /* 0x050fe200000000ff */
[----:B------:R-:W-:Y:S02]  /*4380*/  FMUL.FTZ R21, R78, R21 ;  /* 0x000000154e157220 */ /* 0x000fe40000410000 */
[--C-:B------:R-:W-:Y:S02]  /*4390*/  FADD.FTZ R8, R8, -R2.reuse ;  /* 0x8000000208087221 */ /* 0x100fe40000010000 */
[--C-:B------:R-:W-:Y:S01]  /*43a0*/  FADD.FTZ R12, R12, -R2.reuse ;  /* 0x800000020c0c7221 */ /* 0x100fe20000010000 */
[----:B------:R-:W2:Y:S01]  /*43b0*/  MUFU.EX2 R134, R239 ;  /* 0x000000ef00867308 */ /* 0x000ea20000000800 */
[--C-:B------:R-:W-:Y:S02]  /*43c0*/  FADD.FTZ R13, R13, -R2.reuse ;  /* 0x800000020d0d7221 */ /* 0x100fe40000010000 */
[----:B------:R-:W-:Y:S02]  /*43d0*/  FMUL.FTZ R80, R137, R22 ;  /* 0x0000001689507220 */ /* 0x000fe40000410000 */
[----:B-----5:R-:W-:Y:S02]  /*43e0*/  FMUL.FTZ R6, R77, R6 ;  /* 0x000000064d067220 */ /* 0x020fe40000410000 */
[----:B------:R-:W-:Y:S02]  /*43f0*/  FMUL.FTZ R22, R140, R8 ;  /* 0x000000088c167220 */ /* 0x000fe40000410000 */
[----:B------:R-:W-:Y:S01]  /*4400*/  FMUL.FTZ R8, R143, R13 ;  /* 0x0000000d8f087220 */ /* 0x000fe20000410000 */
[----:B------:R-:W-:Y:S01]  /*4410*/  MUFU.EX2 R79, R240 ;  /* 0x000000f0004f7308 */ /* 0x000fe20000000800 */
[--C-:B------:R-:W-:Y:S02]  /*4420*/  FADD.FTZ R18, R18, -R3.reuse ;  /* 0x8000000312127221 */ /* 0x100fe40000010000 */
[----:B------:R-:W-:Y:S01]  /*4430*/  FADD.FTZ R23, R23, -R3 ;  /* 0x8000000317177221 */ /* 0x000fe20000010000 */
[C---:B-1----:R-:W-:Y:S01]  /*4440*/  F2FP.PACK_AB R78, R76.reuse, R77 ;  /* 0x0000004d4c4e723e */ /* 0x042fe200000000ff */
[----:B------:R-:W-:Y:S01]  /*4450*/  FMUL.FTZ R7, R76, R7 ;  /* 0x000000074c077220 */ /* 0x000fe20000410000 */
[----:B------:R-:W-:Y:S01]  /*4460*/  F2FP.PACK_AB R76, R21, R0 ;  /* 0x00000000154c723e */ /* 0x000fe200000000ff */
[----:B------:R-:W-:Y:S01]  /*4470*/  FMUL.FTZ R3, R141, R12 ;  /* 0x0000000c8d037220 */ /* 0x000fe20000410000 */
[----:B------:R-:W1:Y:S01]  /*4480*/  LDS R0, [R244.X4+0x12320] ;  /* 0x01232000f4007984 */ /* 0x000e620000004800 */
[----:B------:R-:W-:Y:S01]  /*4490*/  F2FP.PACK_AB R77, R17, R16 ;  /* 0x00000010114d723e */ /* 0x000fe200000000ff */
[----:B------:R-:W3:Y:S01]  /*44a0*/  MUFU.EX2 R19, R241 ;  /* 0x000000f100137308 */ /* 0x000ee20000000800 */
[----:B------:R-:W-:Y:S01]  /*44b0*/  F2FP.PACK_AB R21, R7, R6 ;  /* 0x000000060715723e */ /* 0x000fe200000000ff */
[----:B------:R-:W-:Y:S01]  /*44c0*/  STS [R235+0x12480], R135 ;  /* 0x01248087eb007388 */ /* 0x000fe20000000800 */
[----:B------:R-:W-:Y:S01]  /*44d0*/  F2FP.PACK_AB R7, R142, R140 ;  /* 0x0000008c8e07723e */ /* 0x000fe200000000ff */
[--C-:B------:R-:W-:Y:S01]  /*44e0*/  FADD.FTZ R25, R25, -R2.reuse ;  /* 0x8000000219197221 */ /* 0x100fe20000010000 */
[----:B------:R-:W-:Y:S01]  /*44f0*/  F2FP.PACK_AB R8, R8, R3 ;  /* 0x000000030808723e */ /* 0x000fe200000000ff */
[----:B------:R-:W-:Y:S01]  /*4500*/  STS [R236], R78 ;  /* 0x0000004eec007388 */ /* 0x000fe20000000800 */
[----:B--2---:R-:W-:Y:S01]  /*4510*/  F2FP.PACK_AB R3, R134, R145 ;  /* 0x000000918603723e */ /* 0x004fe200000000ff */
[--C-:B------:R-:W-:Y:S01]  /*4520*/  FADD.FTZ R9, R9, -R2.reuse ;  /* 0x8000000209097221 */ /* 0x100fe20000010000 */
[----:B------:R-:W-:Y:S01]  /*4530*/  F2FP.PACK_AB R17, R138, R136 ;  /* 0x000000888a11723e */ /* 0x000fe200000000ff */
[----:B------:R-:W-:Y:S01]  /*4540*/  STS [R235+0x12c80], R7 ;  /* 0x012c8007eb007388 */ /* 0x000fe20000000800 */
[----:B------:R-:W-:Y:S01]  /*4550*/  F2FP.PACK_AB R6, R143, R141 ;  /* 0x0000008d8f06723e */ /* 0x000fe200000000ff */
[----:B------:R-:W-:Y:S01]  /*4560*/  FADD.FTZ R24, R24, -R2 ;  /* 0x8000000218187221 */ /* 0x000fe20000010000 */
[----:B------:R-:W-:Y:S01]  /*4570*/  F2FP.PACK_AB R16, R139, R137 ;  /* 0x000000898b10723e */ /* 0x000fe200000000ff */
[----:B------:R-:W-:Y:S01]  /*4580*/  STS [R236+0x800], R3 ;  /* 0x00080003ec007388 */ /* 0x000fe20000000800 */
[----:B------:R-:W-:Y:S02]  /*4590*/  FMUL.FTZ R81, R136, R18 ;  /* 0x0000001288517220 */ /* 0x000fe40000410000 */
[----:B------:R-:W2:Y:S01]  /*45a0*/  MUFU.EX2 R18, R242 ;  /* 0x000000f200127308 */ /* 0x000ea20000000800 */
[----:B------:R-:W-:Y:S01]  /*45b0*/  STS [R235+0x13480], R133 ;  /* 0x01348085eb007388 */ /* 0x000fe20000000800 */
[----:B------:R-:W-:Y:S01]  /*45c0*/  FMUL.FTZ R138, R138, R4 ;  /* 0x000000048a8a7220 */ /* 0x000fe20000410000 */
[----:B------:R-:W-:Y:S01]  /*45d0*/  F2FP.PACK_AB R4, R201, R144 ;  /* 0x00000090c904723e */ /* 0x000fe200000000ff */
[----:B------:R-:W-:Y:S01]  /*45e0*/  FMUL.FTZ R5, R142, R9 ;  /* 0x000000098e057220 */ /* 0x000fe20000410000 */
[----:B------:R-:W-:Y:S01]  /*45f0*/  STS [R236+0x1000], R17 ;  /* 0x00100011ec007388 */ /* 0x000fe20000000800 */
[----:B------:R-:W-:Y:S01]  /*4600*/  FMUL.FTZ R23, R139, R23 ;  /* 0x000000178b177220 */ /* 0x000fe20000410000 */
[----:B---3--:R-:W-:Y:S01]  /*4610*/  F2FP.PACK_AB R2, R19, R79 ;  /* 0x0000004f1302723e */ /* 0x008fe200000000ff */
[----:B------:R-:W-:Y:S01]  /*4620*/  FMUL.FTZ R24, R144, R24 ;  /* 0x0000001890187220 */ /* 0x000fe20000410000 */
[----:B------:R-:W-:Y:S01]  /*4630*/  STS [R235+0x13c80], R6 ;  /* 0x013c8006eb007388 */ /* 0x000fe20000000800 */
[----:B------:R-:W-:Y:S01]  /*4640*/  F2FP.PACK_AB R5, R5, R22 ;  /* 0x000000160505723e */ /* 0x000fe200000000ff */
[----:B------:R-:W-:Y:S01]  /*4650*/  FMUL.FTZ R12, R201, R25 ;  /* 0x00000019c90c7220 */ /* 0x000fe20000410000 */
[----:B------:R-:W-:Y:S01]  /*4660*/  F2FP.PACK_AB R9, R138, R81 ;  /* 0x000000518a09723e */ /* 0x000fe200000000ff */
[----:B------:R2:W-:Y:S01]  /*4670*/  STS [R236+0x1800], R2 ;  /* 0x00180002ec007388 */ /* 0x0005e20000000800 */
[----:B------:R-:W-:Y:S02]  /*4680*/  F2FP.PACK_AB R13, R23, R80 ;  /* 0x00000050170d723e */ /* 0x000fe400000000ff */
[----:B------:R-:W-:Y:S01]  /*4690*/  F2FP.PACK_AB R12, R12, R24 ;  /* 0x000000180c0c723e */ /* 0x000fe200000000ff */
[----:B------:R-:W-:Y:S04]  /*46a0*/  STS [R235+0x14480], R132 ;  /* 0x01448084eb007388 */ /* 0x000fe80000000800 */
[----:B------:R-:W-:Y:S01]  /*46b0*/  STS [R236+0x2000], R16 ;  /* 0x00200010ec007388 */ /* 0x000fe20000000800 */
[--C-:B-1----:R-:W-:Y:S02]  /*46c0*/  FADD.FTZ R10, R10, -R0.reuse ;  /* 0x800000000a0a7221 */ /* 0x102fe40000010000 */
[--C-:B------:R-:W-:Y:S01]  /*46d0*/  FADD.FTZ R11, R11, -R0.reuse ;  /* 0x800000000b0b7221 */ /* 0x100fe20000010000 */
[----:B------:R-:W-:Y:S01]  /*46e0*/  STS [R235+0x14c80], R4 ;  /* 0x014c8004eb007388 */ /* 0x000fe20000000800 */
[----:B------:R-:W-:Y:S02]  /*46f0*/  FMUL.FTZ R10, R145, R10 ;  /* 0x0000000a910a7220 */ /* 0x000fe40000410000 */
[----:B------:R-:W-:Y:S02]  /*4700*/  FMUL.FTZ R11, R134, R11 ;  /* 0x0000000b860b7220 */ /* 0x000fe40000410000 */
[--C-:B------:R-:W-:Y:S02]  /*4710*/  FADD.FTZ R14, R14, -R0.reuse ;  /* 0x800000000e0e7221 */ /* 0x100fe40000010000 */
[--C-:B------:R-:W-:Y:S02]  /*4720*/  FADD.FTZ R15, R15, -R0.reuse ;  /* 0x800000000f0f7221 */ /* 0x100fe40000010000 */
[----:B------:R-:W-:Y:S02]  /*4730*/  FMUL.FTZ R14, R79, R14 ;  /* 0x0000000e4f0e7220 */ /* 0x000fe40000410000 */
[----:B------:R-:W-:Y:S01]  /*4740*/  FMUL.FTZ R15, R19, R15 ;  /* 0x0000000f130f7220 */ /* 0x000fe20000410000 */
[----:B--2---:R-:W-:Y:S01]  /*4750*/  F2FP.PACK_AB R2, R200, R18 ;  /* 0x00000012c802723e */ /* 0x004fe200000000ff */
[--C-:B------:R-:W-:Y:S02]  /*4760*/  FADD.FTZ R26, R26, -R0.reuse ;  /* 0x800000001a1a7221 */ /* 0x100fe40000010000 */
[----:B------:R-:W-:Y:S01]  /*4770*/  FADD.FTZ R27, R27, -R0 ;  /* 0x800000001b1b7221 */ /* 0x000fe20000010000 */
[----:B------:R-:W-:Y:S01]  /*4780*/  F2FP.PACK_AB R0, R15, R14 ;  /* 0x0000000e0f00723e */ /* 0x000fe200000000ff */
[----:B------:R1:W-:Y:S01]  /*4790*/  STS [R236+0x2800], R2 ;  /* 0x00280002ec007388 */ /* 0x0003e20000000800 */
[----:B------:R-:W-:Y:S02]  /*47a0*/  FMUL.FTZ R18, R18, R26 ;  /* 0x0000001a12127220 */ /* 0x000fe40000410000 */
[----:B------:R-:W-:Y:S01]  /*47b0*/  FMUL.FTZ R200, R200, R27 ;  /* 0x0000001bc8c87220 */ /* 0x000fe20000410000 */
        /* <DEDUP_REMOVED lines=97> */
[----:B------:R-:W3:Y:S01]  /*4dd0*/  LDL R237, [R1+0x2c] ;  /* 0x00002c0001ed7983 */ /* 0x000ee20000100800 */
[----:B------:R-:W-:Y:S02]  /*4de0*/  IMAD R4, R2, c[0x0][0x208], RZ ;  /* 0x0000820002047a24 */ /* 0x000fe400078e02ff */
[C---:B------:R-:W-:Y:S01]  /*4df0*/  IMAD.WIDE.U32 R2, R234.reuse, c[0x0][0x208], RZ ;  /* 0x00008200ea027a25 */ /* 0x040fe200078e00ff */
[----:B------:R-:W4:Y:S03]  /*4e00*/  LDL.64 R238, [R1] ;  /* 0x0000000001ee7983 */ /* 0x000f260000100a00 */
[----:B------:R-:W-:Y:S02]  /*4e10*/  IMAD R4, R234, c[0x0][0x20c], R4 ;  /* 0x00008300ea047a24 */ /* 0x000fe400078e0204 */
[C---:B------:R-:W-:Y:S02]  /*4e20*/  IMAD.SHL.U32 R6, R2.reuse, 0x40, RZ ;  /* 0x0000004002067824 */ /* 0x040fe400078e00ff */
[----:B------:R-:W-:Y:S05]  /*4e30*/  IMAD.IADD R3, R3, 0x1, R4 ;  /* 0x0000000103037824 */ /* 0x000fea00078e0204 */
[----:B------:R-:W-:Y:S02]  /*4e40*/  SHF.L.U64.HI R3, R2, 0x6, R3 ;  /* 0x0000000602037819 */ /* 0x000fe40000010203 */
[C---:B--2---:R-:W-:Y:S02]  /*4e50*/  IADD3 R4, P1, R5.reuse, R240, RZ ;  /* 0x000000f005047210 */ /* 0x044fe40007f3e0ff */
[----:B------:R-:W1:Y:S02]  /*4e60*/  S2R R240, SR_TID.X ;  /* 0x0000000000f07919 */ /* 0x000e640000002100 */
[----:B---3--:R-:W-:Y:S02]  /*4e70*/  LEA.HI.X.SX32 R7, R5, R237, 0x1, P1 ;  /* 0x000000ed05077211 */ /* 0x008fe400008f0eff */
[----:B------:R-:W-:Y:S02]  /*4e80*/  LOP3.LUT P1, RZ, R248, 0x1, RZ, 0xc0, !PT ;  /* 0x00000001f8ff7812 */ /* 0x000fe4000782c0ff */
[----:B----4-:R-:W-:Y:S04]  /*4e90*/  IADD3 R10, P6, P5, R238, UR12, R6 ;  /* 0x0000000cee0a7c10 */ /* 0x010fe8000fdde006 */
[----:B------:R-:W-:Y:S02]  /*4ea0*/  IADD3.X R11, R251, UR6, R3, P6, P5 ;  /* 0x00000006fb0b7c10 */ /* 0x000fe4000b7ea403 */
[C---:B------:R-:W-:Y:S04]  /*4eb0*/  LEA R8, P5, R4.reuse, c[0x0][0x280], 0x2 ;  /* 0x0000a00004087a11 */ /* 0x040fe800078a10ff */
[----:B------:R-:W-:Y:S02]  /*4ec0*/  LEA.HI.X R9, R4, c[0x0][0x284], R7, 0x2, P5 ;  /* 0x0000a10004097a11 */ /* 0x000fe400028f1407 */
[----:B-1----:R-:W-:Y:S04]  /*4ed0*/  SHF.R.S32.HI R237, RZ, 0x1f, R240 ;  /* 0x0000001fffed7819 */ /* 0x002fe800000114f0 */
[----:B------:R-:W-:Y:S04]  /*4ee0*/  LEA.HI R237, R237, R240, RZ, 0x3 ;  /* 0x000000f0eded7211 */ /* 0x000fe800078f18ff */
[----:B------:R-:W-:Y:S04]  /*4ef0*/  SHF.R.S32.HI R237, RZ, 0x3, R237 ;  /* 0x00000003ffed7819 */ /* 0x000fe800000114ed */
[----:B------:R-:W-:Y:S02]  /*4f00*/  IADD3 R2, -R237, R245, -R5 ;  /* 0x000000f5ed027210 */ /* 0x000fe40007ffe905 */
[----:B------:R-:W-:Y:S02]  /*4f10*/  IADD3 R5, P6, R6, R238, RZ ;  /* 0x000000ee06057210 */ /* 0x000fe40007fde0ff */
[----:B------:R-:W1:Y:S01]  /*4f20*/  S2R R238, SR_TID.X ;  /* 0x0000000000ee7919 */ /* 0x000e620000002100 */
[C---:B------:R-:W-:Y:S02]  /*4f30*/  ISETP.LT.OR P5, PT, R2.reuse, 0x1, !P1 ;  /* 0x000000010200780c */ /* 0x040fe40004fa1670 */
[----:B------:R-:W-:Y:S01]  /*4f40*/  IMAD.X R3, R3, 0x1, R251, P6 ;  /* 0x0000000103037824 */ /* 0x000fe200030e06fb */
[C---:B------:R-:W-:Y:S02]  /*4f50*/  LEA R6, P6, R5.reuse, c[0x0][0x1f0], 0x1 ;  /* 0x00007c0005067a11 */ /* 0x040fe400078c08ff */
[----:B------:R-:W-:Y:S02]  /*4f60*/  ISETP.LT.OR P1, PT, R2, 0x21, !P1 ;  /* 0x000000210200780c */ /* 0x000fe40004f21670 */
[----:B------:R-:W-:Y:S02]  /*4f70*/  LEA.HI.X R7, R5, c[0x0][0x1f4], R3, 0x1, P6 ;  /* 0x00007d0005077a11 */ /* 0x000fe400030f0c03 */
[C---:B------:R-:W-:Y:S04]  /*4f80*/  LEA R4, P6, R10.reuse, c[0x0][0x1f0], 0x1 ;  /* 0x00007c000a047a11 */ /* 0x040fe800078c08ff */
        /* <DEDUP_REMOVED lines=13> */
.L_x_904:
[-C--:B-1234-:R-:W-:Y:S01]  /*5060*/  HMMA.16816.F32 R4, R80, R16.reuse, RZ ;  /* 0x000000105004723c */ /* 0x09efe200000018ff */
[----:B------:R-:W2:Y:S01]  /*5070*/  LDL.64 R238, [R1+0x30] ;  /* 0x0000300001ee7983 */ /* 0x000ea20000100a00 */
[----:B------:R-:W-:Y:S01]  /*5080*/  UIADD3 UR7, UR8, 0x1, URZ ;  /* 0x0000000108077890 */ /* 0x000fe2000fffe03f */
[----:B------:R-:W-:Y:S01]  /*5090*/  ISETP.GE.AND P5, PT, R217, 0x1, PT ;  /* 0x00000001d900780c */ /* 0x000fe20003fa6270 */
[----:B------:R-:W-:Y:S01]  /*50a0*/  UISETP.GE.AND UP0, UPT, UR8, 0x1, UPT ;  /* 0x000000010800788c */ /* 0x000fe2000bf06270 */
[----:B------:R-:W3:Y:S03]  /*50b0*/  LDL R2, [R1+0x14] ;  /* 0x0000140001027983 */ /* 0x000ee60000100800 */
[C---:B------:R-:W-:Y:S01]  /*50c0*/  HMMA.16816.F32 R8, R132.reuse, R16, RZ ;  /* 0x000000108408723c */ /* 0x040fe200000018ff */
[----:B------:R-:W4:Y:S01]  /*50d0*/  LDL R237, [R1+0x3c] ;  /* 0x00003c0001ed7983 */ /* 0x000f220000100800 */
[----:B------:R-:W-:Y:S03]  /*50e0*/  USEL UR8, UR7, URZ, !UP0 ;  /* 0x0000003f07087287 */ /* 0x000fe6000c000000 */
[----:B------:R-:W-:Y:S03]  /*50f0*/  LDSM.16.M88.4 R140, [R221+0x1800] ;  /* 0x00180000dd8c783b */ /* 0x000fe60000000200 */
[-C--:B------:R-:W-:Y:S01]  /*5100*/  HMMA.16816.F32 R12, R132, R18.reuse, RZ ;  /* 0x00000012840c723c */ /* 0x080fe200000018ff */
[----:B------:R-:W-:Y:S04]  /*5110*/  LDSM.16.MT88.4 R144, [R0+0x4080] ;  /* 0x004080000090783b */ /* 0x000fe80000004200 */
[----:B------:R-:W-:Y:S03]  /*5120*/  LDSM.16.MT88.4 R156, [R0+0x1880] ;  /* 0x00188000009c783b */ /* 0x000fe60000004200 */
        /* <DEDUP_REMOVED lines=25> */
[----:B------:R-:W5:Y:S07]  /*52c0*/  LDSM.16.MT88.4 R140, [R0+0x4880] ;  /* 0x00488000008c783b */ /* 0x000f6e0000004200 */
[----:B------:R-:W-:Y:S01]  /*52d0*/  HMMA.16816.F32 R80, R132, R146, R80 ;  /* 0x000000928450723c */ /* 0x000fe20000001850 */
[----:B------:R-:W-:Y:S04]  /*52e0*/  LDSM.16.M88.4 R132, [R221+0x2000] ;  /* 0x00200000dd84783b */ /* 0x000fe80000000200 */
[----:B------:R-:W5:Y:S03]  /*52f0*/  LDSM.16.MT88.4 R144, [R0+0x2080] ;  /* 0x002080000090783b */ /* 0x000f660000004200 */
[-C--:B-1----:R-:W-:Y:S08]  /*5300*/  HMMA.16816.F32 R4, R136, R156.reuse, R4 ;  /* 0x0000009c8804723c */ /* 0x082ff00000001804 */
[C---:B------:R-:W-:Y:S08]  /*5310*/  HMMA.16816.F32 R8, R200.reuse, R156, R8 ;  /* 0x0000009cc808723c */ /* 0x040ff00000001808 */
[-C--:B------:R-:W-:Y:S08]  /*5320*/  HMMA.16816.F32 R12, R200, R158.reuse, R12 ;  /* 0x0000009ec80c723c */ /* 0x080ff0000000180c */
[C---:B------:R-:W-:Y:S01]  /*5330*/  HMMA.16816.F32 R16, R136.reuse, R158, R16 ;  /* 0x0000009e8810723c */ /* 0x040fe20000001810 */
[----:B------:R-:W1:Y:S07]  /*5340*/  LDSM.16.M88.4 R156, [R221+0x2800] ;  /* 0x00280000dd9c783b */ /* 0x000e6e0000000200 */
[-C--:B-----5:R-:W-:Y:S08]  /*5350*/  HMMA.16816.F32 R20, R136, R140.reuse, R20 ;  /* 0x0000008c8814723c */ /* 0x0a0ff00000001814 */
[C---:B------:R-:W-:Y:S08]  /*5360*/  HMMA.16816.F32 R24, R200.reuse, R140, R24 ;  /* 0x0000008cc818723c */ /* 0x040ff00000001818 */
[-C--:B------:R-:W-:Y:S01]  /*5370*/  HMMA.16816.F32 R76, R200, R142.reuse, R76 ;  /* 0x0000008ec84c723c */ /* 0x080fe2000000184c */
[----:B------:R-:W5:Y:S07]  /*5380*/  LDSM.16.MT88.4 R200, [R0+0x5080] ;  /* 0x0050800000c8783b */ /* 0x000f6e0000004200 */
[----:B------:R-:W-:Y:S01]  /*5390*/  HMMA.16816.F32 R80, R136, R142, R80 ;  /* 0x0000008e8850723c */ /* 0x000fe20000001850 */
[----:B------:R-:W-:Y:S04]  /*53a0*/  LDSM.16.M88.4 R136, [R223+0x2000] ;  /* 0x00200000df88783b */ /* 0x000fe80000000200 */
[----:B------:R-:W2:Y:S03]  /*53b0*/  LDSM.16.MT88.4 R140, [R0+0x2880] ;  /* 0x00288000008c783b */ /* 0x000ea60000004200 */
[-C--:B------:R-:W-:Y:S08]  /*53c0*/  HMMA.16816.F32 R4, R132, R144.reuse, R4 ;  /* 0x000000908404723c */ /* 0x080ff00000001804 */
[C---:B-1----:R-:W-:Y:S08]  /*53d0*/  HMMA.16816.F32 R8, R156.reuse, R144, R8 ;  /* 0x000000909c08723c */ /* 0x042ff00000001808 */
[-C--:B------:R-:W-:Y:S08]  /*53e0*/  HMMA.16816.F32 R12, R156, R146.reuse, R12 ;  /* 0x000000929c0c723c */ /* 0x080ff0000000180c */
[C---:B------:R-:W-:Y:S01]  /*53f0*/  HMMA.16816.F32 R16, R132.reuse, R146, R16 ;  /* 0x000000928410723c */ /* 0x040fe20000001810 */
[----:B------:R-:W1:Y:S07]  /*5400*/  LDSM.16.M88.4 R144, [R223+0x2800] ;  /* 0x00280000df90783b */ /* 0x000e6e0000000200 */
[-C--:B-----5:R-:W-:Y:S08]  /*5410*/  HMMA.16816.F32 R20, R132, R200.reuse, R20 ;  /* 0x000000c88414723c */ /* 0x0a0ff00000001814 */
[C---:B------:R-:W-:Y:S08]  /*5420*/  HMMA.16816.F32 R24, R156.reuse, R200, R24 ;  /* 0x000000c89c18723c */ /* 0x040ff00000001818 */
[-C--:B------:R-:W-:Y:S01]  /*5430*/  HMMA.16816.F32 R76, R156, R202.reuse, R76 ;  /* 0x000000ca9c4c723c */ /* 0x080fe2000000184c */
[----:B------:R5:W3:Y:S07]  /*5440*/  LDSM.16.MT88.4 R156, [R0+0x5880] ;  /* 0x00588000009c783b */ /* 0x000aee0000004200 */
[----:B------:R-:W-:Y:S01]  /*5450*/  HMMA.16816.F32 R80, R132, R202, R80 ;  /* 0x000000ca8450723c */ /* 0x000fe20000001850 */
[----:B------:R-:W-:Y:S07]  /*5460*/  LDSM.16.MT88.4 R132, [R216+0x17880] ;  /* 0x01788000d884783b */ /* 0x000fee0000004200 */
[-C--:B--2---:R-:W-:Y:S08]  /*5470*/  HMMA.16816.F32 R4, R136, R140.reuse, R4 ;  /* 0x0000008c8804723c */ /* 0x084ff00000001804 */
[C---:B-1----:R-:W-:Y:S04]  /*5480*/  HMMA.16816.F32 R8, R144.reuse, R140, R8 ;  /* 0x0000008c9008723c */ /* 0x042fe80000001808 */
[----:B-----5:R-:W-:Y:S04]  /*5490*/  IMAD.SHL.U32 R0, R246, 0x2000, RZ ;  /* 0x00002000f6007824 */ /* 0x020fe800078e00ff */
[-C--:B------:R-:W-:Y:S04]  /*54a0*/  HMMA.16816.F32 R12, R144, R142.reuse, R12 ;  /* 0x0000008e900c723c */ /* 0x080fe8000000180c */
[C---:B------:R-:W-:Y:S04]  /*54b0*/  IADD3 R3, P1, R0.reuse, R238, RZ ;  /* 0x000000ee00037210 */ /* 0x040fe80007f3e0ff */
[C---:B------:R-:W-:Y:S01]  /*54c0*/  HMMA.16816.F32 R16, R136.reuse, R142, R16 ;  /* 0x0000008e8810723c */ /* 0x040fe20000001810 */
[----:B------:R-:W-:Y:S03]  /*54d0*/  LDSM.16.MT88.4 R140, [R216+0x18080] ;  /* 0x01808000d88c783b */ /* 0x000fe60000004200 */
[----:B----4-:R-:W-:Y:S01]  /*54e0*/  LEA.HI.X.SX32 R0, R0, R237, 0x1, P1 ;  /* 0x000000ed00007211 */ /* 0x010fe200008f0eff */
[----:B---3--:R-:W-:Y:S01]  /*54f0*/  IMAD.MOV.U32 R237, RZ, RZ, R2 ;  /* 0x000000ffffed7224 */ /* 0x008fe200078e0002 */
[C---:B------:R-:W-:Y:S02]  /*5500*/  LEA R2, P1, R3.reuse, c[0x0][0x220], 0x2 ;  /* 0x0000880003027a11 */ /* 0x040fe400078210ff */
[-C--:B------:R-:W-:Y:S04]  /*5510*/  HMMA.16816.F32 R20, R136, R156.reuse, R20 ;  /* 0x0000009c8814723c */ /* 0x080fe80000001814 */
[----:B------:R-:W-:Y:S01]  /*5520*/  LEA.HI.X R3, R3, c[0x0][0x224], R0, 0x2, P1 ;  /* 0x0000890003037a11 */ /* 0x000fe200008f1400 */
[C---:B------:R-:W-:Y:S01]  /*5530*/  IMAD R0, R217.reuse, 0x2000, R228 ;  /* 0x00002000d9007824 */ /* 0x040fe200078e02e4 */
[----:B------:R-:W-:Y:S02]  /*5540*/  ISETP.GE.AND P1, PT, R234, R237, PT ;  /* 0x000000edea00720c */ /* 0x000fe40003f26270 */
[C---:B------:R-:W-:Y:S01]  /*5550*/  HMMA.16816.F32 R24, R144.reuse, R156, R24 ;  /* 0x0000009c9018723c */ /* 0x040fe20000001818 */
[----:B------:R-:W-:Y:S03]  /*5560*/  RED.E.ADD.F32.FTZ.RN.STRONG.GPU [R2.64], R4 ;  /* 0x000000040200798e */ /* 0x000fe6000c10e78a */
[----:B------:R-:W-:Y:S01]  /*5570*/  IMAD.SHL.U32 R0, R0, 0x2, RZ ;  /* 0x0000000200007824 */ /* 0x000fe200078e00ff */
[----:B------:R-:W-:Y:S01]  /*5580*/  RED.E.ADD.F32.FTZ.RN.STRONG.GPU [R2.64+0x400], R5 ;  /* 0x000400050200798e */ /* 0x000fe2000c10e78a */
[----:B------:R-:W-:Y:S02]  /*5590*/  IADD3 R217, R217, 0x1, RZ ;  /* 0x00000001d9d97810 */ /* 0x000fe40007ffe0ff */
[-C--:B------:R-:W-:Y:S01]  /*55a0*/  HMMA.16816.F32 R76, R144, R158.reuse, R76 ;  /* 0x0000009e904c723c */ /* 0x080fe2000000184c */
[----:B------:R-:W-:Y:S03]  /*55b0*/  RED.E.ADD.F32.FTZ.RN.STRONG.GPU [R2.64+0x800], R6 ;  /* 0x000800060200798e */ /* 0x000fe6000c10e78a */
[----:B------:R-:W-:Y:S01]  /*55c0*/  SEL R217, R217, RZ, !P5 ;  /* 0x000000ffd9d97207 */ /* 0x000fe20006800000 */
[----:B------:R-:W-:Y:S03]  /*55d0*/  RED.E.ADD.F32.FTZ.RN.STRONG.GPU [R2.64+0xc00], R7 ;  /* 0x000c00070200798e */ /* 0x000fe6000c10e78a */
[----:B------:R-:W-:Y:S01]  /*55e0*/  HMMA.16816.F32 R80, R136, R158, R80 ;  /* 0x0000009e8850723c */ /* 0x000fe20000001850 */
        /* <DEDUP_REMOVED lines=144> */
.L_x_902:
        /* <DEDUP_REMOVED lines=20> */
[----:B------:R-:W-:Y:S02]  /*6030*/  LEA.HI R2, R27, R77, RZ, 0x5 ;  /* 0x0000004d1b027211 */ /* 0x000fe400078f28ff */
[--C-:B------:R-:W-:Y:S02]  /*6040*/  SHF.R.S32.HI R6, RZ, 0x2, R4.reuse ;  /* 0x00000002ff067819 */ /* 0x100fe40000011404 */
[----:B------:R-:W-:Y:S02]  /*6050*/  SHF.R.S32.HI R0, RZ, 0x1f, R4 ;  /* 0x0000001fff007819 */ /* 0x000fe40000011404 */
[----:B------:R-:W-:-:S02]  /*6060*/  SHF.R.S32.HI R3, RZ, 0x5, R2 ;  /* 0x00000005ff037819 */ /* 0x000fc40000011402 */
[----:B------:R-:W-:Y:S02]  /*6070*/  LEA.HI R0, R0, R6, RZ, 0x3 ;  /* 0x0000000600007211 */ /* 0x000fe400078f18ff */
[----:B-1----:R-:W-:Y:S02]  /*6080*/  LEA.HI R5, R27, R77, RZ, 0x6 ;  /* 0x0000004d1b057211 */ /* 0x002fe400078f30ff */
        /* <DEDUP_REMOVED lines=120> */
.L_x_907:
        /* <DEDUP_REMOVED lines=63> */
.L_x_909:
[----:B-1--4-:R-:W-:Y:S05]  /*6c00*/  BSYNC B0 ;  /* 0x0000000000007941 */ /* 0x012fea0003800000 */
.L_x_908:
        /* <DEDUP_REMOVED lines=16> */
.L_x_911:
[----:B------:R-:W-:Y:S05]  /*6d10*/  BSYNC B0 ;  /* 0x0000000000007941 */ /* 0x000fea0003800000 */
.L_x_910:
        /* <DEDUP_REMOVED lines=16> */
.L_x_913:
[----:B------:R-:W-:Y:S05]  /*6e20*/  BSYNC B0 ;  /* 0x0000000000007941 */ /* 0x000fea0003800000 */
.L_x_912:
        /* <DEDUP_REMOVED lines=16> */
.L_x_915:
[----:B------:R-:W-:Y:S05]  /*6f30*/  BSYNC B0 ;  /* 0x0000000000007941 */ /* 0x000fea0003800000 */
.L_x_914:
        /* <DEDUP_REMOVED lines=16> */
.L_x_917:
[----:B------:R-:W-:Y:S05]  /*7040*/  BSYNC B0 ;  /* 0x0000000000007941 */ /* 0x000fea0003800000 */
.L_x_916:
        /* <DEDUP_REMOVED lines=16> */
.L_x_919:
[----:B------:R-:W-:Y:S05]  /*7150*/  BSYNC B0 ;  /* 0x0000000000007941 */ /* 0x000fea0003800000 */
.L_x_918:
        /* <DEDUP_REMOVED lines=19> */
.L_x_921:
[----:B------:R-:W-:Y:S05]  /*7290*/  BSYNC B0 ;  /* 0x0000000000007941 */ /* 0x000fea0003800000 */
.L_x_920:
        /* <DEDUP_REMOVED lines=14> */
.L_x_923:
[----:B------:R-:W-:Y:S05]  /*7380*/  BSYNC B0 ;  /* 0x0000000000007941 */ /* 0x000fea0003800000 */
.L_x_922:
        /* <DEDUP_REMOVED lines=14> */
.L_x_925:
[----:B------:R-:W-:Y:S05]  /*7470*/  BSYNC B0 ;  /* 0x0000000000007941 */ /* 0x000fea0003800000 */
.L_x_924:
        /* <DEDUP_REMOVED lines=14> */
.L_x_927:
[----:B------:R-:W-:Y:S05]  /*7560*/  BSYNC B0 ;  /* 0x0000000000007941 */ /* 0x000fea0003800000 */
.L_x_926:
        /* <DEDUP_REMOVED lines=14> */
.L_x_929:
[----:B------:R-:W-:Y:S05]  /*7650*/  BSYNC B0 ;  /* 0x0000000000007941 */ /* 0x000fea0003800000 */
.L_x_928:
        /* <DEDUP_REMOVED lines=14> */
.L_x_906:
[----:B------:R-:W2:Y:S01]  /*7740*/  LDL R8, [R1+0x40] ;  /* 0x0000400001087983 */ /* 0x000ea20000100800 */
[----:B------:R-:W-:Y:S01]  /*7750*/  ISETP.NE.U32.AND P1, PT, RZ, c[0x0][0x358], PT ;  /* 0x0000d600ff007a0c */ /* 0x000fe20003f25070 */
[----:B------:R-:W-:Y:S01]  /*7760*/  IMAD.MOV.U32 R2, RZ, RZ, 0x4 ;  /* 0x00000004ff027424 */ /* 0x000fe200078e00ff */
[----:B------:R-:W-:Y:S02]  /*7770*/  ISETP.NE.U32.AND P0, PT, RZ, c[0x0][0x360], PT ;  /* 0x0000d800ff007a0c */ /* 0x000fe40003f05070 */
[----:B------:R-:W-:Y:S02]  /*7780*/  ISETP.NE.AND.EX P1, PT, RZ, c[0x0][0x35c], PT, P1 ;  /* 0x0000d700ff007a0c */ /* 0x000fe40003f25310 */
[----:B------:R-:W-:Y:S01]  /*7790*/  ISETP.NE.AND.EX P0, PT, RZ, c[0x0][0x364], PT, P0 ;  /* 0x0000d900ff007a0c */ /* 0x000fe20003f05300 */
[----:B-12---:R-:W-:-:S10]  /*77a0*/  IMAD.WIDE R4, R8, R2, c[0x0][0x358] ;  /* 0x0000d60008047625 */ /* 0x006fd400078e0202 */
        /* <DEDUP_REMOVED lines=12> */
.L_x_930:
        /* <DEDUP_REMOVED lines=40> */
.L_x_932:
[----:B------:R-:W-:Y:S05]  /*7af0*/  BSYNC B0 ;  /* 0x0000000000007941 */ /* 0x000fea0003800000 */
.L_x_931:
        /* <DEDUP_REMOVED lines=16> */
.L_x_934:
[----:B------:R-:W-:Y:S05]  /*7c00*/  BSYNC B0 ;  /* 0x0000000000007941 */ /* 0x000fea0003800000 */
.L_x_933:
        /* <DEDUP_REMOVED lines=16> */
.L_x_936:
[----:B------:R-:W-:Y:S05]  /*7d10*/  BSYNC B0 ;  /* 0x0000000000007941 */ /* 0x000fea0003800000 */
.L_x_935:
        /* <DEDUP_REMOVED lines=16> */
.L_x_938:
[----:B------:R-:W-:Y:S05]  /*7e20*/  BSYNC B0 ;  /* 0x0000000000007941 */ /* 0x000fea0003800000 */
.L_x_937:
        /* <DEDUP_REMOVED lines=16> */
.L_x_940:
[----:B------:R-:W-:Y:S05]  /*7f30*/  BSYNC B0 ;  /* 0x0000000000007941 */ /* 0x000fea0003800000 */
.L_x_939:
        /* <DEDUP_REMOVED lines=16> */
.L_x_942:
[----:B------:R-:W-:Y:S05]  /*8040*/  BSYNC B0 ;  /* 0x0000000000007941 */ /* 0x000fea0003800000 */
.L_x_941:
        /* <DEDUP_REMOVED lines=19> */
.L_x_944:
[----:B------:R-:W-:Y:S05]  /*8180*/  BSYNC B0 ;  /* 0x0000000000007941 */ /* 0x000fea0003800000 */
.L_x_943:
        /* <DEDUP_REMOVED lines=14> */
.L_x_946:
[----:B------:R-:W-:Y:S05]  /*8270*/  BSYNC B0 ;  /* 0x0000000000007941 */ /* 0x000fea0003800000 */
.L_x_945:
        /* <DEDUP_REMOVED lines=14> */
.L_x_948:
[----:B------:R-:W-:Y:S05]  /*8360*/  BSYNC B0 ;  /* 0x0000000000007941 */ /* 0x000fea0003800000 */
.L_x_947:
        /* <DEDUP_REMOVED lines=14> */
.L_x_950:
[----:B------:R-:W-:Y:S05]  /*8450*/  BSYNC B0 ;  /* 0x0000000000007941 */ /* 0x000fea0003800000 */
.L_x_949:
        /* <DEDUP_REMOVED lines=14> */
.L_x_952:
[----:B------:R-:W-:Y:S05]  /*8540*/  BSYNC B0 ;  /* 0x0000000000007941 */ /* 0x000fea0003800000 */
.L_x_951:
        /* <DEDUP_REMOVED lines=14> */
.L_x_953:
        /* <DEDUP_REMOVED lines=13> */
.L_x_2311:


//--------------------- .text._ZN7cutlass13device_kernelIN5flash19enable_sm80_to_sm89INS1_16FlashAttnBwdSm80INS1_25CollectiveMainloopBwdSm80ILi2ELi1EN4cute5tupleIJNS5_1CILi64EEENS7_ILi96EEENS7_ILi128EEEEEENS_6half_tEfNS_4arch4Sm80ELb1ELb0ELb0ELb1ELb0ELb0ELb0ELb0ELi2ELi2ELi2ELi2ELb1EEENS1_24CollectiveEpilogueBwdGQAISB_fSE_Li256ELb1ELb0EEENS1_25SingleTileBwdLPTSchedulerILb1ELi96ELb0EEEEEEEEEvNT_6ParamsE --------------------------
	.section	.text._ZN7cutlass13device_kernelIN5flash19enable_sm80_to_sm89INS1_16FlashAttnBwdSm80INS1_25CollectiveMainloopBwdSm80ILi2ELi1EN4cute5tupleIJNS5_1CILi64EEENS7_ILi96EEENS7_ILi128EEEEEENS_6half_tEfNS_4arch4Sm80ELb1ELb0ELb0ELb1ELb0ELb0ELb0ELb0ELi2ELi2ELi2ELi2ELb1EEENS1_24CollectiveEpilogueBwdGQAISB_fSE_Li256ELb1ELb0EEENS1_25SingleTileBwdLPTSchedulerILb1ELi96ELb0EEEEEEEEEvNT_6ParamsE,"ax",@progbits
	.sectioninfo	@"SHI_REGISTERS=255"
	.align	128
.text._ZN7cutlass13device_kernelIN5flash19enable_sm80_to_sm89INS1_16FlashAttnBwdSm80INS1_25CollectiveMainloopBwdSm80ILi2ELi1EN4cute5tupleIJNS5_1CILi64EEENS7_ILi96EEENS7_ILi128EEEEEENS_6half_tEfNS_4arch4Sm80ELb1ELb0ELb0ELb1ELb0ELb0ELb0ELb0ELi2ELi2ELi2ELi2ELb1EEENS1_24CollectiveEpilogueBwdGQAISB_fSE_Li256ELb1ELb0EEENS1_25SingleTileBwdLPTSchedulerILb1ELi96ELb0EEEEEEEEEvNT_6ParamsE:
        .type           _ZN7cutlass13device_kernelIN5flash19enable_sm80_to_sm89INS1_16FlashAttnBwdSm80INS1_25CollectiveMainloopBwdSm80ILi2ELi1EN4cute5tupleIJNS5_1CILi64EEENS7_ILi96EEENS7_ILi128EEEEEENS_6half_tEfNS_4arch4Sm80ELb1ELb0ELb0ELb1ELb0ELb0ELb0ELb0ELi2ELi2ELi2ELi2ELb1EEENS1_24CollectiveEpilogueBwdGQAISB_fSE_Li256ELb1ELb0EEENS1_25SingleTileBwdLPTSchedulerILb1ELi96ELb0EEEEEEEEEvNT_6ParamsE,@function
        .size           _ZN7cutlass13device_kernelIN5flash19enable_sm80_to_sm89INS1_16FlashAttnBwdSm80INS1_25CollectiveMainloopBwdSm80ILi2ELi1EN4cute5tupleIJNS5_1CILi64EEENS7_ILi96EEENS7_ILi128EEEEEENS_6half_tEfNS_4arch4Sm80ELb1ELb0ELb0ELb1ELb0ELb0ELb0ELb0ELi2ELi2ELi2ELi2ELb1EEENS1_24CollectiveEpilogueBwdGQAISB_fSE_Li256ELb1ELb0EEENS1_25SingleTileBwdLPTSchedulerILb1ELi96ELb0EEEEEEEEEvNT_6ParamsE,(.L_x_2312 - _ZN7cutlass13device_kernelIN5flash19enable_sm80_to_sm89INS1_16FlashAttnBwdSm80INS1_25CollectiveMainloopBwdSm80ILi2ELi1EN4cute5tupleIJNS5_1CILi64EEENS7_ILi96EEENS7_ILi128EEEEEENS_6half_tEfNS_4arch4Sm80ELb1ELb0ELb0ELb1ELb0ELb0ELb0ELb0ELi2ELi2ELi2ELi2ELb1EEENS1_24CollectiveEpilogueBwdGQAISB_fSE_Li256ELb1ELb0EEENS1_25SingleTileBwdLPTSchedulerILb1ELi96ELb0EEEEEEEEEvNT_6ParamsE)
        .other          _ZN7cutlass13device_kernelIN5flash19enable_sm80_to_sm89INS1_16FlashAttnBwdSm80INS1_25CollectiveMainloopBwdSm80ILi2ELi1EN4cute5tupleIJNS5_1CILi64EEENS7_ILi96EEENS7_ILi128EEEEEENS_6half_tEfNS_4arch4Sm80ELb1ELb0ELb0ELb1ELb0ELb0ELb0ELb0ELi2ELi2ELi2ELi2ELb1EEENS1_24CollectiveEpilogueBwdGQAISB_fSE_Li256ELb1ELb0EEENS1_25SingleTileBwdLPTSchedulerILb1ELi96ELb0EEEEEEEEEvNT_6ParamsE,@"STO_CUDA_ENTRY STV_DEFAULT"
_ZN7cutlass13device_kernelIN5flash19enable_sm80_to_sm89INS1_16FlashAttnBwdSm80INS1_25CollectiveMainloopBwdSm80ILi2ELi1EN4cute5tupleIJNS5_1CILi64EEENS7_ILi96EEENS7_ILi128EEEEEENS_6half_tEfNS_4arch4Sm80ELb1ELb0ELb0ELb1ELb0ELb0ELb0ELb0ELi2ELi2ELi2ELi2ELb1EEENS1_24CollectiveEpilogueBwdGQAISB_fSE_Li256ELb1ELb0EEENS1_25SingleTileBwdLPTSchedulerILb1ELi96ELb0EEEEEEEEEvNT_6ParamsE:
        /* <DEDUP_REMOVED lines=26> */
.L_x_955:
[----:B------:R-:W-:Y:S02]  /*01a0*/  MOV R3, c[0x0][0x3b4] ;  /* 0x0000ed0000037a02 */ /* 0x000fe40000000f00 */
[----:B------:R-:W-:Y:S02]  /*01b0*/  MOV R4, R0 ;  /* 0x0000000000047202 */ /* 0x000fe40000000f00 */
[----:B------:R-:W-:-:S13]  /*01c0*/  ISETP.NE.AND P0, PT, R3, 0x1, PT ;  /* 0x000000010300780c */ /* 0x000fda0003f05270 */
[----:B------:R-:W-:-:S05]  /*01d0*/  @P0 IMAD.HI.U32 R3, R0, c[0x0][0x3b8], RZ ;  /* 0x0000ee0000030a27 */ /* 0x000fca00078e00ff */
[----:B------:R-:W-:-:S05]  /*01e0*/  @P0 SHF.R.U32.HI R4, RZ, c[0x0][0x3bc], R3 ;  /* 0x0000ef00ff040a19 */ /* 0x000fca0000011603 */
[----:B------:R1:W-:Y:S01]  /*01f0*/  STL [R1+0x20], R4 ;  /* 0x0000200401007387 */ /* 0x0003e20000100800 */
[----:B------:R-:W-:-:S03]  /*0200*/  IMAD R3, R4, c[0x0][0x3b4], RZ ;  /* 0x0000ed0004037a24 */ /* 0x000fc600078e02ff */
.L_x_956:
        /* <DEDUP_REMOVED lines=10> */
[----:B------:R-:W-:Y:S01]  /*02b0*/  IMAD R251, R2, c[0x0][0x3a8], R0 ;  /* 0x0000ea0002fb7a24 */ /* 0x000fe200078e0200 */
[----:B------:R-:W-:Y:S05]  /*02c0*/  @!P0 BRA `(.L_x_957) ;  /* 0x0000004000008947 */ /* 0x000fea0003800000 */
[----:B------:R-:W-:-:S05]  /*02d0*/  MOV R2, 0x4 ;  /* 0x0000000400027802 */ /* 0x000fca0000000f00 */
[----:B------:R-:W-:-:S05]  /*02e0*/  IMAD.WIDE R2, R4, R2, c[0x0][0x3e8] ;  /* 0x0000fa0004027625 */ /* 0x000fca00078e0202 */
[----:B------:R1:W5:Y:S01]  /*02f0*/  LDG.E R0, [R2.64] ;  /* 0x0000000e02007981 */ /* 0x000362000c1e1900 */
[----:B------:R-:W-:Y:S05]  /*0300*/  BRA `(.L_x_958) ;  /* 0x000000a000007947 */ /* 0x000fea0003800000 */
.L_x_957:
[----:B------:R-:W-:-:S04]  /*0310*/  ISETP.NE.U32.AND P0, PT, RZ, c[0x0][0x3e0], PT ;  /* 0x0000f800ff007a0c */ /* 0x000fc80003f05070 */
[----:B------:R-:W-:-:S13]  /*0320*/  ISETP.NE.AND.EX P0, PT, RZ, c[0x0][0x3e4], PT, P0 ;  /* 0x0000f900ff007a0c */ /* 0x000fda0003f05300 */
[----:B------:R-:W-:Y:S05]  /*0330*/  @!P0 BRA `(.L_x_959) ;  /* 0x0000006000008947 */ /* 0x000fea0003800000 */
[----:B------:R-:W-:-:S05]  /*0340*/  MOV R2, 0x4 ;  /* 0x0000000400027802 */ /* 0x000fca0000000f00 */
[----:B------:R-:W-:-:S05]  /*0350*/  IMAD.WIDE R2, R4, R2, c[0x0][0x3e0] ;  /* 0x0000f80004027625 */ /* 0x000fca00078e0202 */
[----:B------:R-:W2:Y:S04]  /*0360*/  LDG.E R5, [R2.64] ;  /* 0x0000000e02057981 */ /* 0x000ea8000c1e1900 */
[----:B------:R-:W2:Y:S02]  /*0370*/  LDG.E R0, [R2.64+0x4] ;  /* 0x0000040e02007981 */ /* 0x000ea4000c1e1900 */
[----:B--2---:R-:W-:Y:S01]  /*0380*/  IADD3 R0, -R5, R0, RZ ;  /* 0x0000000005007210 */ /* 0x004fe20007ffe1ff */
[----:B------:R-:W-:Y:S05]  /*0390*/  BRA `(.L_x_958) ;  /* 0x0000001000007947 */ /* 0x000fea0003800000 */
.L_x_959:
[----:B------:R-:W-:-:S03]  /*03a0*/  MOV R0, c[0x0][0x3dc] ;  /* 0x0000f70000007a02 */ /* 0x000fc60000000f00 */
.L_x_958:
        /* <DEDUP_REMOVED lines=9> */
.L_x_954:
        /* <DEDUP_REMOVED lines=17> */
.L_x_961:
[----:B------:R-:W-:Y:S02]  /*0550*/  MOV R3, c[0x0][0x3b4] ;  /* 0x0000ed0000037a02 */ /* 0x000fe40000000f00 */
[----:B------:R-:W-:Y:S02]  /*0560*/  MOV R4, R0 ;  /* 0x0000000000047202 */ /* 0x000fe40000000f00 */
[----:B------:R-:W-:-:S13]  /*0570*/  ISETP.NE.AND P0, PT, R3, 0x1, PT ;  /* 0x000000010300780c */ /* 0x000fda0003f05270 */
[----:B------:R-:W-:-:S05]  /*0580*/  @P0 IMAD.HI.U32 R3, R0, c[0x0][0x3b8], RZ ;  /* 0x0000ee0000030a27 */ /* 0x000fca00078e00ff */
[----:B------:R-:W-:-:S05]  /*0590*/  @P0 SHF.R.U32.HI R4, RZ, c[0x0][0x3bc], R3 ;  /* 0x0000ef00ff040a19 */ /* 0x000fca0000011603 */
[----:B------:R1:W-:Y:S01]  /*05a0*/  STL [R1+0x20], R4 ;  /* 0x0000200401007387 */ /* 0x0003e20000100800 */
[----:B------:R-:W-:-:S03]  /*05b0*/  IMAD R3, R4, c[0x0][0x3b4], RZ ;  /* 0x0000ed0004037a24 */ /* 0x000fc600078e02ff */
.L_x_962:
        /* <DEDUP_REMOVED lines=16> */
.L_x_963:
        /* <DEDUP_REMOVED lines=9> */
.L_x_965:
[----:B------:R-:W-:-:S03]  /*0750*/  MOV R0, c[0x0][0x3dc] ;  /* 0x0000f70000007a02 */ /* 0x000fc60000000f00 */
.L_x_964:
        /* <DEDUP_REMOVED lines=8> */
.L_x_960:
        /* <DEDUP_REMOVED lines=8> */
[----:B------:R-:W-:-:S03]  /*0860*/  ISETP.NE.AND.EX P3, PT, RZ, c[0x0][0x2d4], PT, P3 ;  /* 0x0000b500ff007a0c */ /* 0x000fc60003f65330 */
[----:B------:R-:W-:-:S08]  /*0870*/  IMAD.WIDE R2, R23, R14, c[0x0][0x2d0] ;  /* 0x0000b40017027625 */ /* 0x000fd000078e020e */
        /* <DEDUP_REMOVED lines=9> */
[----:B------:R-:W-:Y:S01]  /*0910*/  CS2R R12, SRZ ;  /* 0x00000000000c7805 */ /* 0x000fe2000001ff00 */
[----:B------:R-:W-:Y:S02]  /*0920*/  IMAD.MOV.U32 R22, RZ, RZ, RZ ;  /* 0x000000ffff167224 */ /* 0x000fe400078e00ff */
[----:B------:R-:W-:Y:S02]  /*0930*/  IMAD.MOV.U32 R239, RZ, RZ, c[0x0][0x198] ;  /* 0x00006600ffef7624 */ /* 0x000fe400078e00ff */
[----:B--2---:R-:W-:-:S05]  /*0940*/  @P4 IMAD R0, R23, 0x40, R0 ;  /* 0x0000004017004824 */ /* 0x004fca00078e0200 */
[----:B-1----:R-:W-:-:S04]  /*0950*/  @P4 SHF.R.S32.HI R6, RZ, 0x1f, R0 ;  /* 0x0000001fff064819 */ /* 0x002fc80000011400 */
[----:B------:R-:W-:Y:S01]  /*0960*/  @P4 LEA.HI R0, R6, R0, RZ, 0x6 ;  /* 0x0000000006004211 */ /* 0x000fe200078f30ff */
[--C-:B---3--:R-:W-:Y:S01]  /*0970*/  @P4 IMAD.MOV.U32 R10, RZ, RZ, R9.reuse ;  /* 0x000000ffff0a4224 */ /* 0x108fe200078e0009 */
[----:B------:R-:W-:Y:S01]  /*0980*/  @P4 SHF.R.S32.HI R11, RZ, 0x1f, R9 ;  /* 0x0000001fff0b4819 */ /* 0x000fe20000011409 */
[--C-:B----4-:R-:W-:Y:S01]  /*0990*/  @P3 IMAD.MOV.U32 R12, RZ, RZ, R8.reuse ;  /* 0x000000ffff0c3224 */ /* 0x110fe200078e0008 */
[----:B------:R-:W-:Y:S02]  /*09a0*/  @P3 SHF.R.S32.HI R13, RZ, 0x1f, R8 ;  /* 0x0000001fff0d3819 */ /* 0x000fe40000011408 */
[----:B------:R-:W-:Y:S01]  /*09b0*/  @P4 LOP3.LUT R22, R0, 0xffffffc0, RZ, 0xc0, !PT ;  /* 0xffffffc000164812 */ /* 0x000fe200078ec0ff */
[----:B------:R-:W-:Y:S05]  /*09c0*/  @P0 BRA `(.L_x_966) ;  /* 0x0000004000000947 */ /* 0x000fea0003800000 */
[----:B------:R-:W-:Y:S05]  /*09d0*/  @!P4 BRA `(.L_x_966) ;  /* 0x000000300000c947 */ /* 0x000fea0003800000 */
[----:B------:R1:W2:Y:S04]  /*09e0*/  LDG.E R0, [R4.64] ;  /* 0x0000000e04007981 */ /* 0x0002a8000c1e1900 */
[----:B-1----:R-:W2:Y:S02]  /*09f0*/  LDG.E R4, [R4.64+0x4] ;  /* 0x0000040e04047981 */ /* 0x002ea4000c1e1900 */
[----:B--2--5:R-:W-:-:S02]  /*0a00*/  IADD3 R238, -R0, R4, RZ ;  /* 0x0000000400ee7210 */ /* 0x024fc40007ffe1ff */
.L_x_966:
[----:B------:R-:W-:-:S04]  /*0a10*/  ISETP.NE.U32.AND P0, PT, RZ, c[0x0][0x2e0], PT ;  /* 0x0000b800ff007a0c */ /* 0x000fc80003f05070 */
[----:B------:R-:W-:-:S13]  /*0a20*/  ISETP.NE.AND.EX P0, PT, RZ, c[0x0][0x2e4], PT, P0 ;  /* 0x0000b900ff007a0c */ /* 0x000fda0003f05300 */
[----:B------:R-:W-:Y:S05]  /*0a30*/  @!P0 BRA `(.L_x_967) ;  /* 0x0000003000008947 */ /* 0x000fea0003800000 */
[----:B------:R-:W-:-:S05]  /*0a40*/  IMAD.WIDE R2, R23, R14, c[0x0][0x2e0] ;  /* 0x0000b80017027625 */ /* 0x000fca00078e020e */
[----:B------:R1:W5:Y:S01]  /*0a50*/  LDG.E R239, [R2.64] ;  /* 0x0000000e02ef7981 */ /* 0x000362000c1e1900 */
[----:B------:R-:W-:Y:S05]  /*0a60*/  BRA `(.L_x_968) ;  /* 0x0000004000007947 */ /* 0x000fea0003800000 */
.L_x_967:
[----:B------:R-:W-:Y:S05]  /*0a70*/  @!P3 BRA `(.L_x_968) ;  /* 0x000000300000b947 */ /* 0x000fea0003800000 */
[----:B------:R1:W2:Y:S04]  /*0a80*/  LDG.E R0, [R2.64] ;  /* 0x0000000e02007981 */ /* 0x0002a8000c1e1900 */
[----:B-1----:R-:W2:Y:S02]  /*0a90*/  LDG.E R2, [R2.64+0x4] ;  /* 0x0000040e02027981 */ /* 0x002ea4000c1e1900 */
[----:B--2---:R-:W-:-:S04]  /*0aa0*/  IADD3 R239, -R0, R2, RZ ;  /* 0x0000000200ef7210 */ /* 0x004fc80007ffe1ff */
.L_x_968:
[----:B------:R-:W2:Y:S01]  /*0ab0*/  LDL R80, [R1+0x20] ;  /* 0x0000200001507983 */ /* 0x000ea20000100800 */
[----:B-----5:R-:W-:Y:S01]  /*0ac0*/  IMAD.IADD R0, R238, 0x1, -R239 ;  /* 0x00000001ee007824 */ /* 0x020fe200078e0aef */
        /* <DEDUP_REMOVED lines=58> */
[----:B------:R-:W-:Y:S01]  /*0e70*/  SHF.R.S32.HI R250, RZ, 0x6, R2 ;  /* 0x00000006fffa7819 */ /* 0x000fe20000011402 */
[----:B-1----:R-:W-:-:S04]  /*0e80*/  UISETP.LT.AND UP0, UPT, URZ, UR4, UPT ;  /* 0x000000043f00728c */ /* 0x002fc8000bf01270 */
[----:B------:R-:W-:-:S06]  /*0e90*/  USEL UR10, URZ, UR4, !UP0 ;  /* 0x000000043f0a7287 */ /* 0x000fcc000c000000 */
[----:B------:R-:W-:-:S13]  /*0ea0*/  ISETP.GT.AND P0, PT, R250, UR10, PT ;  /* 0x0000000afa007c0c */ /* 0x000fda000bf04270 */
[----:B------:R-:W-:Y:S05]  /*0eb0*/  @!P0 BRA `(.L_x_969) ;  /* 0x0000500000008947 */ /* 0x000fea0003800000 */
[----:B------:R-:W-:Y:S01]  /*0ec0*/  IMAD.MOV.U32 R0, RZ, RZ, c[0x0][0x248] ;  /* 0x00009200ff007624 */ /* 0x000fe200078e00ff */
[----:B------:R-:W-:Y:S01]  /*0ed0*/  SHF.R.S32.HI R34, RZ, 0x1f, R81 ;  /* 0x0000001fff227819 */ /* 0x000fe20000011451 */
[----:B------:R-:W-:Y:S01]  /*0ee0*/  IMAD.SHL.U32 R6, R81, 0x4, RZ ;  /* 0x0000000451067824 */ /* 0x000fe200078e00ff */
[----:B------:R-:W-:Y:S01]  /*0ef0*/  SHF.R.S32.HI R5, RZ, 0x1f, R22 ;  /* 0x0000001fff057819 */ /* 0x000fe20000011416 */
[----:B------:R-:W-:Y:S01]  /*0f00*/  USHF.R.S32.HI UR13, URZ, 0x1f, UR10 ;  /* 0x0000001f3f0d7899 */ /* 0x000fe2000801140a */
[----:B------:R-:W-:Y:S01]  /*0f10*/  ISETP.NE.AND P0, PT, R0, 0x1, PT ;  /* 0x000000010000780c */ /* 0x000fe20003f05270 */
[----:B------:R-:W-:Y:S01]  /*0f20*/  IMAD.MOV.U32 R0, RZ, RZ, R251 ;  /* 0x000000ffff007224 */ /* 0x000fe200078e00fb */
[----:B------:R-:W-:Y:S01]  /*0f30*/  LEA.HI R33, R34, R81, RZ, 0x3 ;  /* 0x0000005122217211 */ /* 0x000fe200078f18ff */
[----:B------:R-:W-:Y:S01]  /*0f40*/  ULDC.64 UR4, c[0x0][0x178] ;  /* 0x00005e0000047ab9 */ /* 0x000fe20000000a00 */
[C---:B------:R-:W-:Y:S01]  /*0f50*/  IADD3 R28, P1, R6.reuse, R22, RZ ;  /* 0x00000016061c7210 */ /* 0x040fe20007f3e0ff */
[----:B------:R-:W-:Y:S01]  /*0f60*/  UIMAD UR6, UR13, UR4, URZ ;  /* 0x000000040d0672a4 */ /* 0x000fe2000f8e023f */
[----:B------:R-:W-:Y:S01]  /*0f70*/  SHF.R.S32.HI R249, RZ, 0x3, R33 ;  /* 0x00000003fff97819 */ /* 0x000fe20000011421 */
[----:B------:R-:W-:Y:S01]  /*0f80*/  UIMAD.WIDE.U32 UR18, UR10, UR4, URZ ;  /* 0x000000040a1272a5 */ /* 0x000fe2000f8e003f */
[----:B------:R-:W-:Y:S01]  /*0f90*/  LOP3.LUT R3, R33, 0xfffffff8, RZ, 0xc0, !PT ;  /* 0xfffffff821037812 */ /* 0x000fe200078ec0ff */
[----:B------:R-:W-:Y:S01]  /*0fa0*/  UIMAD UR6, UR10, UR5, UR6 ;  /* 0x000000050a0672a4 */ /* 0x000fe2000f8e0206 */
[----:B------:R-:W-:Y:S01]  /*0fb0*/  SHF.R.S32.HI R8, RZ, 0x1f, R249 ;  /* 0x0000001fff087819 */ /* 0x000fe200000114f9 */
[----:B------:R-:W-:Y:S01]  /*0fc0*/  ULDC.64 UR8, c[0x0][0x208] ;  /* 0x0000820000087ab9 */ /* 0x000fe20000000a00 */
[----:B------:R-:W-:Y:S01]  /*0fd0*/  IADD3 R7, P2, R249, R10, RZ ;  /* 0x0000000af9077210 */ /* 0x000fe20007f5e0ff */
[----:B------:R-:W-:Y:S01]  /*0fe0*/  @P0 IMAD.HI.U32 R2, R251, c[0x0][0x24c], RZ ;  /* 0x00009300fb020a27 */ /* 0x000fe200078e00ff */
[----:B------:R-:W-:Y:S01]  /*0ff0*/  LEA.HI.X.SX32 R29, R6, R5, 0x1, P1 ;  /* 0x00000005061d7211 */ /* 0x000fe200008f0eff */
[----:B------:R-:W-:Y:S01]  /*1000*/  UMOV UR11, 0x6 ;  /* 0x00000006000b7882 */ /* 0x000fe20000000000 */
[----:B------:R-:W-:Y:S01]  /*1010*/  SHF.R.S32.HI R20, RZ, 0x1f, R23 ;  /* 0x0000001fff147819 */ /* 0x000fe20000011417 */
[----:B------:R-:W-:Y:S01]  /*1020*/  IMAD.IADD R24, R81, 0x1, -R3 ;  /* 0x0000000151187824 */ /* 0x000fe200078e0a03 */
[----:B------:R-:W-:Y:S01]  /*1030*/  @P0 SHF.R.U32.HI R0, RZ, c[0x0][0x250], R2 ;  /* 0x00009400ff000a19 */ /* 0x000fe20000011602 */
[----:B------:R-:W-:Y:S01]  /*1040*/  IMAD.X R6, R8, 0x1, R11, P2 ;  /* 0x0000000108067824 */ /* 0x000fe200010e060b */
[----:B------:R-:W-:Y:S01]  /*1050*/  LEA.HI R2, R34, R81, RZ, 0x6 ;  /* 0x0000005122027211 */ /* 0x000fe200078f30ff */
[----:B------:R-:W-:Y:S01]  /*1060*/  IMAD.SHL.U32 R16, R24, 0x8, RZ ;  /* 0x0000000818107824 */ /* 0x000fe200078e00ff */
[----:B------:R-:W-:Y:S01]  /*1070*/  SHF.R.S32.HI R3, RZ, 0x1f, R0 ;  /* 0x0000001fff037819 */ /* 0x000fe20000011400 */
[----:B------:R-:W-:Y:S01]  /*1080*/  IMAD R9, R6, c[0x0][0x178], RZ ;  /* 0x00005e0006097a24 */ /* 0x000fe200078e02ff */
[----:B------:R-:W-:Y:S01]  /*1090*/  SHF.R.S32.HI R21, RZ, 0x6, R2 ;  /* 0x00000006ff157819 */ /* 0x000fe20000011402 */
[C---:B------:R-:W-:Y:S01]  /*10a0*/  IMAD.SHL.U32 R2, R249.reuse, 0x40, RZ ;  /* 0x00000040f9027824 */ /* 0x040fe200078e00ff */
[----:B------:R-:W-:Y:S01]  /*10b0*/  IADD3 R18, P0, R249, R12, RZ ;  /* 0x0000000cf9127210 */ /* 0x000fe20007f1e0ff */
[----:B------:R-:W-:Y:S01]  /*10c0*/  IMAD R11, R7, c[0x0][0x17c], R9 ;  /* 0x00005f00070b7a24 */ /* 0x000fe200078e0209 */
[--C-:B------:R-:W-:Y:S01]  /*10d0*/  SHF.R.S32.HI R17, RZ, 0x1f, R16.reuse ;  /* 0x0000001fff117819 */ /* 0x100fe20000011410 */
[----:B------:R-:W-:Y:S01]  /*10e0*/  IMAD.SHL.U32 R32, R21, 0x200, RZ ;  /* 0x0000020015207824 */ /* 0x000fe200078e00ff */
[----:B------:R-:W-:Y:S01]  /*10f0*/  LOP3.LUT R2, R2, 0x1c0, RZ, 0xc0, !PT ;  /* 0x000001c002027812 */ /* 0x000fe200078ec0ff */
[----:B------:R-:W-:Y:S01]  /*1100*/  IMAD.X R19, R8, 0x1, R13, P0 ;  /* 0x0000000108137824 */ /* 0x000fe200000e060d */
[----:B------:R-:W-:Y:S01]  /*1110*/  SHF.R.S32.HI R31, RZ, 0x1f, R251 ;  /* 0x0000001fff1f7819 */ /* 0x000fe200000114fb */
[----:B------:R-:W-:Y:S01]  /*1120*/  IMAD R6, R6, c[0x0][0x208], RZ ;  /* 0x0000820006067a24 */ /* 0x000fe200078e02ff */
[----:B------:R-:W-:Y:S01]  /*1130*/  LOP3.LUT R4, R2, 0x38, R16, 0xf8, !PT ;  /* 0x0000003802047812 */ /* 0x000fe200078ef810 */
[----:B------:R-:W-:Y:S01]  /*1140*/  USHF.L.U32 UR17, UR8, 0x6, URZ ;  /* 0x0000000608117899 */ /* 0x000fe2000800063f */
[----:B------:R-:W-:Y:S01]  /*1150*/  SHF.R.U32.HI R2, RZ, 0x3, R2 ;  /* 0x00000003ff027819 */ /* 0x000fe20000011602 */
[----:B------:R-:W-:Y:S01]  /*1160*/  IMAD R12, R7, c[0x0][0x20c], R6 ;  /* 0x00008300070c7a24 */ /* 0x000fe200078e0206 */
[----:B------:R-:W-:Y:S01]  /*1170*/  SEL R25, R23, RZ, !P4 ;  /* 0x000000ff17197207 */ /* 0x000fe20006000000 */
[----:B------:R-:W-:Y:S01]  /*1180*/  IMAD R13, R31, c[0x0][0x180], RZ ;  /* 0x000060001f0d7a24 */ /* 0x000fe200078e02ff */
[----:B------:R-:W-:Y:S01]  /*1190*/  LOP3.LUT R236, R32, R4, R2, 0xf6, !PT ;  /* 0x0000000420ec7212 */ /* 0x000fe200078ef602 */
[C---:B------:R-:W-:Y:S01]  /*11a0*/  IMAD R2, R3.reuse, c[0x0][0x1e0], RZ ;  /* 0x0000780003027a24 */ /* 0x040fe200078e02ff */
[----:B------:R-:W-:Y:S01]  /*11b0*/  USHF.L.U64.HI UR16, UR8, UR11, UR9 ;  /* 0x0000000b08107299 */ /* 0x000fe20008010209 */
[----:B------:R-:W-:Y:S01]  /*11c0*/  IMAD R3, R3, c[0x0][0x1b0], RZ ;  /* 0x00006c0003037a24 */ /* 0x000fe200078e02ff */
[----:B------:R-:W-:Y:S01]  /*11d0*/  IADD3 R30, R16, 0x40, RZ ;  /* 0x00000040101e7810 */ /* 0x000fe20007ffe0ff */
[C---:B------:R-:W-:Y:S01]  /*11e0*/  IMAD R8, R0.reuse, c[0x0][0x1e4], R2 ;  /* 0x0000790000087a24 */ /* 0x040fe200078e0202 */
[----:B------:R-:W-:Y:S01]  /*11f0*/  UIMAD UR16, UR16, UR10, URZ ;  /* 0x0000000a101072a4 */ /* 0x000fe2000f8e023f */
[----:B------:R-:W-:Y:S01]  /*1200*/  IMAD.WIDE.U32 R4, R0, c[0x0][0x1e0], R16 ;  /* 0x0000780000047a25 */ /* 0x000fe200078e0010 */
[----:B------:R-:W-:Y:S01]  /*1210*/  ISETP.GE.AND P5, PT, R16, c[0x0][0x1cc], PT ;  /* 0x0000730010007a0c */ /* 0x000fe20003fa6270 */
[----:B------:R-:W-:Y:S01]  /*1220*/  CS2R R130, SRZ ;  /* 0x0000000000827805 */ /* 0x000fe2000001ff00 */
[----:B------:R-:W-:Y:S01]  /*1230*/  UIMAD UR16, UR13, UR17, UR16 ;  /* 0x000000110d1072a4 */ /* 0x000fe2000f8e0210 */
[C---:B------:R-:W-:Y:S01]  /*1240*/  IMAD R10, R0.reuse, c[0x0][0x1b4], R3 ;  /* 0x00006d00000a7a24 */ /* 0x040fe200078e0203 */
[----:B------:R-:W-:Y:S01]  /*1250*/  USHF.L.U32 UR13, UR8, 0x5, URZ ;  /* 0x00000005080d7899 */ /* 0x000fe2000800063f */
[----:B------:R-:W-:Y:S01]  /*1260*/  IMAD.WIDE.U32 R2, R0, c[0x0][0x1b0], R16 ;  /* 0x00006c0000027a25 */ /* 0x000fe200078e0010 */
[C---:B------:R-:W-:Y:S01]  /*1270*/  SEL R0, R20.reuse, RZ, !P3 ;  /* 0x000000ff14007207 */ /* 0x040fe20005800000 */
[----:B------:R-:W-:Y:S01]  /*1280*/  CS2R R128, SRZ ;  /* 0x0000000000807805 */ /* 0x000fe2000001ff00 */
[----:B------:R-:W-:Y:S01]  /*1290*/  SEL R20, R20, RZ, !P4 ;  /* 0x000000ff14147207 */ /* 0x000fe20006000000 */
[----:B------:R-:W-:Y:S01]  /*12a0*/  IMAD.IADD R5, R5, 0x1, R8 ;  /* 0x0000000105057824 */ /* 0x000fe200078e0208 */
[----:B------:R-:W-:Y:S01]  /*12b0*/  CS2R R126, SRZ ;  /* 0x00000000007e7805 */ /* 0x000fe2000001ff00 */
[----:B------:R-:W-:Y:S01]  /*12c0*/  IMAD.WIDE.U32 R8, R7, c[0x0][0x178], R16 ;  /* 0x00005e0007087a25 */ /* 0x000fe200078e0010 */
[----:B------:R-:W-:Y:S01]  /*12d0*/  CS2R R124, SRZ ;  /* 0x00000000007c7805 */ /* 0x000fe2000001ff00 */
[----:B------:R-:W-:Y:S01]  /*12e0*/  CS2R R122, SRZ ;  /* 0x00000000007a7805 */ /* 0x000fe2000001ff00 */
[----:B------:R-:W-:Y:S01]  /*12f0*/  CS2R R120, SRZ ;  /* 0x0000000000787805 */ /* 0x000fe2000001ff00 */
[----:B------:R-:W-:Y:S01]  /*1300*/  IMAD.IADD R3, R3, 0x1, R10 ;  /* 0x0000000103037824 */ /* 0x000fe200078e020a */
[----:B------:R-:W-:Y:S01]  /*1310*/  SEL R10, R23, RZ, !P3 ;  /* 0x000000ff170a7207 */ /* 0x000fe20005800000 */
[----:B------:R-:W-:Y:S01]  /*1320*/  IMAD.IADD R9, R9, 0x1, R11 ;  /* 0x0000000109097824 */ /* 0x000fe200078e020b */
[----:B------:R-:W-:Y:S01]  /*1330*/  CS2R R118, SRZ ;  /* 0x0000000000767805 */ /* 0x000fe2000001ff00 */
[C---:B------:R-:W-:Y:S01]  /*1340*/  IMAD R11, R0.reuse, c[0x0][0x1e8], RZ ;  /* 0x00007a00000b7a24 */ /* 0x040fe200078e02ff */
[----:B------:R-:W-:Y:S01]  /*1350*/  CS2R R116, SRZ ;  /* 0x0000000000747805 */ /* 0x000fe2000001ff00 */
[----:B------:R-:W-:Y:S01]  /*1360*/  IMAD R0, R0, c[0x0][0x1b8], RZ ;  /* 0x00006e0000007a24 */ /* 0x000fe200078e02ff */
[----:B------:R-:W-:Y:S01]  /*1370*/  CS2R R114, SRZ ;  /* 0x0000000000727805 */ /* 0x000fe2000001ff00 */
[C---:B------:R-:W-:Y:S01]  /*1380*/  IMAD R11, R10.reuse, c[0x0][0x1ec], R11 ;  /* 0x00007b000a0b7a24 */ /* 0x040fe200078e020b */
[----:B------:R-:W-:Y:S01]  /*1390*/  CS2R R112, SRZ ;  /* 0x0000000000707805 */ /* 0x000fe2000001ff00 */
[C---:B------:R-:W-:Y:S01]  /*13a0*/  IMAD.WIDE.U32 R4, R10.reuse, c[0x0][0x1e8], R4 ;  /* 0x00007a000a047a25 */ /* 0x040fe200078e0004 */
[----:B------:R-:W-:Y:S01]  /*13b0*/  CS2R R110, SRZ ;  /* 0x00000000006e7805 */ /* 0x000fe2000001ff00 */
[----:B------:R-:W-:Y:S01]  /*13c0*/  CS2R R108, SRZ ;  /* 0x00000000006c7805 */ /* 0x000fe2000001ff00 */
        /* <DEDUP_REMOVED lines=15> */
[----:B------:R-:W-:Y:S01]  /*14c0*/  IMAD.IADD R7, R7, 0x1, R12 ;  /* 0x0000000107077824 */ /* 0x000fe200078e020c */
[----:B------:R-:W-:Y:S01]  /*14d0*/  CS2R R86, SRZ ;  /* 0x0000000000567805 */ /* 0x000fe2000001ff00 */
[----:B------:R-:W-:Y:S01]  /*14e0*/  IMAD R10, R31, c[0x0][0x210], RZ ;  /* 0x000084001f0a7a24 */ /* 0x000fe200078e02ff */
[----:B------:R-:W-:Y:S01]  /*14f0*/  CS2R R84, SRZ ;  /* 0x0000000000547805 */ /* 0x000fe2000001ff00 */
[----:B------:R-:W-:Y:S01]  /*1500*/  IMAD.IADD R5, R3, 0x1, R0 ;  /* 0x0000000103057824 */ /* 0x000fe200078e0200 */
[----:B------:R-:W-:Y:S01]  /*1510*/  CS2R R78, SRZ ;  /* 0x00000000004e7805 */ /* 0x000fe2000001ff00 */
[----:B------:R-:W-:Y:S01]  /*1520*/  IMAD.MOV.U32 R4, RZ, RZ, R2 ;  /* 0x000000ffff047224 */ /* 0x000fe200078e0002 */
[----:B------:R-:W-:Y:S01]  /*1530*/  CS2R R76, SRZ ;  /* 0x00000000004c7805 */ /* 0x000fe2000001ff00 */
[----:B------:R-:W-:Y:S01]  /*1540*/  IMAD.WIDE R2, R80, 0x60, R18 ;  /* 0x0000006050027825 */ /* 0x000fe200078e0212 */
        /* <DEDUP_REMOVED lines=15> */
[----:B------:R-:W-:Y:S01]  /*1640*/  IMAD R0, R3, c[0x0][0x1a8], RZ ;  /* 0x00006a0003007a24 */ /* 0x000fe200078e02ff */
[----:B------:R-:W-:Y:S01]  /*1650*/  CS2R R52, SRZ ;  /* 0x0000000000347805 */ /* 0x000fe2000001ff00 */
[----:B------:R-:W-:Y:S01]  /*1660*/  IMAD.IADD R11, R7, 0x1, R10 ;  /* 0x00000001070b7824 */ /* 0x000fe200078e020a */
[----:B------:R-:W-:Y:S01]  /*1670*/  CS2R R50, SRZ ;  /* 0x0000000000327805 */ /* 0x000fe2000001ff00 */
[----:B------:R-:W-:Y:S01]  /*1680*/  IMAD.IADD R13, R9, 0x1, R12 ;  /* 0x00000001090d7824 */ /* 0x000fe200078e020c */
[----:B------:R-:W-:Y:S01]  /*1690*/  CS2R R48, SRZ ;  /* 0x0000000000307805 */ /* 0x000fe2000001ff00 */
[----:B------:R-:W-:Y:S01]  /*16a0*/  IMAD.MOV.U32 R10, RZ, RZ, R6 ;  /* 0x000000ffff0a7224 */ /* 0x000fe200078e0006 */
[----:B------:R-:W-:Y:S01]  /*16b0*/  CS2R R46, SRZ ;  /* 0x00000000002e7805 */ /* 0x000fe2000001ff00 */
[----:B------:R-:W-:Y:S01]  /*16c0*/  IMAD R17, R2, c[0x0][0x1ac], R0 ;  /* 0x00006b0002117a24 */ /* 0x000fe200078e0200 */
[----:B------:R-:W-:Y:S01]  /*16d0*/  CS2R R44, SRZ ;  /* 0x00000000002c7805 */ /* 0x000fe2000001ff00 */
[----:B------:R-:W-:Y:S01]  /*16e0*/  IMAD.MOV.U32 R12, RZ, RZ, R8 ;  /* 0x000000ffff0c7224 */ /* 0x000fe200078e0008 */
[----:B------:R-:W-:Y:S01]  /*16f0*/  CS2R R42, SRZ ;  /* 0x00000000002a7805 */ /* 0x000fe2000001ff00 */
[----:B------:R-:W-:Y:S01]  /*1700*/  IMAD R6, R3, c[0x0][0x1d8], RZ ;  /* 0x0000760003067a24 */ /* 0x000fe200078e02ff */
[----:B------:R-:W-:Y:S01]  /*1710*/  CS2R R40, SRZ ;  /* 0x0000000000287805 */ /* 0x000fe2000001ff00 */
[----:B------:R-:W-:Y:S01]  /*1720*/  IMAD R0, R20, c[0x0][0x188], RZ ;  /* 0x0000620014007a24 */ /* 0x000fe200078e02ff */
[----:B------:R-:W-:Y:S01]  /*1730*/  CS2R R38, SRZ ;  /* 0x0000000000267805 */ /* 0x000fe2000001ff00 */
[----:B------:R-:W-:-:S02]  /*1740*/  IMAD.U32 R9, RZ, RZ, UR19 ;  /* 0x00000013ff097e24 */ /* 0x000fc4000f8e00ff */
[C---:B------:R-:W-:Y:S02]  /*1750*/  IMAD R3, R2.reuse, c[0x0][0x1dc], R6 ;  /* 0x0000770002037a24 */ /* 0x040fe400078e0206 */
[----:B------:R-:W-:-:S04]  /*1760*/  IMAD.WIDE.U32 R14, R2, c[0x0][0x1d8], R14 ;  /* 0x00007600020e7a25 */ /* 0x000fc800078e000e */
[----:B------:R-:W-:Y:S02]  /*1770*/  IMAD.U32 R8, RZ, RZ, UR18 ;  /* 0x00000012ff087e24 */ /* 0x000fe4000f8e00ff */
[----:B------:R-:W-:Y:S01]  /*1780*/  IMAD.U32 R9, RZ, RZ, UR6 ;  /* 0x00000006ff097e24 */ /* 0x000fe2000f8e00ff */
[----:B------:R-:W-:Y:S01]  /*1790*/  ULDC.64 UR6, c[0x0][0x1d8] ;  /* 0x0000760000067ab9 */ /* 0x000fe20000000a00 */
[C---:B------:R-:W-:Y:S01]  /*17a0*/  IMAD R0, R25.reuse, c[0x0][0x18c], R0 ;  /* 0x0000630019007a24 */ /* 0x040fe200078e0200 */
[----:B------:R-:W-:Y:S01]  /*17b0*/  USHF.L.U32 UR12, UR6, 0x6, URZ ;  /* 0x00000006060c7899 */ /* 0x000fe2000800063f */
[----:B------:R-:W-:Y:S01]  /*17c0*/  IMAD.WIDE.U32 R246, R25, c[0x0][0x188], R12 ;  /* 0x0000620019f67a25 */ /* 0x000fe200078e000c */
[----:B------:R-:W-:Y:S01]  /*17d0*/  IADD3 R9, R9, UR19, RZ ;  /* 0x0000001309097c10 */ /* 0x000fe2000fffe0ff */
[----:B------:R-:W-:Y:S02]  /*17e0*/  USHF.L.U64.HI UR18, UR6, UR11, UR7 ;  /* 0x0000000b06127299 */ /* 0x000fe40008010207 */
[----:B------:R-:W-:Y:S01]  /*17f0*/  IMAD.WIDE.U32 R6, R2, c[0x0][0x1a8], R4 ;  /* 0x00006a0002067a25 */ /* 0x000fe200078e0004 */
[----:B------:R-:W-:Y:S01]  /*1800*/  LEA R4, P2, R14, c[0x0][0x1c0], 0x1 ;  /* 0x000070000e047a11 */ /* 0x000fe200078408ff */
[----:B------:R-:W-:-:S02]  /*1810*/  UMOV UR6, 0x5 ;  /* 0x0000000500067882 */ /* 0x000fc40000000000 */
[----:B------:R-:W-:Y:S01]  /*1820*/  IMAD R2, R20, c[0x0][0x218], RZ ;  /* 0x0000860014027a24 */ /* 0x000fe200078e02ff */
[----:B------:R-:W-:Y:S01]  /*1830*/  USHF.L.U64.HI UR8, UR8, UR6, UR9 ;  /* 0x0000000608087299 */ /* 0x000fe20008010209 */
[----:B------:R-:W-:Y:S02]  /*1840*/  IMAD.IADD R3, R15, 0x1, R3 ;  /* 0x000000010f037824 */ /* 0x000fe400078e0203 */
        /* <DEDUP_REMOVED lines=8> */
[----:B------:R-:W-:Y:S01]  /*18d0*/  ULDC.64 UR6, c[0x0][0x1a8] ;  /* 0x00006a0000067ab9 */ /* 0x000fe20000000a00 */
        /* <DEDUP_REMOVED lines=8> */
[----:B------:R-:W-:Y:S01]  /*1960*/  LEA R18, P0, R6, R14, 0x6 ;  /* 0x0000000e06127211 */ /* 0x000fe200078030ff */
[----:B------:R-:W-:Y:S01]  /*1970*/  IMAD R0, R80, -0x60, R0 ;  /* 0xffffffa050007824 */ /* 0x000fe200078e0200 */
[----:B------:R-:W-:Y:S01]  /*1980*/  USHF.L.U32 UR9, UR6, 0x6, URZ ;  /* 0x0000000606097899 */ /* 0x000fe2000800063f */
[----:B------:R-:W-:Y:S01]  /*1990*/  IMAD.U32 R9, RZ, RZ, UR17 ;  /* 0x00000011ff097e24 */ /* 0x000fe2000f8e00ff */
[----:B------:R-:W-:Y:S01]  /*19a0*/  LEA.HI.X R19, R6, R15, R7, 0x6, P0 ;  /* 0x0000000f06137211 */ /* 0x000fe200000f3407 */
[----:B------:R-:W-:Y:S01]  /*19b0*/  IMAD.MOV.U32 R242, RZ, RZ, R244 ;  /* 0x000000fffff27224 */ /* 0x000fe200078e00f4 */
[----:B------:R-:W-:Y:S01]  /*19c0*/  ISETP.LT.OR P4, PT, R0, 0x1, P5 ;  /* 0x000000010000780c */ /* 0x000fe20002f81670 */
[----:B------:R-:W-:Y:S01]  /*19d0*/  IMAD.SHL.U32 R236, R236, 0x2, RZ ;  /* 0x00000002ecec7824 */ /* 0x000fe200078e00ff */
[----:B------:R-:W-:Y:S01]  /*19e0*/  IADD3 R6, P0, R4, UR12, RZ ;  /* 0x0000000c04067c10 */ /* 0x000fe2000ff1e0ff */
[----:B------:R-:W-:Y:S01]  /*19f0*/  IMAD.WIDE.U32 R8, R9, UR10, R242 ;  /* 0x0000000a09087c25 */ /* 0x000fe2000f8e00f2 */
[C---:B------:R-:W-:Y:S01]  /*1a00*/  ISETP.LT.OR P3, PT, R0.reuse, 0x1, P2 ;  /* 0x000000010000780c */ /* 0x040fe20001761670 */
[----:B------:R-:W-:Y:S01]  /*1a10*/  USHF.L.U64.HI UR7, UR6, UR11, UR7 ;  /* 0x0000000b06077299 */ /* 0x000fe20008010207 */
[----:B------:R-:W-:Y:S01]  /*1a20*/  ISETP.LT.OR P1, PT, R0, 0x21, P5 ;  /* 0x000000210000780c */ /* 0x000fe20002f21670 */
[----:B------:R-:W-:Y:S01]  /*1a30*/  IMAD.U32 R11, RZ, RZ, UR12 ;  /* 0x0000000cff0b7e24 */ /* 0x000fe2000f8e00ff */
[----:B------:R-:W-:Y:S01]  /*1a40*/  IADD3.X R7, R5, UR18, RZ, P0, !PT ;  /* 0x0000001205077c10 */ /* 0x000fe200087fe4ff */
[----:B------:R-:W-:Y:S01]  /*1a50*/  IMAD.U32 R10, RZ, RZ, UR13 ;  /* 0x0000000dff0a7e24 */ /* 0x000fe2000f8e00ff */
[----:B------:R-:W-:Y:S01]  /*1a60*/  IADD3 R9, R9, UR16, RZ ;  /* 0x0000001009097c10 */ /* 0x000fe2000fffe0ff */
[----:B------:R-:W-:Y:S01]  /*1a70*/  IMAD.MOV.U32 R221, RZ, RZ, 0x40 ;  /* 0x00000040ffdd7424 */ /* 0x000fe200078e00ff */
[----:B------:R-:W-:Y:S01]  /*1a80*/  LEA R12, P0, R8, c[0x0][0x1f0], 0x1 ;  /* 0x00007c00080c7a11 */ /* 0x000fe200078008ff */
[----:B------:R-:W-:Y:S01]  /*1a90*/  @!PT LDS RZ, [RZ] ;  /* 0x00000000fffff984 */ /* 0x000fe20000000800 */
[----:B------:R-:W-:Y:S01]  /*1aa0*/  @!PT LDS RZ, [RZ] ;  /* 0x00000000fffff984 */ /* 0x000fe20000000800 */
[----:B------:R-:W-:Y:S01]  /*1ab0*/  @!PT LDS RZ, [RZ] ;  /* 0x00000000fffff984 */ /* 0x000fe20000000800 */
[----:B------:R1:W-:Y:S01]  /*1ac0*/  LDGSTS.E.BYPASS.LTC128B.128 [R236+0x6080], [R4.64], !P4 ;  /* 0x0608000004ec7fae */ /* 0x0003e2000e101d4e */
[----:B------:R-:W-:Y:S01]  /*1ad0*/  LEA.HI R17, R34, R81, RZ, 0x5 ;  /* 0x0000005122117211 */ /* 0x000fe200078f28ff */
[----:B------:R-:W-:Y:S01]  /*1ae0*/  IMAD.MOV.U32 R226, RZ, RZ, 0x20 ;  /* 0x00000020ffe27424 */ /* 0x000fe200078e00ff */
[----:B------:R-:W-:Y:S01]  /*1af0*/  LEA.HI.X R13, R8, c[0x0][0x1f4], R9, 0x1, P0 ;  /* 0x00007d00080d7a11 */ /* 0x000fe200000f0c09 */
[----:B------:R-:W-:Y:S01]  /*1b00*/  IMAD.U32 R8, RZ, RZ, UR13 ;  /* 0x0000000dff087e24 */ /* 0x000fe2000f8e00ff */
[----:B------:R1:W-:Y:S01]  /*1b10*/  LDGSTS.E.BYPASS.LTC128B.128 [R236+0x9080], [R4.64+0x80], !P3 ;  /* 0x0908008004ec7fae */ /* 0x0003e2000d901d4e */
[----:B------:R-:W-:Y:S01]  /*1b20*/  IMAD.U32 R9, RZ, RZ, UR8 ;  /* 0x00000008ff097e24 */ /* 0x000fe2000f8e00ff */
[----:B------:R-:W-:Y:S01]  /*1b30*/  ISETP.LT.OR P3, PT, R0, 0x21, P2 ;  /* 0x000000210000780c */ /* 0x000fe20001761670 */
[----:B------:R-:W-:Y:S01]  /*1b40*/  IMAD.MOV.U32 R222, RZ, RZ, 0x10 ;  /* 0x00000010ffde7424 */ /* 0x000fe200078e00ff */
[----:B------:R2:W-:Y:S01]  /*1b50*/  LDGSTS.E.BYPASS.LTC128B.128 [R236+0x7080], [R6.64], !P1 ;  /* 0x0708000006ec7fae */ /* 0x0005e2000c901d4e */
[----:B------:R-:W-:Y:S01]  /*1b60*/  LEA R26, P4, R8, R12, 0x1 ;  /* 0x0000000c081a7211 */ /* 0x000fe200078808ff */
[----:B------:R-:W-:Y:S01]  /*1b70*/  IMAD.MOV.U32 R228, RZ, RZ, 0x10 ;  /* 0x00000010ffe47424 */ /* 0x000fe200078e00ff */
[----:B------:R-:W-:Y:S01]  /*1b80*/  USHF.L.U64.HI UR5, UR4, 0x5, UR5 ;  /* 0x0000000504057899 */ /* 0x000fe20008010205 */
[----:B------:R-:W-:Y:S01]  /*1b90*/  IMAD R239, R80, -0x60, R239 ;  /* 0xffffffa050ef7824 */ /* 0x000fe200078e02ef */
[----:B------:R-:W-:-:S02]  /*1ba0*/  LEA.HI.X R27, R10, R13, R9, 0x1, P4 ;  /* 0x0000000d0a1b7211 */ /* 0x000fc400020f0c09 */
        /* <DEDUP_REMOVED lines=8> */
[----:B------:R-:W-:Y:S01]  /*1c30*/  ISETP.GE.AND P2, PT, R30, c[0x0][0x19c], PT ;  /* 0x000067001e007a0c */ /* 0x000fe20003f46270 */
[----:B------:R-:W-:Y:S01]  /*1c40*/  UMOV UR12, 0x1 ;  /* 0x00000001000c7882 */ /* 0x000fe20000000000 */
        /* <DEDUP_REMOVED lines=33> */
[----:B------:R-:W-:Y:S01]  /*1e60*/  USHF.L.U32 UR9, UR4, 0x5, URZ ;  /* 0x0000000504097899 */ /* 0x000fe2000800063f */
[----:B------:R-:W-:Y:S01]  /*1e70*/  LEA.HI R32, R34, R81, RZ, 0x2 ;  /* 0x0000005122207211 */ /* 0x000fe200078f10ff */
[----:B------:R-:W-:Y:S01]  /*1e80*/  IMAD.SHL.U32 R217, R2, 0x2, RZ ;  /* 0x0000000202d97824 */ /* 0x000fe200078e00ff */
[----:B------:R-:W-:Y:S01]  /*1e90*/  IADD3.X R5, R5, UR7, RZ, P0, !PT ;  /* 0x0000000705057c10 */ /* 0x000fe200087fe4ff */
[----:B------:R-:W-:Y:S01]  /*1ea0*/  USHF.L.U32 UR7, UR10, 0x6, URZ ;  /* 0x000000060a077899 */ /* 0x000fe2000800063f */
[C---:B------:R-:W-:Y:S01]  /*1eb0*/  LOP3.LUT P1, RZ, R0.reuse, 0x1, RZ, 0xc0, !PT ;  /* 0x0000000100ff7812 */ /* 0x040fe2000782c0ff */
[----:B------:R-:W-:Y:S01]  /*1ec0*/  UMOV UR4, URZ ;  /* 0x0000003f00047c82 */ /* 0x000fe20008000000 */
[----:B------:R-:W-:Y:S01]  /*1ed0*/  LOP3.LUT P6, RZ, R0, 0x2, RZ, 0xc0, !PT ;  /* 0x0000000200ff7812 */ /* 0x000fe200078cc0ff */
[----:B------:R1:W-:Y:S01]  /*1ee0*/  LDGSTS.E.BYPASS.LTC128B.128 [R236+0x2080], [R4.64], !P5 ;  /* 0x0208000004ec7fae */ /* 0x0003e2000e901d4e */
[----:B------:R-:W-:Y:S01]  /*1ef0*/  IMAD R0, R31, c[0x0][0x270], RZ ;  /* 0x00009c001f007a24 */ /* 0x000fe200078e02ff */
[----:B------:R-:W-:Y:S01]  /*1f00*/  LOP3.LUT P0, RZ, R24, 0x4, RZ, 0xc0, !PT ;  /* 0x0000000418ff7812 */ /* 0x000fe2000780c0ff */
[----:B------:R-:W-:Y:S01]  /*1f10*/  USHF.R.S32.HI UR6, URZ, 0x1f, UR7 ;  /* 0x0000001f3f067899 */ /* 0x000fe20008011407 */
[----:B------:R1:W-:Y:S01]  /*1f20*/  LDGSTS.E.BYPASS.LTC128B.128 [R236+0x5080], [R4.64+0x80], !P2 ;  /* 0x0508008004ec7fae */ /* 0x0003e2000d101d4e */
[----:B------:R-:W-:Y:S01]  /*1f30*/  SHF.R.S32.HI R9, RZ, 0x2, R32 ;  /* 0x00000002ff097819 */ /* 0x000fe20000011420 */
[----:B--2---:R-:W-:-:S02]  /*1f40*/  IMAD R6, R251, c[0x0][0x274], R0 ;  /* 0x00009d00fb067a24 */ /* 0x004fc400078e0200 */
[----:B------:R-:W0:Y:S01]  /*1f50*/  LDGDEPBAR ;  /* 0x00000000000079af */ /* 0x000e220000000000 */
[----:B------:R-:W-:Y:S02]  /*1f60*/  SHF.R.S32.HI R0, RZ, 0x1f, R32 ;  /* 0x0000001fff007819 */ /* 0x000fe40000011420 */
[----:B------:R-:W-:Y:S02]  /*1f70*/  LOP3.LUT P2, RZ, R24, 0x2, RZ, 0xc0, !PT ;  /* 0x0000000218ff7812 */ /* 0x000fe4000784c0ff */
[----:B------:R-:W-:Y:S02]  /*1f80*/  SEL R221, R221, 0xffffffc0, !P0 ;  /* 0xffffffc0dddd7807 */ /* 0x000fe40004000000 */
[----:B------:R-:W-:Y:S02]  /*1f90*/  LEA.HI R7, R0, R9, RZ, 0x3 ;  /* 0x0000000900077211 */ /* 0x000fe400078f18ff */
[----:B------:R-:W-:Y:S01]  /*1fa0*/  IADD3 R3, R238, -UR7, -R249 ;  /* 0x80000007ee037c10 */ /* 0x000fe2000fffe8f9 */
[----:B------:R-:W-:Y:S01]  /*1fb0*/  IMAD.IADD R218, R217, 0x1, R221 ;  /* 0x00000001d9da7824 */ /* 0x000fe200078e02dd */
[----:B------:R-:W-:-:S02]  /*1fc0*/  SHF.R.S32.HI R8, RZ, 0x5, R17 ;  /* 0x00000005ff087819 */ /* 0x000fc40000011411 */
[----:B------:R-:W-:Y:S02]  /*1fd0*/  ISETP.LT.OR P0, PT, R3, 0x1, !P1 ;  /* 0x000000010300780c */ /* 0x000fe40004f01670 */
[----:B------:R-:W-:Y:S02]  /*1fe0*/  LEA.HI R10, R17, R8, RZ, 0x1 ;  /* 0x00000008110a7211 */ /* 0x000fe400078f08ff */
[----:B------:R-:W-:Y:S02]  /*1ff0*/  ISETP.LT.OR P1, PT, R3, 0x21, !P1 ;  /* 0x000000210300780c */ /* 0x000fe40004f21670 */
[----:B------:R-:W-:Y:S02]  /*2000*/  LOP3.LUT R10, R10, 0xfffffffe, RZ, 0xc0, !PT ;  /* 0xfffffffe0a0a7812 */ /* 0x000fe400078ec0ff */
[----:B------:R-:W-:Y:S01]  /*2010*/  ISETP.GE.AND P5, PT, R16, c[0x0][0x1fc], PT ;  /* 0x00007f0010007a0c */ /* 0x000fe20003fa6270 */
[----:B-1----:R-:W-:Y:S01]  /*2020*/  IMAD.MOV.U32 R4, RZ, RZ, 0x20 ;  /* 0x00000020ff047424 */ /* 0x002fe200078e00ff */
[----:B------:R-:W-:-:S04]  /*2030*/  DEPBAR.LE SB0, 0x1 ;  /* 0x000080400000791a */ /* 0x000fc80000000000 */
[----:B------:R-:W-:Y:S01]  /*2040*/  BAR.SYNC.DEFER_BLOCKING 0x0 ;  /* 0x0000000000007b1d */ /* 0x000fe20000010000 */
[----:B------:R-:W-:Y:S01]  /*2050*/  SEL R0, R4, 0xffffffe0, !P2 ;  /* 0xffffffe004007807 */ /* 0x000fe20005000000 */
[----:B------:R-:W-:Y:S01]  /*2060*/  IMAD.WIDE.U32 R4, R251, c[0x0][0x270], R28 ;  /* 0x00009c00fb047a25 */ /* 0x000fe200078e001c */
[----:B------:R-:W-:Y:S02]  /*2070*/  ISETP.LT.OR P2, PT, R3, 0x1, !P6 ;  /* 0x000000010300780c */ /* 0x000fe40007741670 */
[----:B------:R-:W-:Y:S01]  /*2080*/  LOP3.LUT R7, R7, 0xfffffff8, RZ, 0xc0, !PT ;  /* 0xfffffff807077812 */ /* 0x000fe200078ec0ff */
[----:B------:R-:W-:Y:S01]  /*2090*/  IMAD.IADD R219, R217, 0x1, R0 ;  /* 0x00000001d9db7824 */ /* 0x000fe200078e0200 */
[----:B------:R-:W-:Y:S01]  /*20a0*/  ISETP.LT.OR P6, PT, R3, 0x21, !P6 ;  /* 0x000000210300780c */ /* 0x000fe200077c1670 */
[----:B------:R-:W-:Y:S01]  /*20b0*/  IMAD.IADD R0, R0, 0x1, R218 ;  /* 0x0000000100007824 */ /* 0x000fe200078e02da */
[----:B------:R-:W-:Y:S01]  /*20c0*/  SEL R240, RZ, 0x1, P5 ;  /* 0x00000001fff07807 */ /* 0x000fe20002800000 */
[----:B------:R-:W-:-:S02]  /*20d0*/  IMAD.IADD R5, R5, 0x1, R6 ;  /* 0x0000000105057824 */ /* 0x000fc400078e0206 */
[----:B------:R-:W-:Y:S02]  /*20e0*/  IMAD.IADD R10, R8, 0x1, -R10 ;  /* 0x00000001080a7824 */ /* 0x000fe400078e0a0a */
[----:B------:R-:W-:-:S04]  /*20f0*/  IMAD.WIDE.U32 R36, R25, c[0x0][0x278], R4 ;  /* 0x00009e0019247a25 */ /* 0x000fc800078e0004 */
[----:B------:R-:W-:Y:S01]  /*2100*/  IMAD R8, R31, c[0x0][0x288], RZ ;  /* 0x0000a2001f087a24 */ /* 0x000fe200078e02ff */
[----:B------:R-:W-:Y:S01]  /*2110*/  STL.64 [R1+0x8], R36 ;  /* 0x0000082401007387 */ /* 0x000fe20000100a00 */
[----:B------:R-:W-:-:S03]  /*2120*/  IMAD.WIDE.U32 R4, R251, c[0x0][0x288], R28 ;  /* 0x0000a200fb047a25 */ /* 0x000fc600078e001c */
[----:B------:R-:W1:Y:S01]  /*2130*/  LDSM.16.M88.2 R174, [R0+0x6080] ;  /* 0x0060800000ae783b */ /* 0x000e620000000100 */
[----:B------:R-:W-:Y:S02]  /*2140*/  IMAD R8, R251, c[0x0][0x28c], R8 ;  /* 0x0000a300fb087a24 */ /* 0x000fe400078e0208 */
[----:B------:R-:W-:Y:S01]  /*2150*/  IMAD.IADD R7, R9, 0x1, -R7 ;  /* 0x0000000109077824 */ /* 0x000fe200078e0a07 */
        /* <DEDUP_REMOVED lines=38> */
[----:B------:R-:W-:Y:S04]  /*23c0*/  STL.64 [R1], R28 ;  /* 0x0000001c01007387 */ /* 0x000fe80000100a00 */
[----:B------:R-:W-:Y:S01]  /*23d0*/  @!PT LDS RZ, [RZ] ;  /* 0x00000000fffff984 */ /* 0x000fe20000000800 */
[----:B------:R-:W-:Y:S01]  /*23e0*/  @!PT LDS RZ, [RZ] ;  /* 0x00000000fffff984 */ /* 0x000fe20000000800 */
[----:B------:R-:W-:Y:S01]  /*23f0*/  @!PT LDS RZ, [RZ] ;  /* 0x00000000fffff984 */ /* 0x000fe20000000800 */
[----:B------:R1:W-:Y:S01]  /*2400*/  LDGSTS.E.BYPASS.LTC128B.128 [R236+0x6080], [R14.64], !P0 ;  /* 0x060800000eec7fae */ /* 0x0003e2000c101d4e */
[----:B------:R-:W-:-:S02]  /*2410*/  ISETP.GE.AND P0, PT, R16, c[0x0][0x1fc], PT ;  /* 0x00007f0010007a0c */ /* 0x000fc40003f06270 */
[----:B------:R-:W-:Y:S01]  /*2420*/  LEA.HI R16, R34, R81, RZ, 0x4 ;  /* 0x0000005122107211 */ /* 0x000fe200078f20ff */
        /* <DEDUP_REMOVED lines=8> */
[----:B------:R-:W-:Y:S02]  /*24b0*/  @!P2 IADD3.X R9, R35, UR6, RZ, P1, !PT ;  /* 0x000000062309ac10 */ /* 0x000fe40008ffe4ff */
[----:B------:R-:W-:Y:S01]  /*24c0*/  @!P2 LEA R8, P1, R0, c[0x0][0x258], 0x2 ;  /* 0x000096000008aa11 */ /* 0x000fe200078210ff */
[----:B-----5:R-:W-:-:S03]  /*24d0*/  CS2R R34, SRZ ;  /* 0x0000000000227805 */ /* 0x020fc6000001ff00 */
[----:B------:R-:W-:Y:S01]  /*24e0*/  @!P2 LEA.HI.X R9, R0, c[0x0][0x25c], R9, 0x2, P1 ;  /* 0x000097000009aa11 */ /* 0x000fe200008f1409 */
[----:B------:R-:W-:Y:S01]  /*24f0*/  IMAD R0, R20, c[0x0][0x290], RZ ;  /* 0x0000a40014007a24 */ /* 0x000fe200078e02ff */
[----:B------:R-:W-:Y:S01]  /*2500*/  ISETP.GE.AND P1, PT, R30, c[0x0][0x1fc], PT ;  /* 0x00007f001e007a0c */ /* 0x000fe20003f26270 */
[----:B------:R-:W-:Y:S01]  /*2510*/  IMAD R20, R20, c[0x0][0x240], RZ ;  /* 0x0000900014147a24 */ /* 0x000fe200078e02ff */
[----:B-1----:R-:W-:Y:S01]  /*2520*/  SHF.R.S32.HI R14, RZ, 0x4, R16 ;  /* 0x00000004ff0e7819 */ /* 0x002fe20000011410 */
[----:B------:R1:W-:Y:S01]  /*2530*/  @!P2 LDGSTS.E.BYPASS.LTC128B.128 [R4+0x12080], [R8.64] ;  /* 0x120800000804afae */ /* 0x0003e2000b901d4e */
[----:B------:R-:W-:Y:S01]  /*2540*/  SHF.R.S32.HI R15, RZ, 0x1f, R21 ;  /* 0x0000001fff0f7819 */ /* 0x000fe20000011415 */
[----:B------:R-:W-:Y:S01]  /*2550*/  IMAD R20, R25, c[0x0][0x244], R20 ;  /* 0x0000910019147a24 */ /* 0x000fe200078e0214 */
[----:B------:R-:W-:Y:S01]  /*2560*/  LEA.HI R11, R16, R14, RZ, 0x1 ;  /* 0x0000000e100b7211 */ /* 0x000fe200078f08ff */
[----:B------:R-:W0:Y:S03]  /*2570*/  LDGDEPBAR ;  /* 0x00000000000079af */ /* 0x000e260000000000 */
        /* <DEDUP_REMOVED lines=10> */
[----:B------:R-:W-:Y:S01]  /*2620*/  IADD3 R0, R238, -UR7, -R249 ;  /* 0x80000007ee007c10 */ /* 0x000fe2000fffe8f9 */
[----:B------:R-:W-:Y:S01]  /*2630*/  IMAD.IADD R252, R29, 0x1, R14 ;  /* 0x000000011dfc7824 */ /* 0x000fe200078e020e */
        /* <DEDUP_REMOVED lines=8> */
[----:B------:R-:W-:-:S02]  /*26c0*/  LOP3.LUT R3, R3, 0x18, RZ, 0xc0, !PT ;  /* 0x0000001803037812 */ /* 0x000fc400078ec0ff */
[----:B------:R-:W-:Y:S02]  /*26d0*/  LOP3.LUT R4, R237, 0x7ffffffc, RZ, 0xc0, !PT ;  /* 0x7ffffffced047812 */ /* 0x000fe400078ec0ff */
[----:B------:R-:W-:Y:S02]  /*26e0*/  LOP3.LUT P1, RZ, R7, 0x1, RZ, 0xc0, !PT ;  /* 0x0000000107ff7812 */ /* 0x000fe4000782c0ff */
        /* <DEDUP_REMOVED lines=33> */
[----:B------:R-:W-:Y:S01]  /*2900*/  IADD3 R2, P0, R28, UR7, RZ ;  /* 0x000000071c027c10 */ /* 0x000fe2000ff1e0ff */
[----:B------:R-:W-:Y:S01]  /*2910*/  IMAD.SHL.U32 R233, R233, 0x2, RZ ;  /* 0x00000002e9e97824 */ /* 0x000fe200078e00ff */
[----:B------:R-:W-:Y:S01]  /*2920*/  LOP3.LUT R5, R9, 0x100, R5, 0xf8, !PT ;  /* 0x0000010009057812 */ /* 0x000fe200078ef805 */
[----:B------:R-:W-:Y:S01]  /*2930*/  IMAD.IADD R4, R0, 0x1, -R4 ;  /* 0x0000000100047824 */ /* 0x000fe200078e0a04 */
[----:B------:R-:W-:-:S02]  /*2940*/  LOP3.LUT R7, R223, 0x1e0, R7, 0xf8, !PT ;  /* 0x000001e0df077812 */ /* 0x000fc400078ef807 */
[----:B------:R-:W-:Y:S01]  /*2950*/  IADD3.X R0, R252, UR6, RZ, P0, !PT ;  /* 0x00000006fc007c10 */ /* 0x000fe200087fe4ff */
[----:B------:R-:W-:Y:S01]  /*2960*/  IMAD.SHL.U32 R9, R4, 0x40, RZ ;  /* 0x0000004004097824 */ /* 0x000fe200078e00ff */
[C---:B------:R-:W-:Y:S02]  /*2970*/  LEA R6, P0, R2.reuse, c[0x0][0x280], 0x2 ;  /* 0x0000a00002067a11 */ /* 0x040fe400078010ff */
[----:B------:R-:W-:Y:S02]  /*2980*/  LOP3.LUT R8, R7, 0x38, R8, 0x78, !PT ;  /* 0x0000003807087812 */ /* 0x000fe400078e7808 */
[----:B------:R-:W-:Y:S01]  /*2990*/  LEA.HI.X R7, R2, c[0x0][0x284], R0, 0x2, P0 ;  /* 0x0000a10002077a11 */ /* 0x000fe200000f1400 */
[----:B------:R-:W-:Y:S01]  /*29a0*/  IMAD.SHL.U32 R0, R3, 0x40, RZ ;  /* 0x0000004003007824 */ /* 0x000fe200078e00ff */
[----:B------:R-:W-:Y:S02]  /*29b0*/  LOP3.LUT R3, R9, 0x1c0, RZ, 0xc0, !PT ;  /* 0x000001c009037812 */ /* 0x000fe400078ec0ff */
[----:B------:R-:W-:-:S02]  /*29c0*/  ISETP.GE.AND P0, PT, R81, 0x10, PT ;  /* 0x000000105100780c */ /* 0x000fc40003f06270 */
[----:B------:R-:W-:Y:S02]  /*29d0*/  SHF.R.U32.HI R2, RZ, 0x3, R3 ;  /* 0x00000003ff027819 */ /* 0x000fe40000011603 */
[----:B------:R-:W-:Y:S02]  /*29e0*/  LOP3.LUT R0, R0, 0xfffffe00, RZ, 0xc0, !PT ;  /* 0xfffffe0000007812 */ /* 0x000fe400078ec0ff */
[C---:B------:R-:W-:Y:S02]  /*29f0*/  LOP3.LUT R223, R2.reuse, R3, R223, 0x1e, !PT ;  /* 0x0000000302df7212 */ /* 0x040fe400078e1edf */
[----:B------:R-:W-:Y:S01]  /*2a00*/  LOP3.LUT R3, R2, R15, R3, 0x1e, !PT ;  /* 0x0000000f02037212 */ /* 0x000fe200078e1e03 */
[----:B------:R-:W-:Y:S01]  /*2a10*/  IMAD R2, R10, 0x400, R0 ;  /* 0x000004000a027824 */ /* 0x000fe200078e0200 */
[----:B------:R-:W-:Y:S02]  /*2a20*/  LOP3.LUT R220, R8, R220, RZ, 0xfc, !PT ;  /* 0x000000dc08dc7212 */ /* 0x000fe400078efcff */
[----:B------:R-:W-:Y:S01]  /*2a30*/  LOP3.LUT R227, R3, R0, RZ, 0xfc, !PT ;  /* 0x0000000003e37212 */ /* 0x000fe200078efcff */
[----:B------:R-:W-:Y:S01]  /*2a40*/  @!P0 IMAD.SHL.U32 R0, R81, 0x10, RZ ;  /* 0x0000001051008824 */ /* 0x000fe200078e00ff */
[C---:B------:R-:W-:Y:S01]  /*2a50*/  LOP3.LUT R8, R5.reuse, 0x8, R33, 0xf8, !PT ;  /* 0x0000000805087812 */ /* 0x040fe200078ef821 */
[----:B------:R-:W-:Y:S01]  /*2a60*/  IMAD.IADD R223, R2, 0x1, R223 ;  /* 0x0000000102df7824 */ /* 0x000fe200078e02df */
[----:B------:R-:W-:Y:S01]  /*2a70*/  LOP3.LUT R216, R5, 0x1c0, RZ, 0xc0, !PT ;  /* 0x000001c005d87812 */ /* 0x000fe200078ec0ff */
[----:B------:R-:W-:Y:S01]  /*2a80*/  CS2R R32, SRZ ;  /* 0x0000000000207805 */ /* 0x000fe2000001ff00 */
[----:B------:R5:W-:Y:S01]  /*2a90*/  @!P0 LDGSTS.E.BYPASS.LTC128B.128 [R0+0x12280], [R6.64] ;  /* 0x1228000006008fae */ /* 0x000be2000b901d4e */
[----:B------:R-:W-:Y:S01]  /*2aa0*/  IADD3 R5, R233, 0x12480, RZ ;  /* 0x00012480e9057810 */ /* 0x000fe20007ffe0ff */
        /* <DEDUP_REMOVED lines=17> */
[----:B-----5:R-:W-:Y:S02]  /*2bc0*/  IMAD.IADD R0, R23, 0x1, R20 ;  /* 0x0000000117007824 */ /* 0x020fe400078e0214 */
[C---:B------:R-:W-:Y:S02]  /*2bd0*/  IMAD.IADD R232, R228.reuse, 0x1, R226 ;  /* 0x00000001e4e87824 */ /* 0x040fe400078e02e2 */
[C---:B------:R-:W-:Y:S01]  /*2be0*/  IMAD.IADD R231, R223.reuse, 0x1, R228 ;  /* 0x00000001dfe77824 */ /* 0x040fe200078e02e4 */
[----:B------:R5:W-:Y:S01]  /*2bf0*/  STL [R1+0x1c], R0 ;  /* 0x00001c0001007387 */ /* 0x000be20000100800 */
[----:B------:R-:W-:Y:S02]  /*2c00*/  IMAD.IADD R230, R228, 0x1, R229 ;  /* 0x00000001e4e67824 */ /* 0x000fe400078e02e5 */
[----:B-----5:R-:W-:-:S04]  /*2c10*/  IMAD.SHL.U32 R0, R223, 0x2, RZ ;  /* 0x00000002df007824 */ /* 0x020fc800078e00ff */
[----:B-1234-:R-:W-:Y:S02]  /*2c20*/  IMAD.IADD R225, R0, 0x1, R225 ;  /* 0x0000000100e17824 */ /* 0x01efe400078e02e1 */
.L_x_972:
[----:B------:R-:W-:Y:S04]  /*2c30*/  DEPBAR.LE SB0, 0x1 ;  /* 0x000080400000791a */ /* 0x000fe80000000000 */
[----:B------:R-:W-:Y:S01]  /*2c40*/  BAR.SYNC.DEFER_BLOCKING 0x0 ;  /* 0x0000000000007b1d */ /* 0x000fe20000010000 */
[----:B------:R-:W-:Y:S01]  /*2c50*/  IMAD.U32 R0, RZ, RZ, UR4 ;  /* 0x00000004ff007e24 */ /* 0x000fe2000f8e00ff */
[----:B------:R-:W-:Y:S01]  /*2c60*/  MOV R146, UR4 ;  /* 0x0000000400927c02 */ /* 0x000fe20008000f00 */
[----:B------:R-:W-:Y:S01]  /*2c70*/  UIADD3 UR11, UR10, 0x1, URZ ;  /* 0x000000010a0b7890 */ /* 0x000fe2000fffe03f */
[----:B------:R-:W-:Y:S02]  /*2c80*/  MOV R147, UR4 ;  /* 0x0000000400937c02 */ /* 0x000fe40008000f00 */
[----:B------:R-:W-:Y:S01]  /*2c90*/  LEA R0, R0, R223, 0xd ;  /* 0x000000df00007211 */ /* 0x000fe200078e68ff */
[----:B------:R-:W-:Y:S02]  /*2ca0*/  IMAD R146, R146, 0x2000, R228 ;  /* 0x0000200092927824 */ /* 0x000fe400078e02e4 */
[----:B------:R-:W-:Y:S01]  /*2cb0*/  IMAD R147, R147, 0x2000, R232 ;  /* 0x0000200093937824 */ /* 0x000fe200078e02e8 */
[----:B------:R-:W-:Y:S01]  /*2cc0*/  ISETP.LE.AND P1, PT, R250, UR11, PT ;  /* 0x0000000bfa007c0c */ /* 0x000fe2000bf23270 */
[----:B------:R-:W-:Y:S01]  /*2cd0*/  IMAD.SHL.U32 R0, R0, 0x2, RZ ;  /* 0x0000000200007824 */ /* 0x000fe200078e00ff */
[CC--:B------:R-:W-:Y:S02]  /*2ce0*/  IADD3 R150, R223.reuse, R146.reuse, RZ ;  /* 0x00000092df967210 */ /* 0x0c0fe40007ffe0ff */
[C-C-:B------:R-:W-:Y:S03]  /*2cf0*/  IADD3 R146, R223.reuse, R146, R226.reuse ;  /* 0x00000092df927210 */ /* 0x140fe60007ffe0e2 */
        /* <DEDUP_REMOVED lines=14> */
[----:B------:R-:W-:Y:S01]  /*2de0*/  LDSM.16.M88.4 R152, [R0+0x8080] ;  /* 0x008080000098783b */ /* 0x000fe20000000200 */
[C---:B--2---:R-:W-:Y:S03]  /*2df0*/  HMMA.16816.F32 R8, R24.reuse, R2, RZ ;  /* 0x000000021808723c */ /* 0x044fe600000018ff */
[----:B------:R-:W1:Y:S05]  /*2e00*/  LDSM.16.M88.2 R2, [R219+0x2080] ;  /* 0x00208000db02783b */ /* 0x000e6a0000000100 */
        /* <DEDUP_REMOVED lines=13> */
[----:B------:R-:W3:Y:S03]  /*2ee0*/  LDSM.16.M88.4 R140, [R151+0x7080] ;  /* 0x00708000978c783b */ /* 0x000ee60000000200 */
[-C--:B-1----:R-:W-:Y:S01]  /*2ef0*/  HMMA.16816.F32 R20, R80, R2.reuse, R20 ;  /* 0x000000025014723c */ /* 0x082fe20000001814 */
[----:B------:R-:W1:Y:S06]  /*2f00*/  LDSM.16.M88.2 R136, [R218+0x2080] ;  /* 0x00208000da88783b */ /* 0x000e6c0000000100 */
[----:B------:R-:W-:Y:S01]  /*2f10*/  IADD3 R81, R223, R147, RZ ;  /* 0x00000093df517210 */ /* 0x000fe20007ffe0ff */
[----:B------:R-:W-:Y:S01]  /*2f20*/  HMMA.16816.F32 R24, R132, R2, R24 ;  /* 0x000000028418723c */ /* 0x000fe20000001818 */
[----:B------:R-:W-:Y:S03]  /*2f30*/  LDSM.16.M88.2 R2, [R221+0x1080] ;  /* 0x00108000dd02783b */ /* 0x000fe60000000100 */
[----:B------:R-:W-:Y:S01]  /*2f40*/  IMAD.SHL.U32 R80, R146, 0x2, RZ ;  /* 0x0000000292507824 */ /* 0x000fe200078e00ff */
[----:B------:R-:W-:Y:S01]  /*2f50*/  SHF.L.U32 R204, R81, 0x1, RZ ;  /* 0x0000000151cc7819 */ /* 0x000fe200000006ff */
[----:B------:R-:W-:Y:S04]  /*2f60*/  LDSM.16.M88.2 R146, [R221+0x80] ;  /* 0x00008000dd92783b */ /* 0x000fe80000000100 */
[----:B------:R-:W4:Y:S04]  /*2f70*/  LDSM.16.M88.4 R80, [R80+0x6080] ;  /* 0x006080005050783b */ /* 0x000f280000000200 */
[----:B------:R-:W5:Y:S01]  /*2f80*/  LDSM.16.M88.4 R132, [R204+0x7080] ;  /* 0x00708000cc84783b */ /* 0x000f620000000200 */
[-C--:B--2---:R-:W-:Y:S08]  /*2f90*/  HMMA.16816.F32 R4, R28, R138.reuse, R4 ;  /* 0x0000008a1c04723c */ /* 0x084ff00000001804 */
[C---:B---3--:R-:W-:Y:S01]  /*2fa0*/  HMMA.16816.F32 R8, R140.reuse, R138, R8 ;  /* 0x0000008a8c08723c */ /* 0x048fe20000001808 */
[----:B------:R-:W2:Y:S07]  /*2fb0*/  LDSM.16.M88.2 R138, [R217+0x3080] ;  /* 0x00308000d98a783b */ /* 0x000eae0000000100 */
[-C--:B------:R-:W-:Y:S08]  /*2fc0*/  HMMA.16816.F32 R12, R140, R144.reuse, R12 ;  /* 0x000000908c0c723c */ /* 0x080ff0000000180c */
[C---:B------:R-:W-:Y:S08]  /*2fd0*/  HMMA.16816.F32 R16, R28.reuse, R144, R16 ;  /* 0x000000901c10723c */ /* 0x040ff00000001810 */
[-C--:B-1----:R-:W-:Y:S01]  /*2fe0*/  HMMA.16816.F32 R20, R28, R136.reuse, R20 ;  /* 0x000000881c14723c */ /* 0x082fe20000001814 */
[----:B------:R1:W3:Y:S07]  /*2ff0*/  LDSM.16.M88.4 R28, [R0+0x9080] ;  /* 0x00908000001c783b */ /* 0x0002ee0000000200 */
[----:B------:R-:W-:Y:S01]  /*3000*/  HMMA.16816.F32 R24, R140, R136, R24 ;  /* 0x000000888c18723c */ /* 0x000fe20000001818 */
[----:B------:R-:W2:Y:S04]  /*3010*/  LDSM.16.M88.2 R136, [R217+0x4080] ;  /* 0x00408000d988783b */ /* 0x000ea80000000100 */
[----:B------:R-:W-:Y:S03]  /*3020*/  LDSM.16.M88.4 R140, [R150+0x9080] ;  /* 0x00908000968c783b */ /* 0x000fe60000000200 */
[-C--:B----4-:R-:W-:Y:S08]  /*3030*/  HMMA.16816.F32 R4, R80, R146.reuse, R4 ;  /* 0x000000925004723c */ /* 0x090ff00000001804 */
[C---:B-----5:R-:W-:Y:S01]  /*3040*/  HMMA.16816.F32 R8, R132.reuse, R146, R8 ;  /* 0x000000928408723c */ /* 0x060fe20000001808 */
[----:B-1----:R-:W-:Y:S05]  /*3050*/  IMAD.U32 R0, RZ, RZ, UR4 ;  /* 0x00000004ff007e24 */ /* 0x002fea000f8e00ff */
[----:B------:R-:W-:Y:S02]  /*3060*/  LEA R0, R0, R231, 0xd ;  /* 0x000000e700007211 */ /* 0x000fe400078e68ff */
[-C--:B------:R-:W-:Y:S04]  /*3070*/  HMMA.16816.F32 R12, R132, R2.reuse, R12 ;  /* 0x00000002840c723c */ /* 0x080fe8000000180c */
[----:B------:R-:W-:Y:S04]  /*3080*/  IMAD.SHL.U32 R0, R0, 0x2, RZ ;  /* 0x0000000200007824 */ /* 0x000fe800078e00ff */
[C---:B------:R-:W-:Y:S01]  /*3090*/  HMMA.16816.F32 R16, R80.reuse, R2, R16 ;  /* 0x000000025010723c */ /* 0x040fe20000001810 */
[----:B------:R-:W1:Y:S07]  /*30a0*/  LDSM.16.M88.2 R2, [R217+0x5080] ;  /* 0x00508000d902783b */ /* 0x000e6e0000000100 */
[-C--:B------:R-:W-:Y:S01]  /*30b0*/  HMMA.16816.F32 R20, R80, R148.reuse, R20 ;  /* 0x000000945014723c */ /* 0x080fe20000001814 */
[----:B------:R4:W-:Y:S07]  /*30c0*/  LDSM.16.M88.4 R80, [R0+0x8080] ;  /* 0x008080000050783b */ /* 0x0009ee0000000200 */
[----:B------:R-:W-:Y:S01]  /*30d0*/  HMMA.16816.F32 R24, R132, R148, R24 ;  /* 0x000000948418723c */ /* 0x000fe20000001818 */
[----:B------:R-:W5:Y:S04]  /*30e0*/  LDSM.16.M88.2 R132, [R219+0x3080] ;  /* 0x00308000db84783b */ /* 0x000f680000000100 */
[----:B------:R-:W5:Y:S03]  /*30f0*/  LDSM.16.M88.2 R134, [R219+0x4080] ;  /* 0x00408000db86783b */ /* 0x000f660000000100 */
[-C--:B--2---:R-:W-:Y:S01]  /*3100*/  HMMA.16816.F32 R4, R152, R138.reuse, R4 ;  /* 0x0000008a9804723c */ /* 0x084fe20000001804 */
[----:B------:R-:W-:Y:S07]  /*3110*/  LDSM.16.M88.4 R148, [R151+0x9080] ;  /* 0x009080009794783b */ /* 0x000fee0000000200 */
[C---:B---3--:R-:W-:Y:S01]  /*3120*/  HMMA.16816.F32 R8, R28.reuse, R138, R8 ;  /* 0x0000008a1c08723c */ /* 0x048fe20000001808 */
[----:B------:R-:W-:Y:S03]  /*3130*/  LDSM.16.M88.2 R138, [R218+0x3080] ;  /* 0x00308000da8a783b */ /* 0x000fe60000000100 */
[----:B----4-:R-:W-:Y:S04]  /*3140*/  MOV R0, UR4 ;  /* 0x0000000400007c02 */ /* 0x010fe80008000f00 */
[-C--:B------:R-:W-:Y:S04]  /*3150*/  HMMA.16816.F32 R12, R28, R136.reuse, R12 ;  /* 0x000000881c0c723c */ /* 0x080fe8000000180c */
[----:B------:R-:W-:Y:S04]  /*3160*/  IMAD R0, R0, 0x2000, R229 ;  /* 0x0000200000007824 */ /* 0x000fe800078e02e5 */
[C---:B------:R-:W-:Y:S01]  /*3170*/  HMMA.16816.F32 R16, R152.reuse, R136, R16 ;  /* 0x000000889810723c */ /* 0x040fe20000001810 */
[----:B------:R-:W2:Y:S03]  /*3180*/  LDSM.16.M88.2 R136, [R219+0x5080] ;  /* 0x00508000db88783b */ /* 0x000ea60000000100 */
[----:B------:R-:W-:Y:S04]  /*3190*/  SHF.L.U32 R0, R0, 0x1, RZ ;  /* 0x0000000100007819 */ /* 0x000fe800000006ff */
[-C--:B-1----:R-:W-:Y:S01]  /*31a0*/  HMMA.16816.F32 R20, R152, R2.reuse, R20 ;  /* 0x000000029814723c */ /* 0x082fe20000001814 */
[----:B------:R1:W3:Y:S04]  /*31b0*/  LDSM.16.M88.4 R144, [R0+0x8080] ;  /* 0x008080000090783b */ /* 0x0002e80000000200 */
[----:B------:R-:W4:Y:S03]  /*31c0*/  LDSM.16.M88.2 R152, [R218+0x4080] ;  /* 0x00408000da98783b */ /* 0x000f260000000100 */
[----:B------:R-:W-:Y:S01]  /*31d0*/  HMMA.16816.F32 R24, R28, R2, R24 ;  /* 0x000000021c18723c */ /* 0x000fe20000001818 */
[----:B------:R-:W3:Y:S07]  /*31e0*/  LDSM.16.M88.2 R2, [R218+0x5080] ;  /* 0x00508000da02783b */ /* 0x000eee0000000100 */
[-C--:B-----5:R-:W-:Y:S08]  /*31f0*/  HMMA.16816.F32 R4, R80, R132.reuse, R4 ;  /* 0x000000845004723c */ /* 0x0a0ff00000001804 */
[C---:B------:R-:W-:Y:S01]  /*3200*/  HMMA.16816.F32 R8, R140.reuse, R132, R8 ;  /* 0x000000848c08723c */ /* 0x040fe20000001808 */
[----:B-1----:R-:W-:Y:S05]  /*3210*/  IMAD.U32 R0, RZ, RZ, UR4 ;  /* 0x00000004ff007e24 */ /* 0x002fea000f8e00ff */
[----:B------:R-:W-:Y:S02]  /*3220*/  LEA R0, R0, R230, 0xd ;  /* 0x000000e600007211 */ /* 0x000fe400078e68ff */
[-C--:B------:R-:W-:Y:S04]  /*3230*/  HMMA.16816.F32 R12, R140, R134.reuse, R12 ;  /* 0x000000868c0c723c */ /* 0x080fe8000000180c */
[----:B------:R-:W-:Y:S04]  /*3240*/  IMAD.SHL.U32 R0, R0, 0x2, RZ ;  /* 0x0000000200007824 */ /* 0x000fe800078e00ff */
[C---:B------:R-:W-:Y:S01]  /*3250*/  HMMA.16816.F32 R16, R80.reuse, R134, R16 ;  /* 0x000000865010723c */ /* 0x040fe20000001810 */
[----:B------:R1:W-:Y:S04]  /*3260*/  LDSM.16.M88.4 R28, [R0+0x8080] ;  /* 0x00808000001c783b */ /* 0x0003e80000000200 */
[----:B------:R-:W-:Y:S03]  /*3270*/  LDSM.16.M88.4 R132, [R204+0x9080] ;  /* 0x00908000cc84783b */ /* 0x000fe60000000200 */
[-C--:B--2---:R-:W-:Y:S01]  /*3280*/  HMMA.16816.F32 R20, R80, R136.reuse, R20 ;  /* 0x000000885014723c */ /* 0x084fe20000001814 */
[----:B------:R-:W2:Y:S04]  /*3290*/  LDSM.16.M88.2 R80, [R221+0x3080] ;  /* 0x00308000dd50783b */ /* 0x000ea80000000100 */
[----:B------:R-:W5:Y:S03]  /*32a0*/  LDSM.16.M88.2 R82, [R221+0x4080] ;  /* 0x00408000dd52783b */ /* 0x000f660000000100 */
[----:B------:R-:W-:Y:S01]  /*32b0*/  HMMA.16816.F32 R24, R140, R136, R24 ;  /* 0x000000888c18723c */ /* 0x000fe20000001818 */
[----:B------:R-:W2:Y:S07]  /*32c0*/  LDSM.16.M88.2 R136, [R221+0x5080] ;  /* 0x00508000dd88783b */ /* 0x000eae0000000100 */
[-C--:B---3--:R-:W-:Y:S01]  /*32d0*/  HMMA.16816.F32 R4, R144, R138.reuse, R4 ;  /* 0x0000008a9004723c */ /* 0x088fe20000001804 */
[----:B-1----:R-:W-:Y:S05]  /*32e0*/  MOV R0, UR4 ;  /* 0x0000000400007c02 */ /* 0x002fea0008000f00 */
[----:B------:R-:W-:Y:S02]  /*32f0*/  IMAD R0, R0, 0x40, R237 ;  /* 0x0000004000007824 */ /* 0x000fe400078e02ed */
[C---:B------:R-:W-:Y:S03]  /*3300*/  HMMA.16816.F32 R8, R148.reuse, R138, R8 ;  /* 0x0000008a9408723c */ /* 0x040fe60000001808 */
[----:B------:R1:W3:Y:S04]  /*3310*/  LDS R138, [R0.X4+0x120a0] ;  /* 0x0120a000008a7984 */ /* 0x0002e80000004800 */
[----:B------:R1:W1:Y:S01]  /*3320*/  LDS R139, [R0.X4+0x12100] ;  /* 0x01210000008b7984 */ /* 0x0002620000004800 */
[-C--:B----4-:R-:W-:Y:S03]  /*3330*/  HMMA.16816.F32 R12, R148, R152.reuse, R12 ;  /* 0x00000098940c723c */ /* 0x090fe6000000180c */
[----:B------:R4:W1:Y:S05]  /*3340*/  LDS R204, [R0.X4+0x12120] ;  /* 0x0121200000cc7984 */ /* 0x00086a0000004800 */
[C---:B------:R-:W-:Y:S08]  /*3350*/  HMMA.16816.F32 R16, R144.reuse, R152, R16 ;  /* 0x000000989010723c */ /* 0x040ff00000001810 */
[-C--:B------:R-:W-:Y:S08]  /*3360*/  HMMA.16816.F32 R20, R144, R2.reuse, R20 ;  /* 0x000000029014723c */ /* 0x080ff00000001814 */
[----:B------:R-:W-:Y:S01]  /*3370*/  HMMA.16816.F32 R24, R148, R2, R24 ;  /* 0x000000029418723c */ /* 0x000fe20000001818 */
[----:B------:R4:W1:Y:S01]  /*3380*/  LDS R3, [R0.X4+0x12080] ;  /* 0x0120800000037984 */ /* 0x0008620000004800 */
[----:B------:R-:W-:Y:S04]  /*3390*/  DEPBAR.LE SB0, 0x0 ;  /* 0x000080000000791a */ /* 0x000fe80000000000 */
[----:B------:R-:W-:Y:S02]  /*33a0*/  BAR.SYNC.DEFER_BLOCKING 0x0 ;  /* 0x0000000000007b1d */ /* 0x000fe40000010000 */
[-C--:B--2---:R-:W-:Y:S08]  /*33b0*/  HMMA.16816.F32 R4, R28, R80.reuse, R4 ;  /* 0x000000501c04723c */ /* 0x084ff00000001804 */
[C---:B------:R-:W-:Y:S08]  /*33c0*/  HMMA.16816.F32 R8, R132.reuse, R80, R8 ;  /* 0x000000508408723c */ /* 0x040ff00000001808 */
[-C--:B-----5:R-:W-:Y:S01]  /*33d0*/  HMMA.16816.F32 R12, R132, R82.reuse, R12 ;  /* 0x00000052840c723c */ /* 0x0a0fe2000000180c */
[----:B------:R4:W2:Y:S07]  /*33e0*/  LDSM.16.M88.4 R140, [R224+0xe080] ;  /* 0x00e08000e08c783b */ /* 0x0008ae0000000200 */
[C---:B------:R-:W-:Y:S01]  /*33f0*/  HMMA.16816.F32 R16, R28.reuse, R82, R16 ;  /* 0x000000521c10723c */ /* 0x040fe20000001810 */
[----:B------:R4:W1:Y:S04]  /*3400*/  LDSM.16.M88.4 R144, [R224+0xf080] ;  /* 0x00f08000e090783b */ /* 0x0008680000000200 */
[----:B------:R4:W1:Y:S03]  /*3410*/  LDSM.16.M88.4 R148, [R225+0xe080] ;  /* 0x00e08000e194783b */ /* 0x0008660000000200 */
[-C--:B------:R-:W-:Y:S01]  /*3420*/  HMMA.16816.F32 R20, R28, R136.reuse, R20 ;  /* 0x000000881c14723c */ /* 0x080fe20000001814 */
[----:B------:R4:W1:Y:S07]  /*3430*/  LDSM.16.M88.4 R152, [R225+0xf080] ;  /* 0x00f08000e198783b */ /* 0x00086e0000000200 */
[----:B------:R-:W-:Y:S01]  /*3440*/  HMMA.16816.F32 R24, R132, R136, R24 ;  /* 0x000000888418723c */ /* 0x000fe20000001818 */
[----:B------:R-:W-:-:S07]  /*3450*/  @P1 BRA `(.L_x_970) ;  /* 0x0000031000001947 */ /* 0x000fce0003800000 */
[----:B---3--:R-:W3:Y:S01]  /*3460*/  LDL.64 R206, [R1+0x8] ;  /* 0x0000080001ce7983 */ /* 0x008ee20000100a00 */
[----:B------:R-:W-:Y:S01]  /*3470*/  USHF.R.S32.HI UR16, URZ, 0x1f, UR11 ;  /* 0x0000001f3f107899 */ /* 0x000fe2000801140b */
[----:B------:R-:W-:Y:S01]  /*3480*/  IMAD.U32 R2, RZ, RZ, UR10 ;  /* 0x0000000aff027e24 */ /* 0x000fe2000f8e00ff */
[----:B------:R-:W-:Y:S01]  /*3490*/  ULDC.64 UR6, c[0x0][0x178] ;  /* 0x00005e0000067ab9 */ /* 0x000fe20000000a00 */
[----:B------:R-:W5:Y:S01]  /*34a0*/  LDL R205, [R1+0x18] ;  /* 0x0000180001cd7983 */ /* 0x000f620000100800 */
        /* <DEDUP_REMOVED lines=9> */
[C---:B-1-34-:R-:W-:Y:S04]  /*3540*/  @!P2 IADD3 R0, P5, R2.reuse, R206, RZ ;  /* 0x000000ce0200a210 */ /* 0x05afe80007fbe0ff */
[----:B-----5:R-:W-:Y:S01]  /*3550*/  @!P2 LEA.HI.X.SX32 R28, R2, R205, 0x1, P5 ;  /* 0x000000cd021ca211 */ /* 0x020fe200028f0eff */
[----:B------:R-:W-:Y:S01]  /*3560*/  IMAD.U32 R2, RZ, RZ, UR11 ;  /* 0x0000000bff027e24 */ /* 0x000fe2000f8e00ff */
[----:B------:R-:W-:Y:S01]  /*3570*/  IADD3 R82, P6, P5, R246, UR6, R82 ;  /* 0x00000006f6527c10 */ /* 0x000fe2000fdde052 */
[----:B------:R-:W1:Y:S02]  /*3580*/  S2R R205, SR_TID.X ;  /* 0x0000000000cd7919 */ /* 0x000e640000002100 */
[----:B------:R-:W-:Y:S01]  /*3590*/  IMAD R2, R2, -0x40, R238 ;  /* 0xffffffc002027824 */ /* 0x000fe200078e02ee */
[----:B------:R-:W-:Y:S02]  /*35a0*/  IADD3.X R83, R248, UR16, R83, P6, P5 ;  /* 0x00000010f8537c10 */ /* 0x000fe4000b7ea453 */
[----:B------:R-:W-:Y:S01]  /*35b0*/  @!P2 LEA R80, P5, R0, c[0x0][0x258], 0x2 ;  /* 0x000096000050aa11 */ /* 0x000fe200078a10ff */
[----:B------:R-:W-:Y:S01]  /*35c0*/  IMAD.IADD R2, R2, 0x1, -R249 ;  /* 0x0000000102027824 */ /* 0x000fe200078e0af9 */
[----:B------:R-:W-:Y:S02]  /*35d0*/  IADD3 R29, P6, R246, UR6, RZ ;  /* 0x00000006f61d7c10 */ /* 0x000fe4000ffde0ff */
[----:B------:R-:W-:Y:S02]  /*35e0*/  @!P2 LEA.HI.X R81, R0, c[0x0][0x25c], R28, 0x2, P5 ;  /* 0x000097000051aa11 */ /* 0x000fe400028f141c */
[C---:B------:R-:W-:Y:S02]  /*35f0*/  LEA R30, P5, R29.reuse, c[0x0][0x160], 0x1 ;  /* 0x000058001d1e7a11 */ /* 0x040fe400078a08ff */
[----:B------:R-:W-:Y:S02]  /*3600*/  IADD3.X R0, R248, UR16, RZ, P6, !PT ;  /* 0x00000010f8007c10 */ /* 0x000fe4000b7fe4ff */
[C---:B------:R-:W-:Y:S02]  /*3610*/  LEA R28, P6, R82.reuse, c[0x0][0x160], 0x1 ;  /* 0x00005800521c7a11 */ /* 0x040fe400078c08ff */
[----:B------:R-:W-:Y:S01]  /*3620*/  LEA.HI.X R31, R29, c[0x0][0x164], R0, 0x1, P5 ;  /* 0x000059001d1f7a11 */ /* 0x000fe200028f0c00 */
[----:B------:R-:W-:Y:S01]  /*3630*/  IMAD.U32 R0, RZ, RZ, UR12 ;  /* 0x0000000cff007e24 */ /* 0x000fe2000f8e00ff */
[----:B------:R-:W-:Y:S02]  /*3640*/  LEA.HI.X R29, R82, c[0x0][0x164], R83, 0x1, P6 ;  /* 0x00005900521d7a11 */ /* 0x000fe400030f0c53 */
[----:B------:R-:W-:Y:S02]  /*3650*/  ISETP.LT.OR P6, PT, R2, 0x1, P4 ;  /* 0x000000010200780c */ /* 0x000fe400027c1670 */
        /* <DEDUP_REMOVED lines=9> */
[----:B------:R-:W-:Y:S01]  /*36f0*/  ISETP.LT.OR P5, PT, R2, 0x21, P3 ;  /* 0x000000210200780c */ /* 0x000fe20001fa1670 */
[----:B------:R-:W-:Y:S08]  /*3700*/  IMAD.U32 R2, RZ, RZ, UR12 ;  /* 0x0000000cff027e24 */ /* 0x000ff0000f8e00ff */
[----:B------:R3:W-:Y:S04]  /*3710*/  LDGSTS.E.BYPASS.LTC128B.128 [R0+0x1000], [R28.64], !P6 ;  /* 0x010000001c007fae */ /* 0x0007e8000f101d4e */
[----:B------:R3:W-:Y:S01]  /*3720*/  LDGSTS.E.BYPASS.LTC128B.128 [R0+0x3000], [R28.64+0x80], !P5 ;  /* 0x030000801c007fae */ /* 0x0007e2000e901d4e */
[----:B-1----:R-:W-:Y:S04]  /*3730*/  IMAD.SHL.U32 R30, R205, 0x4, RZ ;  /* 0x00000004cd1e7824 */ /* 0x002fe800078e00ff */
[----:B------:R-:W-:Y:S04]  /*3740*/  @!P2 IMAD R2, R2, 0x40, R30 ;  /* 0x000000400202a824 */ /* 0x000fe800078e021e */
[----:B------:R-:W-:Y:S05]  /*3750*/  @!P2 IMAD.SHL.U32 R2, R2, 0x4, RZ ;  /* 0x000000040202a824 */ /* 0x000fea00078e00ff */
[----:B------:R3:W-:Y:S02]  /*3760*/  @!P2 LDGSTS.E.BYPASS.LTC128B.128 [R2+0x12080], [R80.64] ;  /* 0x120800005002afae */ /* 0x0007e4000b901d4e */
.L_x_970:
[----:B-1-34-:R-:W-:Y:S01]  /*3770*/  IMAD.U32 R0, RZ, RZ, UR10 ;  /* 0x0000000aff007e24 */ /* 0x01afe2000f8e00ff */
[----:B------:R-:W0:Y:S01]  /*3780*/  LDGDEPBAR ;  /* 0x00000000000079af */ /* 0x000e220000000000 */
[----:B------:R-:W-:Y:S02]  /*3790*/  IMAD.IADD R29, R239, 0x1, -R241 ;  /* 0x00000001ef1d7824 */ /* 0x000fe400078e0af1 */
[----:B------:R-:W-:Y:S05]  /*37a0*/  IMAD R0, R0, 0x40, R239 ;  /* 0x0000004000007824 */ /* 0x000fea00078e02ef */
[----:B------:R-:W-:Y:S04]  /*37b0*/  IADD3 R0, -R238, 0x1, R0 ;  /* 0x00000001ee007810 */ /* 0x000fe80007ffe100 */
[----:B------:R-:W-:Y:S04]  /*37c0*/  IADD3 R28, -R241, R237, R0 ;  /* 0x000000edf11c7210 */ /* 0x000fe80007ffe100 */
[C---:B------:R-:W-:Y:S02]  /*37d0*/  IMNMX R0, R29.reuse, R28, PT ;  /* 0x0000001c1d007217 */ /* 0x040fe40003800200 */
[----:B------:R-:W-:Y:S02]  /*37e0*/  IADD3 R2, R28, 0x8, RZ ;  /* 0x000000081c027810 */ /* 0x000fe40007ffe0ff */
[C---:B------:R-:W-:Y:S02]  /*37f0*/  ISETP.GT.AND P6, PT, R0.reuse, RZ, PT ;  /* 0x000000ff0000720c */ /* 0x040fe40003fc4270 */
        /* <DEDUP_REMOVED lines=10> */
[C---:B------:R-:W-:Y:S02]  /*38a0*/  ISETP.GT.AND P6, PT, R0.reuse, 0x20, PT ;  /* 0x000000200000780c */ /* 0x040fe40003fc4270 */
[----:B------:R-:W-:Y:S02]  /*38b0*/  ISETP.GT.AND P5, PT, R0, 0x21, PT ;  /* 0x000000210000780c */ /* 0x000fe40003fa4270 */
        /* <DEDUP_REMOVED lines=8> */
[----:B------:R-:W-:Y:S02]  /*3940*/  IADD3 R4, R28, 0x20, RZ ;  /* 0x000000201c047810 */ /* 0x000fe40007ffe0ff */
[----:B------:R-:W-:Y:S01]  /*3950*/  ISETP.GT.AND P6, PT, R0, 0x40, PT ;  /* 0x000000400000780c */ /* 0x000fe20003fc4270 */
        /* <DEDUP_REMOVED lines=10> */
[-C--:B--2---:R-:W-:Y:S03]  /*3a00*/  HMMA.16816.F32 R4, R140, R156.reuse, RZ ;  /* 0x0000009c8c04723c */ /* 0x084fe600000018ff */
[----:B------:R-:W-:Y:S02]  /*3a10*/  FSEL R81, R22, -INF , P6 ;  /* 0xff80000016517808 */ /* 0x000fe40003000000 */
[----:B------:R-:W-:Y:S02]  /*3a20*/  FSEL R80, R23, -INF , P5 ;  /* 0xff80000017507808 */ /* 0x000fe40002800000 */
[----:B------:R-:W-:Y:S01]  /*3a30*/  IMNMX R2, R29, R28, PT ;  /* 0x0000001c1d027217 */ /* 0x000fe20003800200 */
[----:B------:R-:W-:Y:S01]  /*3a40*/  FFMA.FTZ R205, R81, c[0x0][0x29c], -R138 ;  /* 0x0000a70051cd7a23 */ /* 0x000fe2000001088a */
[C---:B------:R-:W-:Y:S02]  /*3a50*/  ISETP.GT.AND P6, PT, R0.reuse, RZ, PT ;  /* 0x000000ff0000720c */ /* 0x040fe40003fc4270 */
[----:B------:R-:W-:Y:S02]  /*3a60*/  ISETP.GT.AND P5, PT, R0, 0x1, PT ;  /* 0x000000010000780c */ /* 0x000fe40003fa4270 */
[----:B------:R-:W-:Y:S02]  /*3a70*/  FSEL R133, R8, -INF , P6 ;  /* 0xff80000008857808 */ /* 0x000fe40003000000 */
[----:B------:R-:W-:Y:S02]  /*3a80*/  FSEL R132, R9, -INF , P5 ;  /* 0xff80000009847808 */ /* 0x000fe40002800000 */
[C---:B------:R-:W-:Y:S02]  /*3a90*/  ISETP.GT.AND P6, PT, R2.reuse, RZ, PT ;  /* 0x000000ff0200720c */ /* 0x040fe40003fc4270 */
[----:B------:R-:W-:Y:S02]  /*3aa0*/  ISETP.GT.AND P5, PT, R2, 0x1, PT ;  /* 0x000000010200780c */ /* 0x000fe40003fa4270 */
[----:B------:R-:W-:Y:S02]  /*3ab0*/  FSEL R213, R10, -INF , P6 ;  /* 0xff8000000ad57808 */ /* 0x000fe40003000000 */
[C---:B------:R-:W-:Y:S02]  /*3ac0*/  ISETP.GT.AND P6, PT, R0.reuse, 0x20, PT ;  /* 0x000000200000780c */ /* 0x040fe40003fc4270 */
[----:B------:R-:W-:Y:S02]  /*3ad0*/  FSEL R235, R11, -INF , P5 ;  /* 0xff8000000beb7808 */ /* 0x000fe40002800000 */
[C---:B------:R-:W-:Y:S02]  /*3ae0*/  HMMA.16816.F32 R8, R144.reuse, R156, RZ ;  /* 0x0000009c9008723c */ /* 0x040fe400000018ff */
[----:B------:R-:W-:Y:S02]  /*3af0*/  ISETP.GT.AND P5, PT, R0, 0x21, PT ;  /* 0x000000210000780c */ /* 0x000fe40003fa4270 */
[----:B------:R-:W-:Y:S02]  /*3b00*/  FSEL R83, R12, -INF , P6 ;  /* 0xff8000000c537808 */ /* 0x000fe40003000000 */
[----:B------:R-:W-:Y:S02]  /*3b10*/  FSEL R82, R13, -INF , P5 ;  /* 0xff8000000d527808 */ /* 0x000fe40002800000 */
[C---:B------:R-:W-:Y:S02]  /*3b20*/  ISETP.GT.AND P6, PT, R2.reuse, 0x20, PT ;  /* 0x000000200200780c */ /* 0x040fe40003fc4270 */
[----:B------:R-:W-:Y:S02]  /*3b30*/  ISETP.GT.AND P5, PT, R2, 0x21, PT ;  /* 0x000000210200780c */ /* 0x000fe40003fa4270 */
[----:B------:R-:W-:Y:S02]  /*3b40*/  FSEL R215, R14, -INF , P6 ;  /* 0xff8000000ed77808 */ /* 0x000fe40003000000 */
[----:B------:R-:W-:Y:S02]  /*3b50*/  FSEL R214, R15, -INF , P5 ;  /* 0xff8000000fd67808 */ /* 0x000fe40002800000 */
[-C--:B------:R-:W-:Y:S01]  /*3b60*/  HMMA.16816.F32 R12, R144, R158.reuse, RZ ;  /* 0x0000009e900c723c */ /* 0x080fe200000018ff */
[C---:B------:R-:W-:Y:S02]  /*3b70*/  ISETP.GT.AND P6, PT, R0.reuse, 0x40, PT ;  /* 0x000000400000780c */ /* 0x040fe40003fc4270 */
[----:B------:R-:W-:Y:S01]  /*3b80*/  ISETP.GT.AND P5, PT, R0, 0x41, PT ;  /* 0x000000410000780c */ /* 0x000fe20003fa4270 */
[----:B------:R-:W-:Y:S01]  /*3b90*/  IMAD.MOV.U32 R0, RZ, RZ, 0x40 ;  /* 0x00000040ff007424 */ /* 0x000fe200078e00ff */
[----:B------:R-:W-:Y:S02]  /*3ba0*/  FSEL R24, R24, -INF , P6 ;  /* 0xff80000018187808 */ /* 0x000fe40003000000 */
[----:B------:R-:W-:Y:S01]  /*3bb0*/  ISETP.GT.AND P6, PT, R2, 0x40, PT ;  /* 0x000000400200780c */ /* 0x000fe20003fc4270 */
[C---:B------:R-:W-:Y:S04]  /*3bc0*/  HMMA.16816.F32 R16, R140.reuse, R158, RZ ;  /* 0x0000009e8c10723c */ /* 0x040fe800000018ff */
[----:B------:R-:W-:Y:S01]  /*3bd0*/  FFMA.FTZ R207, R24, c[0x0][0x29c], -R139 ;  /* 0x0000a70018cf7a23 */ /* 0x000fe2000001088b */
[----:B------:R-:W-:Y:S01]  /*3be0*/  SEL R0, R0, 0xffffffc0, !P0 ;  /* 0xffffffc000007807 */ /* 0x000fe20004000000 */
[----:B------:R-:W-:Y:S01]  /*3bf0*/  MUFU.EX2 R24, R212 ;  /* 0x000000d400187308 */ /* 0x000fe20000000800 */
[----:B------:R-:W-:Y:S01]  /*3c00*/  FSEL R25, R25, -INF , P5 ;  /* 0xff80000019197808 */ /* 0x000fe20002800000 */
[-C--:B------:R-:W-:Y:S01]  /*3c10*/  HMMA.16816.F32 R20, R140, R160.reuse, RZ ;  /* 0x000000a08c14723c */ /* 0x080fe200000018ff */
[----:B------:R-:W-:Y:S03]  /*3c20*/  ISETP.GT.AND P5, PT, R2, 0x41, PT ;  /* 0x000000410200780c */ /* 0x000fe60003fa4270 */
[----:B------:R-:W-:Y:S01]  /*3c30*/  IMAD.IADD R2, R224, 0x1, R0 ;  /* 0x00000001e0027824 */ /* 0x000fe200078e0200 */
[----:B------:R-:W-:Y:S01]  /*3c40*/  FSEL R26, R26, -INF , P6 ;  /* 0xff8000001a1a7808 */ /* 0x000fe20003000000 */
[----:B------:R-:W-:Y:S01]  /*3c50*/  IMAD.IADD R0, R0, 0x1, R225 ;  /* 0x0000000100007824 */ /* 0x000fe200078e02e1 */
[----:B------:R-:W-:Y:S01]  /*3c60*/  FSEL R27, R27, -INF , P5 ;  /* 0xff8000001b1b7808 */ /* 0x000fe20002800000 */
[----:B------:R-:W-:Y:S01]  /*3c70*/  HMMA.16816.F32 R28, R144, R160, RZ ;  /* 0x000000a0901c723c */ /* 0x000fe200000018ff */
[----:B------:R1:W-:Y:S03]  /*3c80*/  MUFU.EX2 R142, R3 ;  /* 0x00000003008e7308 */ /* 0x0003e60000000800 */
[--C-:B------:R-:W-:Y:S03]  /*3c90*/  FFMA.FTZ R143, R137, c[0x0][0x29c], -R138.reuse ;  /* 0x0000a700898f7a23 */ /* 0x100fe6000001088a */
[--C-:B------:R-:W-:Y:S01]  /*3ca0*/  FFMA.FTZ R147, R135, c[0x0][0x29c], -R138.reuse ;  /* 0x0000a70087937a23 */ /* 0x100fe2000001088a */
[-C--:B------:R-:W-:Y:S03]  /*3cb0*/  HMMA.16816.F32 R4, R148, R162.reuse, R4 ;  /* 0x000000a29404723c */ /* 0x080fe60000001804 */
[----:B------:R-:W-:Y:S02]  /*3cc0*/  MUFU.EX2 R140, R208 ;  /* 0x000000d0008c7308 */ /* 0x000fe40000000800 */
[--C-:B------:R-:W-:Y:S02]  /*3cd0*/  FFMA.FTZ R146, R82, c[0x0][0x29c], -R139.reuse ;  /* 0x0000a70052927a23 */ /* 0x100fe4000001088b */
[--C-:B------:R-:W-:Y:S01]  /*3ce0*/  FFMA.FTZ R144, R132, c[0x0][0x29c], -R139.reuse ;  /* 0x0000a70084907a23 */ /* 0x100fe2000001088b */
[C---:B------:R-:W-:Y:S04]  /*3cf0*/  HMMA.16816.F32 R8, R152.reuse, R162, R8 ;  /* 0x000000a29808723c */ /* 0x040fe80000001808 */
[--C-:B------:R-:W-:Y:S01]  /*3d00*/  FFMA.FTZ R145, R136, c[0x0][0x29c], -R138.reuse ;  /* 0x0000a70088917a23 */ /* 0x100fe2000001088a */
[----:B------:R-:W2:Y:S01]  /*3d10*/  MUFU.EX2 R143, R143 ;  /* 0x0000008f008f7308 */ /* 0x000ea20000000800 */
[----:B------:R-:W-:Y:S02]  /*3d20*/  FFMA.FTZ R138, R80, c[0x0][0x29c], -R138 ;  /* 0x0000a700508a7a23 */ /* 0x000fe4000001088a */
[-C--:B------:R-:W-:Y:S01]  /*3d30*/  HMMA.16816.F32 R12, R152, R164.reuse, R12 ;  /* 0x000000a4980c723c */ /* 0x080fe2000000180c */
[----:B-1----:R-:W-:Y:S03]  /*3d40*/  LDS R3, [R237.X4+0x12280] ;  /* 0x01228000ed037984 */ /* 0x002fe60000004800 */
[--C-:B------:R-:W-:Y:S02]  /*3d50*/  FFMA.FTZ R136, R83, c[0x0][0x29c], -R139.reuse ;  /* 0x0000a70053887a23 */ /* 0x100fe4000001088b */
[----:B------:R-:W1:Y:S01]  /*3d60*/  LDSM.16.M88.4 R80, [R2+0xe080] ;  /* 0x00e080000250783b */ /* 0x000e620000000200 */
[----:B------:R-:W-:Y:S01]  /*3d70*/  MUFU.EX2 R145, R145 ;  /* 0x0000009100917308 */ /* 0x000fe20000000800 */
[C---:B------:R-:W-:Y:S08]  /*3d80*/  HMMA.16816.F32 R16, R148.reuse, R164, R16 ;  /* 0x000000a49410723c */ /* 0x040ff00000001810 */
[-C--:B------:R-:W-:Y:S01]  /*3d90*/  HMMA.16816.F32 R20, R148, R166.reuse, R20 ;  /* 0x000000a69414723c */ /* 0x080fe20000001814 */
[----:B------:R3:W-:Y:S06]  /*3da0*/  MUFU.EX2 R150, R138 ;  /* 0x0000008a00967308 */ /* 0x0007ec0000000800 */
[--C-:B------:R-:W-:Y:S01]  /*3db0*/  FFMA.FTZ R151, R133, c[0x0][0x29c], -R139.reuse ;  /* 0x0000a70085977a23 */ /* 0x100fe2000001088b */
[----:B------:R-:W-:Y:S01]  /*3dc0*/  HMMA.16816.F32 R28, R152, R166, R28 ;  /* 0x000000a6981c723c */ /* 0x000fe2000000181c */
[----:B------:R-:W4:Y:S02]  /*3dd0*/  LDSM.16.M88.4 R132, [R2+0xf080] ;  /* 0x00f080000284783b */ /* 0x000f240000000200 */
[----:B------:R5:W-:Y:S01]  /*3de0*/  MUFU.EX2 R152, R136 ;  /* 0x0000008800987308 */ /* 0x000be20000000800 */
[----:B------:R-:W-:Y:S03]  /*3df0*/  FFMA.FTZ R139, R25, c[0x0][0x29c], -R139 ;  /* 0x0000a700198b7a23 */ /* 0x000fe6000001088b */
[--C-:B------:R-:W-:Y:S02]  /*3e00*/  FFMA.FTZ R154, R214, c[0x0][0x29c], -R204.reuse ;  /* 0x0000a700d69a7a23 */ /* 0x100fe400000108cc */
[--C-:B------:R-:W-:Y:S04]  /*3e10*/  FFMA.FTZ R155, R26, c[0x0][0x29c], -R204.reuse ;  /* 0x0000a7001a9b7a23 */ /* 0x100fe800000108cc */
[----:B------:R-:W2:Y:S01]  /*3e20*/  MUFU.EX2 R25, R211 ;  /* 0x000000d300197308 */ /* 0x000ea20000000800 */
[--C-:B---3--:R-:W-:Y:S01]  /*3e30*/  FFMA.FTZ R138, R213, c[0x0][0x29c], -R204.reuse ;  /* 0x0000a700d58a7a23 */ /* 0x108fe200000108cc */
[-C--:B-1----:R-:W-:Y:S08]  /*3e40*/  HMMA.16816.F32 R4, R80, R168.reuse, R4 ;  /* 0x000000a85004723c */ /* 0x082ff00000001804 */
[----:B------:R-:W-:Y:S01]  /*3e50*/  MUFU.EX2 R153, R144 ;  /* 0x0000009000997308 */ /* 0x000fe20000000800 */
[----:B-----5:R-:W-:Y:S09]  /*3e60*/  FFMA.FTZ R136, R235, c[0x0][0x29c], -R204 ;  /* 0x0000a700eb887a23 */ /* 0x020ff200000108cc */
[----:B------:R-:W-:Y:S01]  /*3e70*/  MUFU.EX2 R146, R146 ;  /* 0x0000009200927308 */ /* 0x000fe20000000800 */
[C---:B----4-:R-:W-:Y:S09]  /*3e80*/  HMMA.16816.F32 R8, R132.reuse, R168, R8 ;  /* 0x000000a88408723c */ /* 0x050ff20000001808 */
        /* <DEDUP_REMOVED lines=8> */
[----:B------:R-:W3:Y:S01]  /*3f10*/  LDSM.16.M88.4 R132, [R0+0xf080] ;  /* 0x00f080000084783b */ /* 0x000ee20000000200 */
[----:B------:R-:W-:Y:S10]  /*3f20*/  MUFU.EX2 R136, R136 ;  /* 0x0000008800887308 */ /* 0x000ff40000000800 */
[----:B------:R-:W-:Y:S10]  /*3f30*/  MUFU.EX2 R137, R210 ;  /* 0x000000d200897308 */ /* 0x000ff40000000800 */
[----:B------:R-:W4:Y:S10]  /*3f40*/  MUFU.EX2 R141, R209 ;  /* 0x000000d1008d7308 */ /* 0x000f340000000800 */
[----:B------:R-:W-:Y:S01]  /*3f50*/  MUFU.EX2 R147, R147 ;  /* 0x0000009300937308 */ /* 0x000fe20000000800 */
[-C--:B-1----:R-:W-:Y:S08]  /*3f60*/  HMMA.16816.F32 R4, R80, R174.reuse, R4 ;  /* 0x000000ae5004723c */ /* 0x082ff00000001804 */
[C---:B---3--:R-:W-:Y:S01]  /*3f70*/  HMMA.16816.F32 R8, R132.reuse, R174, R8 ;  /* 0x000000ae8408723c */ /* 0x048fe20000001808 */
[----:B------:R-:W-:Y:S07]  /*3f80*/  MUFU.EX2 R149, R206 ;  /* 0x000000ce00957308 */ /* 0x000fee0000000800 */
[-C--:B------:R-:W-:Y:S03]  /*3f90*/  HMMA.16816.F32 R12, R132, R176.reuse, R12 ;  /* 0x000000b0840c723c */ /* 0x080fe6000000180c */
[----:B------:R-:W-:Y:S05]  /*3fa0*/  MUFU.EX2 R144, R207 ;  /* 0x000000cf00907308 */ /* 0x000fea0000000800 */
[C---:B------:R-:W-:Y:S05]  /*3fb0*/  HMMA.16816.F32 R16, R80.reuse, R176, R16 ;  /* 0x000000b05010723c */ /* 0x040fea0000001810 */
[----:B------:R-:W1:Y:S03]  /*3fc0*/  MUFU.EX2 R139, R139 ;  /* 0x0000008b008b7308 */ /* 0x000e660000000800 */
        /* <DEDUP_REMOVED lines=29> */
[----:B------:R-:W1:Y:S01]  /*41a0*/  LDS R0, [R237.X4+0x122a0] ;  /* 0x0122a000ed007984 */ /* 0x000e620000004800 */
[-C--:B---3--:R-:W-:Y:S08]  /*41b0*/  HMMA.16816.F32 R4, R80, R198.reuse, R4 ;  /* 0x000000c65004723c */ /* 0x088ff00000001804 */
[C---:B-----5:R-:W-:Y:S08]  /*41c0*/  HMMA.16816.F32 R8, R132.reuse, R198, R8 ;  /* 0x000000c68408723c */ /* 0x060ff00000001808 */
[-C--:B------:R-:W-:Y:S08]  /*41d0*/  HMMA.16816.F32 R12, R132, R200.reuse, R12 ;  /* 0x000000c8840c723c */ /* 0x080ff0000000180c */
[C---:B------:R-:W-:Y:S04]  /*41e0*/  HMMA.16816.F32 R16, R80.reuse, R200, R16 ;  /* 0x000000c85010723c */ /* 0x040fe80000001810 */
[--C-:B-1----:R-:W-:Y:S02]  /*41f0*/  FADD.FTZ R6, R6, -R0.reuse ;  /* 0x8000000006067221 */ /* 0x102fe40000010000 */
[----:B------:R-:W-:Y:S02]  /*4200*/  FADD.FTZ R7, R7, -R0 ;  /* 0x8000000007077221 */ /* 0x000fe40000010000 */
[-C--:B------:R-:W-:Y:S04]  /*4210*/  HMMA.16816.F32 R20, R80, R202.reuse, R20 ;  /* 0x000000ca5014723c */ /* 0x080fe80000001814 */
[--C-:B------:R-:W-:Y:S02]  /*4220*/  FADD.FTZ R5, R5, -R3.reuse ;  /* 0x8000000305057221 */ /* 0x100fe40000010000 */
[----:B--2---:R-:W-:Y:S01]  /*4230*/  FMUL.FTZ R6, R143, R6 ;  /* 0x000000068f067220 */ /* 0x004fe20000410000 */
[C---:B------:R-:W-:Y:S01]  /*4240*/  F2FP.PACK_AB R83, R25.reuse, R24 ;  /* 0x000000181953723e */ /* 0x040fe200000000ff */
[----:B------:R-:W-:Y:S04]  /*4250*/  HMMA.16816.F32 R28, R132, R202, R28 ;  /* 0x000000ca841c723c */ /* 0x000fe8000000181c */
[----:B------:R-:W-:Y:S01]  /*4260*/  FMUL.FTZ R5, R25, R5 ;  /* 0x0000000519057220 */ /* 0x000fe20000410000 */
[----:B----4-:R-:W-:Y:S01]  /*4270*/  F2FP.PACK_AB R82, R141, R137 ;  /* 0x000000898d52723e */ /* 0x010fe200000000ff */
[----:B------:R-:W-:Y:S01]  /*4280*/  FFMA.FTZ R80, R215, c[0x0][0x29c], -R204 ;  /* 0x0000a700d7507a23 */ /* 0x000fe200000108cc */
[----:B------:R-:W-:Y:S01]  /*4290*/  F2FP.PACK_AB R81, R142, R140 ;  /* 0x0000008c8e51723e */ /* 0x000fe200000000ff */
[--C-:B------:R-:W-:Y:S04]  /*42a0*/  FADD.FTZ R18, R18, -R0.reuse ;  /* 0x8000000012127221 */ /* 0x100fe80000010000 */
[--C-:B------:R-:W-:Y:S01]  /*42b0*/  FADD.FTZ R19, R19, -R0.reuse ;  /* 0x8000000013137221 */ /* 0x100fe20000010000 */
[----:B------:R-:W-:Y:S01]  /*42c0*/  MUFU.EX2 R80, R80 ;  /* 0x0000005000507308 */ /* 0x000fe20000000800 */
[----:B------:R-:W-:Y:S02]  /*42d0*/  FMUL.FTZ R7, R145, R7 ;  /* 0x0000000791077220 */ /* 0x000fe40000410000 */
[--C-:B------:R-:W-:Y:S02]  /*42e0*/  FADD.FTZ R20, R20, -R3.reuse ;  /* 0x8000000314147221 */ /* 0x100fe40000010000 */
[--C-:B------:R-:W-:Y:S02]  /*42f0*/  FADD.FTZ R21, R21, -R3.reuse ;  /* 0x8000000315157221 */ /* 0x100fe40000010000 */
[----:B------:R-:W-:Y:S02]  /*4300*/  FMUL.FTZ R20, R140, R20 ;  /* 0x000000148c147220 */ /* 0x000fe40000410000 */
[----:B------:R-:W-:Y:S02]  /*4310*/  FMUL.FTZ R25, R142, R21 ;  /* 0x000000158e197220 */ /* 0x000fe40000410000 */
[--C-:B------:R-:W-:Y:S02]  /*4320*/  FADD.FTZ R22, R22, -R0.reuse ;  /* 0x8000000016167221 */ /* 0x100fe40000010000 */
[----:B------:R-:W-:Y:S01]  /*4330*/  FADD.FTZ R23, R23, -R0 ;  /* 0x8000000017177221 */ /* 0x000fe20000010000 */
[----:B------:R-:W-:Y:S01]  /*4340*/  F2FP.PACK_AB R25, R25, R20 ;  /* 0x000000141919723e */ /* 0x000fe200000000ff */
[----:B------:R-:W1:Y:S01]  /*4350*/  LDS R0, [R237.X4+0x12320] ;  /* 0x01232000ed007984 */ /* 0x000e620000004800 */
[--C-:B------:R-:W-:Y:S01]  /*4360*/  FADD.FTZ R4, R4, -R3.reuse ;  /* 0x8000000304047221 */ /* 0x100fe20000010000 */
[----:B------:R-:W2:Y:S01]  /*4370*/  MUFU.EX2 R20, R154 ;  /* 0x0000009a00147308 */ /* 0x000ea20000000800 */
[--C-:B------:R-:W-:Y:S01]  /*4380*/  FADD.FTZ R9, R9, -R2.reuse ;  /* 0x8000000209097221 */ /* 0x100fe20000010000 */
[----:B------:R-:W-:Y:S01]  /*4390*/  STS [R233+0x12480], R83 ;  /* 0x01248053e9007388 */ /* 0x000fe20000000800 */
[--C-:B------:R-:W-:Y:S02]  /*43a0*/  FADD.FTZ R12, R12, -R2.reuse ;  /* 0x800000020c0c7221 */ /* 0x100fe40000010000 */
[----:B------:R-:W-:Y:S02]  /*43b0*/  FADD.FTZ R13, R13, -R2 ;  /* 0x800000020d0d7221 */ /* 0x000fe40000010000 */
[----:B------:R-:W-:Y:S01]  /*43c0*/  FFMA.FTZ R204, R27, c[0x0][0x29c], -R204 ;  /* 0x0000a7001bcc7a23 */ /* 0x000fe200000108cc */
[----:B------:R-:W-:Y:S01]  /*43d0*/  F2FP.PACK_AB R27, R145, R143 ;  /* 0x0000008f911b723e */ /* 0x000fe200000000ff */
[--C-:B------:R-:W-:Y:S02]  /*43e0*/  FADD.FTZ R8, R8, -R2.reuse ;  /* 0x8000000208087221 */ /* 0x100fe40000010000 */
[----:B------:R-:W-:Y:S01]  /*43f0*/  FMUL.FTZ R4, R24, R4 ;  /* 0x0000000418047220 */ /* 0x000fe20000410000 */
[----:B------:R-:W-:Y:S01]  /*4400*/  F2FP.PACK_AB R24, R7, R6 ;  /* 0x000000060718723e */ /* 0x000fe200000000ff */
[----:B------:R-:W-:Y:S01]  /*4410*/  FMUL.FTZ R6, R153, R9 ;  /* 0x0000000999067220 */ /* 0x000fe20000410000 */
[----:B------:R-:W-:Y:S01]  /*4420*/  STS [R234], R27 ;  /* 0x0000001bea007388 */ /* 0x000fe20000000800 */
[C---:B------:R-:W-:Y:S01]  /*4430*/  FMUL.FTZ R9, R146.reuse, R13 ;  /* 0x0000000d92097220 */ /* 0x040fe20000410000 */
[----:B------:R-:W-:Y:S01]  /*4440*/  F2FP.PACK_AB R7, R146, R152 ;  /* 0x000000989207723e */ /* 0x000fe200000000ff */
[--C-:B------:R-:W-:Y:S01]  /*4450*/  FADD.FTZ R16, R16, -R3.reuse ;  /* 0x8000000310107221 */ /* 0x100fe20000010000 */
[----:B------:R-:W-:Y:S01]  /*4460*/  F2FP.PACK_AB R21, R5, R4 ;  /* 0x000000040515723e */ /* 0x000fe200000000ff */
[----:B------:R-:W-:Y:S01]  /*4470*/  FADD.FTZ R17, R17, -R3 ;  /* 0x8000000311117221 */ /* 0x000fe20000010000 */
[----:B------:R-:W-:Y:S01]  /*4480*/  MUFU.EX2 R5, R204 ;  /* 0x000000cc00057308 */ /* 0x000fe20000000800 */
[----:B------:R-:W-:Y:S01]  /*4490*/  FMUL.FTZ R3, R152, R12 ;  /* 0x0000000c98037220 */ /* 0x000fe20000410000 */
[----:B------:R-:W-:Y:S01]  /*44a0*/  F2FP.PACK_AB R4, R139, R144 ;  /* 0x000000908b04723e */ /* 0x000fe200000000ff */
[----:B------:R-:W-:Y:S02]  /*44b0*/  FMUL.FTZ R132, R148, R22 ;  /* 0x0000001694847220 */ /* 0x000fe40000410000 */
[----:B------:R-:W-:Y:S01]  /*44c0*/  FMUL.FTZ R22, R151, R8 ;  /* 0x0000000897167220 */ /* 0x000fe20000410000 */
[----:B------:R-:W-:Y:S01]  /*44d0*/  F2FP.PACK_AB R8, R153, R151 ;  /* 0x000000979908723e */ /* 0x000fe200000000ff */
[----:B------:R-:W-:Y:S01]  /*44e0*/  FMUL.FTZ R133, R147, R18 ;  /* 0x0000001293857220 */ /* 0x000fe20000410000 */
[----:B------:R-:W-:Y:S01]  /*44f0*/  F2FP.PACK_AB R9, R9, R3 ;  /* 0x000000030909723e */ /* 0x000fe200000000ff */
[--C-:B------:R-:W-:Y:S01]  /*4500*/  FADD.FTZ R29, R29, -R2.reuse ;  /* 0x800000021d1d7221 */ /* 0x100fe20000010000 */
[----:B------:R-:W-:Y:S01]  /*4510*/  F2FP.PACK_AB R3, R136, R138 ;  /* 0x0000008a8803723e */ /* 0x000fe200000000ff */
[----:B------:R-:W-:Y:S01]  /*4520*/  STS [R233+0x12c80], R8 ;  /* 0x012c8008e9007388 */ /* 0x000fe20000000800 */
[C---:B------:R-:W-:Y:S01]  /*4530*/  F2FP.PACK_AB R18, R149.reuse, R147 ;  /* 0x000000939512723e */ /* 0x040fe200000000ff */
[----:B------:R-:W-:Y:S01]  /*4540*/  FADD.FTZ R28, R28, -R2 ;  /* 0x800000021c1c7221 */ /* 0x000fe20000010000 */
[----:B--2---:R-:W-:Y:S01]  /*4550*/  F2FP.PACK_AB R2, R20, R80 ;  /* 0x000000501402723e */ /* 0x004fe200000000ff */
[----:B------:R-:W-:Y:S01]  /*4560*/  STS [R234+0x800], R3 ;  /* 0x00080003ea007388 */ /* 0x000fe20000000800 */
[----:B------:R-:W-:Y:S01]  /*4570*/  FMUL.FTZ R149, R149, R19 ;  /* 0x0000001395957220 */ /* 0x000fe20000410000 */
[----:B------:R-:W-:Y:S01]  /*4580*/  F2FP.PACK_AB R6, R6, R22 ;  /* 0x000000160606723e */ /* 0x000fe200000000ff */
[----:B------:R-:W2:Y:S01]  /*4590*/  MUFU.EX2 R19, R155 ;  /* 0x0000009b00137308 */ /* 0x000ea20000000800 */
[----:B------:R-:W-:Y:S01]  /*45a0*/  STS [R233+0x13480], R82 ;  /* 0x01348052e9007388 */ /* 0x000fe20000000800 */
[----:B------:R-:W-:Y:S01]  /*45b0*/  FMUL.FTZ R16, R137, R16 ;  /* 0x0000001089107220 */ /* 0x000fe20000410000 */
[----:B------:R-:W-:Y:S01]  /*45c0*/  F2FP.PACK_AB R12, R149, R133 ;  /* 0x00000085950c723e */ /* 0x000fe200000000ff */
[----:B------:R-:W-:Y:S01]  /*45d0*/  FMUL.FTZ R17, R141, R17 ;  /* 0x000000118d117220 */ /* 0x000fe20000410000 */
[----:B------:R-:W-:Y:S01]  /*45e0*/  STS [R234+0x1000], R18 ;  /* 0x00100012ea007388 */ /* 0x000fe20000000800 */
[--C-:B-1----:R-:W-:Y:S02]  /*45f0*/  FADD.FTZ R10, R10, -R0.reuse ;  /* 0x800000000a0a7221 */ /* 0x102fe40000010000 */
[--C-:B------:R-:W-:Y:S01]  /*4600*/  FADD.FTZ R11, R11, -R0.reuse ;  /* 0x800000000b0b7221 */ /* 0x100fe20000010000 */
[----:B------:R-:W-:Y:S01]  /*4610*/  STS [R233+0x13c80], R7 ;  /* 0x013c8007e9007388 */ /* 0x000fe20000000800 */
[----:B------:R-:W-:Y:S01]  /*4620*/  F2FP.PACK_AB R26, R17, R16 ;  /* 0x00000010111a723e */ /* 0x000fe200000000ff */
[----:B------:R-:W-:Y:S01]  /*4630*/  FMUL.FTZ R10, R138, R10 ;  /* 0x0000000a8a0a7220 */ /* 0x000fe20000410000 */
[----:B------:R-:W-:Y:S01]  /*4640*/  F2FP.PACK_AB R17, R150, R148 ;  /* 0x000000949611723e */ /* 0x000fe200000000ff */
[----:B------:R2:W-:Y:S01]  /*4650*/  STS [R234+0x1800], R2 ;  /* 0x00180002ea007388 */ /* 0x0005e20000000800 */
[----:B------:R-:W-:Y:S02]  /*4660*/  FMUL.FTZ R11, R136, R11 ;  /* 0x0000000b880b7220 */ /* 0x000fe40000410000 */
[--C-:B------:R-:W-:Y:S01]  /*4670*/  FADD.FTZ R14, R14, -R0.reuse ;  /* 0x800000000e0e7221 */ /* 0x100fe20000010000 */
[----:B------:R-:W-:Y:S01]  /*4680*/  STS [R233+0x14480], R81 ;  /* 0x01448051e9007388 */ /* 0x000fe20000000800 */
[--C-:B------:R-:W-:Y:S02]  /*4690*/  FADD.FTZ R15, R15, -R0.reuse ;  /* 0x800000000f0f7221 */ /* 0x100fe40000010000 */
[----:B------:R-:W-:Y:S01]  /*46a0*/  FMUL.FTZ R14, R80, R14 ;  /* 0x0000000e500e7220 */ /* 0x000fe20000410000 */
        /* <DEDUP_REMOVED lines=8> */
[----:B------:R-:W-:Y:S01]  /*4730*/  FMUL.FTZ R13, R139, R29 ;  /* 0x0000001d8b0d7220 */ /* 0x000fe20000410000 */
[----:B------:R-:W-:Y:S04]  /*4740*/  F2FP.PACK_AB R16, R16, R132 ;  /* 0x000000841010723e */ /* 0x000fe800000000ff */
[----:B------:R-:W-:Y:S02]  /*4750*/  F2FP.PACK_AB R13, R13, R28 ;  /* 0x0000001c0d0d723e */ /* 0x000fe400000000ff */
[----:B--2---:R-:W-:Y:S01]  /*4760*/  F2FP.PACK_AB R2, R5, R19 ;  /* 0x000000130502723e */ /* 0x004fe200000000ff */
        /* <DEDUP_REMOVED lines=109> */
[----:B------:R-:W-:Y:S02]  /*4e40*/  IMAD.U32 R6, RZ, RZ, UR17 ;  /* 0x00000011ff067e24 */ /* 0x000fe4000f8e00ff */
[C---:B------:R-:W-:Y:S01]  /*4e50*/  IADD3 R5, P6, P5, R244.reuse, UR6, R5 ;  /* 0x00000006f4057c10 */ /* 0x040fe2000fdde005 */
[----:B------:R-:W-:Y:S06]  /*4e60*/  USHF.L.U64.HI UR16, UR18, 0x6, UR16 ;  /* 0x0000000612107899 */ /* 0x000fec0008010210 */
[----:B------:R-:W-:Y:S02]  /*4e70*/  IADD3.X R10, R243, UR16, R10, P6, P5 ;  /* 0x00000010f30a7c10 */ /* 0x000fe4000b7ea40a */
[----:B------:R-:W-:Y:S02]  /*4e80*/  IADD3 R4, P6, R244, UR6, RZ ;  /* 0x00000006f4047c10 */ /* 0x000fe4000ffde0ff */
[----:B--2---:R-:W-:Y:S02]  /*4e90*/  IADD3 R3, P1, R2, UR17, RZ ;  /* 0x0000001102037c10 */ /* 0x004fe4000ff3e0ff */
[----:B------:R-:W-:Y:S02]  /*4ea0*/  IADD3 R2, R238, -UR17, -R249 ;  /* 0x80000011ee027c10 */ /* 0x000fe4000fffe8f9 */
[----:B------:R-:W-:Y:S02]  /*4eb0*/  LEA.HI.X.SX32 R6, R6, R252, 0x1, P1 ;  /* 0x000000fc06067211 */ /* 0x000fe400008f0eff */
[----:B------:R-:W-:Y:S02]  /*4ec0*/  LOP3.LUT P1, RZ, R240, 0x1, RZ, 0xc0, !PT ;  /* 0x00000001f0ff7812 */ /* 0x000fe4000782c0ff */
        /* <DEDUP_REMOVED lines=21> */
.L_x_971:
[-C--:B-1234-:R-:W-:Y:S01]  /*5020*/  HMMA.16816.F32 R4, R80, R16.reuse, RZ ;  /* 0x000000105004723c */ /* 0x09efe200000018ff */
[----:B------:R-:W2:Y:S01]  /*5030*/  LDL R2, [R1+0x1c] ;  /* 0x00001c0001027983 */ /* 0x000ea20000100800 */
[----:B------:R-:W-:Y:S02]  /*5040*/  USHF.L.U32 UR10, UR10, 0xd, URZ ;  /* 0x0000000d0a0a7899 */ /* 0x000fe4000800063f */
[----:B------:R-:W-:Y:S01]  /*5050*/  UIADD3 UR7, UR4, 0x1, URZ ;  /* 0x0000000104077890 */ /* 0x000fe2000fffe03f */
[----:B------:R-:W-:Y:S01]  /*5060*/  LDSM.16.M88.4 R140, [R220+0x1800] ;  /* 0x00180000dc8c783b */ /* 0x000fe20000000200 */
[----:B------:R-:W-:Y:S02]  /*5070*/  UISETP.GE.AND UP1, UPT, UR4, 0x1, UPT ;  /* 0x000000010400788c */ /* 0x000fe4000bf26270 */
[C---:B------:R-:W-:Y:S01]  /*5080*/  HMMA.16816.F32 R8, R132.reuse, R16, RZ ;  /* 0x000000108408723c */ /* 0x040fe200000018ff */
[----:B------:R-:W-:Y:S01]  /*5090*/  LDSM.16.MT88.4 R144, [R0+0x4080] ;  /* 0x004080000090783b */ /* 0x000fe20000004200 */
[----:B------:R-:W-:Y:S02]  /*50a0*/  UIADD3 UR6, UR12, 0x1, URZ ;  /* 0x000000010c067890 */ /* 0x000fe4000fffe03f */
[----:B------:R-:W-:Y:S01]  /*50b0*/  IMAD.U32 R3, RZ, RZ, UR10 ;  /* 0x0000000aff037e24 */ /* 0x000fe2000f8e00ff */
[----:B------:R-:W-:Y:S01]  /*50c0*/  LDSM.16.M88.4 R148, [R222+0x1000] ;  /* 0x00100000de94783b */ /* 0x000fe20000000200 */
[----:B------:R-:W-:Y:S02]  /*50d0*/  UISETP.GE.AND UP0, UPT, UR12, 0x1, UPT ;  /* 0x000000010c00788c */ /* 0x000fe4000bf06270 */
[-C--:B------:R-:W-:Y:S01]  /*50e0*/  HMMA.16816.F32 R12, R132, R18.reuse, RZ ;  /* 0x00000012840c723c */ /* 0x080fe200000018ff */
[----:B------:R-:W0:Y:S01]  /*50f0*/  LDGDEPBAR ;  /* 0x00000000000079af */ /* 0x000e220000000000 */
[----:B------:R-:W-:Y:S06]  /*5100*/  USEL UR12, UR6, URZ, !UP0 ;  /* 0x0000003f060c7287 */ /* 0x000fec000c000000 */
        /* <DEDUP_REMOVED lines=14> */
[----:B------:R-:W3:Y:S07]  /*51f0*/  LDL.64 R212, [R1+0x10] ;  /* 0x0000100001d47983 */ /* 0x000eee0000100a00 */
        /* <DEDUP_REMOVED lines=19> */
[----:B------:R-:W4:Y:S07]  /*5330*/  LDSM.16.MT88.4 R152, [R0+0x5080] ;  /* 0x005080000098783b */ /* 0x000f2e0000004200 */
[-C--:B-1----:R-:W-:Y:S08]  /*5340*/  HMMA.16816.F32 R20, R148, R136.reuse, R20 ;  /* 0x000000889414723c */ /* 0x082ff00000001814 */
[C---:B------:R-:W-:Y:S08]  /*5350*/  HMMA.16816.F32 R24, R204.reuse, R136, R24 ;  /* 0x00000088cc18723c */ /* 0x040ff00000001818 */
[-C--:B------:R-:W-:Y:S01]  /*5360*/  HMMA.16816.F32 R28, R204, R138.reuse, R28 ;  /* 0x0000008acc1c723c */ /* 0x080fe2000000181c */
[----:B------:R-:W-:Y:S07]  /*5370*/  LDSM.16.M88.4 R204, [R222+0x2800] ;  /* 0x00280000decc783b */ /* 0x000fee0000000200 */
[----:B------:R-:W-:Y:S01]  /*5380*/  HMMA.16816.F32 R80, R148, R138, R80 ;  /* 0x0000008a9450723c */ /* 0x000fe20000001850 */
[----:B------:R-:W-:Y:S04]  /*5390*/  LDSM.16.M88.4 R136, [R222+0x2000] ;  /* 0x00200000de88783b */ /* 0x000fe80000000200 */
[----:B------:R-:W1:Y:S03]  /*53a0*/  LDSM.16.MT88.4 R148, [R0+0x2880] ;  /* 0x002880000094783b */ /* 0x000e660000004200 */
[-C--:B-----5:R-:W-:Y:S08]  /*53b0*/  HMMA.16816.F32 R4, R132, R140.reuse, R4 ;  /* 0x0000008c8404723c */ /* 0x0a0ff00000001804 */
[C---:B------:R-:W-:Y:S08]  /*53c0*/  HMMA.16816.F32 R8, R144.reuse, R140, R8 ;  /* 0x0000008c9008723c */ /* 0x040ff00000001808 */
[-C--:B------:R-:W-:Y:S08]  /*53d0*/  HMMA.16816.F32 R12, R144, R142.reuse, R12 ;  /* 0x0000008e900c723c */ /* 0x080ff0000000180c */
[C---:B------:R-:W-:Y:S01]  /*53e0*/  HMMA.16816.F32 R16, R132.reuse, R142, R16 ;  /* 0x0000008e8410723c */ /* 0x040fe20000001810 */
[----:B------:R-:W5:Y:S07]  /*53f0*/  LDSM.16.MT88.4 R140, [R0+0x5880] ;  /* 0x00588000008c783b */ /* 0x000f6e0000004200 */
[-C--:B----4-:R-:W-:Y:S08]  /*5400*/  HMMA.16816.F32 R20, R132, R152.reuse, R20 ;  /* 0x000000988414723c */ /* 0x090ff00000001814 */
        /* <DEDUP_REMOVED lines=8> */
[-C--:B-----5:R-:W-:Y:S08]  /*5490*/  HMMA.16816.F32 R20, R136, R140.reuse, R20 ;  /* 0x0000008c8814723c */ /* 0x0a0ff00000001814 */
[C---:B------:R-:W-:Y:S08]  /*54a0*/  HMMA.16816.F32 R24, R204.reuse, R140, R24 ;  /* 0x0000008ccc18723c */ /* 0x040ff00000001818 */
[-C--:B------:R-:W-:Y:S08]  /*54b0*/  HMMA.16816.F32 R28, R204, R142.reuse, R28 ;  /* 0x0000008ecc1c723c */ /* 0x080ff0000000181c */
[----:B------:R-:W-:Y:S01]  /*54c0*/  HMMA.16816.F32 R80, R136, R142, R80 ;  /* 0x0000008e8850723c */ /* 0x000fe20000001850 */
[----:B------:R-:W-:Y:S03]  /*54d0*/  LDSM.16.MT88.4 R140, [R216+0x18080] ;  /* 0x01808000d88c783b */ /* 0x000fe60000004200 */
[----:B---3--:R-:W-:Y:S01]  /*54e0*/  IADD3 R0, P1, R212, UR10, RZ ;  /* 0x0000000ad4007c10 */ /* 0x008fe2000ff3e0ff */
[----:B------:R-:W-:Y:S03]  /*54f0*/  UMOV UR10, UR11 ;  /* 0x0000000b000a7c82 */ /* 0x000fe60008000000 */
[----:B--2---:R-:W-:Y:S04]  /*5500*/  LEA.HI.X.SX32 R3, R3, R2, 0x1, P1 ;  /* 0x0000000203037211 */ /* 0x004fe800008f0eff */
[C---:B------:R-:W-:Y:S04]  /*5510*/  LEA R2, P1, R0.reuse, c[0x0][0x220], 0x2 ;  /* 0x0000880000027a11 */ /* 0x040fe800078210ff */
[----:B------:R-:W-:Y:S01]  /*5520*/  LEA.HI.X R3, R0, c[0x0][0x224], R3, 0x2, P1 ;  /* 0x0000890000037a11 */ /* 0x000fe200008f1403 */
[----:B------:R-:W-:Y:S01]  /*5530*/  IMAD.U32 R0, RZ, RZ, UR4 ;  /* 0x00000004ff007e24 */ /* 0x000fe2000f8e00ff */
[----:B------:R-:W-:Y:S01]  /*5540*/  ISETP.LE.AND P1, PT, R250, UR11, PT ;  /* 0x0000000bfa007c0c */ /* 0x000fe2000bf23270 */
        /* <DEDUP_REMOVED lines=151> */
.L_x_969:
[----:B------:R-:W-:Y:S05]  /*5ec0*/  @P1 EXIT ;  /* 0x000000000000194d */ /* 0x000fea0003800000 */
[----:B------:R-:W2:Y:S04]  /*5ed0*/  LDL.LU R4, [R1+0x20] ;  /* 0x0000200001047983 */ /* 0x000ea80000300800 */
[----:B------:R-:W3:Y:S01]  /*5ee0*/  LDL.LU R9, [R1+0x24] ;  /* 0x0000240001097983 */ /* 0x000ee20000300800 */
[----:B------:R-:W-:-:S04]  /*5ef0*/  ISETP.NE.U32.AND P2, PT, RZ, c[0x0][0x360], PT ;  /* 0x0000d800ff007a0c */ /* 0x000fc80003f45070 */
[----:B------:R-:W-:-:S13]  /*5f00*/  ISETP.NE.AND.EX P2, PT, RZ, c[0x0][0x364], PT, P2 ;  /* 0x0000d900ff007a0c */ /* 0x000fda0003f45320 */
[----:B------:R-:W-:-:S04]  /*5f10*/  @P2 IMAD.MOV.U32 R2, RZ, RZ, 0x4 ;  /* 0x00000004ff022424 */ /* 0x000fc800078e00ff */
[----:B---3--:R-:W-:-:S05]  /*5f20*/  @P2 IMAD.WIDE R2, R9, R2, c[0x0][0x360] ;  /* 0x0000d80009022625 */ /* 0x008fca00078e0202 */
[----:B------:R1:W3:Y:S01]  /*5f30*/  @P2 LDG.E R0, [R2.64] ;  /* 0x0000000e02002981 */ /* 0x0002e2000c1e1900 */
[----:B--2---:R-:W-:-:S03]  /*5f40*/  IMAD R4, R4, 0x3000, RZ ;  /* 0x0000300004047824 */ /* 0x004fc600078e02ff */
[----:B------:R-:W2:Y:S01]  /*5f50*/  S2R R5, SR_TID.X ;  /* 0x0000000000057919 */ /* 0x000ea20000002100 */
[----:B-1----:R-:W-:Y:S01]  /*5f60*/  IMAD.MOV.U32 R2, RZ, RZ, c[0x0][0x338] ;  /* 0x0000ce00ff027624 */ /* 0x002fe200078e00ff */
[----:B--2---:R-:W-:Y:S02]  /*5f70*/  SHF.R.S32.HI R6, RZ, 0x1f, R5 ;  /* 0x0000001fff067819 */ /* 0x004fe40000011405 */
[----:B------:R-:W-:Y:S02]  /*5f80*/  BAR.SYNC.DEFER_BLOCKING 0x1, 0x100 ;  /* 0x0044000000007b1d */ /* 0x000fe40000010000 */
[----:B------:R-:W-:Y:S01]  /*5f90*/  ISETP.NE.AND P0, PT, R2, 0x1, PT ;  /* 0x000000010200780c */ /* 0x000fe20003f05270 */
[----:B---3--:R-:W-:-:S04]  /*5fa0*/  @P2 IMAD R0, R9, 0x60, R0 ;  /* 0x0000006009002824 */ /* 0x008fc800078e0200 */
[----:B------:R-:W-:-:S05]  /*5fb0*/  @P2 IMAD.HI R0, R0, 0x2aaaaaab, RZ ;  /* 0x2aaaaaab00002827 */ /* 0x000fca00078e02ff */
[----:B------:R-:W-:-:S04]  /*5fc0*/  @P2 SHF.R.U32.HI R2, RZ, 0x1f, R0 ;  /* 0x0000001fff022819 */ /* 0x000fc80000011600 */
[----:B------:R-:W-:Y:S01]  /*5fd0*/  @P2 LEA.HI.SX32 R2, R0, R2, 0x1c ;  /* 0x0000000200022211 */ /* 0x000fe200078fe2ff */
[----:B------:R-:W-:-:S04]  /*5fe0*/  @P0 IMAD.HI.U32 R0, R251, c[0x0][0x33c], RZ ;  /* 0x0000cf00fb000a27 */ /* 0x000fc800078e00ff */
[----:B------:R-:W-:Y:S01]  /*5ff0*/  @P2 IMAD R2, R2, 0x3000, RZ ;  /* 0x0000300002022824 */ /* 0x000fe200078e02ff */
[----:B------:R-:W-:-:S04]  /*6000*/  @P0 SHF.R.U32.HI R251, RZ, c[0x0][0x340], R0 ;  /* 0x0000d000fffb0a19 */ /* 0x000fc80000011600 */
[----:B------:R-:W-:Y:S02]  /*6010*/  @P2 SHF.R.S32.HI R3, RZ, 0x1f, R2 ;  /* 0x0000001fff032819 */ /* 0x000fe40000011402 */
[----:B------:R-:W-:Y:S01]  /*6020*/  @!P2 CS2R R2, SRZ ;  /* 0x000000000002a805 */ /* 0x000fe2000001ff00 */
[----:B------:R-:W-:-:S05]  /*6030*/  SHF.R.S32.HI R0, RZ, 0x1f, R251 ;  /* 0x0000001fff007819 */ /* 0x000fca00000114fb */
[----:B------:R-:W-:Y:S01]  /*6040*/  IADD3 R2, P1, P0, R2, R4, R5 ;  /* 0x0000000402027210 */ /* 0x000fe2000783e005 */
[C---:B------:R-:W-:Y:S01]  /*6050*/  IMAD R5, R0.reuse, c[0x0][0x328], RZ ;  /* 0x0000ca0000057a24 */ /* 0x040fe200078e02ff */
[----:B------:R-:W-:Y:S01]  /*6060*/  SHF.R.S32.HI R4, RZ, 0x1f, R4 ;  /* 0x0000001fff047819 */ /* 0x000fe20000011404 */
[----:B------:R-:W-:Y:S02]  /*6070*/  IMAD R0, R0, c[0x0][0x300], RZ ;  /* 0x0000c00000007a24 */ /* 0x000fe400078e02ff */
[----:B------:R-:W-:Y:S01]  /*6080*/  IMAD R7, R251, c[0x0][0x32c], R5 ;  /* 0x0000cb00fb077a24 */ /* 0x000fe200078e0205 */
[----:B------:R-:W-:Y:S01]  /*6090*/  IADD3.X R3, R3, R4, R6, P1, P0 ;  /* 0x0000000403037210 */ /* 0x000fe20000fe0406 */
[----:B------:R-:W-:Y:S01]  /*60a0*/  IMAD R8, R251, c[0x0][0x304], R0 ;  /* 0x0000c100fb087a24 */ /* 0x000fe200078e0200 */
[----:B------:R-:W-:-:S03]  /*60b0*/  SHF.R.S32.HI R6, RZ, 0x1f, R9 ;  /* 0x0000001fff067819 */ /* 0x000fc60000011409 */
[--C-:B------:R-:W-:Y:S01]  /*60c0*/  IMAD.WIDE.U32 R4, R251, c[0x0][0x328], R2.reuse ;  /* 0x0000ca00fb047a25 */ /* 0x100fe200078e0002 */
[----:B------:R-:W-:Y:S02]  /*60d0*/  SEL R0, R6, RZ, !P2 ;  /* 0x000000ff06007207 */ /* 0x000fe40005000000 */
[----:B------:R-:W-:Y:S01]  /*60e0*/  SEL R6, R9, RZ, !P2 ;  /* 0x000000ff09067207 */ /* 0x000fe20005000000 */
[----:B------:R-:W-:Y:S01]  /*60f0*/  IMAD.WIDE.U32 R2, R251, c[0x0][0x300], R2 ;  /* 0x0000c000fb027a25 */ /* 0x000fe200078e0002 */
[----:B------:R-:W-:-:S03]  /*6100*/  IADD3 R5, R5, R7, RZ ;  /* 0x0000000705057210 */ /* 0x000fc60007ffe0ff */
[C---:B------:R-:W-:Y:S02]  /*6110*/  IMAD R10, R0.reuse, c[0x0][0x330], RZ ;  /* 0x0000cc00000a7a24 */ /* 0x040fe400078e02ff */
[----:B------:R-:W-:Y:S02]  /*6120*/  IMAD.IADD R3, R3, 0x1, R8 ;  /* 0x0000000103037824 */ /* 0x000fe400078e0208 */
[----:B------:R-:W-:Y:S02]  /*6130*/  IMAD R0, R0, c[0x0][0x308], RZ ;  /* 0x0000c20000007a24 */ /* 0x000fe400078e02ff */
[C---:B------:R-:W-:Y:S02]  /*6140*/  IMAD R10, R6.reuse, c[0x0][0x334], R10 ;  /* 0x0000cd00060a7a24 */ /* 0x040fe400078e020a */
[----:B------:R-:W-:-:S04]  /*6150*/  IMAD.WIDE.U32 R8, R6, c[0x0][0x330], R4 ;  /* 0x0000cc0006087a25 */ /* 0x000fc800078e0004 */
[----:B------:R-:W-:Y:S01]  /*6160*/  IMAD R0, R6, c[0x0][0x30c], R0 ;  /* 0x0000c30006007a24 */ /* 0x000fe200078e0200 */
[----:B------:R-:W-:Y:S01]  /*6170*/  LEA R4, P1, R8, c[0x0][0x310], 0x2 ;  /* 0x0000c40008047a11 */ /* 0x000fe200078210ff */
[----:B------:R-:W-:Y:S01]  /*6180*/  IMAD.WIDE.U32 R6, R6, c[0x0][0x308], R2 ;  /* 0x0000c20006067a25 */ /* 0x000fe200078e0002 */
[----:B------:R-:W-:-:S04]  /*6190*/  IADD3 R3, R9, R10, RZ ;  /* 0x0000000a09037210 */ /* 0x000fc80007ffe0ff */
[----:B------:R-:W-:Y:S02]  /*61a0*/  LEA.HI.X R5, R8, c[0x0][0x314], R3, 0x2, P1 ;  /* 0x0000c50008057a11 */ /* 0x000fe400008f1403 */
[----:B------:R-:W-:Y:S02]  /*61b0*/  IADD3 R0, R7, R0, RZ ;  /* 0x0000000007007210 */ /* 0x000fe40007ffe0ff */
[C---:B------:R-:W-:Y:S01]  /*61c0*/  LEA R2, P0, R6.reuse, c[0x0][0x2e8], 0x2 ;  /* 0x0000ba0006027a11 */ /* 0x040fe200078010ff */
        /* <DEDUP_REMOVED lines=98> */
.L_x_973:
        /* <DEDUP_REMOVED lines=9> */
.L_x_2312:


//--------------------- .text._ZN7cutlass13device_kernelIN5flash32FlashAttnBwdPostprocessConvertdQIN4cute5tupleIJNS3_1CILi96EEENS5_ILi128EEEEEENS_6half_tEfNS_4arch4Sm80ELi256ENS3_8TiledMMAINS3_8MMA_AtomIJNS3_28SM80_16x8x16_F32F16F16F32_TNEEEENS3_6LayoutINS4_IJNS5_ILi2EEENS5_ILi4EEENS5_ILi1EEEEEENS4_IJSJ_SH_NS5_ILi0EEEEEEEENS4_IJNS5_ILi32EEENS5_ILi64EEENS5_ILi16EEEEEEEELb0EEEEEvNT_6ParamsE --------------------------
	.section	.text._ZN7cutlass13device_kernelIN5flash32FlashAttnBwdPostprocessConvertdQIN4cute5tupleIJNS3_1CILi96EEENS5_ILi128EEEEEENS_6half_tEfNS_4arch4Sm80ELi256ENS3_8TiledMMAINS3_8MMA_AtomIJNS3_28SM80_16x8x16_F32F16F16F32_TNEEEENS3_6LayoutINS4_IJNS5_ILi2EEENS5_ILi4EEENS5_ILi1EEEEEENS4_IJSJ_SH_NS5_ILi0EEEEEEEENS4_IJNS5_ILi32EEENS5_ILi64EEENS5_ILi16EEEEEEEELb0EEEEEvNT_6ParamsE,"ax",@progbits
	.sectioninfo	@"SHI_REGISTERS=69"
	.align	128
.text._ZN7cutlass13device_kernelIN5flash32FlashAttnBwdPostprocessConvertdQIN4cute5tupleIJNS3_1CILi96EEENS5_ILi128EEEEEENS_6half_tEfNS_4arch4Sm80ELi256ENS3_8TiledMMAINS3_8MMA_AtomIJNS3_28SM80_16x8x16_F32F16F16F32_TNEEEENS3_6LayoutINS4_IJNS5_ILi2EEENS5_ILi4EEENS5_ILi1EEEEEENS4_IJSJ_SH_NS5_ILi0EEEEEEEENS4_IJNS5_ILi32EEENS5_ILi64EEENS5_ILi16EEEEEEEELb0EEEEEvNT_6ParamsE:
        .type           _ZN7cutlass13device_kernelIN5flash32FlashAttnBwdPostprocessConvertdQIN4cute5tupleIJNS3_1CILi96EEENS5_ILi128EEEEEENS_6half_tEfNS_4arch4Sm80ELi256ENS3_8TiledMMAINS3_8MMA_AtomIJNS3_28SM80_16x8x16_F32F16F16F32_TNEEEENS3_6LayoutINS4_IJNS5_ILi2EEENS5_ILi4EEENS5_ILi1EEEEEENS4_IJSJ_SH_NS5_ILi0EEEEEEEENS4_IJNS5_ILi32EEENS5_ILi64EEENS5_ILi16EEEEEEEELb0EEEEEvNT_6ParamsE,@function
        .size           _ZN7cutlass13device_kernelIN5flash32FlashAttnBwdPostprocessConvertdQIN4cute5tupleIJNS3_1CILi96EEENS5_ILi128EEEEEENS_6half_tEfNS_4arch4Sm80ELi256ENS3_8TiledMMAINS3_8MMA_AtomIJNS3_28SM80_16x8x16_F32F16F16F32_TNEEEENS3_6LayoutINS4_IJNS5_ILi2EEENS5_ILi4EEENS5_ILi1EEEEEENS4_IJSJ_SH_NS5_ILi0EEEEEEEENS4_IJNS5_ILi32EEENS5_ILi64EEENS5_ILi16EEEEEEEELb0EEEEEvNT_6ParamsE,(.L_x_2313 - _ZN7cutlass13device_kernelIN5flash32FlashAttnBwdPostprocessConvertdQIN4cute5tupleIJNS3_1CILi96EEENS5_ILi128EEEEEENS_6half_tEfNS_4arch4Sm80ELi256ENS3_8TiledMMAINS3_8MMA_AtomIJNS3_28SM80_16x8x16_F32F16F16F32_TNEEEENS3_6LayoutINS4_IJNS5_ILi2EEENS5_ILi4EEENS5_ILi1EEEEEENS4_IJSJ_SH_NS5_ILi0EEEEEEEENS4_IJNS5_ILi32EEENS5_ILi64EEENS5_ILi16EEEEEEEELb0EEEEEvNT_6ParamsE)
        .other          _ZN7cutlass13device_kernelIN5flash32FlashAttnBwdPostprocessConvertdQIN4cute5tupleIJNS3_1CILi96EEENS5_ILi128EEEEEENS_6half_tEfNS_4arch4Sm80ELi256ENS3_8TiledMMAINS3_8MMA_AtomIJNS3_28SM80_16x8x16_F32F16F16F32_TNEEEENS3_6LayoutINS4_IJNS5_ILi2EEENS5_ILi4EEENS5_ILi1EEEEEENS4_IJSJ_SH_NS5_ILi0EEEEEEEENS4_IJNS5_ILi32EEENS5_ILi64EEENS5_ILi16EEEEEEEELb0EEEEEvNT_6ParamsE,@"STO_CUDA_ENTRY STV_DEFAULT"
_ZN7cutlass13device_kernelIN5flash32FlashAttnBwdPostprocessConvertdQIN4cute5tupleIJNS3_1CILi96EEENS5_ILi128EEEEEENS_6half_tEfNS_4arch4Sm80ELi256ENS3_8TiledMMAINS3_8MMA_AtomIJNS3_28SM80_16x8x16_F32F16F16F32_TNEEEENS3_6LayoutINS4_IJNS5_ILi2EEENS5_ILi4EEENS5_ILi1EEEEEENS4_IJSJ_SH_NS5_ILi0EEEEEEEENS4_IJNS5_ILi32EEENS5_ILi64EEENS5_ILi16EEEEEEEELb0EEEEEvNT_6ParamsE:
[----:B------:R-:W-:Y:S02]  /*0000*/  IMAD.MOV.U32 R1, RZ, RZ, c[0x0][0x28] ;  /* 0x00000a00ff017624 */ /* 0x000fe400078e00ff */
[----:B------:R-:W0:Y:S01]  /*0010*/  S2R R53, SR_CTAID.Z ;  /* 0x0000000000357919 */ /* 0x000e220000002700 */
[----:B------:R-:W-:Y:S01]  /*0020*/  ISETP.NE.U32.AND P1, PT, RZ, c[0x0][0x1c8], PT ;  /* 0x00007200ff007a0c */ /* 0x000fe20003f25070 */
[----:B------:R-:W-:Y:S01]  /*0030*/  IMAD.MOV.U32 R4, RZ, RZ, 0x4 ;  /* 0x00000004ff047424 */ /* 0x000fe200078e00ff */
[----:B------:R-:W-:Y:S01]  /*0040*/  ISETP.NE.U32.AND P0, PT, RZ, c[0x0][0x1c0], PT ;  /* 0x00007000ff007a0c */ /* 0x000fe20003f05070 */
[----:B------:R-:W-:Y:S01]  /*0050*/  ULDC.64 UR4, c[0x0][0x118] ;  /* 0x0000460000047ab9 */ /* 0x000fe20000000a00 */
[----:B------:R-:W-:Y:S02]  /*0060*/  ISETP.NE.AND.EX P1, PT, RZ, c[0x0][0x1cc], PT, P1 ;  /* 0x00007300ff007a0c */ /* 0x000fe40003f25310 */
[----:B------:R-:W-:Y:S01]  /*0070*/  ISETP.NE.AND.EX P0, PT, RZ, c[0x0][0x1c4], PT, P0 ;  /* 0x00007100ff007a0c */ /* 0x000fe20003f05300 */
[----:B------:R-:W-:Y:S02]  /*0080*/  IMAD.MOV.U32 R55, RZ, RZ, c[0x0][0x190] ;  /* 0x00006400ff377624 */ /* 0x000fe400078e00ff */
[----:B0-----:R-:W-:-:S08]  /*0090*/  IMAD.WIDE R2, R53, R4, c[0x0][0x1c0] ;  /* 0x0000700035027625 */ /* 0x001fd000078e0204 */
[----:B------:R-:W-:Y:S02]  /*00a0*/  @P1 IMAD.WIDE R4, R53, R4, c[0x0][0x1c8] ;  /* 0x0000720035041625 */ /* 0x000fe400078e0204 */
[----:B------:R0:W5:Y:S01]  /*00b0*/  @P0 LDG.E R54, [R2.64] ;  /* 0x0000000402360981 */ /* 0x000162000c1e1900 */
[----:B------:R-:W-:-:S03]  /*00c0*/  ISETP.NE.U32.AND P2, PT, RZ, c[0x0][0x1c0], PT ;  /* 0x00007000ff007a0c */ /* 0x000fc60003f45070 */
[----:B------:R0:W5:Y:S04]  /*00d0*/  @P1 LDG.E R55, [R4.64] ;  /* 0x0000000404371981 */ /* 0x000168000c1e1900 */
[----:B------:R-:W1:Y:S02]  /*00e0*/  S2R R52, SR_CTAID.X ;  /* 0x0000000000347919 */ /* 0x000e640000002500 */
[----:B-1----:R-:W-:Y:S01]  /*00f0*/  IMAD R0, R52, 0x60, RZ ;  /* 0x0000006034007824 */ /* 0x002fe200078e02ff */
[----:B------:R-:W-:Y:S05]  /*0100*/  @P1 BRA `(.L_x_974) ;  /* 0x0000004000001947 */ /* 0x000fea0003800000 */
[----:B0-----:R-:W-:Y:S05]  /*0110*/  @!P0 BRA `(.L_x_974) ;  /* 0x0000003000008947 */ /* 0x001fea0003800000 */
[----:B------:R-:W2:Y:S04]  /*0120*/  LDG.E R4, [R2.64] ;  /* 0x0000000402047981 */ /* 0x000ea8000c1e1900 */
[----:B-----5:R-:W2:Y:S02]  /*0130*/  LDG.E R55, [R2.64+0x4] ;  /* 0x0000040402377981 */ /* 0x020ea4000c1e1900 */
[----:B--2---:R-:W-:-:S02]  /*0140*/  IADD3 R55, -R4, R55, RZ ;  /* 0x0000003704377210 */ /* 0x004fc40007ffe1ff */
.L_x_974:
[----:B0-----:R-:W-:Y:S02]  /*0150*/  ISETP.NE.AND.EX P1, PT, RZ, c[0x0][0x1c4], PT, P2 ;  /* 0x00007100ff007a0c */ /* 0x001fe40003f25320 */
[----:B-----5:R-:W-:Y:S01]  /*0160*/  ISETP.GE.AND P2, PT, R0, R55, PT ;  /* 0x000000370000720c */ /* 0x020fe20003f46270 */
[----:B------:R-:W-:-:S12]  /*0170*/  @P0 IMAD R0, R53, 0x60, R54 ;  /* 0x0000006035000824 */ /* 0x000fd800078e0236 */
[----:B------:R-:W-:Y:S05]  /*0180*/  @P1 EXIT P2 ;  /* 0x000000000000194d */ /* 0x000fea0001000000 */
[----:B------:R-:W0:Y:S01]  /*0190*/  S2R R57, SR_TID.X ;  /* 0x0000000000397919 */ /* 0x000e220000002100 */
[----:B------:R-:W-:Y:S01]  /*01a0*/  @P0 IMAD.HI R0, R0, 0x2aaaaaab, RZ ;  /* 0x2aaaaaab00000827 */ /* 0x000fe200078e02ff */
[----:B------:R-:W-:Y:S02]  /*01b0*/  CS2R R4, SRZ ;  /* 0x0000000000047805 */ /* 0x000fe4000001ff00 */
[----:B------:R-:W1:Y:S01]  /*01c0*/  S2R R2, SR_CTAID.Y ;  /* 0x0000000000027919 */ /* 0x000e620000002600 */
[----:B------:R-:W-:Y:S01]  /*01d0*/  IMAD R7, R52, 0x3000, RZ ;  /* 0x0000300034077824 */ /* 0x000fe200078e02ff */
[----:B------:R-:W-:-:S04]  /*01e0*/  @P0 SHF.R.U32.HI R3, RZ, 0x1f, R0 ;  /* 0x0000001fff030819 */ /* 0x000fc80000011600 */
[----:B------:R-:W-:Y:S02]  /*01f0*/  @P0 LEA.HI.SX32 R3, R0, R3, 0x1c ;  /* 0x0000000300030211 */ /* 0x000fe400078fe2ff */
[----:B------:R-:W-:-:S03]  /*0200*/  SHF.R.S32.HI R9, RZ, 0x1f, R7 ;  /* 0x0000001fff097819 */ /* 0x000fc60000011407 */
[----:B------:R-:W-:-:S04]  /*0210*/  @P0 IMAD R3, R3, 0x3000, RZ ;  /* 0x0000300003030824 */ /* 0x000fc800078e02ff */
[--C-:B------:R-:W-:Y:S01]  /*0220*/  @P0 IMAD.MOV.U32 R4, RZ, RZ, R3.reuse ;  /* 0x000000ffff040224 */ /* 0x100fe200078e0003 */
[----:B------:R-:W-:Y:S02]  /*0230*/  @P0 SHF.R.S32.HI R5, RZ, 0x1f, R3 ;  /* 0x0000001fff050819 */ /* 0x000fe40000011403 */
[----:B------:R-:W-:Y:S01]  /*0240*/  SHF.R.S32.HI R3, RZ, 0x1f, R53 ;  /* 0x0000001fff037819 */ /* 0x000fe20000011435 */
[----:B0-----:R-:W-:Y:S01]  /*0250*/  IMAD.SHL.U32 R6, R57, 0x4, RZ ;  /* 0x0000000439067824 */ /* 0x001fe200078e00ff */
[----:B------:R-:W-:Y:S02]  /*0260*/  SEL R53, R53, RZ, !P1 ;  /* 0x000000ff35357207 */ /* 0x000fe40004800000 */
[----:B------:R-:W-:Y:S02]  /*0270*/  SEL R3, R3, RZ, !P1 ;  /* 0x000000ff03037207 */ /* 0x000fe40004800000 */
[----:B------:R-:W-:Y:S02]  /*0280*/  IADD3 R4, P2, P3, R4, R6, R7 ;  /* 0x0000000604047210 */ /* 0x000fe40007b5e007 */
[----:B-1----:R-:W-:-:S02]  /*0290*/  SHF.R.S32.HI R0, RZ, 0x1f, R2 ;  /* 0x0000001fff007819 */ /* 0x002fc40000011402 */
[----:B------:R-:W-:-:S03]  /*02a0*/  SHF.R.S32.HI R6, RZ, 0x1f, R6 ;  /* 0x0000001fff067819 */ /* 0x000fc60000011406 */
[----:B------:R-:W-:Y:S01]  /*02b0*/  IMAD R7, R0, c[0x0][0x178], RZ ;  /* 0x00005e0000077a24 */ /* 0x000fe200078e02ff */
[----:B------:R-:W-:Y:S01]  /*02c0*/  IADD3.X R5, R5, R6, R9, P2, P3 ;  /* 0x0000000605057210 */ /* 0x000fe200017e6409 */
[----:B------:R-:W-:Y:S02]  /*02d0*/  IMAD R6, R3, c[0x0][0x180], RZ ;  /* 0x0000600003067a24 */ /* 0x000fe400078e02ff */
[C---:B------:R-:W-:Y:S02]  /*02e0*/  IMAD R7, R2.reuse, c[0x0][0x17c], R7 ;  /* 0x00005f0002077a24 */ /* 0x040fe400078e0207 */
[----:B------:R-:W-:-:S04]  /*02f0*/  IMAD.WIDE.U32 R4, R2, c[0x0][0x178], R4 ;  /* 0x00005e0002047a25 */ /* 0x000fc800078e0004 */
[----:B------:R-:W-:Y:S02]  /*0300*/  IMAD.IADD R5, R5, 0x1, R7 ;  /* 0x0000000105057824 */ /* 0x000fe400078e0207 */
[C---:B------:R-:W-:Y:S02]  /*0310*/  IMAD R7, R53.reuse, c[0x0][0x184], R6 ;  /* 0x0000610035077a24 */ /* 0x040fe400078e0206 */
[----:B------:R-:W-:-:S05]  /*0320*/  IMAD.WIDE.U32 R4, R53, c[0x0][0x180], R4 ;  /* 0x0000600035047a25 */ /* 0x000fca00078e0004 */
[----:B------:R-:W-:Y:S02]  /*0330*/  IADD3 R5, R5, R7, RZ ;  /* 0x0000000705057210 */ /* 0x000fe40007ffe0ff */
[----:B------:R-:W-:-:S04]  /*0340*/  LEA R64, P1, R4, c[0x0][0x160], 0x2 ;  /* 0x0000580004407a11 */ /* 0x000fc800078210ff */
[----:B------:R-:W-:-:S05]  /*0350*/  LEA.HI.X R65, R4, c[0x0][0x164], R5, 0x2, P1 ;  /* 0x0000590004417a11 */ /* 0x000fca00008f1405 */
[----:B------:R-:W2:Y:S04]  /*0360*/  LDG.E.128 R4, [R64.64] ;  /* 0x0000000440047981 */ /* 0x000ea8000c1e1d00 */
[----:B------:R-:W3:Y:S04]  /*0370*/  LDG.E.128 R8, [R64.64+0x1000] ;  /* 0x0010000440087981 */ /* 0x000ee8000c1e1d00 */
[----:B------:R-:W4:Y:S04]  /*0380*/  LDG.E.128 R12, [R64.64+0x2000] ;  /* 0x00200004400c7981 */ /* 0x000f28000c1e1d00 */
[----:B------:R-:W5:Y:S04]  /*0390*/  LDG.E.128 R16, [R64.64+0x3000] ;  /* 0x0030000440107981 */ /* 0x000f68000c1e1d00 */
[----:B------:R-:W5:Y:S04]  /*03a0*/  LDG.E.128 R20, [R64.64+0x4000] ;  /* 0x0040000440147981 */ /* 0x000f68000c1e1d00 */
[----:B------:R-:W5:Y:S04]  /*03b0*/  LDG.E.128 R24, [R64.64+0x5000] ;  /* 0x0050000440187981 */ /* 0x000f68000c1e1d00 */
[----:B------:R-:W5:Y:S04]  /*03c0*/  LDG.E.128 R28, [R64.64+0x6000] ;  /* 0x00600004401c7981 */ /* 0x000f68000c1e1d00 */
[----:B------:R-:W5:Y:S04]  /*03d0*/  LDG.E.128 R32, [R64.64+0x7000] ;  /* 0x0070000440207981 */ /* 0x000f68000c1e1d00 */
[----:B------:R-:W5:Y:S04]  /*03e0*/  LDG.E.128 R36, [R64.64+0x8000] ;  /* 0x0080000440247981 */ /* 0x000f68000c1e1d00 */
[----:B------:R-:W5:Y:S04]  /*03f0*/  LDG.E.128 R40, [R64.64+0x9000] ;  /* 0x0090000440287981 */ /* 0x000f68000c1e1d00 */
[----:B------:R-:W5:Y:S04]  /*0400*/  LDG.E.128 R44, [R64.64+0xa000] ;  /* 0x00a00004402c7981 */ /* 0x000f68000c1e1d00 */
[----:B------:R-:W5:Y:S01]  /*0410*/  LDG.E.128 R48, [R64.64+0xb000] ;  /* 0x00b0000440307981 */ /* 0x000f62000c1e1d00 */
[----:B------:R-:W-:Y:S01]  /*0420*/  SHF.R.S32.HI R62, RZ, 0x1f, R57 ;  /* 0x0000001fff3e7819 */ /* 0x000fe20000011439 */
[----:B------:R-:W-:Y:S01]  /*0430*/  IMAD R55, R52, -0x60, R55 ;  /* 0xffffffa034377824 */ /* 0x000fe200078e0237 */
[----:B------:R-:W-:Y:S02]  /*0440*/  BSSY B0, `(.L_x_975) ;  /* 0x00000ff000007945 */ /* 0x000fe40003800000 */
[----:B------:R-:W-:-:S02]  /*0450*/  LEA.HI R58, R62, R57, RZ, 0x2 ;  /* 0x000000393e3a7211 */ /* 0x000fc400078f10ff */
[CC--:B------:R-:W-:Y:S02]  /*0460*/  LEA.HI R66, R62.reuse, R57.reuse, RZ, 0x5 ;  /* 0x000000393e427211 */ /* 0x0c0fe400078f28ff */
[--C-:B------:R-:W-:Y:S02]  /*0470*/  SHF.R.S32.HI R56, RZ, 0x2, R58.reuse ;  /* 0x00000002ff387819 */ /* 0x100fe4000001143a */
[----:B------:R-:W-:Y:S02]  /*0480*/  SHF.R.S32.HI R61, RZ, 0x1f, R58 ;  /* 0x0000001fff3d7819 */ /* 0x000fe4000001143a */
[----:B------:R-:W-:Y:S02]  /*0490*/  LEA.HI R60, R62, R57, RZ, 0x7 ;  /* 0x000000393e3c7211 */ /* 0x000fe400078f38ff */
[----:B------:R-:W-:Y:S02]  /*04a0*/  LEA.HI R61, R61, R56, RZ, 0x3 ;  /* 0x000000383d3d7211 */ /* 0x000fe400078f18ff */
[----:B------:R-:W-:-:S02]  /*04b0*/  SHF.R.S32.HI R59, RZ, 0x5, R66 ;  /* 0x00000005ff3b7819 */ /* 0x000fc40000011442 */
[----:B------:R-:W-:Y:S02]  /*04c0*/  LOP3.LUT R61, R61, 0xfffffff8, RZ, 0xc0, !PT ;  /* 0xfffffff83d3d7812 */ /* 0x000fe400078ec0ff */
[----:B------:R-:W-:Y:S02]  /*04d0*/  LOP3.LUT R58, R58, 0x7ffffffc, RZ, 0xc0, !PT ;  /* 0x7ffffffc3a3a7812 */ /* 0x000fe400078ec0ff */
[----:B------:R-:W-:Y:S01]  /*04e0*/  LEA.HI R66, R66, R59, RZ, 0x1 ;  /* 0x0000003b42427211 */ /* 0x000fe200078f08ff */
[----:B------:R-:W-:Y:S01]  /*04f0*/  IMAD.IADD R56, R56, 0x1, -R61 ;  /* 0x0000000138387824 */ /* 0x000fe200078e0a3d */
[CC--:B------:R-:W-:Y:S01]  /*0500*/  LEA.HI R61, R62.reuse, R57.reuse, RZ, 0x4 ;  /* 0x000000393e3d7211 */ /* 0x0c0fe200078f20ff */
[----:B------:R-:W-:Y:S01]  /*0510*/  IMAD.IADD R58, R57, 0x1, -R58 ;  /* 0x00000001393a7824 */ /* 0x000fe200078e0a3a */
[----:B------:R-:W-:Y:S02]  /*0520*/  LEA.HI R62, R62, R57, RZ, 0x6 ;  /* 0x000000393e3e7211 */ /* 0x000fe400078f30ff */
[----:B------:R-:W-:-:S02]  /*0530*/  SHF.R.S32.HI R63, RZ, 0x7, R60 ;  /* 0x00000007ff3f7819 */ /* 0x000fc4000001143c */
[----:B------:R-:W-:Y:S02]  /*0540*/  LOP3.LUT R66, R66, 0xfffffe, RZ, 0xc0, !PT ;  /* 0x00fffffe42427812 */ /* 0x000fe400078ec0ff */
[----:B------:R-:W-:Y:S01]  /*0550*/  IMNMX R55, R55, 0x60, PT ;  /* 0x0000006037377817 */ /* 0x000fe20003800200 */
[----:B------:R-:W-:Y:S02]  /*0560*/  IMAD R58, R63, 0x300, R58 ;  /* 0x000003003f3a7824 */ /* 0x000fe400078e023a */
[----:B------:R-:W-:-:S05]  /*0570*/  IMAD.IADD R59, R59, 0x1, -R66 ;  /* 0x000000013b3b7824 */ /* 0x000fca00078e0a42 */
[----:B------:R-:W-:Y:S01]  /*0580*/  LEA R58, R59, R58, 0x7 ;  /* 0x0000003a3b3a7211 */ /* 0x000fe200078e38ff */
[----:B--2---:R0:W-:Y:S04]  /*0590*/  STS.128 [R57.X16], R4 ;  /* 0x0000000439007388 */ /* 0x0041e8000000cc00 */
[----:B---3--:R-:W-:Y:S04]  /*05a0*/  STS.128 [R57.X16+0x1000], R8 ;  /* 0x0010000839007388 */ /* 0x008fe8000000cc00 */
[----:B----4-:R-:W-:Y:S04]  /*05b0*/  STS.128 [R57.X16+0x2000], R12 ;  /* 0x0020000c39007388 */ /* 0x010fe8000000cc00 */
[----:B-----5:R1:W-:Y:S04]  /*05c0*/  STS.128 [R57.X16+0x3000], R16 ;  /* 0x0030001039007388 */ /* 0x0203e8000000cc00 */
[----:B------:R-:W-:Y:S01]  /*05d0*/  STS.128 [R57.X16+0x4000], R20 ;  /* 0x0040001439007388 */ /* 0x000fe2000000cc00 */
[----:B0-----:R-:W-:-:S02]  /*05e0*/  SHF.R.S32.HI R6, RZ, 0x4, R61 ;  /* 0x00000004ff067819 */ /* 0x001fc4000001143d */
[----:B------:R-:W-:Y:S01]  /*05f0*/  SHF.R.S32.HI R5, RZ, 0x1f, R61 ;  /* 0x0000001fff057819 */ /* 0x000fe2000001143d */
[----:B------:R-:W-:Y:S01]  /*0600*/  STS.128 [R57.X16+0x5000], R24 ;  /* 0x0050001839007388 */ /* 0x000fe2000000cc00 */
[----:B------:R-:W-:Y:S02]  /*0610*/  SHF.R.S32.HI R7, RZ, 0x6, R62 ;  /* 0x00000006ff077819 */ /* 0x000fe4000001143e */
[----:B------:R-:W-:Y:S01]  /*0620*/  LEA.HI R5, R5, R6, RZ, 0x2 ;  /* 0x0000000605057211 */ /* 0x000fe200078f10ff */
[----:B------:R-:W-:Y:S01]  /*0630*/  STS.128 [R57.X16+0x6000], R28 ;  /* 0x0060001c39007388 */ /* 0x000fe2000000cc00 */
[----:B------:R-:W-:Y:S02]  /*0640*/  LOP3.LUT R4, R61, 0xfffffff0, RZ, 0xc0, !PT ;  /* 0xfffffff03d047812 */ /* 0x000fe400078ec0ff */
[----:B------:R-:W-:Y:S01]  /*0650*/  LOP3.LUT R5, R5, 0xffffffc, RZ, 0xc0, !PT ;  /* 0x0ffffffc05057812 */ /* 0x000fe200078ec0ff */
[----:B------:R-:W-:Y:S01]  /*0660*/  STS.128 [R57.X16+0x7000], R32 ;  /* 0x0070002039007388 */ /* 0x000fe2000000cc00 */
[----:B------:R-:W-:-:S02]  /*0670*/  LEA.HI R62, R62, R7, RZ, 0x1 ;  /* 0x000000073e3e7211 */ /* 0x000fc400078f08ff */
[----:B------:R-:W-:Y:S01]  /*0680*/  IADD3 R4, -R4, R57, RZ ;  /* 0x0000003904047210 */ /* 0x000fe20007ffe1ff */
[----:B------:R-:W-:Y:S01]  /*0690*/  STS.128 [R57.X16+0x8000], R36 ;  /* 0x0080002439007388 */ /* 0x000fe2000000cc00 */
[----:B-1----:R-:W-:Y:S01]  /*06a0*/  IMAD.IADD R16, R6, 0x1, -R5 ;  /* 0x0000000106107824 */ /* 0x002fe200078e0a05 */
[----:B------:R-:W-:Y:S02]  /*06b0*/  LOP3.LUT R62, R62, 0xfffffffe, RZ, 0xc0, !PT ;  /* 0xfffffffe3e3e7812 */ /* 0x000fe400078ec0ff */
[----:B------:R-:W-:Y:S01]  /*06c0*/  STS.128 [R57.X16+0x9000], R40 ;  /* 0x0090002839007388 */ /* 0x000fe2000000cc00 */
[----:B------:R-:W-:Y:S02]  /*06d0*/  LOP3.LUT R19, R60, 0xffffff80, RZ, 0xc0, !PT ;  /* 0xffffff803c137812 */ /* 0x000fe400078ec0ff */
[----:B------:R-:W-:Y:S01]  /*06e0*/  LEA.HI R8, R4, R4, RZ, 0x1 ;  /* 0x0000000404087211 */ /* 0x000fe200078f08ff */
[----:B------:R-:W-:Y:S01]  /*06f0*/  STS.128 [R57.X16+0xa000], R44 ;  /* 0x00a0002c39007388 */ /* 0x000fe2000000cc00 */
[----:B------:R-:W-:Y:S01]  /*0700*/  IMAD.IADD R62, R7, 0x1, -R62 ;  /* 0x00000001073e7824 */ /* 0x000fe200078e0a3e */
[----:B------:R-:W-:Y:S01]  /*0710*/  SHF.R.S32.HI R17, RZ, 0x1f, R56 ;  /* 0x0000001fff117819 */ /* 0x000fe20000011438 */
[----:B------:R-:W-:Y:S01]  /*0720*/  IMAD R19, R16, 0x10, R19 ;  /* 0x0000001010137824 */ /* 0x000fe200078e0213 */
[----:B------:R-:W-:Y:S01]  /*0730*/  STS.128 [R57.X16+0xb000], R48 ;  /* 0x00b0003039007388 */ /* 0x000fe2000000cc00 */
[----:B------:R-:W-:Y:S01]  /*0740*/  SHF.R.S32.HI R8, RZ, 0x1, R8 ;  /* 0x00000001ff087819 */ /* 0x000fe20000011408 */
[----:B------:R-:W-:Y:S01]  /*0750*/  IMAD.SHL.U32 R16, R62, 0x40, RZ ;  /* 0x000000403e107824 */ /* 0x000fe200078e00ff */
[----:B------:R-:W-:Y:S01]  /*0760*/  LEA.HI R17, R17, R56, RZ, 0x2 ;  /* 0x0000003811117211 */ /* 0x000fe200078f10ff */
[----:B------:R-:W-:Y:S01]  /*0770*/  BAR.SYNC.DEFER_BLOCKING 0x0 ;  /* 0x0000000000007b1d */ /* 0x000fe20000010000 */
[----:B------:R-:W-:-:S02]  /*0780*/  IMAD.SHL.U32 R4, R4, 0x8, RZ ;  /* 0x0000000804047824 */ /* 0x000fc400078e00ff */
[----:B------:R-:W-:Y:S01]  /*0790*/  IMAD R18, R8, 0x600, R19 ;  /* 0x0000060008127824 */ /* 0x000fe200078e0213 */
[C---:B------:R-:W-:Y:S01]  /*07a0*/  LOP3.LUT R7, R17.reuse, 0x7fffffc, RZ, 0xc0, !PT ;  /* 0x07fffffc11077812 */ /* 0x040fe200078ec0ff */
[----:B------:R-:W-:Y:S01]  /*07b0*/  IMAD.SHL.U32 R62, R62, 0x8, RZ ;  /* 0x000000083e3e7824 */ /* 0x000fe200078e00ff */
[----:B------:R-:W-:Y:S02]  /*07c0*/  LOP3.LUT R19, R16, 0x40, RZ, 0xc0, !PT ;  /* 0x0000004010137812 */ /* 0x000fe400078ec0ff */
[----:B------:R-:W-:Y:S01]  /*07d0*/  SHF.L.U32 R17, R17, 0x4, RZ ;  /* 0x0000000411117819 */ /* 0x000fe200000006ff */
[----:B------:R-:W-:Y:S01]  /*07e0*/  IMAD.IADD R7, R56, 0x1, -R7 ;  /* 0x0000000138077824 */ /* 0x000fe200078e0a07 */
[----:B------:R-:W-:Y:S02]  /*07f0*/  LOP3.LUT R8, R19, 0x8, R4, 0xf8, !PT ;  /* 0x0000000813087812 */ /* 0x000fe400078ef804 */
[----:B------:R-:W-:Y:S01]  /*0800*/  SHF.R.U32.HI R19, RZ, 0x3, R19 ;  /* 0x00000003ff137819 */ /* 0x000fe20000011613 */
[----:B------:R-:W-:Y:S01]  /*0810*/  IMAD R58, R7, 0x8, R58 ;  /* 0x00000008073a7824 */ /* 0x000fe200078e023a */
[----:B------:R-:W-:-:S02]  /*0820*/  LOP3.LUT R17, R17, 0x40, RZ, 0xc0, !PT ;  /* 0x0000004011117812 */ /* 0x000fc400078ec0ff */
[----:B------:R-:W-:Y:S02]  /*0830*/  LOP3.LUT R19, R8, R19, RZ, 0x3c, !PT ;  /* 0x0000001308137212 */ /* 0x000fe400078e3cff */
[----:B------:R-:W-:Y:S02]  /*0840*/  LOP3.LUT R62, R17, 0x8, R62, 0xf8, !PT ;  /* 0x00000008113e7812 */ /* 0x000fe400078ef83e */
[----:B------:R-:W-:Y:S01]  /*0850*/  SHF.R.U32.HI R17, RZ, 0x3, R17 ;  /* 0x00000003ff117819 */ /* 0x000fe20000011611 */
[----:B------:R-:W-:Y:S01]  /*0860*/  IMAD.IADD R7, R18, 0x1, R19 ;  /* 0x0000000112077824 */ /* 0x000fe200078e0213 */
[----:B------:R-:W-:Y:S01]  /*0870*/  ISETP.GE.AND P1, PT, R4, c[0x0][0x194], PT ;  /* 0x0000650004007a0c */ /* 0x000fe20003f26270 */
[----:B------:R-:W0:Y:S01]  /*0880*/  LDS R5, [R57.X4] ;  /* 0x0000000039057984 */ /* 0x000e220000004800 */
[----:B------:R-:W-:-:S03]  /*0890*/  LOP3.LUT R17, R62, R17, RZ, 0x3c, !PT ;  /* 0x000000113e117212 */ /* 0x000fc600078e3cff */
[----:B------:R-:W1:Y:S04]  /*08a0*/  LDS R9, [R57.X4+0x400] ;  /* 0x0004000039097984 */ /* 0x000e680000004800 */
[----:B------:R-:W2:Y:S04]  /*08b0*/  LDS R10, [R57.X4+0x800] ;  /* 0x00080000390a7984 */ /* 0x000ea80000004800 */
[----:B------:R-:W3:Y:S04]  /*08c0*/  LDS R11, [R57.X4+0xc00] ;  /* 0x000c0000390b7984 */ /* 0x000ee80000004800 */
[----:B------:R-:W4:Y:S04]  /*08d0*/  LDS R12, [R57.X4+0x1000] ;  /* 0x00100000390c7984 */ /* 0x000f280000004800 */
[----:B------:R-:W5:Y:S04]  /*08e0*/  LDS R13, [R57.X4+0x1400] ;  /* 0x00140000390d7984 */ /* 0x000f680000004800 */
[----:B------:R-:W5:Y:S04]  /*08f0*/  LDS R14, [R57.X4+0x1800] ;  /* 0x00180000390e7984 */ /* 0x000f680000004800 */
[----:B------:R-:W5:Y:S04]  /*0900*/  LDS R15, [R57.X4+0x1c00] ;  /* 0x001c0000390f7984 */ /* 0x000f680000004800 */
[----:B------:R-:W5:Y:S04]  /*0910*/  LDS R23, [R57.X4+0x2000] ;  /* 0x0020000039177984 */ /* 0x000f680000004800 */
[----:B------:R-:W5:Y:S04]  /*0920*/  LDS R24, [R57.X4+0x2400] ;  /* 0x0024000039187984 */ /* 0x000f680000004800 */
[----:B------:R-:W5:Y:S01]  /*0930*/  LDS R29, [R57.X4+0x3000] ;  /* 0x00300000391d7984 */ /* 0x000f620000004800 */
[----:B0-----:R-:W-:Y:S01]  /*0940*/  FMUL.FTZ R8, R5, c[0x0][0x1b8] ;  /* 0x00006e0005087a20 */ /* 0x001fe20000410000 */
[----:B------:R-:W-:-:S02]  /*0950*/  LEA R5, R58, R17, 0x1 ;  /* 0x000000113a057211 */ /* 0x000fc400078e08ff */
[----:B------:R-:W0:Y:S01]  /*0960*/  LDS R21, [R57.X4+0x3400] ;  /* 0x0034000039157984 */ /* 0x000e220000004800 */
[----:B-1----:R-:W-:-:S03]  /*0970*/  FMUL.FTZ R9, R9, c[0x0][0x1b8] ;  /* 0x00006e0009097a20 */ /* 0x002fc60000410000 */
[----:B------:R-:W1:Y:S01]  /*0980*/  LDS R20, [R57.X4+0x3c00] ;  /* 0x003c000039147984 */ /* 0x000e620000004800 */
[----:B--2---:R-:W-:Y:S01]  /*0990*/  FMUL.FTZ R10, R10, c[0x0][0x1b8] ;  /* 0x00006e000a0a7a20 */ /* 0x004fe20000410000 */
[----:B------:R-:W-:Y:S02]  /*09a0*/  F2FP.PACK_AB R8, R9, R8 ;  /* 0x000000080908723e */ /* 0x000fe400000000ff */
[----:B------:R-:W2:Y:S01]  /*09b0*/  LDS R25, [R57.X4+0x2800] ;  /* 0x0028000039197984 */ /* 0x000ea20000004800 */
[----:B---3--:R-:W-:-:S03]  /*09c0*/  FMUL.FTZ R11, R11, c[0x0][0x1b8] ;  /* 0x00006e000b0b7a20 */ /* 0x008fc60000410000 */
[----:B------:R-:W3:Y:S01]  /*09d0*/  LDS R28, [R57.X4+0x2c00] ;  /* 0x002c0000391c7984 */ /* 0x000ee20000004800 */
[----:B----4-:R-:W-:Y:S01]  /*09e0*/  FMUL.FTZ R12, R12, c[0x0][0x1b8] ;  /* 0x00006e000c0c7a20 */ /* 0x010fe20000410000 */
[----:B------:R-:W-:Y:S02]  /*09f0*/  F2FP.PACK_AB R9, R11, R10 ;  /* 0x0000000a0b09723e */ /* 0x000fe400000000ff */
[----:B------:R-:W4:Y:S01]  /*0a00*/  LDS R22, [R57.X4+0x3800] ;  /* 0x0038000039167984 */ /* 0x000f220000004800 */
[----:B-----5:R-:W-:-:S03]  /*0a10*/  FMUL.FTZ R13, R13, c[0x0][0x1b8] ;  /* 0x00006e000d0d7a20 */ /* 0x020fc60000410000 */
[----:B------:R-:W5:Y:S01]  /*0a20*/  LDS R41, [R57.X4+0x4000] ;  /* 0x0040000039297984 */ /* 0x000f620000004800 */
[----:B------:R-:W-:Y:S01]  /*0a30*/  FMUL.FTZ R14, R14, c[0x0][0x1b8] ;  /* 0x00006e000e0e7a20 */ /* 0x000fe20000410000 */
[----:B------:R-:W-:Y:S02]  /*0a40*/  F2FP.PACK_AB R10, R13, R12 ;  /* 0x0000000c0d0a723e */ /* 0x000fe400000000ff */
[----:B------:R-:W5:Y:S01]  /*0a50*/  LDS R42, [R57.X4+0x4400] ;  /* 0x00440000392a7984 */ /* 0x000f620000004800 */
[----:B------:R-:W-:-:S03]  /*0a60*/  FMUL.FTZ R15, R15, c[0x0][0x1b8] ;  /* 0x00006e000f0f7a20 */ /* 0x000fc60000410000 */
[----:B------:R-:W5:Y:S01]  /*0a70*/  LDS R43, [R57.X4+0x4800] ;  /* 0x00480000392b7984 */ /* 0x000f620000004800 */
[----:B------:R-:W-:Y:S01]  /*0a80*/  FMUL.FTZ R23, R23, c[0x0][0x1b8] ;  /* 0x00006e0017177a20 */ /* 0x000fe20000410000 */
[----:B------:R-:W-:Y:S02]  /*0a90*/  F2FP.PACK_AB R11, R15, R14 ;  /* 0x0000000e0f0b723e */ /* 0x000fe400000000ff */
[----:B------:R-:W5:Y:S01]  /*0aa0*/  LDS R12, [R57.X4+0x5000] ;  /* 0x00500000390c7984 */ /* 0x000f620000004800 */
[----:B------:R-:W-:-:S03]  /*0ab0*/  FMUL.FTZ R26, R24, c[0x0][0x1b8] ;  /* 0x00006e00181a7a20 */ /* 0x000fc60000410000 */
[----:B------:R-:W5:Y:S01]  /*0ac0*/  LDS R13, [R57.X4+0x5400] ;  /* 0x00540000390d7984 */ /* 0x000f620000004800 */
[----:B------:R-:W-:-:S03]  /*0ad0*/  FMUL.FTZ R29, R29, c[0x0][0x1b8] ;  /* 0x00006e001d1d7a20 */ /* 0x000fc60000410000 */
[----:B------:R-:W5:Y:S01]  /*0ae0*/  LDS R14, [R57.X4+0x5800] ;  /* 0x00580000390e7984 */ /* 0x000f620000004800 */
[----:B0-----:R-:W-:Y:S01]  /*0af0*/  FMUL.FTZ R30, R21, c[0x0][0x1b8] ;  /* 0x00006e00151e7a20 */ /* 0x001fe20000410000 */
[----:B------:R-:W-:Y:S02]  /*0b00*/  F2FP.PACK_AB R21, R26, R23 ;  /* 0x000000171a15723e */ /* 0x000fe400000000ff */
[----:B------:R-:W0:Y:S01]  /*0b10*/  LDS R15, [R57.X4+0x5c00] ;  /* 0x005c0000390f7984 */ /* 0x000e220000004800 */
[----:B-1----:R-:W-:Y:S01]  /*0b20*/  FMUL.FTZ R35, R20, c[0x0][0x1b8] ;  /* 0x00006e0014237a20 */ /* 0x002fe20000410000 */
[----:B------:R-:W-:Y:S02]  /*0b30*/  F2FP.PACK_AB R29, R30, R29 ;  /* 0x0000001d1e1d723e */ /* 0x000fe400000000ff */
[----:B------:R-:W1:Y:S01]  /*0b40*/  LDS R16, [R57.X4+0x6000] ;  /* 0x0060000039107984 */ /* 0x000e620000004800 */
[----:B--2---:R-:W-:-:S03]  /*0b50*/  FMUL.FTZ R27, R25, c[0x0][0x1b8] ;  /* 0x00006e00191b7a20 */ /* 0x004fc60000410000 */
[----:B------:R-:W2:Y:S01]  /*0b60*/  LDS R17, [R57.X4+0x6400] ;  /* 0x0064000039117984 */ /* 0x000ea20000004800 */
[----:B---3--:R-:W-:-:S03]  /*0b70*/  FMUL.FTZ R28, R28, c[0x0][0x1b8] ;  /* 0x00006e001c1c7a20 */ /* 0x008fc60000410000 */
[----:B------:R-:W3:Y:S01]  /*0b80*/  LDS R18, [R57.X4+0x6800] ;  /* 0x0068000039127984 */ /* 0x000ee20000004800 */
[----:B----4-:R-:W-:Y:S01]  /*0b90*/  FMUL.FTZ R38, R22, c[0x0][0x1b8] ;  /* 0x00006e0016267a20 */ /* 0x010fe20000410000 */
[----:B------:R-:W-:Y:S02]  /*0ba0*/  F2FP.PACK_AB R23, R28, R27 ;  /* 0x0000001b1c17723e */ /* 0x000fe400000000ff */
[----:B------:R-:W4:Y:S01]  /*0bb0*/  LDS R19, [R57.X4+0x6c00] ;  /* 0x006c000039137984 */ /* 0x000f220000004800 */
[----:B-----5:R-:W-:Y:S01]  /*0bc0*/  FMUL.FTZ R44, R41, c[0x0][0x1b8] ;  /* 0x00006e00292c7a20 */ /* 0x020fe20000410000 */
        /* <DEDUP_REMOVED lines=11> */
[----:B------:R-:W-:Y:S01]  /*0c80*/  FMUL.FTZ R14, R14, c[0x0][0x1b8] ;  /* 0x00006e000e0e7a20 */ /* 0x000fe20000410000 */
[----:B------:R-:W-:Y:S02]  /*0c90*/  F2FP.PACK_AB R12, R13, R12 ;  /* 0x0000000c0d0c723e */ /* 0x000fe400000000ff */
[----:B------:R-:W5:Y:S01]  /*0ca0*/  LDS R34, [R57.X4+0x9400] ;  /* 0x0094000039227984 */ /* 0x000f620000004800 */
[----:B0-----:R-:W-:-:S03]  /*0cb0*/  FMUL.FTZ R15, R15, c[0x0][0x1b8] ;  /* 0x00006e000f0f7a20 */ /* 0x001fc60000410000 */
[----:B------:R-:W0:Y:S01]  /*0cc0*/  LDS R47, [R57.X4+0x4c00] ;  /* 0x004c0000392f7984 */ /* 0x000e220000004800 */
[----:B-1----:R-:W-:Y:S01]  /*0cd0*/  FMUL.FTZ R16, R16, c[0x0][0x1b8] ;  /* 0x00006e0010107a20 */ /* 0x002fe20000410000 */
[----:B------:R-:W-:Y:S02]  /*0ce0*/  F2FP.PACK_AB R13, R15, R14 ;  /* 0x0000000e0f0d723e */ /* 0x000fe400000000ff */
[----:B------:R-:W1:Y:S01]  /*0cf0*/  LDS R24, [R57.X4+0x7000] ;  /* 0x0070000039187984 */ /* 0x000e620000004800 */
[----:B--2---:R-:W-:-:S03]  /*0d00*/  FMUL.FTZ R17, R17, c[0x0][0x1b8] ;  /* 0x00006e0011117a20 */ /* 0x004fc60000410000 */
[----:B------:R-:W2:Y:S01]  /*0d10*/  LDS R25, [R57.X4+0x7400] ;  /* 0x0074000039197984 */ /* 0x000ea20000004800 */
[----:B---3--:R-:W-:Y:S01]  /*0d20*/  FMUL.FTZ R18, R18, c[0x0][0x1b8] ;  /* 0x00006e0012127a20 */ /* 0x008fe20000410000 */
[----:B------:R-:W-:Y:S02]  /*0d30*/  F2FP.PACK_AB R14, R17, R16 ;  /* 0x00000010110e723e */ /* 0x000fe400000000ff */
[----:B------:R-:W3:Y:S01]  /*0d40*/  LDS R27, [R57.X4+0x7800] ;  /* 0x00780000391b7984 */ /* 0x000ee20000004800 */
[----:B----4-:R-:W-:-:S03]  /*0d50*/  FMUL.FTZ R19, R19, c[0x0][0x1b8] ;  /* 0x00006e0013137a20 */ /* 0x010fc60000410000 */
        /* <DEDUP_REMOVED lines=16> */
[----:B0-----:R-:W-:Y:S01]  /*0e60*/  FMUL.FTZ R47, R47, c[0x0][0x1b8] ;  /* 0x00006e002f2f7a20 */ /* 0x001fe20000410000 */
[----:B------:R-:W-:Y:S01]  /*0e70*/  F2FP.PACK_AB R19, R19, R22 ;  /* 0x000000161313723e */ /* 0x000fe200000000ff */
[----:B------:R-:W-:Y:S01]  /*0e80*/  IMAD.SHL.U32 R22, R5, 0x2, RZ ;  /* 0x0000000205167824 */ /* 0x000fe200078e00ff */
[----:B------:R-:W0:Y:S01]  /*0e90*/  LDS R36, [R57.X4+0xb000] ;  /* 0x00b0000039247984 */ /* 0x000e220000004800 */
[----:B-1----:R-:W-:Y:S01]  /*0ea0*/  FMUL.FTZ R24, R24, c[0x0][0x1b8] ;  /* 0x00006e0018187a20 */ /* 0x002fe20000410000 */
[----:B------:R-:W-:Y:S02]  /*0eb0*/  F2FP.PACK_AB R45, R47, R46 ;  /* 0x0000002e2f2d723e */ /* 0x000fe400000000ff */
[----:B------:R-:W1:Y:S01]  /*0ec0*/  LDS R42, [R57.X4+0xb400] ;  /* 0x00b40000392a7984 */ /* 0x000e620000004800 */
[----:B--2---:R-:W-:Y:S01]  /*0ed0*/  FMUL.FTZ R25, R25, c[0x0][0x1b8] ;  /* 0x00006e0019197a20 */ /* 0x004fe20000410000 */
[----:B------:R-:W-:-:S02]  /*0ee0*/  SHF.R.S32.HI R5, RZ, 0x1f, R4 ;  /* 0x0000001fff057819 */ /* 0x000fc40000011404 */
[----:B------:R-:W2:Y:S01]  /*0ef0*/  LDS R41, [R57.X4+0xb800] ;  /* 0x00b8000039297984 */ /* 0x000ea20000004800 */
[----:B---3--:R-:W-:Y:S01]  /*0f00*/  FMUL.FTZ R27, R27, c[0x0][0x1b8] ;  /* 0x00006e001b1b7a20 */ /* 0x008fe20000410000 */
[----:B------:R-:W-:Y:S02]  /*0f10*/  F2FP.PACK_AB R16, R25, R24 ;  /* 0x000000181910723e */ /* 0x000fe400000000ff */
[----:B------:R-:W3:Y:S01]  /*0f20*/  LDS R43, [R57.X4+0xbc00] ;  /* 0x00bc0000392b7984 */ /* 0x000ee20000004800 */
[----:B----4-:R-:W-:Y:S02]  /*0f30*/  FMUL.FTZ R32, R32, c[0x0][0x1b8] ;  /* 0x00006e0020207a20 */ /* 0x010fe40000410000 */
[----:B-----5:R-:W-:Y:S01]  /*0f40*/  FMUL.FTZ R28, R28, c[0x0][0x1b8] ;  /* 0x00006e001c1c7a20 */ /* 0x020fe20000410000 */
[----:B------:R-:W-:Y:S02]  /*0f50*/  STS [R22+0xc000], R8 ;  /* 0x00c0000816007388 */ /* 0x000fe40000000800 */
[----:B------:R-:W-:Y:S01]  /*0f60*/  F2FP.PACK_AB R27, R32, R27 ;  /* 0x0000001b201b723e */ /* 0x000fe200000000ff */
[----:B------:R-:W-:Y:S01]  /*0f70*/  FMUL.FTZ R31, R31, c[0x0][0x1b8] ;  /* 0x00006e001f1f7a20 */ /* 0x000fe20000410000 */
[----:B------:R-:W-:Y:S01]  /*0f80*/  STS [R22+0xc100], R9 ;  /* 0x00c1000916007388 */ /* 0x000fe20000000800 */
[----:B------:R-:W-:-:S03]  /*0f90*/  FMUL.FTZ R37, R37, c[0x0][0x1b8] ;  /* 0x00006e0025257a20 */ /* 0x000fc60000410000 */
[----:B------:R-:W-:Y:S01]  /*0fa0*/  F2FP.PACK_AB R28, R31, R28 ;  /* 0x0000001c1f1c723e */ /* 0x000fe200000000ff */
[----:B------:R-:W-:Y:S01]  /*0fb0*/  STS [R22+0xd800], R29 ;  /* 0x00d8001d16007388 */ /* 0x000fe20000000800 */
[----:B------:R-:W-:-:S03]  /*0fc0*/  FMUL.FTZ R40, R40, c[0x0][0x1b8] ;  /* 0x00006e0028287a20 */ /* 0x000fc60000410000 */
[----:B------:R-:W-:Y:S01]  /*0fd0*/  STS [R22+0xd900], R38 ;  /* 0x00d9002616007388 */ /* 0x000fe20000000800 */
[----:B------:R-:W-:Y:S01]  /*0fe0*/  FMUL.FTZ R35, R35, c[0x0][0x1b8] ;  /* 0x00006e0023237a20 */ /* 0x000fe20000410000 */
[----:B------:R-:W-:Y:S02]  /*0ff0*/  F2FP.PACK_AB R37, R40, R37 ;  /* 0x000000252825723e */ /* 0x000fe400000000ff */
[----:B------:R-:W-:Y:S01]  /*1000*/  STS [R22+0xc400], R10 ;  /* 0x00c4000a16007388 */ /* 0x000fe20000000800 */
[----:B------:R-:W-:-:S03]  /*1010*/  FMUL.FTZ R18, R39, c[0x0][0x1b8] ;  /* 0x00006e0027127a20 */ /* 0x000fc60000410000 */
[----:B------:R-:W-:Y:S01]  /*1020*/  STS [R22+0xc500], R11 ;  /* 0x00c5000b16007388 */ /* 0x000fe20000000800 */
[----:B0-----:R-:W-:Y:S01]  /*1030*/  FMUL.FTZ R36, R36, c[0x0][0x1b8] ;  /* 0x00006e0024247a20 */ /* 0x001fe20000410000 */
[----:B------:R-:W-:Y:S02]  /*1040*/  F2FP.PACK_AB R18, R18, R35 ;  /* 0x000000231212723e */ /* 0x000fe400000000ff */
[----:B------:R-:W-:Y:S01]  /*1050*/  STS [R22+0xdc00], R44 ;  /* 0x00dc002c16007388 */ /* 0x000fe20000000800 */
[----:B-1----:R-:W-:-:S03]  /*1060*/  FMUL.FTZ R17, R42, c[0x0][0x1b8] ;  /* 0x00006e002a117a20 */ /* 0x002fc60000410000 */
[----:B------:R-:W-:Y:S01]  /*1070*/  STS [R22+0xdd00], R45 ;  /* 0x00dd002d16007388 */ /* 0x000fe20000000800 */
[----:B--2---:R-:W-:Y:S01]  /*1080*/  FMUL.FTZ R41, R41, c[0x0][0x1b8] ;  /* 0x00006e0029297a20 */ /* 0x004fe20000410000 */
[----:B------:R-:W-:Y:S02]  /*1090*/  F2FP.PACK_AB R17, R17, R36 ;  /* 0x000000241111723e */ /* 0x000fe400000000ff */
[----:B------:R-:W-:Y:S01]  /*10a0*/  STS [R22+0xc800], R21 ;  /* 0x00c8001516007388 */ /* 0x000fe20000000800 */
[----:B---3--:R-:W-:-:S03]  /*10b0*/  FMUL.FTZ R20, R43, c[0x0][0x1b8] ;  /* 0x00006e002b147a20 */ /* 0x008fc60000410000 */
[----:B------:R-:W-:Y:S02]  /*10c0*/  STS [R22+0xc900], R23 ;  /* 0x00c9001716007388 */ /* 0x000fe40000000800 */
[----:B------:R-:W-:Y:S02]  /*10d0*/  F2FP.PACK_AB R20, R20, R41 ;  /* 0x000000291414723e */ /* 0x000fe400000000ff */
[----:B------:R0:W-:Y:S04]  /*10e0*/  STS [R22+0xe000], R12 ;  /* 0x00e0000c16007388 */ /* 0x0001e80000000800 */
[----:B------:R1:W-:Y:S04]  /*10f0*/  STS [R22+0xe100], R13 ;  /* 0x00e1000d16007388 */ /* 0x0003e80000000800 */
[----:B------:R-:W-:Y:S01]  /*1100*/  STS [R22+0xf000], R14 ;  /* 0x00f0000e16007388 */ /* 0x000fe20000000800 */
[----:B0-----:R-:W-:-:S03]  /*1110*/  IMAD.SHL.U32 R12, R7, 0x2, RZ ;  /* 0x00000002070c7824 */ /* 0x001fc600078e00ff */
[----:B------:R0:W-:Y:S01]  /*1120*/  STS [R22+0xf100], R15 ;  /* 0x00f1000f16007388 */ /* 0x0001e20000000800 */
[----:B-1----:R-:W-:-:S03]  /*1130*/  IADD3 R13, R6, 0x20, RZ ;  /* 0x00000020060d7810 */ /* 0x002fc60007ffe0ff */
[----:B------:R-:W-:Y:S01]  /*1140*/  STS [R22+0x10800], R19 ;  /* 0x0108001316007388 */ /* 0x000fe20000000800 */
[----:B------:R-:W-:-:S03]  /*1150*/  ISETP.GE.OR P3, PT, R13, R55, P1 ;  /* 0x000000370d00720c */ /* 0x000fc60000f66670 */
[----:B------:R-:W-:Y:S01]  /*1160*/  STS [R22+0x10900], R33 ;  /* 0x0109002116007388 */ /* 0x000fe20000000800 */
[----:B------:R-:W-:Y:S01]  /*1170*/  IADD3 R13, R6, 0x50, RZ ;  /* 0x00000050060d7810 */ /* 0x000fe20007ffe0ff */
[----:B0-----:R-:W-:Y:S01]  /*1180*/  IMAD R15, R0, c[0x0][0x1a8], RZ ;  /* 0x00006a00000f7a24 */ /* 0x001fe200078e02ff */
[----:B------:R-:W-:Y:S01]  /*1190*/  IADD3 R0, R6, 0x10, RZ ;  /* 0x0000001006007810 */ /* 0x000fe20007ffe0ff */
[----:B------:R0:W-:Y:S01]  /*11a0*/  STS [R22+0xf400], R16 ;  /* 0x00f4001016007388 */ /* 0x0001e20000000800 */
[-C--:B------:R-:W-:Y:S02]  /*11b0*/  ISETP.GE.OR P6, PT, R13, R55.reuse, P1 ;  /* 0x000000370d00720c */ /* 0x080fe40000fc6670 */
[----:B------:R-:W-:Y:S01]  /*11c0*/  ISETP.GE.OR P2, PT, R0, R55, P1 ;  /* 0x000000370000720c */ /* 0x000fe20000f46670 */
[----:B------:R-:W-:Y:S01]  /*11d0*/  STS [R22+0xf500], R27 ;  /* 0x00f5001b16007388 */ /* 0x000fe20000000800 */
[----:B------:R-:W-:-:S03]  /*11e0*/  IADD3 R0, R6, 0x30, RZ ;  /* 0x0000003006007810 */ /* 0x000fc60007ffe0ff */
[----:B------:R-:W-:Y:S01]  /*11f0*/  STS [R22+0x10c00], R37 ;  /* 0x010c002516007388 */ /* 0x000fe20000000800 */
[----:B------:R-:W-:Y:S01]  /*1200*/  ISETP.GE.OR P4, PT, R0, R55, P1 ;  /* 0x000000370000720c */ /* 0x000fe20000f86670 */
[----:B------:R-:W-:Y:S01]  /*1210*/  IMAD R0, R3, c[0x0][0x1b0], RZ ;  /* 0x00006c0003007a24 */ /* 0x000fe200078e02ff */
[----:B0-----:R-:W-:Y:S01]  /*1220*/  LEA R16, R7, 0xc000, 0x1 ;  /* 0x0000c00007107811 */ /* 0x001fe200078e08ff */
[----:B------:R-:W-:Y:S02]  /*1230*/  STS [R22+0x10d00], R18 ;  /* 0x010d001216007388 */ /* 0x000fe40000000800 */
[----:B------:R-:W-:Y:S02]  /*1240*/  IMAD R13, R53, c[0x0][0x1b4], R0 ;  /* 0x00006d00350d7a24 */ /* 0x000fe400078e0200 */
[----:B------:R-:W-:Y:S04]  /*1250*/  STS [R22+0xf800], R28 ;  /* 0x00f8001c16007388 */ /* 0x000fe80000000800 */
[----:B------:R-:W-:Y:S04]  /*1260*/  STS [R22+0xf900], R26 ;  /* 0x00f9001a16007388 */ /* 0x000fe80000000800 */
[----:B------:R0:W-:Y:S04]  /*1270*/  STS [R22+0x11000], R17 ;  /* 0x0110001116007388 */ /* 0x0001e80000000800 */
[----:B------:R1:W-:Y:S04]  /*1280*/  STS [R22+0x11100], R20 ;  /* 0x0111001416007388 */ /* 0x0003e80000000800 */
[----:B------:R-:W-:Y:S01]  /*1290*/  BAR.SYNC.DEFER_BLOCKING 0x0 ;  /* 0x0000000000007b1d */ /* 0x000fe20000010000 */
[----:B0-----:R-:W-:-:S02]  /*12a0*/  IMAD R17, R2, c[0x0][0x1ac], R15 ;  /* 0x00006b0002117a24 */ /* 0x001fc400078e020f */
[----:B------:R-:W-:Y:S01]  /*12b0*/  IMAD.WIDE.U32 R14, R2, c[0x0][0x1a8], R4 ;  /* 0x00006a00020e7a25 */ /* 0x000fe200078e0004 */
[----:B------:R-:W-:Y:S01]  /*12c0*/  IADD3 R2, R6, 0x40, RZ ;  /* 0x0000004006027810 */ /* 0x000fe20007ffe0ff */
[----:B------:R-:W-:Y:S02]  /*12d0*/  CS2R R4, SRZ ;  /* 0x0000000000047805 */ /* 0x000fe4000001ff00 */
[----:B------:R-:W-:Y:S01]  /*12e0*/  @P0 MOV R4, R54 ;  /* 0x0000003600040202 */ /* 0x000fe20000000f00 */
[----:B------:R-:W-:Y:S01]  /*12f0*/  IMAD.IADD R15, R15, 0x1, R17 ;  /* 0x000000010f0f7824 */ /* 0x000fe200078e0211 */
[-C--:B------:R-:W-:Y:S02]  /*1300*/  ISETP.GE.OR P5, PT, R2, R55.reuse, P1 ;  /* 0x000000370200720c */ /* 0x080fe40000fa6670 */
[----:B------:R-:W-:Y:S01]  /*1310*/  ISETP.GE.OR P1, PT, R6, R55, P1 ;  /* 0x000000370600720c */ /* 0x000fe20000f26670 */
[----:B------:R-:W-:Y:S01]  /*1320*/  IMAD.WIDE.U32 R2, R53, c[0x0][0x1b0], R14 ;  /* 0x00006c0035027a25 */ /* 0x000fe200078e000e */
[----:B------:R-:W-:-:S02]  /*1330*/  @P0 SHF.R.S32.HI R5, RZ, 0x1f, R54 ;  /* 0x0000001fff050819 */ /* 0x000fc40000011436 */
[----:B------:R-:W-:-:S04]  /*1340*/  IADD3 R4, P0, R6, R4, RZ ;  /* 0x0000000406047210 */ /* 0x000fc80007f1e0ff */
[----:B------:R-:W-:Y:S01]  /*1350*/  LEA.HI.X.SX32 R5, R6, R5, 0x1, P0 ;  /* 0x0000000506057211 */ /* 0x000fe200000f0eff */
[----:B------:R1:W0:Y:S04]  /*1360*/  LDS.128 R8, [R12+0xca00] ;  /* 0x00ca00000c087984 */ /* 0x0002280000000c00 */
[----:B------:R-:W-:-:S04]  /*1370*/  IMAD.WIDE R52, R52, 0x60, R4 ;  /* 0x0000006034347825 */ /* 0x000fc800078e0204 */
[----:B------:R-:W-:Y:S01]  /*1380*/  IMAD.IADD R5, R3, 0x1, R13 ;  /* 0x0000000103057824 */ /* 0x000fe200078e020d */
[----:B------:R-:W-:Y:S05]  /*1390*/  @P1 BRA `(.L_x_976) ;  /* 0x0000009000001947 */ /* 0x000fea0003800000 */
[----:B------:R-:W2:Y:S01]  /*13a0*/  LDS.128 R16, [R16] ;  /* 0x0000000010107984 */ /* 0x000ea20000000c00 */
[----:B------:R-:W-:Y:S02]  /*13b0*/  IMAD R13, R53, c[0x0][0x1a0], RZ ;  /* 0x00006800350d7a24 */ /* 0x000fe400078e02ff */
[----:B------:R-:W-:Y:S02]  /*13c0*/  IMAD.MOV.U32 R4, RZ, RZ, R2 ;  /* 0x000000ffff047224 */ /* 0x000fe400078e0002 */
[C---:B------:R-:W-:Y:S02]  /*13d0*/  IMAD R13, R52.reuse, c[0x0][0x1a4], R13 ;  /* 0x00006900340d7a24 */ /* 0x040fe400078e020d */
[----:B------:R-:W-:-:S04]  /*13e0*/  IMAD.WIDE.U32 R6, R52, c[0x0][0x1a0], R4 ;  /* 0x0000680034067a25 */ /* 0x000fc800078e0004 */
[----:B------:R-:W-:Y:S01]  /*13f0*/  IMAD.IADD R7, R7, 0x1, R13 ;  /* 0x0000000107077824 */ /* 0x000fe200078e020d */
[----:B------:R-:W-:-:S04]  /*1400*/  LEA R14, P0, R6, c[0x0][0x188], 0x1 ;  /* 0x00006200060e7a11 */ /* 0x000fc800078008ff */
[----:B------:R-:W-:-:S05]  /*1410*/  LEA.HI.X R15, R6, c[0x0][0x18c], R7, 0x1, P0 ;  /* 0x00006300060f7a11 */ /* 0x000fca00000f0c07 */
[----:B--2---:R2:W-:Y:S04]  /*1420*/  STG.E.128 [R14.64], R16 ;  /* 0x000000100e007986 */ /* 0x0045e8000c101d04 */
.L_x_976:
[----:B------:R-:W-:Y:S05]  /*1430*/  BSYNC B0 ;  /* 0x0000000000007941 */ /* 0x000fea0003800000 */
.L_x_975:
[----:B--2---:R2:W3:Y:S01]  /*1440*/  LDS.128 R16, [R12+0xc200] ;  /* 0x00c200000c107984 */ /* 0x0044e20000000c00 */
[----:B------:R-:W-:Y:S01]  /*1450*/  BSSY B0, `(.L_x_977) ;  /* 0x000000d000007945 */ /* 0x000fe20003800000 */
[----:B------:R-:W-:Y:S05]  /*1460*/  @P2 BRA `(.L_x_978) ;  /* 0x000000b000002947 */ /* 0x000fea0003800000 */
[----:B------:R-:W-:Y:S01]  /*1470*/  IADD3 R13, P0, R52, 0x10, RZ ;  /* 0x00000010340d7810 */ /* 0x000fe20007f1e0ff */
[----:B------:R-:W-:Y:S02]  /*1480*/  IMAD.MOV.U32 R6, RZ, RZ, R2 ;  /* 0x000000ffff067224 */ /* 0x000fe400078e0002 */
[----:B------:R-:W-:Y:S01]  /*1490*/  IMAD.MOV.U32 R7, RZ, RZ, R5 ;  /* 0x000000ffff077224 */ /* 0x000fe200078e0005 */
[----:B------:R-:W-:-:S03]  /*14a0*/  IADD3.X R0, RZ, R53, RZ, P0, !PT ;  /* 0x00000035ff007210 */ /* 0x000fc600007fe4ff */
[----:B------:R-:W-:-:S04]  /*14b0*/  IMAD.WIDE.U32 R6, R13, c[0x0][0x1a0], R6 ;  /* 0x000068000d067a25 */ /* 0x000fc800078e0006 */
[----:B------:R-:W-:Y:S01]  /*14c0*/  IMAD R0, R0, c[0x0][0x1a0], RZ ;  /* 0x0000680000007a24 */ /* 0x000fe200078e02ff */
[----:B------:R-:W-:-:S03]  /*14d0*/  LEA R14, P0, R6, c[0x0][0x188], 0x1 ;  /* 0x00006200060e7a11 */ /* 0x000fc600078008ff */
[----:B------:R-:W-:-:S04]  /*14e0*/  IMAD R13, R13, c[0x0][0x1a4], R0 ;  /* 0x000069000d0d7a24 */ /* 0x000fc800078e0200 */
[----:B------:R-:W-:-:S05]  /*14f0*/  IMAD.IADD R7, R7, 0x1, R13 ;  /* 0x0000000107077824 */ /* 0x000fca00078e020d */
[----:B------:R-:W-:-:S05]  /*1500*/  LEA.HI.X R15, R6, c[0x0][0x18c], R7, 0x1, P0 ;  /* 0x00006300060f7a11 */ /* 0x000fca00000f0c07 */
[----:B---3--:R3:W-:Y:S02]  /*1510*/  STG.E.128 [R14.64], R16 ;  /* 0x000000100e007986 */ /* 0x0087e4000c101d04 */
.L_x_978:
[----:B------:R-:W-:Y:S05]  /*1520*/  BSYNC B0 ;  /* 0x0000000000007941 */ /* 0x000fea0003800000 */
.L_x_977:
[----:B---3--:R3:W4:Y:S01]  /*1530*/  LDS.128 R16, [R12+0xc400] ;  /* 0x00c400000c107984 */ /* 0x0087220000000c00 */
        /* <DEDUP_REMOVED lines=12> */
[----:B----4-:R4:W-:Y:S02]  /*1600*/  STG.E.128 [R14.64], R16 ;  /* 0x000000100e007986 */ /* 0x0109e4000c101d04 */
.L_x_980:
[----:B------:R-:W-:Y:S05]  /*1610*/  BSYNC B0 ;  /* 0x0000000000007941 */ /* 0x000fea0003800000 */
.L_x_979:
[----:B----4-:R4:W1:Y:S01]  /*1620*/  LDS.128 R16, [R12+0xc600] ;  /* 0x00c600000c107984 */ /* 0x0108620000000c00 */
        /* <DEDUP_REMOVED lines=9> */
[----:B------:R-:W-:-:S05]  /*16c0*/  IMAD R13, R13, c[0x0][0x1a4], R0 ;  /* 0x000069000d0d7a24 */ /* 0x000fca00078e0200 */
[----:B------:R-:W-:-:S04]  /*16d0*/  IADD3 R7, R7, R13, RZ ;  /* 0x0000000d07077210 */ /* 0x000fc80007ffe0ff */
[----:B------:R-:W-:-:S05]  /*16e0*/  LEA.HI.X R15, R6, c[0x0][0x18c], R7, 0x1, P0 ;  /* 0x00006300060f7a11 */ /* 0x000fca00000f0c07 */
[----:B-1----:R1:W-:Y:S02]  /*16f0*/  STG.E.128 [R14.64], R16 ;  /* 0x000000100e007986 */ /* 0x0023e4000c101d04 */
.L_x_982:
[----:B------:R-:W-:Y:S05]  /*1700*/  BSYNC B0 ;  /* 0x0000000000007941 */ /* 0x000fea0003800000 */
.L_x_981:
[----:B-1234-:R-:W1:Y:S01]  /*1710*/  LDS.128 R12, [R12+0xc800] ;  /* 0x00c800000c0c7984 */ /* 0x01ee620000000c00 */
[----:B------:R-:W-:Y:S01]  /*1720*/  BSSY B0, `(.L_x_983) ;  /* 0x000000d000007945 */ /* 0x000fe20003800000 */
[----:B------:R-:W-:Y:S05]  /*1730*/  @P5 BRA `(.L_x_984) ;  /* 0x000000b000005947 */ /* 0x000fea0003800000 */
[----:B------:R-:W-:Y:S01]  /*1740*/  IADD3 R17, P0, R52, 0x40, RZ ;  /* 0x0000004034117810 */ /* 0x000fe20007f1e0ff */
[----:B------:R-:W-:Y:S01]  /*1750*/  IMAD.MOV.U32 R6, RZ, RZ, R2 ;  /* 0x000000ffff067224 */ /* 0x000fe200078e0002 */
[----:B------:R-:W-:-:S03]  /*1760*/  MOV R7, R5 ;  /* 0x0000000500077202 */ /* 0x000fc60000000f00 */
[----:B------:R-:W-:Y:S02]  /*1770*/  IMAD.X R0, RZ, RZ, R53, P0 ;  /* 0x000000ffff007224 */ /* 0x000fe400000e0635 */
[----:B------:R-:W-:-:S04]  /*1780*/  IMAD.WIDE.U32 R6, R17, c[0x0][0x1a0], R6 ;  /* 0x0000680011067a25 */ /* 0x000fc800078e0006 */
[----:B------:R-:W-:Y:S01]  /*1790*/  IMAD R0, R0, c[0x0][0x1a0], RZ ;  /* 0x0000680000007a24 */ /* 0x000fe200078e02ff */
[----:B------:R-:W-:-:S03]  /*17a0*/  LEA R16, P0, R6, c[0x0][0x188], 0x1 ;  /* 0x0000620006107a11 */ /* 0x000fc600078008ff */
[----:B------:R-:W-:-:S04]  /*17b0*/  IMAD R17, R17, c[0x0][0x1a4], R0 ;  /* 0x0000690011117a24 */ /* 0x000fc800078e0200 */
[----:B------:R-:W-:-:S05]  /*17c0*/  IMAD.IADD R7, R7, 0x1, R17 ;  /* 0x0000000107077824 */ /* 0x000fca00078e0211 */
[----:B------:R-:W-:-:S05]  /*17d0*/  LEA.HI.X R17, R6, c[0x0][0x18c], R7, 0x1, P0 ;  /* 0x0000630006117a11 */ /* 0x000fca00000f0c07 */
[----:B-1----:R1:W-:Y:S02]  /*17e0*/  STG.E.128 [R16.64], R12 ;  /* 0x0000000c10007986 */ /* 0x0023e4000c101d04 */
.L_x_984:
[----:B------:R-:W-:Y:S05]  /*17f0*/  BSYNC B0 ;  /* 0x0000000000007941 */ /* 0x000fea0003800000 */
.L_x_983:
[----:B------:R-:W-:Y:S05]  /*1800*/  @P6 EXIT ;  /* 0x000000000000694d */ /* 0x000fea0003800000 */
[----:B------:R-:W-:Y:S02]  /*1810*/  IADD3 R7, P0, R52, 0x50, RZ ;  /* 0x0000005034077810 */ /* 0x000fe40007f1e0ff */
        /* <DEDUP_REMOVED lines=8> */
[----:B0-----:R-:W-:Y:S01]  /*18a0*/  STG.E.128 [R4.64], R8 ;  /* 0x0000000804007986 */ /* 0x001fe2000c101d04 */
[----:B------:R-:W-:Y:S05]  /*18b0*/  EXIT ;  /* 0x000000000000794d */ /* 0x000fea0003800000 */
.L_x_985:
        /* <DEDUP_REMOVED lines=12> */
.L_x_2313:


//--------------------- .text._ZN7cutlass13device_kernelIN5flash19enable_sm80_to_sm89INS1_16FlashAttnBwdSm80INS1_25CollectiveMainloopBwdSm80ILi2ELi1EN4cute5tupleIJNS5_1CILi64EEENS7_ILi96EEENS7_ILi128EEEEEENS_6half_tEfNS_4arch4Sm80ELb1ELb0ELb0ELb1ELb1ELb0ELb0ELb0ELi2ELi2ELi2ELi2ELb1EEENS1_24CollectiveEpilogueBwdGQAISB_fSE_Li256ELb1ELb1EEENS1_25SingleTileBwdLPTSchedulerILb1ELi96ELb1EEEEEEEEEvNT_6ParamsE --------------------------
	.section	.text._ZN7cutlass13device_kernelIN5flash19enable_sm80_to_sm89INS1_16FlashAttnBwdSm80INS1_25CollectiveMainloopBwdSm80ILi2ELi1EN4cute5tupleIJNS5_1CILi64EEENS7_ILi96EEENS7_ILi128EEEEEENS_6half_tEfNS_4arch4Sm80ELb1ELb0ELb0ELb1ELb1ELb0ELb0ELb0ELi2ELi2ELi2ELi2ELb1EEENS1_24CollectiveEpilogueBwdGQAISB_fSE_Li256ELb1ELb1EEENS1_25SingleTileBwdLPTSchedulerILb1ELi96ELb1EEEEEEEEEvNT_6ParamsE,"ax",@progbits
	.sectioninfo	@"SHI_REGISTERS=255"
	.align	128
.text._ZN7cutlass13device_kernelIN5flash19enable_sm80_to_sm89INS1_16FlashAttnBwdSm80INS1_25CollectiveMainloopBwdSm80ILi2ELi1EN4cute5tupleIJNS5_1CILi64EEENS7_ILi96EEENS7_ILi128EEEEEENS_6half_tEfNS_4arch4Sm80ELb1ELb0ELb0ELb1ELb1ELb0ELb0ELb0ELi2ELi2ELi2ELi2ELb1EEENS1_24CollectiveEpilogueBwdGQAISB_fSE_Li256ELb1ELb1EEENS1_25SingleTileBwdLPTSchedulerILb1ELi96ELb1EEEEEEEEEvNT_6ParamsE:
        .type           _ZN7cutlass13device_kernelIN5flash19enable_sm80_to_sm89INS1_16FlashAttnBwdSm80INS1_25CollectiveMainloopBwdSm80ILi2ELi1EN4cute5tupleIJNS5_1CILi64EEENS7_ILi96EEENS7_ILi128EEEEEENS_6half_tEfNS_4arch4Sm80ELb1ELb0ELb0ELb1ELb1ELb0ELb0ELb0ELi2ELi2ELi2ELi2ELb1EEENS1_24CollectiveEpilogueBwdGQAISB_fSE_Li256ELb1ELb1EEENS1_25SingleTileBwdLPTSchedulerILb1ELi96ELb1EEEEEEEEEvNT_6ParamsE,@function
        .size           _ZN7cutlass13device_kernelIN5flash19enable_sm80_to_sm89INS1_16FlashAttnBwdSm80INS1_25CollectiveMainloopBwdSm80ILi2ELi1EN4cute5tupleIJNS5_1CILi64EEENS7_ILi96EEENS7_ILi128EEEEEENS_6half_tEfNS_4arch4Sm80ELb1ELb0ELb0ELb1ELb1ELb0ELb0ELb0ELi2ELi2ELi2ELi2ELb1EEENS1_24CollectiveEpilogueBwdGQAISB_fSE_Li256ELb1ELb1EEENS1_25SingleTileBwdLPTSchedulerILb1ELi96ELb1EEEEEEEEEvNT_6ParamsE,(.L_x_2314 - _ZN7cutlass13device_kernelIN5flash19enable_sm80_to_sm89INS1_16FlashAttnBwdSm80INS1_25CollectiveMainloopBwdSm80ILi2ELi1EN4cute5tupleIJNS5_1CILi64EEENS7_ILi96EEENS7_ILi128EEEEEENS_6half_tEfNS_4arch4Sm80ELb1ELb0ELb0ELb1ELb1ELb0ELb0ELb0ELi2ELi2ELi2ELi2ELb1EEENS1_24CollectiveEpilogueBwdGQAISB_fSE_Li256ELb1ELb1EEENS1_25SingleTileBwdLPTSchedulerILb1ELi96ELb1EEEEEEEEEvNT_6ParamsE)
        .other          _ZN7cutlass13device_kernelIN5flash19enable_sm80_to_sm89INS1_16FlashAttnBwdSm80INS1_25CollectiveMainloopBwdSm80ILi2ELi1EN4cute5tupleIJNS5_1CILi64EEENS7_ILi96EEENS7_ILi128EEEEEENS_6half_tEfNS_4arch4Sm80ELb1ELb0ELb0ELb1ELb1ELb0ELb0ELb0ELi2ELi2ELi2ELi2ELb1EEENS1_24CollectiveEpilogueBwdGQAISB_fSE_Li256ELb1ELb1EEENS1_25SingleTileBwdLPTSchedulerILb1ELi96ELb1EEEEEEEEEvNT_6ParamsE,@"STO_CUDA_ENTRY STV_DEFAULT"
_ZN7cutlass13device_kernelIN5flash19enable_sm80_to_sm89INS1_16FlashAttnBwdSm80INS1_25CollectiveMainloopBwdSm80ILi2ELi1EN4cute5tupleIJNS5_1CILi64EEENS7_ILi96EEENS7_ILi128EEEEEENS_6half_tEfNS_4arch4Sm80ELb1ELb0ELb0ELb1ELb1ELb0ELb0ELb0ELi2ELi2ELi2ELi2ELb1EEENS1_24CollectiveEpilogueBwdGQAISB_fSE_Li256ELb1ELb1EEENS1_25SingleTileBwdLPTSchedulerILb1ELi96ELb1EEEEEEEEEvNT_6ParamsE:
        /* <DEDUP_REMOVED lines=25> */
.L_x_987:
[----:B------:R-:W-:Y:S02]  /*0190*/  MOV R3, c[0x0][0x3b4] ;  /* 0x0000ed0000037a02 */ /* 0x000fe40000000f00 */
[----:B------:R-:W-:Y:S02]  /*01a0*/  MOV R5, R0 ;  /* 0x0000000000057202 */ /* 0x000fe40000000f00 */
[----:B------:R-:W-:-:S13]  /*01b0*/  ISETP.NE.AND P0, PT, R3, 0x1, PT ;  /* 0x000000010300780c */ /* 0x000fda0003f05270 */
[----:B------:R-:W-:-:S05]  /*01c0*/  @P0 IMAD.HI.U32 R3, R0, c[0x0][0x3b8], RZ ;  /* 0x0000ee0000030a27 */ /* 0x000fca00078e00ff */
[----:B------:R-:W-:-:S05]  /*01d0*/  @P0 SHF.R.U32.HI R5, RZ, c[0x0][0x3bc], R3 ;  /* 0x0000ef00ff050a19 */ /* 0x000fca0000011603 */
[----:B------:R-:W-:Y:S02]  /*01e0*/  IMAD R3, R5, c[0x0][0x3b4], RZ ;  /* 0x0000ed0005037a24 */ /* 0x000fe400078e02ff */
.L_x_988:
        /* <DEDUP_REMOVED lines=17> */
.L_x_989:
        /* <DEDUP_REMOVED lines=9> */
.L_x_991:
[----:B-1----:R-:W-:-:S04]  /*0390*/  MOV R0, c[0x0][0x3dc] ;  /* 0x0000f70000007a02 */ /* 0x002fc80000000f00 */
.L_x_990:
        /* <DEDUP_REMOVED lines=11> */
.L_x_986:
        /* <DEDUP_REMOVED lines=16> */
.L_x_993:
[----:B------:R-:W-:Y:S02]  /*0550*/  MOV R3, c[0x0][0x3b4] ;  /* 0x0000ed0000037a02 */ /* 0x000fe40000000f00 */
[----:B------:R-:W-:Y:S02]  /*0560*/  MOV R5, R0 ;  /* 0x0000000000057202 */ /* 0x000fe40000000f00 */
[----:B------:R-:W-:-:S13]  /*0570*/  ISETP.NE.AND P0, PT, R3, 0x1, PT ;  /* 0x000000010300780c */ /* 0x000fda0003f05270 */
[----:B------:R-:W-:-:S05]  /*0580*/  @P0 IMAD.HI.U32 R3, R0, c[0x0][0x3b8], RZ ;  /* 0x0000ee0000030a27 */ /* 0x000fca00078e00ff */
[----:B------:R-:W-:-:S05]  /*0590*/  @P0 SHF.R.U32.HI R5, RZ, c[0x0][0x3bc], R3 ;  /* 0x0000ef00ff050a19 */ /* 0x000fca0000011603 */
[----:B------:R-:W-:Y:S02]  /*05a0*/  IMAD R3, R5, c[0x0][0x3b4], RZ ;  /* 0x0000ed0005037a24 */ /* 0x000fe400078e02ff */
.L_x_994:
        /* <DEDUP_REMOVED lines=17> */
.L_x_995:
        /* <DEDUP_REMOVED lines=9> */
.L_x_997:
[----:B-1----:R-:W-:-:S04]  /*0750*/  MOV R0, c[0x0][0x3dc] ;  /* 0x0000f70000007a02 */ /* 0x002fc80000000f00 */
.L_x_996:
        /* <DEDUP_REMOVED lines=10> */
.L_x_992:
        /* <DEDUP_REMOVED lines=9> */
[----:B-1----:R-:W-:-:S08]  /*0890*/  IMAD.WIDE R2, R22, R12, c[0x0][0x2d0] ;  /* 0x0000b40016027625 */ /* 0x002fd000078e020c */
[----:B------:R-:W2:Y:S01]  /*08a0*/  @P4 LDG.E R0, [R4.64] ;  /* 0x0000000a04004981 */ /* 0x000ea2000c1e1900 */
        /* <DEDUP_REMOVED lines=24> */
.L_x_998:
[----:B------:R-:W-:-:S04]  /*0a30*/  ISETP.NE.U32.AND P0, PT, RZ, c[0x0][0x2e0], PT ;  /* 0x0000b800ff007a0c */ /* 0x000fc80003f05070 */
[----:B------:R-:W-:-:S13]  /*0a40*/  ISETP.NE.AND.EX P0, PT, RZ, c[0x0][0x2e4], PT, P0 ;  /* 0x0000b900ff007a0c */ /* 0x000fda0003f05300 */
[----:B------:R-:W-:Y:S05]  /*0a50*/  @!P0 BRA `(.L_x_999) ;  /* 0x0000003000008947 */ /* 0x000fea0003800000 */
[----:B------:R-:W-:-:S05]  /*0a60*/  IMAD.WIDE R2, R22, R12, c[0x0][0x2e0] ;  /* 0x0000b80016027625 */ /* 0x000fca00078e020c */
[----:B------:R1:W5:Y:S01]  /*0a70*/  LDG.E R243, [R2.64] ;  /* 0x0000000a02f37981 */ /* 0x000362000c1e1900 */
[----:B------:R-:W-:Y:S05]  /*0a80*/  BRA `(.L_x_1000) ;  /* 0x0000004000007947 */ /* 0x000fea0003800000 */
.L_x_999:
[----:B------:R-:W-:Y:S05]  /*0a90*/  @!P3 BRA `(.L_x_1000) ;  /* 0x000000300000b947 */ /* 0x000fea0003800000 */
[----:B------:R1:W2:Y:S04]  /*0aa0*/  LDG.E R0, [R2.64] ;  /* 0x0000000a02007981 */ /* 0x0002a8000c1e1900 */
[----:B-1----:R-:W2:Y:S02]  /*0ab0*/  LDG.E R2, [R2.64+0x4] ;  /* 0x0000040a02027981 */ /* 0x002ea4000c1e1900 */
[----:B--2---:R-:W-:-:S04]  /*0ac0*/  IADD3 R243, -R0, R2, RZ ;  /* 0x0000000200f37210 */ /* 0x004fc80007ffe1ff */
.L_x_1000:
[----:B------:R-:W2:Y:S01]  /*0ad0*/  LDL R80, [R1+0x34] ;  /* 0x0000340001507983 */ /* 0x000ea20000100800 */
[C---:B-----5:R-:W-:Y:S01]  /*0ae0*/  IMAD.IADD R0, R242.reuse, 0x1, -R243 ;  /* 0x00000001f2007824 */ /* 0x060fe200078e0af3 */
[----:B-1----:R-:W-:Y:S01]  /*0af0*/  IADD3 R2, R242, 0x3f, RZ ;  /* 0x0000003ff2027810 */ /* 0x002fe20007ffe0ff */
        /* <DEDUP_REMOVED lines=90> */
[----:B------:R-:W-:Y:S01]  /*10a0*/  CS2R R130, SRZ ;  /* 0x0000000000827805 */ /* 0x000fe2000001ff00 */
        /* <DEDUP_REMOVED lines=53> */
[----:B------:R-:W-:Y:S01]  /*1400*/  LEA.HI.X.SX32 R31, R5, R2, 0x1, P1 ;  /* 0x00000002051f7211 */ /* 0x000fe200008f0eff */
[----:B------:R-:W-:-:S02]  /*1410*/  IMAD.X R2, R4, 0x1, R7, P2 ;  /* 0x0000000104027824 */ /* 0x000fc400010e0607 */
[----:B------:R-:W-:Y:S02]  /*1420*/  IMAD.X R19, R4, 0x1, R11, P0 ;  /* 0x0000000104137824 */ /* 0x000fe400000e060b */
[C---:B------:R-:W-:Y:S02]  /*1430*/  IMAD R4, R3.reuse, c[0x0][0x1e0], RZ ;  /* 0x0000780003047a24 */ /* 0x040fe400078e02ff */
[----:B------:R-:W-:Y:S02]  /*1440*/  IMAD R3, R3, c[0x0][0x1b0], RZ ;  /* 0x00006c0003037a24 */ /* 0x000fe400078e02ff */
[C---:B------:R-:W-:Y:S02]  /*1450*/  IMAD R7, R2.reuse, c[0x0][0x178], RZ ;  /* 0x00005e0002077a24 */ /* 0x040fe400078e02ff */
[----:B------:R-:W-:Y:S02]  /*1460*/  IMAD R6, R2, c[0x0][0x208], RZ ;  /* 0x0000820002067a24 */ /* 0x000fe400078e02ff */
[----:B------:R-:W-:-:S02]  /*1470*/  IMAD R10, R0, c[0x0][0x1b4], R3 ;  /* 0x00006d00000a7a24 */ /* 0x000fc400078e0203 */
        /* <DEDUP_REMOVED lines=9> */
[----:B------:R-:W-:Y:S01]  /*1510*/  SEL R0, R22, RZ, !P3 ;  /* 0x000000ff16007207 */ /* 0x000fe20005800000 */
        /* <DEDUP_REMOVED lines=34> */
[----:B------:R-:W-:Y:S02]  /*1740*/  IMAD R15, R27, c[0x0][0x18c], R11 ;  /* 0x000063001b0f7a24 */ /* 0x000fe400078e020b */
[----:B------:R-:W-:Y:S02]  /*1750*/  IMAD R0, R237, c[0x0][0x17c], R0 ;  /* 0x00005f00ed007a24 */ /* 0x000fe400078e0200 */
[----:B------:R-:W-:-:S04]  /*1760*/  IMAD.WIDE.U32 R250, R27, c[0x0][0x188], R2 ;  /* 0x000062001bfa7a25 */ /* 0x000fc800078e0002 */
[----:B------:R-:W-:-:S04]  /*1770*/  IMAD.WIDE R2, R80, 0x60, R18 ;  /* 0x0000006050027825 */ /* 0x000fc800078e0212 */
[----:B------:R-:W-:Y:S02]  /*1780*/  IMAD.IADD R11, R9, 0x1, R10 ;  /* 0x00000001090b7824 */ /* 0x000fe400078e020a */
[----:B------:R-:W-:Y:S01]  /*1790*/  IMAD.IADD R9, R13, 0x1, R0 ;  /* 0x000000010d097824 */ /* 0x000fe200078e0200 */
[C---:B------:R-:W-:Y:S01]  /*17a0*/  LEA R0, P0, R12.reuse, R250, 0x6 ;  /* 0x000000fa0c007211 */ /* 0x040fe200078030ff */
[----:B------:R-:W-:Y:S02]  /*17b0*/  IMAD.IADD R252, R251, 0x1, R15 ;  /* 0x00000001fbfc7824 */ /* 0x000fe400078e020f */
[C---:B------:R-:W-:Y:S02]  /*17c0*/  IMAD R15, R3.reuse, c[0x0][0x1d8], RZ ;  /* 0x00007600030f7a24 */ /* 0x040fe400078e02ff */
[----:B------:R-:W-:Y:S01]  /*17d0*/  IMAD R13, R3, c[0x0][0x1a8], RZ ;  /* 0x00006a00030d7a24 */ /* 0x000fe200078e02ff */
[----:B------:R-:W-:Y:S01]  /*17e0*/  LEA.HI.X R12, R12, R252, R9, 0x6, P0 ;  /* 0x000000fc0c0c7211 */ /* 0x000fe200000f3409 */
[----:B------:R-:W-:Y:S01]  /*17f0*/  IMAD.MOV.U32 R10, RZ, RZ, R8 ;  /* 0x000000ffff0a7224 */ /* 0x000fe200078e0008 */
[----:B------:R-:W-:Y:S01]  /*1800*/  LEA R16, P0, R0, c[0x0][0x160], 0x1 ;  /* 0x0000580000107a11 */ /* 0x000fe200078008ff */
[----:B------:R-:W-:-:S02]  /*1810*/  IMAD R3, R2, c[0x0][0x1dc], R15 ;  /* 0x0000770002037a24 */ /* 0x000fc400078e020f */
        /* <DEDUP_REMOVED lines=15> */
[----:B------:R-:W-:Y:S01]  /*1910*/  LEA R20, P0, R12, R16, 0x6 ;  /* 0x000000100c147211 */ /* 0x000fe200078030ff */
[----:B------:R-:W-:-:S04]  /*1920*/  IMAD.WIDE.U32 R248, R27, c[0x0][0x218], R10 ;  /* 0x000086001bf87a25 */ /* 0x000fc800078e000a */
[----:B------:R-:W-:Y:S02]  /*1930*/  IMAD.MOV.U32 R15, RZ, RZ, c[0x0][0x17c] ;  /* 0x00005f00ff0f7624 */ /* 0x000fe400078e00ff */
        /* <DEDUP_REMOVED lines=44> */
[----:B------:R-:W-:Y:S01]  /*1c00*/  IADD3.X R7, R7, UR13, RZ, P0, !PT ;  /* 0x0000000d07077c10 */ /* 0x000fe200087fe4ff */
[----:B------:R-:W-:Y:S01]  /*1c10*/  UMOV UR13, 0x1 ;  /* 0x00000001000d7882 */ /* 0x000fe20000000000 */
        /* <DEDUP_REMOVED lines=27> */
[-C--:B------:R-:W-:Y:S02]  /*1dd0*/  IADD3 R18, P1, R2, R81.reuse, RZ ;  /* 0x0000005102127210 */ /* 0x080fe40007f3e0ff */
[----:B------:R-:W-:-:S02]  /*1de0*/  LEA.HI R26, R36, R81, RZ, 0x2 ;  /* 0x00000051241a7211 */ /* 0x000fc400078f10ff */
[----:B------:R-:W-:Y:S02]  /*1df0*/  LEA.HI.X.SX32 R19, R2, R10, 0x1, P1 ;  /* 0x0000000a02137211 */ /* 0x000fe400008f0eff */
[----:B------:R-:W-:Y:S01]  /*1e00*/  LOP3.LUT R2, R34, R9, R0, 0xf6, !PT ;  /* 0x0000000922027212 */ /* 0x000fe200078ef600 */
[----:B------:R-:W-:Y:S01]  /*1e10*/  IMAD.IADD R0, R8, 0x1, R3 ;  /* 0x0000000108007824 */ /* 0x000fe200078e0203 */
[----:B-1----:R-:W-:Y:S02]  /*1e20*/  IADD3 R4, P0, R4, UR7, RZ ;  /* 0x0000000704047c10 */ /* 0x002fe4000ff1e0ff */
        /* <DEDUP_REMOVED lines=13> */
[----:B------:R-:W-:Y:S01]  /*1f00*/  UMOV UR4, URZ ;  /* 0x0000003f00047c82 */ /* 0x000fe20008000000 */
[----:B--2---:R-:W-:Y:S01]  /*1f10*/  IMAD R6, R82, c[0x0][0x274], R0 ;  /* 0x00009d0052067a24 */ /* 0x004fe200078e0200 */
[----:B------:R-:W0:Y:S01]  /*1f20*/  LDGDEPBAR ;  /* 0x00000000000079af */ /* 0x000e220000000000 */
[----:B------:R-:W-:-:S02]  /*1f30*/  SHF.R.S32.HI R0, RZ, 0x1f, R26 ;  /* 0x0000001fff007819 */ /* 0x000fc4000001141a */
[----:B------:R-:W-:Y:S02]  /*1f40*/  SEL R223, R223, 0xffffffc0, !P0 ;  /* 0xffffffc0dfdf7807 */ /* 0x000fe40004000000 */
[----:B------:R-:W-:Y:S02]  /*1f50*/  LEA.HI R7, R0, R9, RZ, 0x3 ;  /* 0x0000000900077211 */ /* 0x000fe400078f18ff */
[----:B------:R-:W-:Y:S01]  /*1f60*/  IADD3 R3, -R37, R242, -R24 ;  /* 0x000000f225037210 */ /* 0x000fe20007ffe918 */
[----:B------:R-:W-:Y:S01]  /*1f70*/  IMAD.IADD R220, R207, 0x1, R223 ;  /* 0x00000001cfdc7824 */ /* 0x000fe200078e02df */
[----:B------:R-:W-:Y:S02]  /*1f80*/  SHF.R.S32.HI R8, RZ, 0x5, R15 ;  /* 0x00000005ff087819 */ /* 0x000fe4000001140f */
[C---:B------:R-:W-:Y:S02]  /*1f90*/  ISETP.LT.OR P0, PT, R3.reuse, 0x1, !P1 ;  /* 0x000000010300780c */ /* 0x040fe40004f01670 */
[----:B------:R-:W-:-:S02]  /*1fa0*/  ISETP.LT.OR P1, PT, R3, 0x21, !P1 ;  /* 0x000000210300780c */ /* 0x000fc40004f21670 */
        /* <DEDUP_REMOVED lines=159> */
[----:B------:R-:W-:-:S02]  /*29a0*/  LOP3.LUT R3, R9, 0x1c0, RZ, 0xc0, !PT ;  /* 0x000001c009037812 */ /* 0x000fc400078ec0ff */
[----:B------:R-:W-:Y:S02]  /*29b0*/  ISETP.GE.AND P0, PT, R81, 0x10, PT ;  /* 0x000000105100780c */ /* 0x000fe40003f06270 */
[----:B------:R-:W-:Y:S02]  /*29c0*/  SHF.R.U32.HI R2, RZ, 0x3, R3 ;  /* 0x00000003ff027819 */ /* 0x000fe40000011603 */
[----:B------:R-:W-:Y:S02]  /*29d0*/  LOP3.LUT R0, R0, 0xfffffe00, RZ, 0xc0, !PT ;  /* 0xfffffe0000007812 */ /* 0x000fe400078ec0ff */
[C---:B------:R-:W-:Y:S02]  /*29e0*/  LOP3.LUT R225, R2.reuse, R3, R225, 0x1e, !PT ;  /* 0x0000000302e17212 */ /* 0x040fe400078e1ee1 */
[----:B------:R-:W-:Y:S01]  /*29f0*/  LOP3.LUT R3, R2, R15, R3, 0x1e, !PT ;  /* 0x0000000f02037212 */ /* 0x000fe200078e1e03 */
[----:B------:R-:W-:Y:S01]  /*2a00*/  IMAD R2, R10, 0x400, R0 ;  /* 0x000004000a027824 */ /* 0x000fe200078e0200 */
[----:B------:R-:W-:-:S02]  /*2a10*/  LOP3.LUT R222, R8, R222, RZ, 0xfc, !PT ;  /* 0x000000de08de7212 */ /* 0x000fc400078efcff */
        /* <DEDUP_REMOVED lines=32> */
.L_x_1004:
[----:B------:R-:W-:Y:S04]  /*2c20*/  DEPBAR.LE SB0, 0x1 ;  /* 0x000080400000791a */ /* 0x000fe80000000000 */
[----:B------:R-:W-:Y:S01]  /*2c30*/  BAR.SYNC.DEFER_BLOCKING 0x0 ;  /* 0x0000000000007b1d */ /* 0x000fe20000010000 */
[----:B------:R-:W-:Y:S02]  /*2c40*/  IMAD.U32 R0, RZ, RZ, UR4 ;  /* 0x00000004ff007e24 */ /* 0x000fe4000f8e00ff */
[----:B------:R-:W-:Y:S02]  /*2c50*/  IMAD.U32 R138, RZ, RZ, UR4 ;  /* 0x00000004ff8a7e24 */ /* 0x000fe4000f8e00ff */
[----:B------:R-:W-:Y:S03]  /*2c60*/  IMAD R0, R0, 0x2000, R225 ;  /* 0x0000200000007824 */ /* 0x000fe600078e02e1 */
[----:B------:R-:W-:Y:S02]  /*2c70*/  LEA R138, R138, R228, 0xd ;  /* 0x000000e48a8a7211 */ /* 0x000fe400078e68ff */
[----:B------:R-:W-:Y:S01]  /*2c80*/  SHF.L.U32 R148, R0, 0x1, RZ ;  /* 0x0000000100947819 */ /* 0x000fe200000006ff */
[----:B------:R-:W-:Y:S02]  /*2c90*/  IMAD.U32 R0, RZ, RZ, UR4 ;  /* 0x00000004ff007e24 */ /* 0x000fe4000f8e00ff */
[----:B------:R-:W-:Y:S03]  /*2ca0*/  IMAD.IADD R153, R225, 0x1, R138 ;  /* 0x00000001e1997824 */ /* 0x000fe600078e028a */
[----:B------:R-:W-:Y:S02]  /*2cb0*/  LEA R0, R0, R230, 0xd ;  /* 0x000000e600007211 */ /* 0x000fe400078e68ff */
[----:B------:R-:W-:Y:S03]  /*2cc0*/  SHF.L.U32 R153, R153, 0x1, RZ ;  /* 0x0000000199997819 */ /* 0x000fe600000006ff */
[C---:B------:R-:W-:Y:S01]  /*2cd0*/  IMAD.IADD R152, R225.reuse, 0x1, R0 ;  /* 0x00000001e1987824 */ /* 0x040fe200078e0200 */
[----:B------:R-:W-:Y:S04]  /*2ce0*/  LDSM.16.M88.2 R2, [R207+0x80] ;  /* 0x00008000cf02783b */ /* 0x000fe80000000100 */
[----:B------:R-:W-:Y:S01]  /*2cf0*/  SHF.L.U32 R152, R152, 0x1, RZ ;  /* 0x0000000198987819 */ /* 0x000fe200000006ff */
        /* <DEDUP_REMOVED lines=19> */
[-C--:B------:R-:W-:Y:S08]  /*2e30*/  HMMA.16816.F32 R4, R80, R30.reuse, R4 ;  /* 0x0000001e5004723c */ /* 0x080ff00000001804 */
[C---:B------:R-:W-:Y:S01]  /*2e40*/  HMMA.16816.F32 R8, R132.reuse, R30, R8 ;  /* 0x0000001e8408723c */ /* 0x040fe20000001808 */
[----:B------:R-:W-:Y:S07]  /*2e50*/  LDSM.16.M88.2 R30, [R220+0x2080] ;  /* 0x00208000dc1e783b */ /* 0x000fee0000000100 */
[-C--:B-1----:R-:W-:Y:S08]  /*2e60*/  HMMA.16816.F32 R12, R132, R2.reuse, R12 ;  /* 0x00000002840c723c */ /* 0x082ff0000000180c */
[C---:B------:R-:W-:Y:S01]  /*2e70*/  HMMA.16816.F32 R16, R80.reuse, R2, R16 ;  /* 0x000000025010723c */ /* 0x040fe20000001810 */
[----:B------:R-:W1:Y:S07]  /*2e80*/  LDSM.16.M88.2 R2, [R220+0x1080] ;  /* 0x00108000dc02783b */ /* 0x000e6e0000000100 */
[-C--:B------:R-:W-:Y:S07]  /*2e90*/  HMMA.16816.F32 R20, R80, R136.reuse, R20 ;  /* 0x000000885014723c */ /* 0x080fee0000001814 */
[C---:B------:R-:W-:Y:S01]  /*2ea0*/  IADD3 R81, R225.reuse, R0, R228 ;  /* 0x00000000e1517210 */ /* 0x040fe20007ffe0e4 */
[----:B------:R-:W-:Y:S01]  /*2eb0*/  HMMA.16816.F32 R24, R132, R136, R24 ;  /* 0x000000888418723c */ /* 0x000fe20000001818 */
[----:B------:R-:W-:Y:S01]  /*2ec0*/  IMAD.U32 R80, RZ, RZ, UR4 ;  /* 0x00000004ff507e24 */ /* 0x000fe2000f8e00ff */
[----:B------:R-:W-:Y:S04]  /*2ed0*/  LDSM.16.M88.2 R132, [R223+0x80] ;  /* 0x00008000df84783b */ /* 0x000fe80000000100 */
[----:B------:R-:W-:Y:S01]  /*2ee0*/  LEA R80, R80, R234, 0xd ;  /* 0x000000ea50507211 */ /* 0x000fe200078e68ff */
[----:B------:R-:W-:Y:S01]  /*2ef0*/  LDSM.16.M88.2 R134, [R223+0x1080] ;  /* 0x00108000df86783b */ /* 0x000fe20000000100 */
[-C--:B--2---:R-:W-:Y:S05]  /*2f00*/  HMMA.16816.F32 R4, R140, R28.reuse, R4 ;  /* 0x0000001c8c04723c */ /* 0x084fea0000001804 */
[----:B------:R-:W-:Y:S01]  /*2f10*/  IMAD.IADD R0, R225, 0x1, R80 ;  /* 0x00000001e1007824 */ /* 0x000fe200078e0250 */
[----:B------:R-:W-:Y:S02]  /*2f20*/  SHF.L.U32 R80, R81, 0x1, RZ ;  /* 0x0000000151507819 */ /* 0x000fe400000006ff */
[C---:B------:R-:W-:Y:S01]  /*2f30*/  HMMA.16816.F32 R8, R144.reuse, R28, R8 ;  /* 0x0000001c9008723c */ /* 0x040fe20000001808 */
[----:B------:R-:W-:Y:S03]  /*2f40*/  LDSM.16.M88.2 R28, [R223+0x2080] ;  /* 0x00208000df1c783b */ /* 0x000fe60000000100 */
[----:B------:R-:W-:Y:S01]  /*2f50*/  IMAD.SHL.U32 R164, R0, 0x2, RZ ;  /* 0x0000000200a47824 */ /* 0x000fe200078e00ff */
[----:B------:R-:W2:Y:S01]  /*2f60*/  LDSM.16.M88.4 R80, [R80+0x6080] ;  /* 0x006080005050783b */ /* 0x000ea20000000200 */
[----:B------:R-:W-:Y:S02]  /*2f70*/  MOV R0, UR4 ;  /* 0x0000000400007c02 */ /* 0x000fe40008000f00 */
[-C--:B-1----:R-:W-:Y:S01]  /*2f80*/  HMMA.16816.F32 R12, R144, R2.reuse, R12 ;  /* 0x00000002900c723c */ /* 0x082fe2000000180c */
[----:B------:R-:W1:Y:S03]  /*2f90*/  LDSM.16.M88.4 R136, [R164+0x7080] ;  /* 0x00708000a488783b */ /* 0x000e660000000200 */
[----:B------:R-:W-:Y:S04]  /*2fa0*/  IMAD R0, R0, 0x2000, R233 ;  /* 0x0000200000007824 */ /* 0x000fe800078e02e9 */
[C---:B------:R-:W-:Y:S01]  /*2fb0*/  HMMA.16816.F32 R16, R140.reuse, R2, R16 ;  /* 0x000000028c10723c */ /* 0x040fe20000001810 */
[----:B------:R-:W-:Y:S03]  /*2fc0*/  LDSM.16.M88.2 R2, [R207+0x3080] ;  /* 0x00308000cf02783b */ /* 0x000fe60000000100 */
[----:B------:R-:W-:Y:S04]  /*2fd0*/  SHF.L.U32 R0, R0, 0x1, RZ ;  /* 0x0000000100007819 */ /* 0x000fe800000006ff */
[-C--:B------:R-:W-:Y:S01]  /*2fe0*/  HMMA.16816.F32 R20, R140, R30.reuse, R20 ;  /* 0x0000001e8c14723c */ /* 0x080fe20000001814 */
[----:B------:R-:W3:Y:S04]  /*2ff0*/  LDSM.16.M88.4 R140, [R148+0x8080] ;  /* 0x00808000948c783b */ /* 0x000ee80000000200 */
[----:B------:R-:W4:Y:S03]  /*3000*/  LDSM.16.M88.4 R148, [R148+0x9080] ;  /* 0x009080009494783b */ /* 0x000f260000000200 */
[----:B------:R-:W-:Y:S01]  /*3010*/  HMMA.16816.F32 R24, R144, R30, R24 ;  /* 0x0000001e9018723c */ /* 0x000fe20000001818 */
[----:B------:R-:W3:Y:S04]  /*3020*/  LDSM.16.M88.2 R30, [R207+0x4080] ;  /* 0x00408000cf1e783b */ /* 0x000ee80000000100 */
[----:B------:R-:W-:Y:S03]  /*3030*/  LDSM.16.M88.4 R144, [R153+0x9080] ;  /* 0x009080009990783b */ /* 0x000fe60000000200 */
[-C--:B--2---:R-:W-:Y:S08]  /*3040*/  HMMA.16816.F32 R4, R80, R132.reuse, R4 ;  /* 0x000000845004723c */ /* 0x084ff00000001804 */
[C---:B-1----:R-:W-:Y:S01]  /*3050*/  HMMA.16816.F32 R8, R136.reuse, R132, R8 ;  /* 0x000000848808723c */ /* 0x042fe20000001808 */
[----:B------:R-:W1:Y:S07]  /*3060*/  LDSM.16.M88.2 R132, [R207+0x5080] ;  /* 0x00508000cf84783b */ /* 0x000e6e0000000100 */
[-C--:B------:R-:W-:Y:S08]  /*3070*/  HMMA.16816.F32 R12, R136, R134.reuse, R12 ;  /* 0x00000086880c723c */ /* 0x080ff0000000180c */
[C---:B------:R-:W-:Y:S01]  /*3080*/  HMMA.16816.F32 R16, R80.reuse, R134, R16 ;  /* 0x000000865010723c */ /* 0x040fe20000001810 */
[----:B------:R-:W-:Y:S07]  /*3090*/  LDSM.16.M88.2 R134, [R220+0x3080] ;  /* 0x00308000dc86783b */ /* 0x000fee0000000100 */
[-C--:B------:R-:W-:Y:S01]  /*30a0*/  HMMA.16816.F32 R20, R80, R28.reuse, R20 ;  /* 0x0000001c5014723c */ /* 0x080fe20000001814 */
[----:B------:R2:W-:Y:S07]  /*30b0*/  LDSM.16.M88.4 R80, [R0+0x8080] ;  /* 0x008080000050783b */ /* 0x0005ee0000000200 */
[----:B------:R-:W-:Y:S01]  /*30c0*/  HMMA.16816.F32 R24, R136, R28, R24 ;  /* 0x0000001c8818723c */ /* 0x000fe20000001818 */
[----:B------:R-:W1:Y:S04]  /*30d0*/  LDSM.16.M88.2 R28, [R221+0x3080] ;  /* 0x00308000dd1c783b */ /* 0x000e680000000100 */
[----:B------:R-:W1:Y:S03]  /*30e0*/  LDSM.16.M88.4 R136, [R152+0x9080] ;  /* 0x009080009888783b */ /* 0x000e660000000200 */
[-C--:B---3--:R-:W-:Y:S01]  /*30f0*/  HMMA.16816.F32 R4, R140, R2.reuse, R4 ;  /* 0x000000028c04723c */ /* 0x088fe20000001804 */
[----:B------:R-:W-:Y:S07]  /*3100*/  LDSM.16.M88.2 R152, [R220+0x4080] ;  /* 0x00408000dc98783b */ /* 0x000fee0000000100 */
[C---:B----4-:R-:W-:Y:S01]  /*3110*/  HMMA.16816.F32 R8, R148.reuse, R2, R8 ;  /* 0x000000029408723c */ /* 0x050fe20000001808 */
[----:B------:R-:W3:Y:S03]  /*3120*/  LDSM.16.M88.2 R2, [R221+0x4080] ;  /* 0x00408000dd02783b */ /* 0x000ee60000000100 */
[----:B--2---:R-:W-:Y:S04]  /*3130*/  IMAD.U32 R0, RZ, RZ, UR4 ;  /* 0x00000004ff007e24 */ /* 0x004fe8000f8e00ff */
[-C--:B------:R-:W-:Y:S04]  /*3140*/  HMMA.16816.F32 R12, R148, R30.reuse, R12 ;  /* 0x0000001e940c723c */ /* 0x080fe8000000180c */
[----:B------:R-:W-:Y:S04]  /*3150*/  LEA R0, R0, R231, 0xd ;  /* 0x000000e700007211 */ /* 0x000fe800078e68ff */
[C---:B------:R-:W-:Y:S01]  /*3160*/  HMMA.16816.F32 R16, R140.reuse, R30, R16 ;  /* 0x0000001e8c10723c */ /* 0x040fe20000001810 */
[----:B------:R-:W2:Y:S03]  /*3170*/  LDSM.16.M88.2 R30, [R221+0x5080] ;  /* 0x00508000dd1e783b */ /* 0x000ea60000000100 */
[----:B------:R-:W-:Y:S04]  /*3180*/  IMAD.SHL.U32 R0, R0, 0x2, RZ ;  /* 0x0000000200007824 */ /* 0x000fe800078e00ff */
[-C--:B-1----:R-:W-:Y:S01]  /*3190*/  HMMA.16816.F32 R20, R140, R132.reuse, R20 ;  /* 0x000000848c14723c */ /* 0x082fe20000001814 */
[----:B------:R1:W4:Y:S07]  /*31a0*/  LDSM.16.M88.4 R140, [R0+0x8080] ;  /* 0x00808000008c783b */ /* 0x00032e0000000200 */
[----:B------:R-:W-:Y:S08]  /*31b0*/  HMMA.16816.F32 R24, R148, R132, R24 ;  /* 0x000000849418723c */ /* 0x000ff00000001818 */
[-C--:B------:R-:W-:Y:S08]  /*31c0*/  HMMA.16816.F32 R4, R80, R28.reuse, R4 ;  /* 0x0000001c5004723c */ /* 0x080ff00000001804 */
[C---:B------:R-:W-:Y:S01]  /*31d0*/  HMMA.16816.F32 R8, R136.reuse, R28, R8 ;  /* 0x0000001c8808723c */ /* 0x040fe20000001808 */
[----:B------:R-:W5:Y:S03]  /*31e0*/  LDSM.16.M88.2 R28, [R220+0x5080] ;  /* 0x00508000dc1c783b */ /* 0x000f660000000100 */
[----:B-1----:R-:W-:Y:S04]  /*31f0*/  MOV R0, UR4 ;  /* 0x0000000400007c02 */ /* 0x002fe80008000f00 */
[-C--:B---3--:R-:W-:Y:S04]  /*3200*/  HMMA.16816.F32 R12, R136, R2.reuse, R12 ;  /* 0x00000002880c723c */ /* 0x088fe8000000180c */
[----:B------:R-:W-:Y:S04]  /*3210*/  IMAD R0, R0, 0x2000, R232 ;  /* 0x0000200000007824 */ /* 0x000fe800078e02e8 */
[C---:B------:R-:W-:Y:S01]  /*3220*/  HMMA.16816.F32 R16, R80.reuse, R2, R16 ;  /* 0x000000025010723c */ /* 0x040fe20000001810 */
[----:B------:R-:W-:Y:S03]  /*3230*/  LDSM.16.M88.2 R2, [R223+0x3080] ;  /* 0x00308000df02783b */ /* 0x000fe60000000100 */
[----:B------:R-:W-:Y:S04]  /*3240*/  SHF.L.U32 R0, R0, 0x1, RZ ;  /* 0x0000000100007819 */ /* 0x000fe800000006ff */
[-C--:B--2---:R-:W-:Y:S01]  /*3250*/  HMMA.16816.F32 R20, R80, R30.reuse, R20 ;  /* 0x0000001e5014723c */ /* 0x084fe20000001814 */
[----:B------:R-:W1:Y:S07]  /*3260*/  LDSM.16.M88.4 R80, [R0+0x8080] ;  /* 0x008080000050783b */ /* 0x000e6e0000000200 */
[----:B------:R-:W-:Y:S01]  /*3270*/  HMMA.16816.F32 R24, R136, R30, R24 ;  /* 0x0000001e8818723c */ /* 0x000fe20000001818 */
[----:B------:R-:W-:Y:S04]  /*3280*/  LDSM.16.M88.2 R30, [R223+0x4080] ;  /* 0x00408000df1e783b */ /* 0x000fe80000000100 */
[----:B------:R-:W-:Y:S02]  /*3290*/  LDSM.16.M88.2 R136, [R223+0x5080] ;  /* 0x00508000df88783b */ /* 0x000fe40000000100 */
[----:B------:R-:W-:Y:S01]  /*32a0*/  IMAD.U32 R139, RZ, RZ, UR4 ;  /* 0x00000004ff8b7e24 */ /* 0x000fe2000f8e00ff */
[-C--:B----4-:R-:W-:Y:S05]  /*32b0*/  HMMA.16816.F32 R4, R140, R134.reuse, R4 ;  /* 0x000000868c04723c */ /* 0x090fea0000001804 */
[----:B------:R-:W-:Y:S03]  /*32c0*/  LEA R139, R139, R241, 0x6 ;  /* 0x000000f18b8b7211 */ /* 0x000fe600078e30ff */
[C---:B------:R-:W-:Y:S01]  /*32d0*/  HMMA.16816.F32 R8, R144.reuse, R134, R8 ;  /* 0x000000869008723c */ /* 0x040fe20000001808 */
[----:B------:R-:W2:Y:S04]  /*32e0*/  LDSM.16.M88.4 R132, [R164+0x9080] ;  /* 0x00908000a484783b */ /* 0x000ea80000000200 */
[----:B------:R3:W4:Y:S03]  /*32f0*/  LDS R138, [R139.X4+0x120a0] ;  /* 0x0120a0008b8a7984 */ /* 0x0007260000004800 */
[-C--:B------:R-:W-:Y:S08]  /*3300*/  HMMA.16816.F32 R12, R144, R152.reuse, R12 ;  /* 0x00000098900c723c */ /* 0x080ff0000000180c */
[C---:B------:R-:W-:Y:S08]  /*3310*/  HMMA.16816.F32 R16, R140.reuse, R152, R16 ;  /* 0x000000988c10723c */ /* 0x040ff00000001810 */
[-C--:B-----5:R-:W-:Y:S08]  /*3320*/  HMMA.16816.F32 R20, R140, R28.reuse, R20 ;  /* 0x0000001c8c14723c */ /* 0x0a0ff00000001814 */
[----:B------:R-:W-:Y:S01]  /*3330*/  HMMA.16816.F32 R24, R144, R28, R24 ;  /* 0x0000001c9018723c */ /* 0x000fe20000001818 */
[----:B------:R3:W3:Y:S04]  /*3340*/  LDS R28, [R139.X4+0x12080] ;  /* 0x012080008b1c7984 */ /* 0x0006e80000004800 */
[----:B------:R3:W3:Y:S03]  /*3350*/  LDS R29, [R139.X4+0x12100] ;  /* 0x012100008b1d7984 */ /* 0x0006e60000004800 */
[-C--:B-1----:R-:W-:Y:S01]  /*3360*/  HMMA.16816.F32 R4, R80, R2.reuse, R4 ;  /* 0x000000025004723c */ /* 0x082fe20000001804 */
[----:B------:R-:W1:Y:S01]  /*3370*/  LDS R139, [R139.X4+0x12120] ;  /* 0x012120008b8b7984 */ /* 0x000e620000004800 */
[----:B------:R-:W-:Y:S04]  /*3380*/  DEPBAR.LE SB0, 0x0 ;  /* 0x000080000000791a */ /* 0x000fe80000000000 */
[----:B------:R-:W-:Y:S02]  /*3390*/  BAR.SYNC.DEFER_BLOCKING 0x0 ;  /* 0x0000000000007b1d */ /* 0x000fe40000010000 */
[C---:B--2---:R-:W-:Y:S08]  /*33a0*/  HMMA.16816.F32 R8, R132.reuse, R2, R8 ;  /* 0x000000028408723c */ /* 0x044ff00000001808 */
[-C--:B------:R-:W-:Y:S08]  /*33b0*/  HMMA.16816.F32 R12, R132, R30.reuse, R12 ;  /* 0x0000001e840c723c */ /* 0x080ff0000000180c */
[C---:B------:R-:W-:Y:S01]  /*33c0*/  HMMA.16816.F32 R16, R80.reuse, R30, R16 ;  /* 0x0000001e5010723c */ /* 0x040fe20000001810 */
[----:B------:R2:W1:Y:S06]  /*33d0*/  LDSM.16.M88.4 R140, [R226+0xe080] ;  /* 0x00e08000e28c783b */ /* 0x00046c0000000200 */
[----:B------:R-:W-:Y:S01]  /*33e0*/  IADD3 R30, R237, 0x1, RZ ;  /* 0x00000001ed1e7810 */ /* 0x000fe20007ffe0ff */
[-C--:B------:R-:W-:Y:S01]  /*33f0*/  HMMA.16816.F32 R20, R80, R136.reuse, R20 ;  /* 0x000000885014723c */ /* 0x080fe20000001814 */
[----:B------:R2:W1:Y:S02]  /*3400*/  LDSM.16.M88.4 R144, [R226+0xf080] ;  /* 0x00f08000e290783b */ /* 0x0004640000000200 */
[----:B------:R-:W-:Y:S02]  /*3410*/  ISETP.GE.AND P1, PT, R30, R208, PT ;  /* 0x000000d01e00720c */ /* 0x000fe40003f26270 */
[----:B------:R2:W1:Y:S03]  /*3420*/  LDSM.16.M88.4 R148, [R227+0xe080] ;  /* 0x00e08000e394783b */ /* 0x0004660000000200 */
[----:B------:R-:W-:Y:S01]  /*3430*/  HMMA.16816.F32 R24, R132, R136, R24 ;  /* 0x000000888418723c */ /* 0x000fe20000001818 */
[----:B------:R2:W1:Y:S07]  /*3440*/  LDSM.16.M88.4 R164, [R227+0xf080] ;  /* 0x00f08000e3a4783b */ /* 0x00046e0000000200 */
[----:B------:R-:W-:-:S05]  /*3450*/  @P1 BRA `(.L_x_1002) ;  /* 0x0000030000001947 */ /* 0x000fca0003800000 */
[----:B---34-:R-:W-:Y:S01]  /*3460*/  SHF.R.S32.HI R3, RZ, 0x1f, R30 ;  /* 0x0000001fff037819 */ /* 0x018fe2000001141e */
[----:B------:R-:W3:Y:S01]  /*3470*/  LDL.64 R210, [R1+0x10] ;  /* 0x0000100001d27983 */ /* 0x000ee20000100a00 */
[----:B------:R-:W-:Y:S01]  /*3480*/  @!P2 LEA R2, R237, 0x40, 0x6 ;  /* 0x00000040ed02a811 */ /* 0x000fe200078e30ff */
[----:B------:R-:W-:Y:S02]  /*3490*/  IMAD.WIDE.U32 R80, R30, c[0x0][0x178], RZ ;  /* 0x00005e001e507a25 */ /* 0x000fe400078e00ff */
[----:B------:R-:W4:Y:S02]  /*34a0*/  LDL R208, [R1+0x1c] ;  /* 0x00001c0001d07983 */ /* 0x000f240000100800 */
[----:B------:R-:W-:Y:S02]  /*34b0*/  IMAD R3, R3, c[0x0][0x178], RZ ;  /* 0x00005e0003037a24 */ /* 0x000fe400078e02ff */
[----:B------:R-:W5:Y:S01]  /*34c0*/  S2R R209, SR_TID.X ;  /* 0x0000000000d17919 */ /* 0x000f620000002100 */
[----:B------:R-:W-:Y:S02]  /*34d0*/  IMAD.SHL.U32 R83, R80, 0x40, RZ ;  /* 0x0000004050537824 */ /* 0x000fe400078e00ff */
[----:B------:R-:W-:Y:S01]  /*34e0*/  IMAD R3, R30, c[0x0][0x17c], R3 ;  /* 0x00005f001e037a24 */ /* 0x000fe200078e0203 */
[----:B------:R-:W2:Y:S03]  /*34f0*/  S2R R133, SR_TID.X ;  /* 0x0000000000857919 */ /* 0x000ea60000002100 */
[----:B------:R-:W-:Y:S01]  /*3500*/  IMAD.IADD R3, R81, 0x1, R3 ;  /* 0x0000000151037824 */ /* 0x000fe200078e0203 */
[C---:B---3--:R-:W-:Y:S04]  /*3510*/  @!P2 IADD3 R0, P5, R2.reuse, R210, RZ ;  /* 0x000000d20200a210 */ /* 0x048fe80007fbe0ff */
[----:B----4-:R-:W-:Y:S02]  /*3520*/  @!P2 LEA.HI.X.SX32 R31, R2, R208, 0x1, P5 ;  /* 0x000000d0021fa211 */ /* 0x010fe400028f0eff */
[----:B-----5:R-:W-:Y:S02]  /*3530*/  SHF.R.S32.HI R208, RZ, 0x1f, R209 ;  /* 0x0000001fffd07819 */ /* 0x020fe400000114d1 */
[----:B------:R-:W-:Y:S02]  /*3540*/  IADD3 R81, P6, P5, R250, UR7, R83 ;  /* 0x00000007fa517c10 */ /* 0x000fe4000fdde053 */
        /* <DEDUP_REMOVED lines=33> */
.L_x_1002:
[----:B---34-:R-:W-:Y:S01]  /*3760*/  IMAD R0, R237, 0x40, R243 ;  /* 0x00000040ed007824 */ /* 0x018fe200078e02f3 */
[----:B------:R-:W0:Y:S01]  /*3770*/  LDGDEPBAR ;  /* 0x00000000000079af */ /* 0x000e220000000000 */
[----:B------:R-:W-:Y:S03]  /*3780*/  IMAD.IADD R30, R243, 0x1, -R245 ;  /* 0x00000001f31e7824 */ /* 0x000fe600078e0af5 */
[----:B------:R-:W-:Y:S04]  /*3790*/  IADD3 R0, -R242, 0x1, R0 ;  /* 0x00000001f2007810 */ /* 0x000fe80007ffe100 */
[----:B------:R-:W-:Y:S04]  /*37a0*/  IADD3 R3, -R245, R241, R0 ;  /* 0x000000f1f5037210 */ /* 0x000fe80007ffe100 */
        /* <DEDUP_REMOVED lines=10> */
[----:B------:R-:W-:Y:S01]  /*3850*/  FFMA.FTZ R152, R82, c[0x0][0x29c], -R28 ;  /* 0x0000a70052987a23 */ /* 0x000fe2000001081c */
[----:B------:R-:W-:Y:S02]  /*3860*/  FSEL R133, R6, -INF , P6 ;  /* 0xff80000006857808 */ /* 0x000fe40003000000 */
[C---:B------:R-:W-:Y:S02]  /*3870*/  ISETP.GT.AND P6, PT, R0.reuse, 0x20, PT ;  /* 0x000000200000780c */ /* 0x040fe40003fc4270 */
[----:B------:R-:W-:Y:S01]  /*3880*/  FSEL R132, R7, -INF , P5 ;  /* 0xff80000007847808 */ /* 0x000fe20002800000 */
[--C-:B------:R-:W-:Y:S01]  /*3890*/  FFMA.FTZ R218, R133, c[0x0][0x29c], -R138.reuse ;  /* 0x0000a70085da7a23 */ /* 0x100fe2000001088a */
[----:B------:R-:W-:Y:S02]  /*38a0*/  ISETP.GT.AND P5, PT, R0, 0x21, PT ;  /* 0x000000210000780c */ /* 0x000fe40003fa4270 */
[----:B------:R-:W-:Y:S01]  /*38b0*/  FSEL R80, R16, -INF , P6 ;  /* 0xff80000010507808 */ /* 0x000fe20003000000 */
[----:B------:R-:W-:Y:S01]  /*38c0*/  FFMA.FTZ R217, R132, c[0x0][0x29c], -R138 ;  /* 0x0000a70084d97a23 */ /* 0x000fe2000001088a */
[----:B------:R-:W-:Y:S02]  /*38d0*/  ISETP.GT.AND P6, PT, R2, 0x20, PT ;  /* 0x000000200200780c */ /* 0x000fe40003fc4270 */
[----:B------:R-:W-:Y:S01]  /*38e0*/  FSEL R31, R17, -INF , P5 ;  /* 0xff800000111f7808 */ /* 0x000fe20002800000 */
[--C-:B------:R-:W-:Y:S01]  /*38f0*/  FFMA.FTZ R208, R80, c[0x0][0x29c], -R28.reuse ;  /* 0x0000a70050d07a23 */ /* 0x100fe2000001081c */
[----:B------:R-:W-:Y:S02]  /*3900*/  ISETP.GT.AND P5, PT, R2, 0x21, PT ;  /* 0x000000210200780c */ /* 0x000fe40003fa4270 */
[----:B------:R-:W-:Y:S01]  /*3910*/  FSEL R81, R18, -INF , P6 ;  /* 0xff80000012517808 */ /* 0x000fe20003000000 */
[----:B------:R-:W-:Y:S01]  /*3920*/  FFMA.FTZ R209, R31, c[0x0][0x29c], -R28 ;  /* 0x0000a7001fd17a23 */ /* 0x000fe2000001081c */
[----:B------:R-:W-:Y:S02]  /*3930*/  FSEL R19, R19, -INF , P5 ;  /* 0xff80000013137808 */ /* 0x000fe40002800000 */
[----:B------:R-:W-:Y:S01]  /*3940*/  IADD3 R4, R3, 0x20, RZ ;  /* 0x0000002003047810 */ /* 0x000fe20007ffe0ff */
[--C-:B------:R-:W-:Y:S01]  /*3950*/  FFMA.FTZ R132, R81, c[0x0][0x29c], -R138.reuse ;  /* 0x0000a70051847a23 */ /* 0x100fe2000001088a */
[C---:B------:R-:W-:Y:S01]  /*3960*/  ISETP.GT.AND P5, PT, R0.reuse, 0x41, PT ;  /* 0x000000410000780c */ /* 0x040fe20003fa4270 */
[----:B------:R-:W-:Y:S01]  /*3970*/  FFMA.FTZ R216, R19, c[0x0][0x29c], -R138 ;  /* 0x0000a70013d87a23 */ /* 0x000fe2000001088a */
[----:B------:R-:W-:Y:S02]  /*3980*/  ISETP.GT.AND P6, PT, R0, 0x40, PT ;  /* 0x000000400000780c */ /* 0x000fe40003fc4270 */
[----:B------:R-:W-:Y:S01]  /*3990*/  IADD3 R3, R3, 0x28, RZ ;  /* 0x0000002803037810 */ /* 0x000fe20007ffe0ff */
[----:B------:R-:W-:Y:S01]  /*39a0*/  MUFU.EX2 R132, R132 ;  /* 0x0000008400847308 */ /* 0x000fe20000000800 */
[----:B------:R-:W-:Y:S02]  /*39b0*/  FSEL R21, R21, -INF , P5 ;  /* 0xff80000015157808 */ /* 0x000fe40002800000 */
[----:B------:R-:W-:Y:S02]  /*39c0*/  IMNMX R0, R30, R4, PT ;  /* 0x000000041e007217 */ /* 0x000fe40003800200 */
[-C--:B-1----:R-:W-:Y:S03]  /*39d0*/  HMMA.16816.F32 R4, R140, R154.reuse, RZ ;  /* 0x0000009a8c04723c */ /* 0x082fe600000018ff */
[----:B------:R-:W-:Y:S01]  /*39e0*/  FSEL R20, R20, -INF , P6 ;  /* 0xff80000014147808 */ /* 0x000fe20003000000 */
[--C-:B------:R-:W-:Y:S01]  /*39f0*/  FFMA.FTZ R219, R21, c[0x0][0x29c], -R28.reuse ;  /* 0x0000a70015db7a23 */ /* 0x100fe2000001081c */
[C---:B------:R-:W-:Y:S02]  /*3a00*/  ISETP.GT.AND P6, PT, R2.reuse, 0x40, PT ;  /* 0x000000400200780c */ /* 0x040fe40003fc4270 */
[----:B------:R-:W-:Y:S01]  /*3a10*/  ISETP.GT.AND P5, PT, R2, 0x41, PT ;  /* 0x000000410200780c */ /* 0x000fe20003fa4270 */
[----:B------:R-:W-:Y:S01]  /*3a20*/  FFMA.FTZ R238, R20, c[0x0][0x29c], -R28 ;  /* 0x0000a70014ee7a23 */ /* 0x000fe2000001081c */
[----:B------:R-:W-:Y:S03]  /*3a30*/  IMNMX R2, R30, R3, PT ;  /* 0x000000031e027217 */ /* 0x000fe60003800200 */
[----:B------:R-:W-:Y:S02]  /*3a40*/  FSEL R22, R22, -INF , P6 ;  /* 0xff80000016167808 */ /* 0x000fe40003000000 */
[----:B------:R-:W-:Y:S02]  /*3a50*/  ISETP.GT.AND P6, PT, R0, RZ, PT ;  /* 0x000000ff0000720c */ /* 0x000fe40003fc4270 */
[----:B------:R-:W-:Y:S01]  /*3a60*/  FSEL R23, R23, -INF , P5 ;  /* 0xff80000017177808 */ /* 0x000fe20002800000 */
[--C-:B------:R-:W-:Y:S01]  /*3a70*/  FFMA.FTZ R133, R22, c[0x0][0x29c], -R138.reuse ;  /* 0x0000a70016857a23 */ /* 0x100fe2000001088a */
[----:B------:R-:W-:Y:S02]  /*3a80*/  ISETP.GT.AND P5, PT, R0, 0x1, PT ;  /* 0x000000010000780c */ /* 0x000fe40003fa4270 */
[----:B------:R-:W-:Y:S01]  /*3a90*/  FSEL R18, R8, -INF , P6 ;  /* 0xff80000008127808 */ /* 0x000fe20003000000 */
[----:B------:R-:W-:Y:S01]  /*3aa0*/  FFMA.FTZ R138, R23, c[0x0][0x29c], -R138 ;  /* 0x0000a700178a7a23 */ /* 0x000fe2000001088a */
[----:B------:R-:W-:Y:S01]  /*3ab0*/  ISETP.GT.AND P6, PT, R2, RZ, PT ;  /* 0x000000ff0200720c */ /* 0x000fe20003fc4270 */
[----:B------:R-:W-:Y:S01]  /*3ac0*/  MUFU.EX2 R133, R133 ;  /* 0x0000008500857308 */ /* 0x000fe20000000800 */
[----:B------:R-:W-:Y:S01]  /*3ad0*/  FSEL R17, R9, -INF , P5 ;  /* 0xff80000009117808 */ /* 0x000fe20002800000 */
[--C-:B------:R-:W-:Y:S01]  /*3ae0*/  FFMA.FTZ R215, R18, c[0x0][0x29c], -R29.reuse ;  /* 0x0000a70012d77a23 */ /* 0x100fe2000001081d */
[----:B------:R-:W-:Y:S02]  /*3af0*/  ISETP.GT.AND P5, PT, R2, 0x1, PT ;  /* 0x000000010200780c */ /* 0x000fe40003fa4270 */
[----:B------:R-:W-:Y:S01]  /*3b00*/  FSEL R137, R10, -INF , P6 ;  /* 0xff8000000a897808 */ /* 0x000fe20003000000 */
[--C-:B------:R-:W-:Y:S01]  /*3b10*/  FFMA.FTZ R214, R17, c[0x0][0x29c], -R29.reuse ;  /* 0x0000a70011d67a23 */ /* 0x100fe2000001081d */
[----:B------:R-:W-:Y:S02]  /*3b20*/  FSEL R136, R11, -INF , P5 ;  /* 0xff8000000b887808 */ /* 0x000fe40002800000 */
[C---:B------:R-:W-:Y:S01]  /*3b30*/  HMMA.16816.F32 R8, R144.reuse, R154, RZ ;  /* 0x0000009a9008723c */ /* 0x040fe200000018ff */
[----:B------:R-:W-:Y:S01]  /*3b40*/  MUFU.EX2 R138, R138 ;  /* 0x0000008a008a7308 */ /* 0x000fe20000000800 */
[C---:B------:R-:W-:Y:S02]  /*3b50*/  ISETP.GT.AND P5, PT, R0.reuse, 0x21, PT ;  /* 0x000000210000780c */ /* 0x040fe40003fa4270 */
[----:B------:R-:W-:Y:S02]  /*3b60*/  ISETP.GT.AND P6, PT, R0, 0x20, PT ;  /* 0x000000200000780c */ /* 0x000fe40003fc4270 */
[----:B------:R-:W-:Y:S02]  /*3b70*/  FSEL R3, R13, -INF , P5 ;  /* 0xff8000000d037808 */ /* 0x000fe40002800000 */
[----:B------:R-:W-:Y:S02]  /*3b80*/  FSEL R16, R12, -INF , P6 ;  /* 0xff8000000c107808 */ /* 0x000fe40003000000 */
[C---:B------:R-:W-:Y:S02]  /*3b90*/  ISETP.GT.AND P6, PT, R2.reuse, 0x20, PT ;  /* 0x000000200200780c */ /* 0x040fe40003fc4270 */
[----:B------:R-:W-:Y:S01]  /*3ba0*/  ISETP.GT.AND P5, PT, R2, 0x21, PT ;  /* 0x000000210200780c */ /* 0x000fe20003fa4270 */
[--C-:B------:R-:W-:Y:S01]  /*3bb0*/  FFMA.FTZ R213, R16, c[0x0][0x29c], -R29.reuse ;  /* 0x0000a70010d57a23 */ /* 0x100fe2000001081d */
[----:B------:R-:W-:Y:S01]  /*3bc0*/  FSEL R135, R14, -INF , P6 ;  /* 0xff8000000e877808 */ /* 0x000fe20003000000 */
[--C-:B------:R-:W-:Y:S01]  /*3bd0*/  FFMA.FTZ R212, R3, c[0x0][0x29c], -R29.reuse ;  /* 0x0000a70003d47a23 */ /* 0x100fe2000001081d */
[----:B------:R-:W-:Y:S01]  /*3be0*/  FSEL R134, R15, -INF , P5 ;  /* 0xff8000000f867808 */ /* 0x000fe20002800000 */
[----:B------:R-:W-:Y:S01]  /*3bf0*/  LDS R3, [R241.X4+0x12280] ;  /* 0x01228000f1037984 */ /* 0x000fe20000004800 */
[-C--:B------:R-:W-:Y:S01]  /*3c00*/  HMMA.16816.F32 R12, R144, R156.reuse, RZ ;  /* 0x0000009c900c723c */ /* 0x080fe200000018ff */
[C---:B------:R-:W-:Y:S02]  /*3c10*/  ISETP.GT.AND P6, PT, R0.reuse, 0x40, PT ;  /* 0x000000400000780c */ /* 0x040fe40003fc4270 */
[----:B------:R-:W-:Y:S01]  /*3c20*/  ISETP.GT.AND P5, PT, R0, 0x41, PT ;  /* 0x000000410000780c */ /* 0x000fe20003fa4270 */
[----:B------:R-:W-:Y:S01]  /*3c30*/  IMAD.MOV.U32 R0, RZ, RZ, 0x40 ;  /* 0x00000040ff007424 */ /* 0x000fe200078e00ff */
[----:B------:R-:W-:Y:S02]  /*3c40*/  FSEL R24, R24, -INF , P6 ;  /* 0xff80000018187808 */ /* 0x000fe40003000000 */
[----:B------:R-:W-:Y:S01]  /*3c50*/  FSEL R25, R25, -INF , P5 ;  /* 0xff80000019197808 */ /* 0x000fe20002800000 */
[C---:B------:R-:W-:Y:S02]  /*3c60*/  HMMA.16816.F32 R16, R140.reuse, R156, RZ ;  /* 0x0000009c8c10723c */ /* 0x040fe400000018ff */
[----:B------:R-:W-:Y:S02]  /*3c70*/  ISETP.GT.AND P6, PT, R2, 0x40, PT ;  /* 0x000000400200780c */ /* 0x000fe40003fc4270 */
[--C-:B------:R-:W-:Y:S01]  /*3c80*/  FFMA.FTZ R211, R24, c[0x0][0x29c], -R29.reuse ;  /* 0x0000a70018d37a23 */ /* 0x100fe2000001081d */
[----:B------:R-:W-:Y:S01]  /*3c90*/  ISETP.GT.AND P5, PT, R2, 0x41, PT ;  /* 0x000000410200780c */ /* 0x000fe20003fa4270 */
[----:B------:R-:W-:Y:S01]  /*3ca0*/  FFMA.FTZ R210, R25, c[0x0][0x29c], -R29 ;  /* 0x0000a70019d27a23 */ /* 0x000fe2000001081d */
[----:B------:R-:W-:Y:S01]  /*3cb0*/  FSEL R26, R26, -INF , P6 ;  /* 0xff8000001a1a7808 */ /* 0x000fe20003000000 */
[-C--:B------:R-:W-:Y:S01]  /*3cc0*/  HMMA.16816.F32 R20, R140, R158.reuse, RZ ;  /* 0x0000009e8c14723c */ /* 0x080fe200000018ff */
[----:B------:R-:W-:Y:S01]  /*3cd0*/  FSEL R27, R27, -INF , P5 ;  /* 0xff8000001b1b7808 */ /* 0x000fe20002800000 */
[----:B------:R-:W-:Y:S02]  /*3ce0*/  MUFU.EX2 R140, R209 ;  /* 0x000000d1008c7308 */ /* 0x000fe40000000800 */
[----:B------:R-:W-:Y:S01]  /*3cf0*/  FFMA.FTZ R239, R26, c[0x0][0x29c], -R139 ;  /* 0x0000a7001aef7a23 */ /* 0x000fe2000001088b */
[----:B------:R-:W-:Y:S03]  /*3d00*/  SEL R0, R0, 0xffffffc0, !P0 ;  /* 0xffffffc000007807 */ /* 0x000fe60004000000 */
[----:B------:R-:W-:Y:S04]  /*3d10*/  HMMA.16816.F32 R28, R144, R158, RZ ;  /* 0x0000009e901c723c */ /* 0x000fe800000018ff */
[----:B------:R-:W-:Y:S01]  /*3d20*/  IMAD.IADD R2, R226, 0x1, R0 ;  /* 0x00000001e2027824 */ /* 0x000fe200078e0200 */
[----:B------:R-:W-:Y:S01]  /*3d30*/  MUFU.EX2 R146, R208 ;  /* 0x000000d000927308 */ /* 0x000fe20000000800 */
[----:B------:R-:W-:Y:S02]  /*3d40*/  IMAD.IADD R0, R0, 0x1, R227 ;  /* 0x0000000100007824 */ /* 0x000fe400078e02e3 */
[-C--:B------:R-:W-:Y:S01]  /*3d50*/  HMMA.16816.F32 R4, R148, R160.reuse, R4 ;  /* 0x000000a09404723c */ /* 0x080fe20000001804 */
[----:B------:R-:W-:Y:S06]  /*3d60*/  LDSM.16.M88.4 R80, [R2+0xf080] ;  /* 0x00f080000250783b */ /* 0x000fec0000000200 */
[----:B------:R-:W-:Y:S01]  /*3d70*/  MUFU.EX2 R141, R212 ;  /* 0x000000d4008d7308 */ /* 0x000fe20000000800 */
[C---:B------:R-:W-:Y:S08]  /*3d80*/  HMMA.16816.F32 R8, R164.reuse, R160, R8 ;  /* 0x000000a0a408723c */ /* 0x040ff00000001808 */
[-C--:B------:R-:W-:Y:S01]  /*3d90*/  HMMA.16816.F32 R12, R164, R162.reuse, R12 ;  /* 0x000000a2a40c723c */ /* 0x080fe2000000180c */
[----:B------:R-:W-:Y:S07]  /*3da0*/  MUFU.EX2 R142, R211 ;  /* 0x000000d3008e7308 */ /* 0x000fee0000000800 */
[C---:B------:R-:W-:Y:S03]  /*3db0*/  HMMA.16816.F32 R16, R148.reuse, R162, R16 ;  /* 0x000000a29410723c */ /* 0x040fe60000001810 */
[----:B------:R-:W-:Y:S05]  /*3dc0*/  MUFU.EX2 R144, R210 ;  /* 0x000000d200907308 */ /* 0x000fea0000000800 */
[-C--:B------:R-:W-:Y:S05]  /*3dd0*/  HMMA.16816.F32 R20, R148, R168.reuse, R20 ;  /* 0x000000a89414723c */ /* 0x080fea0000001814 */
[----:B------:R-:W-:Y:S02]  /*3de0*/  MUFU.EX2 R143, R153 ;  /* 0x00000099008f7308 */ /* 0x000fe40000000800 */
[--C-:B------:R-:W-:Y:S01]  /*3df0*/  FFMA.FTZ R149, R136, c[0x0][0x29c], -R139.reuse ;  /* 0x0000a70088957a23 */ /* 0x100fe2000001088b */
[----:B------:R-:W-:Y:S04]  /*3e00*/  HMMA.16816.F32 R28, R164, R168, R28 ;  /* 0x000000a8a41c723c */ /* 0x000fe8000000181c */
[--C-:B------:R-:W-:Y:S02]  /*3e10*/  FFMA.FTZ R150, R135, c[0x0][0x29c], -R139.reuse ;  /* 0x0000a70087967a23 */ /* 0x100fe4000001088b */
[--C-:B------:R-:W-:Y:S01]  /*3e20*/  FFMA.FTZ R151, R134, c[0x0][0x29c], -R139.reuse ;  /* 0x0000a70086977a23 */ /* 0x100fe2000001088b */
[----:B------:R-:W-:Y:S01]  /*3e30*/  MUFU.EX2 R135, R215 ;  /* 0x000000d700877308 */ /* 0x000fe20000000800 */
[--C-:B------:R-:W-:Y:S04]  /*3e40*/  FFMA.FTZ R148, R137, c[0x0][0x29c], -R139.reuse ;  /* 0x0000a70089947a23 */ /* 0x100fe8000001088b */
[----:B------:R-:W-:Y:S02]  /*3e50*/  FFMA.FTZ R139, R27, c[0x0][0x29c], -R139 ;  /* 0x0000a7001b8b7a23 */ /* 0x000fe4000001088b */
[----:B------:R-:W1:Y:S03]  /*3e60*/  LDSM.16.M88.4 R24, [R2+0xe080] ;  /* 0x00e080000218783b */ /* 0x000e660000000200 */
[----:B------:R-:W-:Y:S10]  /*3e70*/  MUFU.EX2 R134, R216 ;  /* 0x000000d800867308 */ /* 0x000ff40000000800 */
[----:B------:R-:W-:Y:S10]  /*3e80*/  MUFU.EX2 R136, R213 ;  /* 0x000000d500887308 */ /* 0x000ff40000000800 */
[----:B------:R-:W-:Y:S10]  /*3e90*/  MUFU.EX2 R137, R214 ;  /* 0x000000d600897308 */ /* 0x000ff40000000800 */
[----:B------:R-:W-:Y:S01]  /*3ea0*/  MUFU.EX2 R148, R148 ;  /* 0x0000009400947308 */ /* 0x000fe20000000800 */
[-C--:B-1----:R-:W-:Y:S09]  /*3eb0*/  HMMA.16816.F32 R4, R24, R170.reuse, R4 ;  /* 0x000000aa1804723c */ /* 0x082ff20000001804 */
[----:B------:R-:W1:Y:S01]  /*3ec0*/  MUFU.EX2 R147, R152 ;  /* 0x0000009800937308 */ /* 0x000e620000000800 */
[C---:B------:R-:W-:Y:S09]  /*3ed0*/  HMMA.16816.F32 R8, R80.reuse, R170, R8 ;  /* 0x000000aa5008723c */ /* 0x040ff20000001808 */
[----:B------:R-:W-:Y:S01]  /*3ee0*/  MUFU.EX2 R139, R139 ;  /* 0x0000008b008b7308 */ /* 0x000fe20000000800 */
[-C--:B------:R-:W-:Y:S08]  /*3ef0*/  HMMA.16816.F32 R12, R80, R172.reuse, R12 ;  /* 0x000000ac500c723c */ /* 0x080ff0000000180c */
[C---:B------:R-:W-:Y:S04]  /*3f00*/  HMMA.16816.F32 R16, R24.reuse, R172, R16 ;  /* 0x000000ac1810723c */ /* 0x040fe80000001810 */
[----:B-1----:R-:W-:Y:S02]  /*3f10*/  F2FP.PACK_AB R145, R147, R143 ;  /* 0x0000008f9391723e */ /* 0x002fe400000000ff */
[----:B------:R-:W-:Y:S02]  /*3f20*/  IADD3 R152, R237, 0x1, RZ ;  /* 0x00000001ed987810 */ /* 0x000fe40007ffe0ff */
        /* <DEDUP_REMOVED lines=47> */
[--C-:B------:R-:W-:Y:S02]  /*4220*/  FADD.FTZ R4, R4, -R3.reuse ;  /* 0x8000000304047221 */ /* 0x100fe40000010000 */
[----:B------:R-:W-:Y:S03]  /*4230*/  HMMA.16816.F32 R28, R80, R204, R28 ;  /* 0x000000cc501c723c */ /* 0x000fe6000000181c */
[----:B------:R-:W3:Y:S01]  /*4240*/  MUFU.EX2 R27, R238 ;  /* 0x000000ee001b7308 */ /* 0x000ee20000000800 */
[----:B------:R-:W-:Y:S02]  /*4250*/  FMUL.FTZ R5, R147, R5 ;  /* 0x0000000593057220 */ /* 0x000fe40000410000 */
[----:B------:R-:W-:Y:S01]  /*4260*/  FMUL.FTZ R4, R143, R4 ;  /* 0x000000048f047220 */ /* 0x000fe20000410000 */
[----:B------:R-:W-:Y:S01]  /*4270*/  F2FP.PACK_AB R143, R140, R146 ;  /* 0x000000928c8f723e */ /* 0x000fe200000000ff */
[--C-:B------:R-:W-:Y:S04]  /*4280*/  FADD.FTZ R16, R16, -R3.reuse ;  /* 0x8000000310107221 */ /* 0x100fe80000010000 */
[--C-:B------:R-:W-:Y:S01]  /*4290*/  FADD.FTZ R17, R17, -R3.reuse ;  /* 0x8000000311117221 */ /* 0x100fe20000010000 */
[----:B------:R-:W4:Y:S01]  /*42a0*/  MUFU.EX2 R25, R218 ;  /* 0x000000da00197308 */ /* 0x000f220000000800 */
[--C-:B------:R-:W-:Y:S02]  /*42b0*/  FADD.FTZ R18, R18, -R0.reuse ;  /* 0x8000000012127221 */ /* 0x100fe40000010000 */
[--C-:B------:R-:W-:Y:S02]  /*42c0*/  FADD.FTZ R20, R20, -R3.reuse ;  /* 0x8000000314147221 */ /* 0x100fe40000010000 */
[----:B------:R-:W-:Y:S02]  /*42d0*/  FADD.FTZ R21, R21, -R3 ;  /* 0x8000000315157221 */ /* 0x000fe40000010000 */
[--C-:B------:R-:W-:Y:S02]  /*42e0*/  FADD.FTZ R22, R22, -R0.reuse ;  /* 0x8000000016167221 */ /* 0x100fe40000010000 */
[----:B-1----:R-:W-:Y:S01]  /*42f0*/  FMUL.FTZ R21, R26, R21 ;  /* 0x000000151a157220 */ /* 0x002fe20000410000 */
[----:B------:R-:W1:Y:S01]  /*4300*/  MUFU.EX2 R24, R217 ;  /* 0x000000d900187308 */ /* 0x000e620000000800 */
[----:B------:R-:W-:Y:S02]  /*4310*/  FADD.FTZ R23, R23, -R0 ;  /* 0x8000000017177221 */ /* 0x000fe40000010000 */
[----:B------:R-:W-:Y:S01]  /*4320*/  FMUL.FTZ R17, R140, R17 ;  /* 0x000000118c117220 */ /* 0x000fe20000410000 */
[----:B---3--:R-:W-:Y:S01]  /*4330*/  F2FP.PACK_AB R140, R26, R27 ;  /* 0x0000001b1a8c723e */ /* 0x008fe200000000ff */
[----:B------:R-:W-:Y:S01]  /*4340*/  FMUL.FTZ R3, R27, R20 ;  /* 0x000000141b037220 */ /* 0x000fe20000410000 */
[----:B------:R-:W-:Y:S01]  /*4350*/  F2FP.PACK_AB R20, R5, R4 ;  /* 0x000000040514723e */ /* 0x000fe200000000ff */
[----:B------:R-:W-:Y:S01]  /*4360*/  FMUL.FTZ R16, R146, R16 ;  /* 0x0000001092107220 */ /* 0x000fe20000410000 */
[----:B------:R-:W-:Y:S01]  /*4370*/  F2FP.PACK_AB R4, R144, R142 ;  /* 0x0000008e9004723e */ /* 0x000fe200000000ff */
[--C-:B------:R-:W-:Y:S01]  /*4380*/  FADD.FTZ R8, R8, -R2.reuse ;  /* 0x8000000208087221 */ /* 0x100fe20000010000 */
[----:B------:R-:W3:Y:S01]  /*4390*/  MUFU.EX2 R147, R149 ;  /* 0x0000009500937308 */ /* 0x000ee20000000800 */
[--C-:B------:R-:W-:Y:S02]  /*43a0*/  FADD.FTZ R12, R12, -R2.reuse ;  /* 0x800000020c0c7221 */ /* 0x100fe40000010000 */
[--C-:B------:R-:W-:Y:S02]  /*43b0*/  FADD.FTZ R13, R13, -R2.reuse ;  /* 0x800000020d0d7221 */ /* 0x100fe40000010000 */
[----:B----4-:R-:W-:Y:S02]  /*43c0*/  FMUL.FTZ R6, R25, R6 ;  /* 0x0000000619067220 */ /* 0x010fe40000410000 */
[----:B------:R-:W-:Y:S02]  /*43d0*/  FMUL.FTZ R80, R133, R22 ;  /* 0x0000001685507220 */ /* 0x000fe40000410000 */
[----:B------:R-:W-:Y:S01]  /*43e0*/  FMUL.FTZ R22, R135, R8 ;  /* 0x0000000887167220 */ /* 0x000fe20000410000 */
[----:B------:R-:W-:Y:S01]  /*43f0*/  MUFU.EX2 R27, R150 ;  /* 0x00000096001b7308 */ /* 0x000fe20000000800 */
[----:B------:R-:W-:Y:S02]  /*4400*/  FMUL.FTZ R8, R141, R13 ;  /* 0x0000000d8d087220 */ /* 0x000fe40000410000 */
[----:B------:R-:W-:Y:S01]  /*4410*/  FADD.FTZ R29, R29, -R2 ;  /* 0x800000021d1d7221 */ /* 0x000fe20000010000 */
[C---:B-1----:R-:W-:Y:S01]  /*4420*/  F2FP.PACK_AB R26, R24.reuse, R25 ;  /* 0x00000019181a723e */ /* 0x042fe200000000ff */
[----:B------:R-:W-:Y:S01]  /*4430*/  FMUL.FTZ R7, R24, R7 ;  /* 0x0000000718077220 */ /* 0x000fe20000410000 */
[----:B------:R-:W-:Y:S01]  /*4440*/  F2FP.PACK_AB R24, R21, R3 ;  /* 0x000000031518723e */ /* 0x000fe200000000ff */
[----:B------:R-:W-:Y:S01]  /*4450*/  FADD.FTZ R3, R19, -R0 ;  /* 0x8000000013037221 */ /* 0x000fe20000010000 */
[----:B------:R-:W-:Y:S01]  /*4460*/  F2FP.PACK_AB R25, R17, R16 ;  /* 0x000000101119723e */ /* 0x000fe200000000ff */
[----:B------:R-:W1:Y:S01]  /*4470*/  LDS R0, [R241.X4+0x12320] ;  /* 0x01232000f1007984 */ /* 0x000e620000004800 */
[----:B------:R-:W4:Y:S01]  /*4480*/  MUFU.EX2 R19, R151 ;  /* 0x0000009700137308 */ /* 0x000f220000000800 */
[C---:B------:R-:W-:Y:S01]  /*4490*/  F2FP.PACK_AB R17, R134.reuse, R132 ;  /* 0x000000848611723e */ /* 0x040fe200000000ff */
[----:B------:R-:W-:Y:S01]  /*44a0*/  FMUL.FTZ R134, R134, R3 ;  /* 0x0000000386867220 */ /* 0x000fe20000410000 */
[----:B------:R-:W-:Y:S01]  /*44b0*/  STS [R235+0x12480], R145 ;  /* 0x01248091eb007388 */ /* 0x000fe20000000800 */
[----:B------:R-:W-:Y:S01]  /*44c0*/  FMUL.FTZ R3, R136, R12 ;  /* 0x0000000c88037220 */ /* 0x000fe20000410000 */
[----:B------:R-:W-:Y:S01]  /*44d0*/  F2FP.PACK_AB R21, R7, R6 ;  /* 0x000000060715723e */ /* 0x000fe200000000ff */
[--C-:B------:R-:W-:Y:S01]  /*44e0*/  FADD.FTZ R9, R9, -R2.reuse ;  /* 0x8000000209097221 */ /* 0x100fe20000010000 */
[----:B------:R-:W-:Y:S01]  /*44f0*/  F2FP.PACK_AB R7, R137, R135 ;  /* 0x000000878907723e */ /* 0x000fe200000000ff */
[----:B------:R-:W-:Y:S01]  /*4500*/  STS [R236], R26 ;  /* 0x0000001aec007388 */ /* 0x000fe20000000800 */
[----:B------:R-:W-:Y:S01]  /*4510*/  F2FP.PACK_AB R8, R8, R3 ;  /* 0x000000030808723e */ /* 0x000fe200000000ff */
[----:B------:R-:W-:Y:S01]  /*4520*/  FADD.FTZ R28, R28, -R2 ;  /* 0x800000021c1c7221 */ /* 0x000fe20000010000 */
[----:B---3--:R-:W-:Y:S01]  /*4530*/  F2FP.PACK_AB R3, R147, R148 ;  /* 0x000000949303723e */ /* 0x008fe200000000ff */
[----:B------:R-:W-:Y:S01]  /*4540*/  STS [R235+0x12c80], R7 ;  /* 0x012c8007eb007388 */ /* 0x000fe20000000800 */
[----:B------:R-:W-:Y:S01]  /*4550*/  F2FP.PACK_AB R6, R141, R136 ;  /* 0x000000888d06723e */ /* 0x000fe200000000ff */
[----:B------:R-:W-:Y:S01]  /*4560*/  FMUL.FTZ R81, R132, R18 ;  /* 0x0000001284517220 */ /* 0x000fe20000410000 */
[----:B------:R-:W-:Y:S01]  /*4570*/  F2FP.PACK_AB R16, R138, R133 ;  /* 0x000000858a10723e */ /* 0x000fe200000000ff */
[----:B------:R-:W-:Y:S01]  /*4580*/  STS [R236+0x800], R3 ;  /* 0x00080003ec007388 */ /* 0x000fe20000000800 */
[----:B------:R-:W3:Y:S01]  /*4590*/  MUFU.EX2 R18, R239 ;  /* 0x000000ef00127308 */ /* 0x000ee20000000800 */
[----:B------:R-:W-:Y:S01]  /*45a0*/  FMUL.FTZ R5, R137, R9 ;  /* 0x0000000989057220 */ /* 0x000fe20000410000 */
[----:B------:R-:W-:Y:S01]  /*45b0*/  F2FP.PACK_AB R9, R134, R81 ;  /* 0x000000518609723e */ /* 0x000fe200000000ff */
[----:B------:R-:W-:Y:S01]  /*45c0*/  STS [R235+0x13480], R143 ;  /* 0x0134808feb007388 */ /* 0x000fe20000000800 */
[----:B------:R-:W-:Y:S02]  /*45d0*/  FMUL.FTZ R23, R138, R23 ;  /* 0x000000178a177220 */ /* 0x000fe40000410000 */
[----:B------:R-:W-:Y:S01]  /*45e0*/  F2FP.PACK_AB R5, R5, R22 ;  /* 0x000000160505723e */ /* 0x000fe200000000ff */
[----:B------:R-:W-:Y:S01]  /*45f0*/  STS [R236+0x1000], R17 ;  /* 0x00100011ec007388 */ /* 0x000fe20000000800 */
[----:B----4-:R-:W-:Y:S01]  /*4600*/  F2FP.PACK_AB R2, R19, R27 ;  /* 0x0000001b1302723e */ /* 0x010fe200000000ff */
[----:B------:R-:W-:Y:S01]  /*4610*/  FMUL.FTZ R28, R142, R28 ;  /* 0x0000001c8e1c7220 */ /* 0x000fe20000410000 */
[----:B------:R-:W-:Y:S01]  /*4620*/  F2FP.PACK_AB R13, R23, R80 ;  /* 0x00000050170d723e */ /* 0x000fe200000000ff */
[----:B------:R-:W-:Y:S01]  /*4630*/  STS [R235+0x13c80], R6 ;  /* 0x013c8006eb007388 */ /* 0x000fe20000000800 */
[----:B------:R-:W-:Y:S03]  /*4640*/  FMUL.FTZ R12, R144, R29 ;  /* 0x0000001d900c7220 */ /* 0x000fe60000410000 */
[----:B------:R3:W-:Y:S02]  /*4650*/  STS [R236+0x1800], R2 ;  /* 0x00180002ec007388 */ /* 0x0007e40000000800 */
[----:B------:R-:W-:Y:S02]  /*4660*/  F2FP.PACK_AB R12, R12, R28 ;  /* 0x0000001c0c0c723e */ /* 0x000fe400000000ff */
[----:B------:R-:W-:Y:S01]  /*4670*/  STS [R235+0x14480], R140 ;  /* 0x0144808ceb007388 */ /* 0x000fe20000000800 */
[--C-:B-1----:R-:W-:Y:S03]  /*4680*/  FADD.FTZ R10, R10, -R0.reuse ;  /* 0x800000000a0a7221 */ /* 0x102fe60000010000 */
[----:B------:R-:W-:Y:S01]  /*4690*/  STS [R236+0x2000], R16 ;  /* 0x00200010ec007388 */ /* 0x000fe20000000800 */
[--C-:B------:R-:W-:Y:S02]  /*46a0*/  FADD.FTZ R11, R11, -R0.reuse ;  /* 0x800000000b0b7221 */ /* 0x100fe40000010000 */
[----:B------:R-:W-:Y:S01]  /*46b0*/  FMUL.FTZ R10, R148, R10 ;  /* 0x0000000a940a7220 */ /* 0x000fe20000410000 */
[----:B------:R-:W-:Y:S01]  /*46c0*/  STS [R235+0x14c80], R4 ;  /* 0x014c8004eb007388 */ /* 0x000fe20000000800 */
[----:B------:R-:W-:Y:S02]  /*46d0*/  FMUL.FTZ R11, R147, R11 ;  /* 0x0000000b930b7220 */ /* 0x000fe40000410000 */
[--C-:B------:R-:W-:Y:S02]  /*46e0*/  FADD.FTZ R14, R14, -R0.reuse ;  /* 0x800000000e0e7221 */ /* 0x100fe40000010000 */
[--C-:B------:R-:W-:Y:S02]  /*46f0*/  FADD.FTZ R15, R15, -R0.reuse ;  /* 0x800000000f0f7221 */ /* 0x100fe40000010000 */
[----:B------:R-:W-:Y:S02]  /*4700*/  FMUL.FTZ R14, R27, R14 ;  /* 0x0000000e1b0e7220 */ /* 0x000fe40000410000 */
[----:B------:R-:W-:Y:S02]  /*4710*/  FMUL.FTZ R15, R19, R15 ;  /* 0x0000000f130f7220 */ /* 0x000fe40000410000 */
[--C-:B------:R-:W-:Y:S01]  /*4720*/  FADD.FTZ R30, R30, -R0.reuse ;  /* 0x800000001e1e7221 */ /* 0x100fe20000010000 */
[----:B---3--:R-:W-:Y:S01]  /*4730*/  F2FP.PACK_AB R2, R139, R18 ;  /* 0x000000128b02723e */ /* 0x008fe200000000ff */
[----:B------:R-:W-:Y:S01]  /*4740*/  FADD.FTZ R31, R31, -R0 ;  /* 0x800000001f1f7221 */ /* 0x000fe20000010000 */
[----:B------:R-:W-:Y:S01]  /*4750*/  F2FP.PACK_AB R0, R15, R14 ;  /* 0x0000000e0f00723e */ /* 0x000fe200000000ff */
[----:B------:R-:W-:Y:S02]  /*4760*/  FMUL.FTZ R18, R18, R30 ;  /* 0x0000001e12127220 */ /* 0x000fe40000410000 */
[----:B------:R1:W-:Y:S01]  /*4770*/  STS [R236+0x2800], R2 ;  /* 0x00280002ec007388 */ /* 0x0003e20000000800 */
[----:B------:R-:W-:Y:S03]  /*4780*/  FMUL.FTZ R139, R139, R31 ;  /* 0x0000001f8b8b7220 */ /* 0x000fe60000410000 */
        /* <DEDUP_REMOVED lines=99> */
[C---:B------:R-:W-:Y:S04]  /*4dc0*/  IMAD.WIDE.U32 R2, R152.reuse, c[0x0][0x208], RZ ;  /* 0x0000820098027a25 */ /* 0x040fe800078e00ff */
[----:B------:R-:W-:Y:S02]  /*4dd0*/  IMAD R4, R152, c[0x0][0x20c], R4 ;  /* 0x0000830098047a24 */ /* 0x000fe400078e0204 */
[----:B------:R-:W-:Y:S02]  /*4de0*/  IMAD.SHL.U32 R6, R2, 0x40, RZ ;  /* 0x0000004002067824 */ /* 0x000fe400078e00ff */
[----:B------:R-:W-:Y:S03]  /*4df0*/  IMAD.IADD R3, R3, 0x1, R4 ;  /* 0x0000000103037824 */ /* 0x000fe600078e0204 */
[----:B------:R-:W-:Y:S02]  /*4e00*/  IADD3 R10, P6, P5, R248, UR12, R6 ;  /* 0x0000000cf80a7c10 */ /* 0x000fe4000fdde006 */
[----:B------:R-:W-:Y:S04]  /*4e10*/  SHF.L.U64.HI R3, R2, 0x6, R3 ;  /* 0x0000000602037819 */ /* 0x000fe80000010203 */
[----:B------:R-:W-:Y:S02]  /*4e20*/  IADD3.X R11, R247, UR6, R3, P6, P5 ;  /* 0x00000006f70b7c10 */ /* 0x000fe4000b7ea403 */
[C---:B--2---:R-:W-:Y:S02]  /*4e30*/  IADD3 R4, P1, R5.reuse, R238, RZ ;  /* 0x000000ee05047210 */ /* 0x044fe40007f3e0ff */
[----:B------:R-:W1:Y:S02]  /*4e40*/  S2R R238, SR_TID.X ;  /* 0x0000000000ee7919 */ /* 0x000e640000002100 */
[----:B---3--:R-:W-:Y:S02]  /*4e50*/  LEA.HI.X.SX32 R7, R5, R153, 0x1, P1 ;  /* 0x0000009905077211 */ /* 0x008fe400008f0eff */
[----:B------:R-:W-:Y:S02]  /*4e60*/  LOP3.LUT P1, RZ, R244, 0x1, RZ, 0xc0, !PT ;  /* 0x00000001f4ff7812 */ /* 0x000fe4000782c0ff */
[C---:B------:R-:W-:Y:S04]  /*4e70*/  LEA R8, P5, R4.reuse, c[0x0][0x280], 0x2 ;  /* 0x0000a00004087a11 */ /* 0x040fe800078a10ff */
[----:B------:R-:W-:Y:S02]  /*4e80*/  LEA.HI.X R9, R4, c[0x0][0x284], R7, 0x2, P5 ;  /* 0x0000a10004097a11 */ /* 0x000fe400028f1407 */
[----:B-1----:R-:W-:Y:S04]  /*4e90*/  SHF.R.S32.HI R153, RZ, 0x1f, R238 ;  /* 0x0000001fff997819 */ /* 0x002fe800000114ee */
[----:B------:R-:W-:Y:S04]  /*4ea0*/  LEA.HI R153, R153, R238, RZ, 0x3 ;  /* 0x000000ee99997211 */ /* 0x000fe800078f18ff */
[----:B------:R-:W-:Y:S04]  /*4eb0*/  SHF.R.S32.HI R153, RZ, 0x3, R153 ;  /* 0x00000003ff997819 */ /* 0x000fe80000011499 */
[----:B------:R-:W-:Y:S02]  /*4ec0*/  IADD3 R2, -R153, R242, -R5 ;  /* 0x000000f299027210 */ /* 0x000fe40007ffe905 */
[----:B------:R-:W1:Y:S01]  /*4ed0*/  S2R R153, SR_TID.X ;  /* 0x0000000000997919 */ /* 0x000e620000002100 */
[----:B------:R-:W-:Y:S02]  /*4ee0*/  IADD3 R5, P6, R6, R248, RZ ;  /* 0x000000f806057210 */ /* 0x000fe40007fde0ff */
[C---:B------:R-:W-:Y:S02]  /*4ef0*/  ISETP.LT.OR P5, PT, R2.reuse, 0x1, !P1 ;  /* 0x000000010200780c */ /* 0x040fe40004fa1670 */
[----:B------:R-:W-:Y:S01]  /*4f00*/  ISETP.LT.OR P1, PT, R2, 0x21, !P1 ;  /* 0x000000210200780c */ /* 0x000fe20004f21670 */
[----:B------:R-:W-:Y:S01]  /*4f10*/  IMAD.X R3, R3, 0x1, R247, P6 ;  /* 0x0000000103037824 */ /* 0x000fe200030e06f7 */
[C---:B------:R-:W-:Y:S04]  /*4f20*/  LEA R6, P6, R5.reuse, c[0x0][0x1f0], 0x1 ;  /* 0x00007c0005067a11 */ /* 0x040fe800078c08ff */
        /* <DEDUP_REMOVED lines=15> */
.L_x_1003:
[-C--:B-1234-:R-:W-:Y:S01]  /*5020*/  HMMA.16816.F32 R4, R80, R16.reuse, RZ ;  /* 0x000000105004723c */ /* 0x09efe200000018ff */
[----:B------:R-:W2:Y:S01]  /*5030*/  LDL.64 R238, [R1+0x20] ;  /* 0x0000200001ee7983 */ /* 0x000ea20000100a00 */
[----:B------:R-:W-:Y:S02]  /*5040*/  UIADD3 UR9, UR4, 0x1, URZ ;  /* 0x0000000104097890 */ /* 0x000fe4000fffe03f */
[----:B------:R-:W-:Y:S01]  /*5050*/  UISETP.GE.AND UP1, UPT, UR4, 0x1, UPT ;  /* 0x000000010400788c */ /* 0x000fe2000bf26270 */
[----:B------:R-:W3:Y:S01]  /*5060*/  LDL R2, [R1+0x4] ;  /* 0x0000040001027983 */ /* 0x000ee20000100800 */
[----:B------:R-:W-:Y:S02]  /*5070*/  UIADD3 UR8, UR13, 0x1, URZ ;  /* 0x000000010d087890 */ /* 0x000fe4000fffe03f */
[C---:B------:R-:W-:Y:S01]  /*5080*/  HMMA.16816.F32 R8, R132.reuse, R16, RZ ;  /* 0x000000108408723c */ /* 0x040fe200000018ff */
[----:B------:R-:W4:Y:S01]  /*5090*/  LDL R153, [R1+0x28] ;  /* 0x0000280001997983 */ /* 0x000f220000100800 */
[----:B------:R-:W-:Y:S03]  /*50a0*/  UISETP.GE.AND UP0, UPT, UR13, 0x1, UPT ;  /* 0x000000010d00788c */ /* 0x000fe6000bf06270 */
[----:B------:R-:W-:Y:S01]  /*50b0*/  LDSM.16.M88.4 R140, [R222+0x1800] ;  /* 0x00180000de8c783b */ /* 0x000fe20000000200 */
[----:B------:R-:W-:Y:S02]  /*50c0*/  USEL UR13, UR8, URZ, !UP0 ;  /* 0x0000003f080d7287 */ /* 0x000fe4000c000000 */
        /* <DEDUP_REMOVED lines=52> */
[----:B------:R5:W3:Y:S07]  /*5410*/  LDSM.16.MT88.4 R144, [R0+0x5880] ;  /* 0x005880000090783b */ /* 0x000aee0000004200 */
[----:B------:R-:W-:Y:S01]  /*5420*/  HMMA.16816.F32 R80, R132, R166, R80 ;  /* 0x000000a68450723c */ /* 0x000fe20000001850 */
[----:B------:R-:W-:Y:S07]  /*5430*/  LDSM.16.MT88.4 R132, [R206+0x17880] ;  /* 0x01788000ce84783b */ /* 0x000fee0000004200 */
[-C--:B-1----:R-:W-:Y:S05]  /*5440*/  HMMA.16816.F32 R4, R140, R136.reuse, R4 ;  /* 0x000000888c04723c */ /* 0x082fea0000001804 */
[----:B-----5:R-:W-:Y:S03]  /*5450*/  IMAD.SHL.U32 R0, R237, 0x2000, RZ ;  /* 0x00002000ed007824 */ /* 0x020fe600078e00ff */
[C---:B------:R-:W-:Y:S04]  /*5460*/  HMMA.16816.F32 R8, R148.reuse, R136, R8 ;  /* 0x000000889408723c */ /* 0x040fe80000001808 */
[C---:B--2---:R-:W-:Y:S02]  /*5470*/  IADD3 R3, P1, R0.reuse, R238, RZ ;  /* 0x000000ee00037210 */ /* 0x044fe40007f3e0ff */
[----:B------:R-:W-:Y:S02]  /*5480*/  MOV R237, R152 ;  /* 0x0000009800ed7202 */ /* 0x000fe40000000f00 */
[-C--:B------:R-:W-:Y:S04]  /*5490*/  HMMA.16816.F32 R12, R148, R138.reuse, R12 ;  /* 0x0000008a940c723c */ /* 0x080fe8000000180c */
[----:B----4-:R-:W-:Y:S01]  /*54a0*/  LEA.HI.X.SX32 R0, R0, R153, 0x1, P1 ;  /* 0x0000009900007211 */ /* 0x010fe200008f0eff */
[----:B---3--:R-:W-:Y:S01]  /*54b0*/  IMAD.MOV.U32 R153, RZ, RZ, R2 ;  /* 0x000000ffff997224 */ /* 0x008fe200078e0002 */
[C---:B------:R-:W-:Y:S02]  /*54c0*/  LEA R2, P1, R3.reuse, c[0x0][0x220], 0x2 ;  /* 0x0000880003027a11 */ /* 0x040fe400078210ff */
[C---:B------:R-:W-:Y:S04]  /*54d0*/  HMMA.16816.F32 R16, R140.reuse, R138, R16 ;  /* 0x0000008a8c10723c */ /* 0x040fe80000001810 */
[----:B------:R-:W-:Y:S01]  /*54e0*/  LEA.HI.X R3, R3, c[0x0][0x224], R0, 0x2, P1 ;  /* 0x0000890003037a11 */ /* 0x000fe200008f1400 */
[----:B------:R-:W-:Y:S01]  /*54f0*/  IMAD.U32 R0, RZ, RZ, UR4 ;  /* 0x00000004ff007e24 */ /* 0x000fe2000f8e00ff */
[----:B------:R-:W-:Y:S01]  /*5500*/  ISETP.GE.AND P1, PT, R152, R153, PT ;  /* 0x000000999800720c */ /* 0x000fe20003f26270 */
[----:B------:R-:W-:Y:S01]  /*5510*/  USEL UR4, UR9, URZ, !UP1 ;  /* 0x0000003f09047287 */ /* 0x000fe2000c800000 */
[-C--:B------:R-:W-:Y:S01]  /*5520*/  HMMA.16816.F32 R20, R140, R144.reuse, R20 ;  /* 0x000000908c14723c */ /* 0x080fe20000001814 */
[----:B------:R-:W-:Y:S03]  /*5530*/  RED.E.ADD.F32.FTZ.RN.STRONG.GPU [R2.64], R4 ;  /* 0x000000040200798e */ /* 0x000fe6000c10e78a */
[----:B------:R-:W-:Y:S01]  /*5540*/  LEA R0, R0, R229, 0xd ;  /* 0x000000e500007211 */ /* 0x000fe200078e68ff */
[----:B------:R-:W-:Y:S03]  /*5550*/  RED.E.ADD.F32.FTZ.RN.STRONG.GPU [R2.64+0x400], R5 ;  /* 0x000400050200798e */ /* 0x000fe6000c10e78a */
[C---:B------:R-:W-:Y:S01]  /*5560*/  HMMA.16816.F32 R24, R148.reuse, R144, R24 ;  /* 0x000000909418723c */ /* 0x040fe20000001818 */
[----:B------:R-:W-:Y:S03]  /*5570*/  RED.E.ADD.F32.FTZ.RN.STRONG.GPU [R2.64+0x800], R6 ;  /* 0x000800060200798e */ /* 0x000fe6000c10e78a */
[----:B------:R-:W-:Y:S01]  /*5580*/  IMAD.SHL.U32 R0, R0, 0x2, RZ ;  /* 0x0000000200007824 */ /* 0x000fe200078e00ff */
[----:B------:R-:W-:Y:S03]  /*5590*/  RED.E.ADD.F32.FTZ.RN.STRONG.GPU [R2.64+0xc00], R7 ;  /* 0x000c00070200798e */ /* 0x000fe6000c10e78a */
[-C--:B------:R-:W-:Y:S01]  /*55a0*/  HMMA.16816.F32 R28, R148, R146.reuse, R28 ;  /* 0x00000092941c723c */ /* 0x080fe2000000181c */
[----:B------:R-:W-:Y:S04]  /*55b0*/  RED.E.ADD.F32.FTZ.RN.STRONG.GPU [R2.64+0x1000], R8 ;  /* 0x001000080200798e */ /* 0x000fe8000c10e78a */
        /* <DEDUP_REMOVED lines=145> */
.L_x_1001:
[----:B------:R-:W-:Y:S05]  /*5ed0*/  @P1 EXIT ;  /* 0x000000000000194d */ /* 0x000fea0003800000 */
[----:B------:R-:W2:Y:S04]  /*5ee0*/  LDL R4, [R1+0x34] ;  /* 0x0000340001047983 */ /* 0x000ea80000100800 */
[----:B------:R-:W3:Y:S04]  /*5ef0*/  LDL.LU R9, [R1+0x2c] ;  /* 0x00002c0001097983 */ /* 0x000ee80000300800 */
[----:B------:R-:W4:Y:S01]  /*5f00*/  LDL.LU R8, [R1+0x30] ;  /* 0x0000300001087983 */ /* 0x000f220000300800 */
[----:B------:R-:W-:-:S04]  /*5f10*/  ISETP.NE.U32.AND P1, PT, RZ, c[0x0][0x360], PT ;  /* 0x0000d800ff007a0c */ /* 0x000fc80003f25070 */
[----:B------:R-:W-:-:S13]  /*5f20*/  ISETP.NE.AND.EX P1, PT, RZ, c[0x0][0x364], PT, P1 ;  /* 0x0000d900ff007a0c */ /* 0x000fda0003f25310 */
[----:B------:R-:W-:-:S04]  /*5f30*/  @P1 IMAD.MOV.U32 R2, RZ, RZ, 0x4 ;  /* 0x00000004ff021424 */ /* 0x000fc800078e00ff */
[----:B----4-:R-:W-:-:S06]  /*5f40*/  @P1 IMAD.WIDE R2, R8, R2, c[0x0][0x360] ;  /* 0x0000d80008021625 */ /* 0x010fcc00078e0202 */
[----:B------:R2:W4:Y:S01]  /*5f50*/  @P1 LDG.E R3, [R2.64] ;  /* 0x0000000a02031981 */ /* 0x000522000c1e1900 */
[----:B------:R-:W-:Y:S01]  /*5f60*/  IMAD.MOV.U32 R0, RZ, RZ, c[0x0][0x338] ;  /* 0x0000ce00ff007624 */ /* 0x000fe200078e00ff */
[----:B------:R-:W-:Y:S01]  /*5f70*/  SHF.R.S32.HI R16, RZ, 0x1f, R8 ;  /* 0x0000001fff107819 */ /* 0x000fe20000011408 */
[----:B---3--:R-:W-:Y:S01]  /*5f80*/  IMAD.MOV.U32 R7, RZ, RZ, R9 ;  /* 0x000000ffff077224 */ /* 0x008fe200078e0009 */
[----:B-1----:R-:W1:Y:S01]  /*5f90*/  S2R R5, SR_TID.X ;  /* 0x0000000000057919 */ /* 0x002e620000002100 */
[----:B------:R-:W-:Y:S03]  /*5fa0*/  BSSY B0, `(.L_x_1005) ;  /* 0x0000023000007945 */ /* 0x000fe60003800000 */
[----:B------:R-:W-:Y:S01]  /*5fb0*/  BAR.SYNC.DEFER_BLOCKING 0x1, 0x100 ;  /* 0x0044000000007b1d */ /* 0x000fe20000010000 */
[----:B------:R-:W-:Y:S01]  /*5fc0*/  ISETP.NE.AND P0, PT, R0, 0x1, PT ;  /* 0x000000010000780c */ /* 0x000fe20003f05270 */
[----:B------:R-:W-:Y:S01]  /*5fd0*/  IMAD R0, R8, c[0x0][0x2f4], RZ ;  /* 0x0000bd0008007a24 */ /* 0x000fe200078e02ff */
[----:B------:R-:W-:-:S02]  /*5fe0*/  SEL R16, R16, RZ, !P1 ;  /* 0x000000ff10107207 */ /* 0x000fc40004800000 */
[----:B------:R-:W-:Y:S01]  /*5ff0*/  SEL R12, R8, RZ, !P1 ;  /* 0x000000ff080c7207 */ /* 0x000fe20004800000 */
[----:B--2---:R-:W-:-:S08]  /*6000*/  IMAD R2, R4, c[0x0][0x358], RZ ;  /* 0x0000d60004027a24 */ /* 0x004fd000078e02ff */
[----:B------:R-:W-:-:S04]  /*6010*/  @P0 IMAD.HI.U32 R4, R9, c[0x0][0x33c], RZ ;  /* 0x0000cf0009040a27 */ /* 0x000fc800078e00ff */
[----:B------:R-:W-:Y:S01]  /*6020*/  IMAD R2, R2, c[0x0][0x2f4], RZ ;  /* 0x0000bd0002027a24 */ /* 0x000fe200078e02ff */
[----:B------:R-:W-:Y:S02]  /*6030*/  @P0 SHF.R.U32.HI R7, RZ, c[0x0][0x340], R4 ;  /* 0x0000d000ff070a19 */ /* 0x000fe40000011604 */
[----:B------:R-:W-:Y:S02]  /*6040*/  SHF.R.S32.HI R4, RZ, 0x1f, R0 ;  /* 0x0000001fff047819 */ /* 0x000fe40000011400 */
[--C-:B------:R-:W-:Y:S01]  /*6050*/  IADD3 R0, P2, P0, R2, R0, R7.reuse ;  /* 0x0000000002007210 */ /* 0x100fe2000785e007 */
[--C-:B------:R-:W-:Y:S01]  /*6060*/  IMAD.MOV R6, RZ, RZ, -R7.reuse ;  /* 0x000000ffff067224 */ /* 0x100fe200078e0a07 */
[----:B------:R-:W-:Y:S02]  /*6070*/  SHF.R.S32.HI R15, RZ, 0x1f, R2 ;  /* 0x0000001fff0f7819 */ /* 0x000fe40000011402 */
[----:B------:R-:W-:Y:S01]  /*6080*/  SHF.R.S32.HI R13, RZ, 0x1f, R7 ;  /* 0x0000001fff0d7819 */ /* 0x000fe20000011407 */
[----:B------:R-:W-:-:S02]  /*6090*/  IMAD.SHL.U32 R14, R0, 0x4, RZ ;  /* 0x00000004000e7824 */ /* 0x000fc400078e00ff */
[----:B------:R-:W-:Y:S01]  /*60a0*/  IMAD R6, R6, c[0x0][0x338], R9 ;  /* 0x0000ce0006067a24 */ /* 0x000fe200078e0209 */
[----:B------:R-:W-:Y:S02]  /*60b0*/  IADD3.X R15, R15, R4, R13, P2, P0 ;  /* 0x000000040f0f7210 */ /* 0x000fe400017e040d */
[----:B-1----:R-:W-:Y:S02]  /*60c0*/  ISETP.NE.AND P2, PT, R5, RZ, PT ;  /* 0x000000ff0500720c */ /* 0x002fe40003f45270 */
        /* <DEDUP_REMOVED lines=11> */
.L_x_1007:
[----:B------:R-:W2:Y:S01]  /*6180*/  LDG.E.STRONG.GPU R0, [R4.64] ;  /* 0x0000000a04007981 */ /* 0x000ea2000c1ef900 */
[----:B------:R-:W-:Y:S01]  /*6190*/  YIELD ;  /* 0x0000000000007946 */ /* 0x000fe20003800000 */
[----:B--2---:R-:W-:Y:S01]  /*61a0*/  ISETP.NE.AND P0, PT, R0, R6, PT ;  /* 0x000000060000720c */ /* 0x004fe20003f05270 */
[----:B------:R-:W-:-:S12]  /*61b0*/  CCTL.IVALL ;  /* 0x00000000ff00798f */ /* 0x000fd80002000000 */
[----:B------:R-:W-:Y:S05]  /*61c0*/  @P0 BRA `(.L_x_1007) ;  /* 0xffffffb000000947 */ /* 0x000fea000383ffff */
.L_x_1006:
[----:B------:R-:W-:Y:S05]  /*61d0*/  BSYNC B0 ;  /* 0x0000000000007941 */ /* 0x000fea0003800000 */
.L_x_1005:
[----:B------:R-:W-:Y:S01]  /*61e0*/  MOV R17, 0xffffffff ;  /* 0xffffffff00117802 */ /* 0x000fe20000000f00 */
[----:B------:R-:W-:Y:S05]  /*61f0*/  BRA.CONV ~URZ, `(.L_x_1008) ;  /* 0x000000237f007947 */ /* 0x000fea000b800000 */
[----:B------:R-:W-:Y:S02]  /*6200*/  MOV R8, 0x6220 ;  /* 0x0000622000087802 */ /* 0x000fe40000000f00 */
[----:B------:R-:W-:Y:S05]  /*6210*/  CALL.REL.NOINC `($__internal_5_$__cuda_sm70_warpsync) ;  /* 0x00000ab000007944 */ /* 0x000fea0003c00000 */
.L_x_1008:
[----:B------:R-:W2:Y:S04]  /*6220*/  LDL.LU R0, [R1+0x34] ;  /* 0x0000340001007983 */ /* 0x000ea80000300800 */
[----:B------:R-:W1:Y:S02]  /*6230*/  S2R R9, SR_TID.X ;  /* 0x0000000000097919 */ /* 0x000e640000002100 */
[----:B-1----:R-:W-:Y:S01]  /*6240*/  SHF.R.S32.HI R8, RZ, 0x1f, R9 ;  /* 0x0000001fff087819 */ /* 0x002fe20000011409 */
[----:B------:R-:W-:-:S06]  /*6250*/  NOP ;  /* 0x0000000000007918 */ /* 0x000fcc0000000000 */
[----:B--2---:R-:W-:-:S05]  /*6260*/  IMAD R0, R0, 0x3000, RZ ;  /* 0x0000300000007824 */ /* 0x004fca00078e02ff */
[----:B------:R-:W-:Y:S02]  /*6270*/  IADD3 R10, P1, P0, R2, R0, R9 ;  /* 0x00000000020a7210 */ /* 0x000fe4000783e009 */
[----:B------:R-:W-:Y:S01]  /*6280*/  SHF.R.S32.HI R2, RZ, 0x1f, R0 ;  /* 0x0000001fff027819 */ /* 0x000fe20000011400 */
[----:B------:R-:W-:-:S03]  /*6290*/  IMAD R0, R13, c[0x0][0x328], RZ ;  /* 0x0000ca000d007a24 */ /* 0x000fc600078e02ff */
[----:B------:R-:W-:Y:S01]  /*62a0*/  IADD3.X R11, R3, R2, R8, P1, P0 ;  /* 0x00000002030b7210 */ /* 0x000fe20000fe0408 */
        /* <DEDUP_REMOVED lines=59> */
[----:B-1----:R-:W-:Y:S05]  /*6660*/  CALL.REL.NOINC `($__internal_5_$__cuda_sm70_warpsync) ;  /* 0x0000066000007944 */ /* 0x002fea0003c00000 */
.L_x_1009:
        /* <DEDUP_REMOVED lines=12> */
.L_x_1011:
[----:B------:R-:W-:Y:S05]  /*6730*/  BSYNC B0 ;  /* 0x0000000000007941 */ /* 0x000fea0003800000 */
.L_x_1010:
[----:B--2---:R-:W-:Y:S01]  /*6740*/  IADD3 R4, P0, R14, c[0x0][0x348], RZ ;  /* 0x0000d2000e047a10 */ /* 0x004fe20007f1e0ff */
[----:B------:R-:W-:Y:S03]  /*6750*/  BSSY B0, `(.L_x_1012) ;  /* 0x0000008000007945 */ /* 0x000fe60003800000 */
[----:B------:R-:W-:Y:S01]  /*6760*/  IADD3.X R5, R15, c[0x0][0x34c], RZ, P0, !PT ;  /* 0x0000d3000f057a10 */ /* 0x000fe200007fe4ff */
[----:B------:R-:W-:Y:S05]  /*6770*/  @P2 BRA `(.L_x_1013) ;  /* 0x0000005000002947 */ /* 0x000fea0003800000 */
.L_x_1014:
[----:B------:R-:W2:Y:S01]  /*6780*/  LDG.E.STRONG.GPU R0, [R4.64] ;  /* 0x0000000a04007981 */ /* 0x000ea2000c1ef900 */
[----:B------:R-:W-:Y:S01]  /*6790*/  YIELD ;  /* 0x0000000000007946 */ /* 0x000fe20003800000 */
[----:B--2---:R-:W-:Y:S01]  /*67a0*/  ISETP.NE.AND P0, PT, R0, R6, PT ;  /* 0x000000060000720c */ /* 0x004fe20003f05270 */
[----:B------:R-:W-:-:S12]  /*67b0*/  CCTL.IVALL ;  /* 0x00000000ff00798f */ /* 0x000fd80002000000 */
[----:B------:R-:W-:Y:S05]  /*67c0*/  @P0 BRA `(.L_x_1014) ;  /* 0xffffffb000000947 */ /* 0x000fea000383ffff */
.L_x_1013:
[----:B------:R-:W-:Y:S05]  /*67d0*/  BSYNC B0 ;  /* 0x0000000000007941 */ /* 0x000fea0003800000 */
.L_x_1012:
[----:B------:R-:W-:Y:S05]  /*67e0*/  BRA.CONV ~URZ, `(.L_x_1015) ;  /* 0x000000237f007947 */ /* 0x000fea000b800000 */
[----:B------:R-:W-:Y:S02]  /*67f0*/  MOV R8, 0x6810 ;  /* 0x0000681000087802 */ /* 0x000fe40000000f00 */
[----:B-1----:R-:W-:Y:S05]  /*6800*/  CALL.REL.NOINC `($__internal_5_$__cuda_sm70_warpsync) ;  /* 0x000004c000007944 */ /* 0x002fea0003c00000 */
.L_x_1015:
        /* <DEDUP_REMOVED lines=64> */
.L_x_1016:
        /* <DEDUP_REMOVED lines=12> */
        .weak           $__internal_5_$__cuda_sm70_warpsync
        .type           $__internal_5_$__cuda_sm70_warpsync,@function
        .size           $__internal_5_$__cuda_sm70_warpsync,(.L_x_2314 - $__internal_5_$__cuda_sm70_warpsync)
$__internal_5_$__cuda_sm70_warpsync:
[----:B------:R-:W-:Y:S01]  /*6cd0*/  MOV R9, 0x0 ;  /* 0x0000000000097802 */ /* 0x000fe20000000f00 */
[----:B------:R-:W-:Y:S04]  /*6ce0*/  WARPSYNC R17 ;  /* 0x0000001100007348 */ /* 0x000fe80003800000 */
[----:B------:R-:W-:Y:S05]  /*6cf0*/  RET.REL.NODEC R8 `(_ZN7cutlass13device_kernelIN5flash19enable_sm80_to_sm89INS1_16FlashAttnBwdSm80INS1_25CollectiveMainloopBwdSm80ILi2ELi1EN4cute5tupleIJNS5_1CILi64EEENS7_ILi96EEENS7_ILi128EEEEEENS_6half_tEfNS_4arch4Sm80ELb1ELb0ELb0ELb1ELb1ELb0ELb0ELb0ELi2ELi2ELi2ELi2ELb1EEENS1_24CollectiveEpilogueBwdGQAISB_fSE_Li256ELb1ELb1EEENS1_25SingleTileBwdLPTSchedulerILb1ELi96ELb1EEEEEEEEEvNT_6ParamsE) ;  /* 0xffff930008007950 */ /* 0x000fea0003c3ffff */
.L_x_1017:
        /* <DEDUP_REMOVED lines=16> */
.L_x_2314:


//--------------------- .text._ZN7cutlass13device_kernelIN5flash19enable_sm80_to_sm89INS1_16FlashAttnBwdSm80INS1_25CollectiveMainloopBwdSm80ILi2ELi2EN4cute5tupleIJNS5_1CILi64EEENS7_ILi128EEES9_EEENS_6half_tEfNS_4arch4Sm80ELb0ELb0ELb0ELb0ELb0ELb0ELb0ELb0ELi2ELi2ELi2ELi2ELb0EEENS1_21CollectiveEpilogueBwdISA_SB_SD_Li256ELb0ELb0ELi4EEENS1_19SingleTileSchedulerILb0ELb0ELb0ELi128EEEEEEEEEvNT_6ParamsE --------------------------
	.section	.text._ZN7cutlass13device_kernelIN5flash19enable_sm80_to_sm89INS1_16FlashAttnBwdSm80INS1_25CollectiveMainloopBwdSm80ILi2ELi2EN4cute5tupleIJNS5_1CILi64EEENS7_ILi128EEES9_EEENS_6half_tEfNS_4arch4Sm80ELb0ELb0ELb0ELb0ELb0ELb0ELb0ELb0ELi2ELi2ELi2ELi2ELb0EEENS1_21CollectiveEpilogueBwdISA_SB_SD_Li256ELb0ELb0ELi4EEENS1_19SingleTileSchedulerILb0ELb0ELb0ELi128EEEEEEEEEvNT_6ParamsE,"ax",@progbits
	.sectioninfo	@"SHI_REGISTERS=255"
	.align	128
.text._ZN7cutlass13device_kernelIN5flash19enable_sm80_to_sm89INS1_16FlashAttnBwdSm80INS1_25CollectiveMainloopBwdSm80ILi2ELi2EN4cute5tupleIJNS5_1CILi64EEENS7_ILi128EEES9_EEENS_6half_tEfNS_4arch4Sm80ELb0ELb0ELb0ELb0ELb0ELb0ELb0ELb0ELi2ELi2ELi2ELi2ELb0EEENS1_21CollectiveEpilogueBwdISA_SB_SD_Li256ELb0ELb0ELi4EEENS1_19SingleTileSchedulerILb0ELb0ELb0ELi128EEEEEEEEEvNT_6ParamsE:
        .type           _ZN7cutlass13device_kernelIN5flash19enable_sm80_to_sm89INS1_16FlashAttnBwdSm80INS1_25CollectiveMainloopBwdSm80ILi2ELi2EN4cute5tupleIJNS5_1CILi64EEENS7_ILi128EEES9_EEENS_6half_tEfNS_4arch4Sm80ELb0ELb0ELb0ELb0ELb0ELb0ELb0ELb0ELi2ELi2ELi2ELi2ELb0EEENS1_21CollectiveEpilogueBwdISA_SB_SD_Li256ELb0ELb0ELi4EEENS1_19SingleTileSchedulerILb0ELb0ELb0ELi128EEEEEEEEEvNT_6ParamsE,@function
        .size           _ZN7cutlass13device_kernelIN5flash19enable_sm80_to_sm89INS1_16FlashAttnBwdSm80INS1_25CollectiveMainloopBwdSm80ILi2ELi2EN4cute5tupleIJNS5_1CILi64EEENS7_ILi128EEES9_EEENS_6half_tEfNS_4arch4Sm80ELb0ELb0ELb0ELb0ELb0ELb0ELb0ELb0ELi2ELi2ELi2ELi2ELb0EEENS1_21CollectiveEpilogueBwdISA_SB_SD_Li256ELb0ELb0ELi4EEENS1_19SingleTileSchedulerILb0ELb0ELb0ELi128EEEEEEEEEvNT_6ParamsE,(.L_x_2316 - _ZN7cutlass13device_kernelIN5flash19enable_sm80_to_sm89INS1_16FlashAttnBwdSm80INS1_25CollectiveMainloopBwdSm80ILi2ELi2EN4cute5tupleIJNS5_1CILi64EEENS7_ILi128EEES9_EEENS_6half_tEfNS_4arch4Sm80ELb0ELb0ELb0ELb0ELb0ELb0ELb0ELb0ELi2ELi2ELi2ELi2ELb0EEENS1_21CollectiveEpilogueBwdISA_SB_SD_Li256ELb0ELb0ELi4EEENS1_19SingleTileSchedulerILb0ELb0ELb0ELi128EEEEEEEEEvNT_6ParamsE)
        .other          _ZN7cutlass13device_kernelIN5flash19enable_sm80_to_sm89INS1_16FlashAttnBwdSm80INS1_25CollectiveMainloopBwdSm80ILi2ELi2EN4cute5tupleIJNS5_1CILi64EEENS7_ILi128EEES9_EEENS_6half_tEfNS_4arch4Sm80ELb0ELb0ELb0ELb0ELb0ELb0ELb0ELb0ELi2ELi2ELi2ELi2ELb0EEENS1_21CollectiveEpilogueBwdISA_SB_SD_Li256ELb0ELb0ELi4EEENS1_19SingleTileSchedulerILb0ELb0ELb0ELi128EEEEEEEEEvNT_6ParamsE,@"STO_CUDA_ENTRY STV_DEFAULT"
_ZN7cutlass13device_kernelIN5flash19enable_sm80_to_sm89INS1_16FlashAttnBwdSm80INS1_25CollectiveMainloopBwdSm80ILi2ELi2EN4cute5tupleIJNS5_1CILi64EEENS7_ILi128EEES9_EEENS_6half_tEfNS_4arch4Sm80ELb0ELb0ELb0ELb0ELb0ELb0ELb0ELb0ELi2ELi2ELi2ELi2ELb0EEENS1_21CollectiveEpilogueBwdISA_SB_SD_Li256ELb0ELb0ELi4EEENS1_19SingleTileSchedulerILb0ELb0ELb0ELi128EEEEEEEEEvNT_6ParamsE:
[----:B------:R-:W-:Y:S02]  /*0000*/  MOV R1, c[0x0][0x28] ;  /* 0x00000a0000017a02 */ /* 0x000fe40000000f00 */
[----:B------:R-:W1:Y:S02]  /*0010*/  S2UR UR17, SR_CTAID.Z ;  /* 0x00000000001179c3 */ /* 0x000e640000002700 */
[----:B-1----:R-:W-:-:S13]  /*0020*/  ISETP.LE.AND P0, PT, RZ, UR17, PT ;  /* 0x00000011ff007c0c */ /* 0x002fda000bf03270 */
[----:B------:R-:W-:Y:S05]  /*0030*/  @!P0 EXIT ;  /* 0x000000000000894d */ /* 0x000fea0003800000 */
[----:B------:R-:W1:Y:S01]  /*0040*/  S2UR UR9, SR_CTAID.Y ;  /* 0x00000000000979c3 */ /* 0x000e620000002600 */
[----:B------:R-:W2:Y:S01]  /*0050*/  S2R R234, SR_TID.X ;  /* 0x0000000000ea7919 */ /* 0x000ea20000002100 */
[----:B------:R-:W-:Y:S01]  /*0060*/  ULDC.64 UR4, c[0x0][0x248] ;  /* 0x0000920000047ab9 */ /* 0x000fe20000000a00 */
[----:B------:R-:W-:Y:S01]  /*0070*/  IMAD.MOV.U32 R4, RZ, RZ, -0x80 ;  /* 0xffffff80ff047424 */ /* 0x000fe200078e00ff */
[----:B------:R-:W-:Y:S01]  /*0080*/  UISETP.NE.AND UP0, UPT, UR4, 0x1, UPT ;  /* 0x000000010400788c */ /* 0x000fe2000bf05270 */
[----:B------:R-:W3:Y:S01]  /*0090*/  S2R R22, SR_CTAID.X ;  /* 0x0000000000167919 */ /* 0x000ee20000002500 */
[----:B------:R-:W-:Y:S02]  /*00a0*/  USHF.R.S32.HI UR15, URZ, 0x1f, UR17 ;  /* 0x0000001f3f0f7899 */ /* 0x000fe40008011411 */
[----:B------:R-:W-:Y:S02]  /*00b0*/  ULDC UR4, c[0x0][0x250] ;  /* 0x0000940000047ab9 */ /* 0x000fe40000000800 */
[----:B------:R-:W-:-:S02]  /*00c0*/  ULDC.64 UR22, c[0x0][0x118] ;  /* 0x0000460000167ab9 */ /* 0x000fc40000000a00 */
[----:B------:R-:W-:Y:S02]  /*00d0*/  ULDC.64 UR12, c[0x0][0x178] ;  /* 0x00005e00000c7ab9 */ /* 0x000fe40000000a00 */
[----:B------:R-:W-:Y:S02]  /*00e0*/  USHF.L.U32 UR14, UR12, 0x6, URZ ;  /* 0x000000060c0e7899 */ /* 0x000fe4000800063f */
[----:B-1----:R-:W-:Y:S01]  /*00f0*/  UIMAD.WIDE.U32 UR10, UR9, UR5, URZ ;  /* 0x00000005090a72a5 */ /* 0x002fe2000f8e003f */
[----:B--2---:R-:W-:Y:S01]  /*0100*/  SHF.R.S32.HI R2, RZ, 0x1f, R234 ;  /* 0x0000001fff027819 */ /* 0x004fe200000114ea */
[----:B------:R-:W-:Y:S01]  /*0110*/  UMOV UR6, UR9 ;  /* 0x0000000900067c82 */ /* 0x000fe20008000000 */
[----:B------:R-:W-:Y:S01]  /*0120*/  IMAD.U32 R3, RZ, RZ, UR9 ;  /* 0x00000009ff037e24 */ /* 0x000fe2000f8e00ff */
[----:B------:R-:W-:Y:S01]  /*0130*/  @UP0 USHF.R.U32.HI UR6, URZ, UR4, UR11 ;  /* 0x000000043f060299 */ /* 0x000fe2000801160b */
[CC--:B------:R-:W-:Y:S01]  /*0140*/  LEA.HI R9, R2.reuse, R234.reuse, RZ, 0x3 ;  /* 0x000000ea02097211 */ /* 0x0c0fe200078f18ff */
[----:B------:R-:W-:Y:S01]  /*0150*/  USHF.R.S32.HI UR24, URZ, 0x1f, UR9 ;  /* 0x0000001f3f187899 */ /* 0x000fe20008011409 */
[----:B------:R-:W-:Y:S01]  /*0160*/  LEA.HI R8, R2, R234, RZ, 0x6 ;  /* 0x000000ea02087211 */ /* 0x000fe200078f30ff */
[----:B------:R-:W-:Y:S01]  /*0170*/  USHF.R.S32.HI UR7, URZ, 0x1f, UR6 ;  /* 0x0000001f3f077899 */ /* 0x000fe20008011406 */
[----:B------:R-:W-:Y:S01]  /*0180*/  SHF.R.S32.HI R240, RZ, 0x3, R9 ;  /* 0x00000003fff07819 */ /* 0x000fe20000011409 */
[----:B------:R-:W-:Y:S01]  /*0190*/  ULDC.64 UR4, c[0x0][0x1e0] ;  /* 0x0000780000047ab9 */ /* 0x000fe20000000a00 */
[----:B------:R-:W-:Y:S01]  /*01a0*/  LOP3.LUT R9, R9, 0xfffffff8, RZ, 0xc0, !PT ;  /* 0xfffffff809097812 */ /* 0x000fe200078ec0ff */
[----:B------:R-:W-:Y:S01]  /*01b0*/  UIMAD UR4, UR7, UR4, URZ ;  /* 0x00000004070472a4 */ /* 0x000fe2000f8e023f */
[----:B------:R-:W-:Y:S01]  /*01c0*/  SHF.R.S32.HI R241, RZ, 0x1f, R240 ;  /* 0x0000001ffff17819 */ /* 0x000fe200000114f0 */
[----:B------:R-:W-:Y:S01]  /*01d0*/  IMAD.SHL.U32 R10, R240, 0x40, RZ ;  /* 0x00000040f00a7824 */ /* 0x000fe200078e00ff */
[----:B------:R-:W-:Y:S01]  /*01e0*/  SHF.R.S32.HI R8, RZ, 0x6, R8 ;  /* 0x00000006ff087819 */ /* 0x000fe20000011408 */
[----:B------:R-:W-:Y:S01]  /*01f0*/  IMAD.IADD R9, R234, 0x1, -R9 ;  /* 0x00000001ea097824 */ /* 0x000fe200078e0a09 */
[----:B------:R-:W-:Y:S01]  /*0200*/  UIMAD UR8, UR6, UR5, UR4 ;  /* 0x00000005060872a4 */ /* 0x000fe2000f8e0204 */
[----:B------:R-:W-:Y:S01]  /*0210*/  IMAD.U32 R12, RZ, RZ, UR6 ;  /* 0x00000006ff0c7e24 */ /* 0x000fe2000f8e00ff */
[----:B------:R-:W-:Y:S01]  /*0220*/  LOP3.LUT R10, R10, 0x1c0, RZ, 0xc0, !PT ;  /* 0x000001c00a0a7812 */ /* 0x000fe200078ec0ff */
[----:B------:R-:W-:Y:S01]  /*0230*/  IMAD.SHL.U32 R18, R9, 0x8, RZ ;  /* 0x0000000809127824 */ /* 0x000fe200078e00ff */
[----:B------:R-:W-:Y:S01]  /*0240*/  ULDC.64 UR4, c[0x0][0x1b0] ;  /* 0x00006c0000047ab9 */ /* 0x000fe20000000a00 */
[C---:B------:R-:W-:Y:S01]  /*0250*/  IMAD R24, R241.reuse, c[0x0][0x208], RZ ;  /* 0x00008200f1187a24 */ /* 0x040fe200078e02ff */
[----:B------:R-:W-:Y:S01]  /*0260*/  UIMAD UR4, UR7, UR4, URZ ;  /* 0x00000004070472a4 */ /* 0x000fe2000f8e023f */
[----:B------:R-:W-:Y:S01]  /*0270*/  IMAD R26, R241, c[0x0][0x178], RZ ;  /* 0x00005e00f11a7a24 */ /* 0x000fe200078e02ff */
[--C-:B------:R-:W-:Y:S01]  /*0280*/  SHF.R.S32.HI R19, RZ, 0x1f, R18.reuse ;  /* 0x0000001fff137819 */ /* 0x100fe20000011412 */
[----:B------:R-:W-:Y:S01]  /*0290*/  IMAD.SHL.U32 R7, R8, 0x200, RZ ;  /* 0x0000020008077824 */ /* 0x000fe200078e00ff */
[----:B------:R-:W-:Y:S01]  /*02a0*/  UIMAD UR10, UR6, UR5, UR4 ;  /* 0x00000005060a72a4 */ /* 0x000fe2000f8e0204 */
[----:B------:R-:W-:Y:S01]  /*02b0*/  LOP3.LUT R0, R10, 0x38, R18, 0xf8, !PT ;  /* 0x000000380a007812 */ /* 0x000fe200078ef812 */
[----:B------:R-:W-:Y:S01]  /*02c0*/  IMAD R24, R240, c[0x0][0x20c], R24 ;  /* 0x00008300f0187a24 */ /* 0x000fe200078e0218 */
[----:B------:R-:W-:Y:S01]  /*02d0*/  ULDC.64 UR4, c[0x0][0x210] ;  /* 0x0000840000047ab9 */ /* 0x000fe20000000a00 */
[C---:B------:R-:W-:Y:S01]  /*02e0*/  IMAD.WIDE.U32 R14, R12.reuse, c[0x0][0x1e0], R18 ;  /* 0x000078000c0e7a25 */ /* 0x040fe200078e0012 */
[----:B------:R-:W-:Y:S01]  /*02f0*/  ULDC.64 UR6, c[0x0][0x180] ;  /* 0x0000600000067ab9 */ /* 0x000fe20000000a00 */
[----:B------:R-:W-:Y:S01]  /*0300*/  SHF.R.U32.HI R10, RZ, 0x3, R10 ;  /* 0x00000003ff0a7819 */ /* 0x000fe2000001160a */
[----:B------:R-:W-:Y:S01]  /*0310*/  UIMAD UR4, UR24, UR4, URZ ;  /* 0x00000004180472a4 */ /* 0x000fe2000f8e023f */
[----:B------:R-:W-:Y:S01]  /*0320*/  IMAD.WIDE.U32 R12, R12, c[0x0][0x1b0], R18 ;  /* 0x00006c000c0c7a25 */ /* 0x000fe200078e0012 */
[----:B------:R-:W-:Y:S01]  /*0330*/  UIMAD UR6, UR24, UR6, URZ ;  /* 0x00000006180672a4 */ /* 0x000fe2000f8e023f */
[----:B------:R-:W-:Y:S01]  /*0340*/  LOP3.LUT R10, R7, R0, R10, 0xf6, !PT ;  /* 0x00000000070a7212 */ /* 0x000fe200078ef60a */
[----:B------:R-:W-:Y:S01]  /*0350*/  UMOV UR11, 0x6 ;  /* 0x00000006000b7882 */ /* 0x000fe20000000000 */
[C---:B------:R-:W-:Y:S01]  /*0360*/  IMAD.WIDE.U32 R16, R240.reuse, c[0x0][0x208], R18 ;  /* 0x00008200f0107a25 */ /* 0x040fe200078e0012 */
[----:B------:R-:W-:Y:S01]  /*0370*/  IADD3 R13, R13, UR10, RZ ;  /* 0x0000000a0d0d7c10 */ /* 0x000fe2000fffe0ff */
[----:B------:R-:W-:Y:S01]  /*0380*/  UIMAD UR10, UR9, UR5, UR4 ;  /* 0x00000005090a72a4 */ /* 0x000fe2000f8e0204 */
[----:B------:R-:W-:Y:S01]  /*0390*/  IADD3 R15, R15, UR8, RZ ;  /* 0x000000080f0f7c10 */ /* 0x000fe2000fffe0ff */
[C---:B------:R-:W-:Y:S01]  /*03a0*/  IMAD R26, R240.reuse, c[0x0][0x17c], R26 ;  /* 0x00005f00f01a7a24 */ /* 0x040fe200078e021a */
[----:B------:R-:W-:Y:S01]  /*03b0*/  UIMAD UR8, UR9, UR7, UR6 ;  /* 0x00000007090872a4 */ /* 0x000fe2000f8e0206 */
[----:B------:R-:W-:Y:S01]  /*03c0*/  IMAD.WIDE.U32 R20, R240, c[0x0][0x178], R18 ;  /* 0x00005e00f0147a25 */ /* 0x000fe200078e0012 */
[----:B------:R-:W-:Y:S01]  /*03d0*/  ULDC.64 UR4, c[0x0][0x1b8] ;  /* 0x00006e0000047ab9 */ /* 0x000fe20000000a00 */
[C---:B------:R-:W-:Y:S01]  /*03e0*/  ISETP.GE.AND P6, PT, R18.reuse, c[0x0][0x1cc], PT ;  /* 0x0000730012007a0c */ /* 0x040fe20003fc6270 */
[----:B------:R-:W-:Y:S01]  /*03f0*/  ULDC.64 UR6, c[0x0][0x1e8] ;  /* 0x00007a0000067ab9 */ /* 0x000fe20000000a00 */
[----:B------:R-:W-:Y:S01]  /*0400*/  IMAD.IADD R25, R17, 0x1, R24 ;  /* 0x0000000111197824 */ /* 0x000fe200078e0218 */
[----:B------:R-:W-:Y:S01]  /*0410*/  UIMAD UR4, UR15, UR4, URZ ;  /* 0x000000040f0472a4 */ /* 0x000fe2000f8e023f */
[----:B------:R-:W-:Y:S01]  /*0420*/  IMAD.MOV.U32 R24, RZ, RZ, R16 ;  /* 0x000000ffff187224 */ /* 0x000fe200078e0010 */
[----:B------:R-:W-:Y:S01]  /*0430*/  UIMAD UR6, UR15, UR6, URZ ;  /* 0x000000060f0672a4 */ /* 0x000fe2000f8e023f */
[----:B------:R-:W-:Y:S01]  /*0440*/  IMAD.U32 R0, RZ, RZ, UR9 ;  /* 0x00000009ff007e24 */ /* 0x000fe2000f8e00ff */
[----:B------:R-:W-:Y:S01]  /*0450*/  IADD3 R11, R18, 0x40, RZ ;  /* 0x00000040120b7810 */ /* 0x000fe20007ffe0ff */
[----:B------:R-:W-:Y:S01]  /*0460*/  IMAD.IADD R27, R21, 0x1, R26 ;  /* 0x00000001151b7824 */ /* 0x000fe200078e021a */
[----:B------:R-:W-:Y:S01]  /*0470*/  UIMAD UR6, UR17, UR7, UR6 ;  /* 0x00000007110672a4 */ /* 0x000fe2000f8e0206 */
[----:B------:R-:W-:Y:S01]  /*0480*/  IMAD.MOV.U32 R26, RZ, RZ, R20 ;  /* 0x000000ffff1a7224 */ /* 0x000fe200078e0014 */
[----:B------:R-:W-:Y:S01]  /*0490*/  UIMAD UR7, UR17, UR5, UR4 ;  /* 0x00000005110772a4 */ /* 0x000fe2000f8e0204 */
[----:B------:R-:W-:Y:S01]  /*04a0*/  IMAD.WIDE.U32 R24, R0, c[0x0][0x210], R24 ;  /* 0x0000840000187a25 */ /* 0x000fe200078e0018 */
[----:B------:R-:W-:Y:S01]  /*04b0*/  ISETP.GE.AND P5, PT, R11, c[0x0][0x1cc], PT ;  /* 0x000073000b007a0c */ /* 0x000fe20003fa6270 */
[----:B------:R-:W-:-:S02]  /*04c0*/  ULDC.64 UR4, c[0x0][0x188] ;  /* 0x0000620000047ab9 */ /* 0x000fc40000000a00 */
[----:B------:R-:W-:Y:S01]  /*04d0*/  IMAD.U32 R0, RZ, RZ, UR17 ;  /* 0x00000011ff007e24 */ /* 0x000fe2000f8e00ff */
[----:B------:R-:W-:Y:S01]  /*04e0*/  UIMAD UR4, UR15, UR4, URZ ;  /* 0x000000040f0472a4 */ /* 0x000fe2000f8e023f */
[----:B------:R-:W-:Y:S01]  /*04f0*/  IMAD.WIDE.U32 R26, R3, c[0x0][0x180], R26 ;  /* 0x00006000031a7a25 */ /* 0x000fe200078e001a */
[----:B------:R-:W-:Y:S01]  /*0500*/  IADD3 R25, R25, UR10, RZ ;  /* 0x0000000a19197c10 */ /* 0x000fe2000fffe0ff */
[----:B------:R-:W-:Y:S02]  /*0510*/  USHF.L.U64.HI UR13, UR12, UR11, UR13 ;  /* 0x0000000b0c0d7299 */ /* 0x000fe4000801020d */
[----:B------:R-:W-:Y:S01]  /*0520*/  IMAD.WIDE.U32 R12, R0, c[0x0][0x1b8], R12 ;  /* 0x00006e00000c7a25 */ /* 0x000fe200078e000c */
[----:B------:R-:W-:-:S03]  /*0530*/  IADD3 R27, R27, UR8, RZ ;  /* 0x000000081b1b7c10 */ /* 0x000fc6000fffe0ff */
[----:B------:R-:W-:Y:S01]  /*0540*/  IMAD.U32 R20, RZ, RZ, UR17 ;  /* 0x00000011ff147e24 */ /* 0x000fe2000f8e00ff */
[----:B------:R-:W-:Y:S01]  /*0550*/  IADD3 R13, R13, UR7, RZ ;  /* 0x000000070d0d7c10 */ /* 0x000fe2000fffe0ff */
[----:B------:R-:W-:Y:S01]  /*0560*/  IMAD.U32 R3, RZ, RZ, UR17 ;  /* 0x00000011ff037e24 */ /* 0x000fe2000f8e00ff */
[----:B------:R-:W-:Y:S01]  /*0570*/  UIMAD UR7, UR17, UR5, UR4 ;  /* 0x00000005110772a4 */ /* 0x000fe2000f8e0204 */
[----:B------:R-:W-:Y:S02]  /*0580*/  IMAD.WIDE.U32 R20, R20, c[0x0][0x188], R26 ;  /* 0x0000620014147a25 */ /* 0x000fe400078e001a */
[----:B------:R-:W-:Y:S02]  /*0590*/  ULDC.64 UR4, c[0x0][0x218] ;  /* 0x0000860000047ab9 */ /* 0x000fe40000000a00 */
[----:B------:R-:W-:Y:S01]  /*05a0*/  IMAD.WIDE.U32 R14, R3, c[0x0][0x1e8], R14 ;  /* 0x00007a00030e7a25 */ /* 0x000fe200078e000e */
[----:B------:R-:W-:Y:S01]  /*05b0*/  UIMAD UR4, UR15, UR4, URZ ;  /* 0x000000040f0472a4 */ /* 0x000fe2000f8e023f */
[----:B------:R-:W-:-:S02]  /*05c0*/  IADD3 R3, R21, UR7, RZ ;  /* 0x0000000715037c10 */ /* 0x000fc4000fffe0ff */
[----:B---3--:R-:W-:Y:S01]  /*05d0*/  IMAD R4, R22, R4, c[0x0][0x198] ;  /* 0x0000660016047624 */ /* 0x008fe200078e0204 */
[----:B------:R-:W-:Y:S01]  /*05e0*/  LEA R238, P0, R20, c[0x0][0x160], 0x1 ;  /* 0x0000580014ee7a11 */ /* 0x000fe200078008ff */
[----:B------:R-:W-:Y:S01]  /*05f0*/  IMAD.U32 R16, RZ, RZ, UR17 ;  /* 0x00000011ff107e24 */ /* 0x000fe2000f8e00ff */
[----:B------:R-:W-:Y:S01]  /*0600*/  IADD3 R15, R15, UR6, RZ ;  /* 0x000000060f0f7c10 */ /* 0x000fe2000fffe0ff */
[----:B------:R-:W-:Y:S01]  /*0610*/  IMAD.WIDE R22, R22, 0x80, R240 ;  /* 0x0000008016167825 */ /* 0x000fe200078e02f0 */
[----:B------:R-:W-:Y:S01]  /*0620*/  UIMAD UR6, UR17, UR5, UR4 ;  /* 0x00000005110672a4 */ /* 0x000fe2000f8e0204 */
[----:B------:R-:W-:Y:S02]  /*0630*/  LEA.HI.X R239, R20, c[0x0][0x164], R3, 0x1, P0 ;  /* 0x0000590014ef7a11 */ /* 0x000fe400000f0c03 */
[----:B------:R-:W-:Y:S01]  /*0640*/  IMAD.WIDE.U32 R16, R16, c[0x0][0x218], R24 ;  /* 0x0000860010107a25 */ /* 0x000fe200078e0018 */
[----:B------:R-:W-:Y:S02]  /*0650*/  ULDC.64 UR4, c[0x0][0x1d8] ;  /* 0x0000760000047ab9 */ /* 0x000fe40000000a00 */
[----:B------:R-:W-:Y:S01]  /*0660*/  USHF.L.U64.HI UR7, UR4, UR11, UR5 ;  /* 0x0000000b04077299 */ /* 0x000fe20008010205 */
[----:B------:R-:W-:Y:S01]  /*0670*/  IMAD R5, R23, c[0x0][0x1d8], RZ ;  /* 0x0000760017057a24 */ /* 0x000fe200078e02ff */
[----:B------:R-:W-:Y:S01]  /*0680*/  IADD3 R6, R17, UR6, RZ ;  /* 0x0000000611067c10 */ /* 0x000fe2000fffe0ff */
[----:B------:R-:W-:Y:S01]  /*0690*/  IMAD.IADD R3, R4, 0x1, -R240 ;  /* 0x0000000104037824 */ /* 0x000fe200078e0af0 */
[----:B------:R-:W-:Y:S01]  /*06a0*/  LEA R236, P0, R16, c[0x0][0x1f0], 0x1 ;  /* 0x00007c0010ec7a11 */ /* 0x000fe200078008ff */
[C---:B------:R-:W-:Y:S01]  /*06b0*/  IMAD R5, R22.reuse, c[0x0][0x1dc], R5 ;  /* 0x0000770016057a24 */ /* 0x040fe200078e0205 */
[----:B------:R-:W-:Y:S01]  /*06c0*/  USHF.L.U32 UR6, UR4, 0x6, URZ ;  /* 0x0000000604067899 */ /* 0x000fe2000800063f */
[----:B------:R-:W-:Y:S01]  /*06d0*/  IMAD.WIDE.U32 R14, R22, c[0x0][0x1d8], R14 ;  /* 0x00007600160e7a25 */ /* 0x000fe200078e000e */
[----:B------:R-:W-:Y:S01]  /*06e0*/  ISETP.LT.OR P1, PT, R3, 0x1, P6 ;  /* 0x000000010300780c */ /* 0x000fe20003721670 */
[----:B------:R-:W-:Y:S01]  /*06f0*/  ULDC.64 UR4, c[0x0][0x1a8] ;  /* 0x00006a0000047ab9 */ /* 0x000fe20000000a00 */
[----:B------:R-:W-:Y:S01]  /*0700*/  LEA.HI.X R237, R16, c[0x0][0x1f4], R6, 0x1, P0 ;  /* 0x00007d0010ed7a11 */ /* 0x000fe200000f0c06 */
[----:B------:R-:W-:Y:S01]  /*0710*/  IMAD.IADD R5, R15, 0x1, R5 ;  /* 0x000000010f057824 */ /* 0x000fe200078e0205 */
[----:B------:R-:W-:Y:S01]  /*0720*/  LEA R16, P0, R14, c[0x0][0x1c0], 0x1 ;  /* 0x000070000e107a11 */ /* 0x000fe200078008ff */
[----:B------:R-:W-:Y:S01]  /*0730*/  IMAD.SHL.U32 R10, R10, 0x2, RZ ;  /* 0x000000020a0a7824 */ /* 0x000fe200078e00ff */
[----:B------:R-:W-:Y:S01]  /*0740*/  ISETP.LT.OR P3, PT, R3, 0x1, P5 ;  /* 0x000000010300780c */ /* 0x000fe20002f61670 */
[----:B------:R-:W-:Y:S01]  /*0750*/  IMAD R0, R23, c[0x0][0x1a8], RZ ;  /* 0x00006a0017007a24 */ /* 0x000fe200078e02ff */
[C---:B------:R-:W-:Y:S01]  /*0760*/  ISETP.LT.OR P2, PT, R3.reuse, 0x21, P6 ;  /* 0x000000210300780c */ /* 0x040fe20003741670 */
[----:B------:R-:W-:Y:S01]  /*0770*/  IMAD.WIDE.U32 R12, R22, c[0x0][0x1a8], R12 ;  /* 0x00006a00160c7a25 */ /* 0x000fe200078e000c */
[----:B------:R-:W-:Y:S01]  /*0780*/  LEA.HI.X R17, R14, c[0x0][0x1c4], R5, 0x1, P0 ;  /* 0x000071000e117a11 */ /* 0x000fe200000f0c05 */
[----:B------:R-:W-:Y:S01]  /*0790*/  UIADD3 UR10, UP0, UR6, 0x80, URZ ;  /* 0x00000080060a7890 */ /* 0x000fe2000ff1e03f */
[----:B------:R-:W-:Y:S01]  /*07a0*/  IADD3 R14, P0, R16, UR6, RZ ;  /* 0x00000006100e7c10 */ /* 0x000fe2000ff1e0ff */
[----:B------:R-:W-:Y:S01]  /*07b0*/  IMAD.U32 R5, RZ, RZ, UR6 ;  /* 0x00000006ff057e24 */ /* 0x000fe2000f8e00ff */
[----:B------:R-:W-:Y:S01]  /*07c0*/  ISETP.LT.OR P4, PT, R3, 0x21, P5 ;  /* 0x000000210300780c */ /* 0x000fe20002f81670 */
[----:B------:R1:W-:Y:S01]  /*07d0*/  LDGSTS.E.BYPASS.LTC128B.128 [R10+0x8080], [R16.64], !P1 ;  /* 0x08080000100a7fae */ /* 0x0003e2000c901d56 */
[----:B------:R-:W-:Y:S01]  /*07e0*/  IADD3.X R15, R17, UR7, RZ, P0, !PT ;  /* 0x00000007110f7c10 */ /* 0x000fe200087fe4ff */
[----:B------:R-:W-:Y:S01]  /*07f0*/  IMAD R0, R22, c[0x0][0x1ac], R0 ;  /* 0x00006b0016007a24 */ /* 0x000fe200078e0200 */
[----:B------:R-:W-:Y:S01]  /*0800*/  IADD3 R20, P1, P0, R5, 0x80, R16 ;  /* 0x0000008005147810 */ /* 0x000fe2000783e010 */
[----:B------:R1:W-:Y:S01]  /*0810*/  LDGSTS.E.BYPASS.LTC128B.128 [R10+0xc080], [R16.64+0x80], !P3 ;  /* 0x0c080080100a7fae */ /* 0x0003e2000d901d56 */
[----:B------:R-:W-:Y:S01]  /*0820*/  ISETP.LT.OR P3, PT, R3, 0x41, P6 ;  /* 0x000000410300780c */ /* 0x000fe20003761670 */
[----:B------:R-:W-:Y:S01]  /*0830*/  UIADD3.X UR8, URZ, UR7, URZ, UP0, !UPT ;  /* 0x000000073f087290 */ /* 0x000fe200087fe43f */
[----:B------:R-:W-:Y:S01]  /*0840*/  IADD3.X R21, RZ, UR7, R17, P1, P0 ;  /* 0x00000007ff157c10 */ /* 0x000fe20008fe0411 */
[----:B------:R2:W-:Y:S01]  /*0850*/  LDGSTS.E.BYPASS.LTC128B.128 [R10+0x9080], [R14.64], !P2 ;  /* 0x090800000e0a7fae */ /* 0x0005e2000d101d56 */
[----:B------:R-:W-:Y:S01]  /*0860*/  IADD3 R22, P1, R14, UR6, RZ ;  /* 0x000000060e167c10 */ /* 0x000fe2000ff3e0ff */
[----:B------:R-:W-:Y:S01]  /*0870*/  IMAD.IADD R0, R13, 0x1, R0 ;  /* 0x000000010d007824 */ /* 0x000fe200078e0200 */
[----:B------:R-:W-:Y:S01]  /*0880*/  ISETP.LT.OR P2, PT, R3, 0x41, P5 ;  /* 0x000000410300780c */ /* 0x000fe20002f41670 */
[----:B------:R3:W-:Y:S01]  /*0890*/  LDGSTS.E.BYPASS.LTC128B.128 [R10+0xd080], [R20.64], !P4 ;  /* 0x0d080000140a7fae */ /* 0x0007e2000e101d56 */
[----:B------:R-:W-:Y:S01]  /*08a0*/  IADD3.X R23, R15, UR7, RZ, P1, !PT ;  /* 0x000000070f177c10 */ /* 0x000fe20008ffe4ff */
[----:B------:R-:W-:Y:S01]  /*08b0*/  IMAD.SHL.U32 R246, R234, 0x4, RZ ;  /* 0x00000004eaf67824 */ /* 0x000fe200078e00ff */
[----:B------:R-:W-:-:S02]  /*08c0*/  ISETP.LT.OR P5, PT, R3, 0x61, P5 ;  /* 0x000000610300780c */ /* 0x000fc40002fa1670 */
[C---:B------:R-:W-:Y:S01]  /*08d0*/  IADD3 R245, R10.reuse, 0x10080, RZ ;  /* 0x000100800af57810 */ /* 0x040fe20007ffe0ff */
[----:B------:R4:W-:Y:S01]  /*08e0*/  LDGSTS.E.BYPASS.LTC128B.128 [R10+0xa080], [R22.64], !P3 ;  /* 0x0a080000160a7fae */ /* 0x0009e2000d901d56 */
[----:B------:R-:W-:Y:S02]  /*08f0*/  SHF.R.S32.HI R247, RZ, 0x1f, R246 ;  /* 0x0000001ffff77819 */ /* 0x000fe400000114f6 */
[----:B------:R-:W-:Y:S02]  /*0900*/  IADD3 R244, R10, 0x18080, RZ ;  /* 0x000180800af47810 */ /* 0x000fe40007ffe0ff */
[----:B-1----:R-:W-:Y:S02]  /*0910*/  LEA R16, P0, R12, c[0x0][0x190], 0x1 ;  /* 0x000064000c107a11 */ /* 0x002fe400078008ff */
[----:B--2---:R-:W-:Y:S02]  /*0920*/  IADD3 R14, P1, R14, UR10, RZ ;  /* 0x0000000a0e0e7c10 */ /* 0x004fe4000ff3e0ff */
[----:B------:R-:W-:-:S02]  /*0930*/  LEA.HI.X R17, R12, c[0x0][0x194], R0, 0x1, P0 ;  /* 0x000065000c117a11 */ /* 0x000fc400000f0c00 */
[----:B------:R-:W-:Y:S02]  /*0940*/  IADD3.X R15, R15, UR8, RZ, P1, !PT ;  /* 0x000000080f0f7c10 */ /* 0x000fe40008ffe4ff */
[----:B------:R-:W-:Y:S02]  /*0950*/  ISETP.LT.OR P0, PT, R3, 0x61, P6 ;  /* 0x000000610300780c */ /* 0x000fe40003701670 */
[----:B------:R-:W-:Y:S01]  /*0960*/  ISETP.GE.AND P1, PT, R11, c[0x0][0x19c], PT ;  /* 0x000067000b007a0c */ /* 0x000fe20003f26270 */
[----:B------:R1:W-:Y:S01]  /*0970*/  LDGSTS.E.BYPASS.LTC128B.128 [R10+0xe080], [R14.64], !P2 ;  /* 0x0e0800000e0a7fae */ /* 0x0003e2000d101d56 */
[----:B------:R-:W-:Y:S02]  /*0980*/  ISETP.GE.AND P2, PT, R18, c[0x0][0x19c], PT ;  /* 0x0000670012007a0c */ /* 0x000fe40003f46270 */
[----:B------:R-:W-:Y:S01]  /*0990*/  IADD3 R12, P4, R22, UR6, RZ ;  /* 0x00000006160c7c10 */ /* 0x000fe2000ff9e0ff */
[----:B------:R-:W-:Y:S01]  /*09a0*/  USHF.L.U32 UR6, UR4, 0x6, URZ ;  /* 0x0000000604067899 */ /* 0x000fe2000800063f */
[----:B------:R-:W-:-:S02]  /*09b0*/  ISETP.LT.OR P6, PT, R3, 0x1, P2 ;  /* 0x000000010300780c */ /* 0x000fc400017c1670 */
[----:B------:R-:W-:-:S03]  /*09c0*/  IADD3.X R13, R23, UR7, RZ, P4, !PT ;  /* 0x00000007170d7c10 */ /* 0x000fc6000a7fe4ff */
[----:B------:R-:W-:Y:S02]  /*09d0*/  IMAD.U32 R0, RZ, RZ, UR6 ;  /* 0x00000006ff007e24 */ /* 0x000fe4000f8e00ff */
[----:B------:R2:W-:Y:S01]  /*09e0*/  LDGSTS.E.BYPASS.LTC128B.128 [R10+0xb080], [R12.64], !P0 ;  /* 0x0b0800000c0a7fae */ /* 0x0005e2000c101d56 */
[----:B------:R-:W-:Y:S02]  /*09f0*/  ISETP.LT.OR P0, PT, R3, 0x21, P1 ;  /* 0x000000210300780c */ /* 0x000fe40000f01670 */
[----:B-1----:R-:W-:Y:S01]  /*0a00*/  IADD3 R14, P3, R22, UR10, RZ ;  /* 0x0000000a160e7c10 */ /* 0x002fe2000ff7e0ff */
[----:B------:R-:W-:-:S03]  /*0a10*/  UIADD3 UR10, UP0, UR6, 0x80, URZ ;  /* 0x00000080060a7890 */ /* 0x000fc6000ff1e03f */
[----:B------:R-:W-:Y:S01]  /*0a20*/  IADD3.X R15, R23, UR8, RZ, P3, !PT ;  /* 0x00000008170f7c10 */ /* 0x000fe20009ffe4ff */
[----:B------:R-:W-:Y:S01]  /*0a30*/  USHF.L.U64.HI UR8, UR4, UR11, UR5 ;  /* 0x0000000b04087299 */ /* 0x000fe20008010205 */
[C---:B------:R-:W-:Y:S02]  /*0a40*/  ISETP.LT.OR P3, PT, R3.reuse, 0x1, P1 ;  /* 0x000000010300780c */ /* 0x040fe40000f61670 */
[----:B------:R-:W-:Y:S01]  /*0a50*/  ULDC.64 UR4, c[0x0][0x278] ;  /* 0x00009e0000047ab9 */ /* 0x000fe20000000a00 */
[----:B------:R1:W-:Y:S01]  /*0a60*/  LDGSTS.E.BYPASS.LTC128B.128 [R10+0xf080], [R14.64], !P5 ;  /* 0x0f0800000e0a7fae */ /* 0x0003e2000e901d56 */
[----:B------:R-:W-:Y:S01]  /*0a70*/  ISETP.LT.OR P5, PT, R3, 0x21, P2 ;  /* 0x000000210300780c */ /* 0x000fe200017a1670 */
[----:B------:R-:W-:Y:S01]  /*0a80*/  UIADD3.X UR7, URZ, UR8, URZ, UP0, !UPT ;  /* 0x000000083f077290 */ /* 0x000fe200087fe43f */
[----:B--2---:R-:W-:Y:S01]  /*0a90*/  IADD3 R12, P4, R16, UR6, RZ ;  /* 0x00000006100c7c10 */ /* 0x004fe2000ff9e0ff */
[----:B------:R2:W-:Y:S01]  /*0aa0*/  LDGSTS.E.BYPASS.LTC128B.128 [R10+0x80], [R16.64], !P6 ;  /* 0x00080000100a7fae */ /* 0x0005e2000f101d56 */
[----:B------:R-:W-:-:S02]  /*0ab0*/  UIMAD UR11, UR15, UR4, URZ ;  /* 0x000000040f0b72a4 */ /* 0x000fc4000f8e023f */
[----:B------:R-:W-:Y:S01]  /*0ac0*/  IADD3.X R13, R17, UR8, RZ, P4, !PT ;  /* 0x00000008110d7c10 */ /* 0x000fe2000a7fe4ff */
[----:B------:R-:W-:Y:S01]  /*0ad0*/  UIMAD.WIDE.U32 UR18, UR17, UR4, URZ ;  /* 0x00000004111272a5 */ /* 0x000fe2000f8e003f */
[C---:B------:R-:W-:Y:S01]  /*0ae0*/  ISETP.LT.OR P4, PT, R3.reuse, 0x41, P2 ;  /* 0x000000410300780c */ /* 0x040fe20001781670 */
[----:B------:R2:W-:Y:S01]  /*0af0*/  LDGSTS.E.BYPASS.LTC128B.128 [R10+0x4080], [R16.64+0x80], !P3 ;  /* 0x04080080100a7fae */ /* 0x0005e2000d901d56 */
[----:B------:R-:W-:Y:S01]  /*0b00*/  ISETP.LT.OR P2, PT, R3, 0x61, P2 ;  /* 0x000000610300780c */ /* 0x000fe20001741670 */
[----:B------:R-:W-:Y:S02]  /*0b10*/  UIMAD UR11, UR17, UR5, UR11 ;  /* 0x00000005110b72a4 */ /* 0x000fe4000f8e020b */
[----:B------:R5:W-:Y:S01]  /*0b20*/  LDGSTS.E.BYPASS.LTC128B.128 [R10+0x1080], [R12.64], !P5 ;  /* 0x010800000c0a7fae */ /* 0x000be2000e901d56 */
[----:B------:R-:W-:Y:S01]  /*0b30*/  ISETP.GE.AND P5, PT, R11, c[0x0][0x16c], PT ;  /* 0x00005b000b007a0c */ /* 0x000fe20003fa6270 */
[----:B------:R-:W-:Y:S02]  /*0b40*/  ULDC.64 UR4, c[0x0][0x270] ;  /* 0x00009c0000047ab9 */ /* 0x000fe40000000a00 */
[----:B------:R-:W-:-:S02]  /*0b50*/  UIMAD UR4, UR24, UR4, URZ ;  /* 0x00000004180472a4 */ /* 0x000fc4000f8e023f */
[----:B------:R-:W-:Y:S02]  /*0b60*/  UIADD3 UR11, UR19, UR11, URZ ;  /* 0x0000000b130b7290 */ /* 0x000fe4000fffe03f */
[----:B------:R-:W-:Y:S01]  /*0b70*/  UIMAD UR5, UR9, UR5, UR4 ;  /* 0x00000005090572a4 */ /* 0x000fe2000f8e0204 */
[----:B-1----:R-:W-:-:S04]  /*0b80*/  IADD3 R14, P6, P3, R0, 0x80, R16 ;  /* 0x00000080000e7810 */ /* 0x002fc80007bde010 */
[----:B------:R-:W-:Y:S02]  /*0b90*/  IADD3.X R15, RZ, UR8, R17, P6, P3 ;  /* 0x00000008ff0f7c10 */ /* 0x000fe4000b7e6411 */
[C---:B------:R-:W-:Y:S02]  /*0ba0*/  ISETP.LT.OR P3, PT, R3.reuse, 0x41, P1 ;  /* 0x000000410300780c */ /* 0x040fe40000f61670 */
[----:B------:R-:W-:Y:S01]  /*0bb0*/  ISETP.GE.AND P6, PT, R18, c[0x0][0x16c], PT ;  /* 0x00005b0012007a0c */ /* 0x000fe20003fc6270 */
[----:B------:R1:W-:Y:S01]  /*0bc0*/  LDGSTS.E.BYPASS.LTC128B.128 [R10+0x5080], [R14.64], !P0 ;  /* 0x050800000e0a7fae */ /* 0x0003e2000c101d56 */
[----:B------:R-:W-:Y:S02]  /*0bd0*/  ISETP.LT.OR P1, PT, R3, 0x61, P1 ;  /* 0x000000610300780c */ /* 0x000fe40000f21670 */
[----:B------:R-:W-:Y:S02]  /*0be0*/  SEL R0, RZ, 0x1, P6 ;  /* 0x00000001ff007807 */ /* 0x000fe40003000000 */
[----:B------:R-:W-:-:S02]  /*0bf0*/  SEL R3, RZ, 0x2, P5 ;  /* 0x00000002ff037807 */ /* 0x000fc40002800000 */
[----:B------:R-:W-:-:S03]  /*0c00*/  P2R R5, PR, RZ, 0x40 ;  /* 0x00000040ff057803 */ /* 0x000fc60000000000 */
[----:B------:R-:W-:Y:S02]  /*0c10*/  IMAD.IADD R0, R3, 0x1, R0 ;  /* 0x0000000103007824 */ /* 0x000fe400078e0200 */
[----:B------:R-:W-:Y:S01]  /*0c20*/  IMAD.U32 R3, RZ, RZ, UR5 ;  /* 0x00000005ff037e24 */ /* 0x000fe2000f8e00ff */
[----:B------:R-:W-:Y:S01]  /*0c30*/  ULDC.64 UR4, c[0x0][0x208] ;  /* 0x0000820000047ab9 */ /* 0x000fe20000000a00 */
[----:B-1----:R-:W-:-:S04]  /*0c40*/  IADD3 R14, P0, R12, UR6, RZ ;  /* 0x000000060c0e7c10 */ /* 0x002fc8000ff1e0ff */
[----:B------:R-:W-:Y:S02]  /*0c50*/  IADD3.X R15, R13, UR8, RZ, P0, !PT ;  /* 0x000000080d0f7c10 */ /* 0x000fe400087fe4ff */
[----:B-----5:R-:W-:-:S03]  /*0c60*/  IADD3 R12, P0, R12, UR10, RZ ;  /* 0x0000000a0c0c7c10 */ /* 0x020fc6000ff1e0ff */
[----:B------:R1:W-:Y:S01]  /*0c70*/  LDGSTS.E.BYPASS.LTC128B.128 [R10+0x2080], [R14.64], !P4 ;  /* 0x020800000e0a7fae */ /* 0x0003e2000e101d56 */
[----:B------:R-:W-:Y:S02]  /*0c80*/  IADD3.X R13, R13, UR7, RZ, P0, !PT ;  /* 0x000000070d0d7c10 */ /* 0x000fe400087fe4ff */
[----:B------:R-:W-:-:S03]  /*0c90*/  LOP3.LUT P4, RZ, R0, 0x1, RZ, 0xc0, !PT ;  /* 0x0000000100ff7812 */ /* 0x000fc6000788c0ff */
[----:B------:R5:W-:Y:S01]  /*0ca0*/  LDGSTS.E.BYPASS.LTC128B.128 [R10+0x6080], [R12.64], !P3 ;  /* 0x060800000c0a7fae */ /* 0x000be2000d901d56 */
[----:B--2---:R-:W-:-:S04]  /*0cb0*/  IADD3 R16, P3, R14, UR6, RZ ;  /* 0x000000060e107c10 */ /* 0x004fc8000ff7e0ff */
[----:B------:R-:W-:Y:S01]  /*0cc0*/  IADD3.X R17, R15, UR8, RZ, P3, !PT ;  /* 0x000000080f117c10 */ /* 0x000fe20009ffe4ff */
[----:B------:R-:W-:Y:S01]  /*0cd0*/  UMOV UR8, 0x5 ;  /* 0x0000000500087882 */ /* 0x000fe20000000000 */
[----:B------:R-:W-:Y:S01]  /*0ce0*/  LOP3.LUT P3, RZ, R0, 0x2, RZ, 0xc0, !PT ;  /* 0x0000000200ff7812 */ /* 0x000fe2000786c0ff */
[----:B------:R-:W-:Y:S01]  /*0cf0*/  IMAD.U32 R0, RZ, RZ, UR9 ;  /* 0x00000009ff007e24 */ /* 0x000fe2000f8e00ff */
[----:B------:R-:W-:Y:S01]  /*0d00*/  USHF.L.U64.HI UR8, UR4, UR8, UR5 ;  /* 0x0000000804087299 */ /* 0x000fe20008010205 */
[----:B------:R2:W-:Y:S01]  /*0d10*/  LDGSTS.E.BYPASS.LTC128B.128 [R10+0x3080], [R16.64], !P2 ;  /* 0x03080000100a7fae */ /* 0x0005e2000d101d56 */
[----:B-----5:R-:W-:Y:S01]  /*0d20*/  IADD3 R12, P0, R14, UR10, RZ ;  /* 0x0000000a0e0c7c10 */ /* 0x020fe2000ff1e0ff */
[----:B------:R-:W-:-:S03]  /*0d30*/  USHF.L.U32 UR10, UR4, 0x5, URZ ;  /* 0x00000005040a7899 */ /* 0x000fc6000800063f */
[----:B------:R-:W-:Y:S01]  /*0d40*/  IADD3.X R13, R15, UR7, RZ, P0, !PT ;  /* 0x000000070f0d7c10 */ /* 0x000fe200087fe4ff */
[----:B-1----:R-:W-:Y:S01]  /*0d50*/  IMAD.WIDE.U32 R14, R0, c[0x0][0x270], R246 ;  /* 0x00009c00000e7a25 */ /* 0x002fe200078e00f6 */
[----:B------:R-:W-:Y:S01]  /*0d60*/  IADD3 R0, -R240, c[0x0][0x168], RZ ;  /* 0x00005a00f0007a10 */ /* 0x000fe20007ffe1ff */
[----:B------:R-:W-:Y:S02]  /*0d70*/  ULDC.64 UR4, c[0x0][0x288] ;  /* 0x0000a20000047ab9 */ /* 0x000fe40000000a00 */
[----:B------:R1:W-:Y:S01]  /*0d80*/  LDGSTS.E.BYPASS.LTC128B.128 [R10+0x7080], [R12.64], !P1 ;  /* 0x070800000c0a7fae */ /* 0x0003e2000c901d56 */
[C---:B------:R-:W-:Y:S01]  /*0d90*/  ISETP.LT.OR P2, PT, R0.reuse, 0x1, !P4 ;  /* 0x000000010000780c */ /* 0x040fe20006741670 */
[----:B------:R-:W-:Y:S01]  /*0da0*/  ULDC.64 UR6, c[0x0][0x290] ;  /* 0x0000a40000067ab9 */ /* 0x000fe20000000a00 */
[----:B------:R-:W-:Y:S01]  /*0db0*/  ISETP.LT.OR P4, PT, R0, 0x21, !P4 ;  /* 0x000000210000780c */ /* 0x000fe20006781670 */
[----:B------:R-:W0:Y:S01]  /*0dc0*/  LDGDEPBAR ;  /* 0x00000000000079af */ /* 0x000e220000000000 */
[----:B------:R-:W-:Y:S01]  /*0dd0*/  IADD3 R6, P1, R14, UR18, RZ ;  /* 0x000000120e067c10 */ /* 0x000fe2000ff3e0ff */
[----:B------:R-:W-:-:S02]  /*0de0*/  UIMAD UR4, UR24, UR4, URZ ;  /* 0x00000004180472a4 */ /* 0x000fc4000f8e023f */
[----:B------:R-:W-:Y:S01]  /*0df0*/  UIMAD UR12, UR15, UR6, URZ ;  /* 0x000000060f0c72a4 */ /* 0x000fe2000f8e023f */
[----:B------:R-:W-:Y:S01]  /*0e00*/  IADD3.X R3, R15, UR11, R3, P1, !PT ;  /* 0x0000000b0f037c10 */ /* 0x000fe20008ffe403 */
[----:B------:R-:W-:Y:S01]  /*0e10*/  UIMAD UR4, UR9, UR5, UR4 ;  /* 0x00000005090472a4 */ /* 0x000fe2000f8e0204 */
[C---:B------:R-:W-:Y:S01]  /*0e20*/  LEA R14, P1, R6.reuse, c[0x0][0x258], 0x2 ;  /* 0x00009600060e7a11 */ /* 0x040fe200078210ff */
[----:B------:R-:W-:Y:S02]  /*0e30*/  UIMAD.WIDE.U32 UR18, UR17, UR6, URZ ;  /* 0x00000006111272a5 */ /* 0x000fe4000f8e003f */
[----:B------:R5:W-:Y:S01]  /*0e40*/  LDGSTS.E.BYPASS.LTC128B.128 [R10+0x10080], [R238.64], !P2 ;  /* 0x10080000ee0a7fae */ /* 0x000be2000d101d56 */
[----:B------:R-:W-:Y:S01]  /*0e50*/  LEA.HI.X R15, R6, c[0x0][0x25c], R3, 0x2, P1 ;  /* 0x00009700060f7a11 */ /* 0x000fe200008f1403 */
[----:B------:R-:W-:Y:S01]  /*0e60*/  IMAD.U32 R3, RZ, RZ, UR14 ;  /* 0x0000000eff037e24 */ /* 0x000fe2000f8e00ff */
[----:B------:R-:W-:Y:S02]  /*0e70*/  UIMAD UR12, UR17, UR7, UR12 ;  /* 0x00000007110c72a4 */ /* 0x000fe4000f8e020c */
[----:B------:R-:W-:-:S02]  /*0e80*/  USHF.L.U32 UR5, UR10, 0x1, URZ ;  /* 0x000000010a057899 */ /* 0x000fc4000800063f */
[----:B------:R-:W-:Y:S02]  /*0e90*/  UIADD3 UR12, UR19, UR12, URZ ;  /* 0x0000000c130c7290 */ /* 0x000fe4000fffe03f */
[----:B------:R-:W-:Y:S02]  /*0ea0*/  USHF.L.U64.HI UR8, UR10, 0x1, UR8 ;  /* 0x000000010a087899 */ /* 0x000fe40008010208 */
[----:B------:R-:W-:Y:S01]  /*0eb0*/  ULDC UR7, c[0x0][0x168] ;  /* 0x00005a0000077ab9 */ /* 0x000fe20000000800 */
[----:B-1----:R-:W-:Y:S01]  /*0ec0*/  IADD3 R12, P0, R238, UR14, RZ ;  /* 0x0000000eee0c7c10 */ /* 0x002fe2000ff1e0ff */
[----:B------:R-:W-:-:S03]  /*0ed0*/  UISETP.GE.AND UP0, UPT, UR7, 0x41, UPT ;  /* 0x000000410700788c */ /* 0x000fc6000bf06270 */
[----:B------:R-:W-:Y:S02]  /*0ee0*/  IADD3.X R13, R239, UR13, RZ, P0, !PT ;  /* 0x0000000def0d7c10 */ /* 0x000fe400087fe4ff */
[----:B------:R-:W-:-:S13]  /*0ef0*/  ISETP.LT.OR P0, PT, R0, 0x1, !P3 ;  /* 0x000000010000780c */ /* 0x000fda0005f01670 */
[----:B------:R5:W-:Y:S01]  /*0f00*/  LDGSTS.E.BYPASS.LTC128B.128 [R10+0x12080], [R238.64+0x80], !P0 ;  /* 0x12080080ee0a7fae */ /* 0x000be2000c101d56 */
[----:B------:R-:W-:Y:S02]  /*0f10*/  ISETP.LT.OR P0, PT, R0, 0x21, !P3 ;  /* 0x000000210000780c */ /* 0x000fe40005f01670 */
[----:B------:R-:W-:Y:S01]  /*0f20*/  ISETP.GE.AND P3, PT, R18, c[0x0][0x1fc], PT ;  /* 0x00007f0012007a0c */ /* 0x000fe20003f66270 */
[----:B------:R1:W-:Y:S01]  /*0f30*/  LDGSTS.E.BYPASS.LTC128B.128 [R10+0x11080], [R12.64], !P4 ;  /* 0x110800000c0a7fae */ /* 0x0003e2000e101d56 */
[----:B------:R-:W-:-:S04]  /*0f40*/  ISETP.GE.AND P4, PT, R11, c[0x0][0x1fc], PT ;  /* 0x00007f000b007a0c */ /* 0x000fc80003f86270 */
[----:B------:R-:W-:Y:S02]  /*0f50*/  SEL R6, RZ, 0x2, P4 ;  /* 0x00000002ff067807 */ /* 0x000fe40002000000 */
[----:B-1----:R-:W-:Y:S02]  /*0f60*/  IADD3 R12, P2, P1, R3, 0x80, R238 ;  /* 0x00000080030c7810 */ /* 0x002fe4000795e0ee */
[----:B------:R-:W-:Y:S02]  /*0f70*/  SEL R3, RZ, 0x1, P3 ;  /* 0x00000001ff037807 */ /* 0x000fe40001800000 */
[----:B------:R-:W-:Y:S02]  /*0f80*/  IADD3.X R13, RZ, UR13, R239, P2, P1 ;  /* 0x0000000dff0d7c10 */ /* 0x000fe400097e24ef */
[----:B------:R-:W-:Y:S01]  /*0f90*/  ISETP.GT.AND P2, PT, R234, 0xf, PT ;  /* 0x0000000fea00780c */ /* 0x000fe20003f44270 */
[----:B------:R-:W-:Y:S02]  /*0fa0*/  IMAD.IADD R3, R6, 0x1, R3 ;  /* 0x0000000106037824 */ /* 0x000fe400078e0203 */
[----:B------:R1:W-:Y:S01]  /*0fb0*/  LDGSTS.E.BYPASS.LTC128B.128 [R10+0x13080], [R12.64], !P0 ;  /* 0x130800000c0a7fae */ /* 0x0003e2000c101d56 */
[----:B------:R-:W-:-:S02]  /*0fc0*/  IMAD.U32 R6, RZ, RZ, UR9 ;  /* 0x00000009ff067e24 */ /* 0x000fc4000f8e00ff */
[----:B------:R-:W-:Y:S02]  /*0fd0*/  LOP3.LUT P1, RZ, R3, 0x1, RZ, 0xc0, !PT ;  /* 0x0000000103ff7812 */ /* 0x000fe4000782c0ff */
[----:B--2---:R-:W-:Y:S01]  /*0fe0*/  IMAD.WIDE.U32 R16, R6, c[0x0][0x288], R246 ;  /* 0x0000a20006107a25 */ /* 0x004fe200078e00f6 */
[----:B------:R-:W-:Y:S02]  /*0ff0*/  LEA.HI R6, R2, R234, RZ, 0x5 ;  /* 0x000000ea02067211 */ /* 0x000fe400078f28ff */
[C---:B------:R-:W-:Y:S02]  /*1000*/  ISETP.LT.OR P0, PT, R0.reuse, 0x1, !P1 ;  /* 0x000000010000780c */ /* 0x040fe40004f01670 */
[----:B------:R-:W-:Y:S02]  /*1010*/  ISETP.LT.OR P1, PT, R0, 0x21, !P1 ;  /* 0x000000210000780c */ /* 0x000fe40004f21670 */
[----:B---3--:R-:W-:Y:S01]  /*1020*/  SHF.R.S32.HI R20, RZ, 0x5, R6 ;  /* 0x00000005ff147819 */ /* 0x008fe20000011406 */
[----:B-1----:R-:W-:-:S02]  /*1030*/  @!P2 IMAD.SHL.U32 R12, R234, 0x10, RZ ;  /* 0x00000010ea0ca824 */ /* 0x002fc400078e00ff */
[----:B------:R-:W-:-:S03]  /*1040*/  IMAD.U32 R13, RZ, RZ, UR4 ;  /* 0x00000004ff0d7e24 */ /* 0x000fc6000f8e00ff */
[----:B------:R1:W-:Y:S04]  /*1050*/  @!P2 LDGSTS.E.BYPASS.LTC128B.128 [R12+0x20080], [R14.64] ;  /* 0x200800000e0cafae */ /* 0x0003e8000b901d56 */
[----:B------:R-:W0:Y:S04]  /*1060*/  LDGDEPBAR ;  /* 0x00000000000079af */ /* 0x000e280000000000 */
[----:B------:R5:W-:Y:S01]  /*1070*/  LDGSTS.E.BYPASS.LTC128B.128 [R10+0x18080], [R236.64], !P0 ;  /* 0x18080000ec0a7fae */ /* 0x000be2000c101d56 */
[----:B------:R-:W-:-:S04]  /*1080*/  IADD3 R16, P0, R16, UR18, RZ ;  /* 0x0000001210107c10 */ /* 0x000fc8000ff1e0ff */
[----:B------:R-:W-:Y:S02]  /*1090*/  IADD3.X R13, R17, UR12, R13, P0, !PT ;  /* 0x0000000c110d7c10 */ /* 0x000fe400087fe40d */
[----:B-1----:R-:W-:-:S04]  /*10a0*/  IADD3 R14, P0, R236, UR5, RZ ;  /* 0x00000005ec0e7c10 */ /* 0x002fc8000ff1e0ff */
[----:B------:R-:W-:Y:S02]  /*10b0*/  IADD3.X R15, R237, UR8, RZ, P0, !PT ;  /* 0x00000008ed0f7c10 */ /* 0x000fe400087fe4ff */
[----:B------:R-:W-:Y:S02]  /*10c0*/  LOP3.LUT P0, RZ, R3, 0x2, RZ, 0xc0, !PT ;  /* 0x0000000203ff7812 */ /* 0x000fe4000780c0ff */
[----:B------:R-:W-:Y:S02]  /*10d0*/  LEA.HI R3, R6, R20, RZ, 0x1 ;  /* 0x0000001406037211 */ /* 0x000fe400078f08ff */
[C---:B------:R-:W-:Y:S02]  /*10e0*/  ISETP.LT.OR P6, PT, R0.reuse, 0x1, !P0 ;  /* 0x000000010000780c */ /* 0x040fe400047c1670 */
[----:B------:R-:W-:Y:S02]  /*10f0*/  ISETP.LT.OR P0, PT, R0, 0x21, !P0 ;  /* 0x000000210000780c */ /* 0x000fe40004701670 */
[----:B------:R-:W-:-:S05]  /*1100*/  LOP3.LUT R3, R3, 0xfffffffe, RZ, 0xc0, !PT ;  /* 0xfffffffe03037812 */ /* 0x000fca00078ec0ff */
[----:B------:R-:W-:-:S04]  /*1110*/  IMAD.IADD R3, R20, 0x1, -R3 ;  /* 0x0000000114037824 */ /* 0x000fc800078e0a03 */
[----:B------:R5:W-:Y:S01]  /*1120*/  LDGSTS.E.BYPASS.LTC128B.128 [R10+0x1a080], [R236.64+0x80], !P6 ;  /* 0x1a080080ec0a7fae */ /* 0x000be2000f101d56 */
[----:B------:R-:W-:Y:S02]  /*1130*/  ISETP.NE.AND P6, PT, R5, RZ, PT ;  /* 0x000000ff0500720c */ /* 0x000fe40003fc5270 */
[CC--:B------:R-:W-:Y:S01]  /*1140*/  LEA.HI R5, R2.reuse, R234.reuse, RZ, 0x4 ;  /* 0x000000ea02057211 */ /* 0x0c0fe200078f20ff */
[----:B------:R5:W-:Y:S01]  /*1150*/  LDGSTS.E.BYPASS.LTC128B.128 [R10+0x19080], [R14.64], !P1 ;  /* 0x190800000e0a7fae */ /* 0x000be2000c901d56 */
[----:B------:R-:W-:Y:S02]  /*1160*/  LEA.HI R2, R2, R234, RZ, 0x2 ;  /* 0x000000ea02027211 */ /* 0x000fe400078f10ff */
[----:B------:R-:W-:Y:S01]  /*1170*/  LOP3.LUT R17, R5, 0xfffffff0, RZ, 0xc0, !PT ;  /* 0xfffffff005117812 */ /* 0x000fe200078ec0ff */
[----:B------:R5:W-:Y:S01]  /*1180*/  LDGSTS.E.BYPASS.LTC128B.128 [R10+0x1b080], [R14.64+0x80], !P0 ;  /* 0x1b0800800e0a7fae */ /* 0x000be2000c101d56 */
[--C-:B------:R-:W-:Y:S02]  /*1190*/  SHF.R.S32.HI R21, RZ, 0x2, R2.reuse ;  /* 0x00000002ff157819 */ /* 0x100fe40000011402 */
[----:B------:R-:W-:Y:S01]  /*11a0*/  SHF.R.S32.HI R12, RZ, 0x1f, R2 ;  /* 0x0000001fff0c7819 */ /* 0x000fe20000011402 */
[----:B------:R-:W-:Y:S01]  /*11b0*/  IMAD.IADD R17, R234, 0x1, -R17 ;  /* 0x00000001ea117824 */ /* 0x000fe200078e0a11 */
[----:B----4-:R-:W-:-:S02]  /*11c0*/  SHF.R.S32.HI R22, RZ, 0x4, R5 ;  /* 0x00000004ff167819 */ /* 0x010fc40000011405 */
[----:B------:R-:W-:Y:S02]  /*11d0*/  LEA.HI R12, R12, R21, RZ, 0x3 ;  /* 0x000000150c0c7211 */ /* 0x000fe400078f18ff */
[----:B------:R-:W-:Y:S02]  /*11e0*/  SHF.R.S32.HI R0, RZ, 0x1f, R17 ;  /* 0x0000001fff007819 */ /* 0x000fe40000011411 */
[----:B------:R-:W-:Y:S02]  /*11f0*/  LEA.HI R5, R5, R22, RZ, 0x1 ;  /* 0x0000001605057211 */ /* 0x000fe400078f08ff */
[----:B------:R-:W-:Y:S02]  /*1200*/  LEA.HI R0, R0, R17, RZ, 0x3 ;  /* 0x0000001100007211 */ /* 0x000fe400078f18ff */
[----:B------:R-:W-:Y:S02]  /*1210*/  LOP3.LUT R12, R12, 0xfffffff8, RZ, 0xc0, !PT ;  /* 0xfffffff80c0c7812 */ /* 0x000fe400078ec0ff */
[----:B------:R-:W-:-:S02]  /*1220*/  LOP3.LUT R232, R0, 0xfffffff8, RZ, 0xc0, !PT ;  /* 0xfffffff800e87812 */ /* 0x000fc400078ec0ff */
[----:B------:R-:W-:Y:S01]  /*1230*/  LOP3.LUT R5, R5, 0xfffffffe, RZ, 0xc0, !PT ;  /* 0xfffffffe05057812 */ /* 0x000fe200078ec0ff */
[----:B------:R-:W-:Y:S01]  /*1240*/  IMAD.IADD R12, R21, 0x1, -R12 ;  /* 0x00000001150c7824 */ /* 0x000fe200078e0a0c */
[----:B------:R-:W-:Y:S01]  /*1250*/  LEA R20, P1, R16, c[0x0][0x280], 0x2 ;  /* 0x0000a00010147a11 */ /* 0x000fe200078210ff */
[----:B------:R-:W-:Y:S01]  /*1260*/  IMAD.IADD R232, R17, 0x1, -R232 ;  /* 0x0000000111e87824 */ /* 0x000fe200078e0ae8 */
[----:B------:R-:W-:Y:S01]  /*1270*/  PLOP3.LUT P0, PT, PT, PT, UP0, 0x80, 0x0 ;  /* 0x000000000000781c */ /* 0x000fe20003f0f008 */
[----:B------:R-:W-:Y:S01]  /*1280*/  IMAD.IADD R5, R22, 0x1, -R5 ;  /* 0x0000000116057824 */ /* 0x000fe200078e0a05 */
[----:B------:R-:W-:Y:S01]  /*1290*/  LEA.HI.X R21, R16, c[0x0][0x284], R13, 0x2, P1 ;  /* 0x0000a10010157a11 */ /* 0x000fe200008f140d */
[----:B------:R-:W-:Y:S01]  /*12a0*/  IMAD.SHL.U32 R23, R12, 0x40, RZ ;  /* 0x000000400c177824 */ /* 0x000fe200078e00ff */
[----:B------:R-:W-:Y:S01]  /*12b0*/  LOP3.LUT R2, R2, 0x7ffffffc, RZ, 0xc0, !PT ;  /* 0x7ffffffc02027812 */ /* 0x000fe200078ec0ff */
[----:B------:R-:W-:Y:S01]  /*12c0*/  IMAD.SHL.U32 R22, R8, 0x8, RZ ;  /* 0x0000000808167824 */ /* 0x000fe200078e00ff */
[----:B------:R-:W-:Y:S01]  /*12d0*/  SHF.R.S32.HI R0, RZ, 0x3, R0 ;  /* 0x00000003ff007819 */ /* 0x000fe20000011400 */
[----:B------:R-:W-:Y:S01]  /*12e0*/  IMAD.SHL.U32 R17, R232, 0x40, RZ ;  /* 0x00000040e8117824 */ /* 0x000fe200078e00ff */
[----:B------:R-:W-:Y:S01]  /*12f0*/  LOP3.LUT R23, R23, 0x1c0, RZ, 0xc0, !PT ;  /* 0x000001c017177812 */ /* 0x000fe200078ec0ff */
[----:B------:R-:W-:Y:S01]  /*1300*/  @!P2 IMAD.SHL.U32 R13, R234, 0x10, RZ ;  /* 0x00000010ea0da824 */ /* 0x000fe200078e00ff */
[----:B------:R-:W-:Y:S01]  /*1310*/  LOP3.LUT R22, R22, 0x18, RZ, 0xc0, !PT ;  /* 0x0000001816167812 */ /* 0x000fe200078ec0ff */
[----:B------:R-:W-:Y:S01]  /*1320*/  IMAD.SHL.U32 R226, R5, 0x8, RZ ;  /* 0x0000000805e27824 */ /* 0x000fe200078e00ff */
[----:B------:R-:W-:Y:S01]  /*1330*/  LOP3.LUT R17, R17, 0x1c0, RZ, 0xc0, !PT ;  /* 0x000001c011117812 */ /* 0x000fe200078ec0ff */
[----:B------:R-:W-:Y:S01]  /*1340*/  IMAD.SHL.U32 R225, R5, 0x20, RZ ;  /* 0x0000002005e17824 */ /* 0x000fe200078e00ff */
[----:B------:R1:W-:Y:S01]  /*1350*/  @!P2 LDGSTS.E.BYPASS.LTC128B.128 [R13+0x20280], [R20.64] ;  /* 0x20280000140dafae */ /* 0x0003e2000b901d56 */
[----:B------:R-:W-:Y:S01]  /*1360*/  SHF.R.U32.HI R231, RZ, 0x3, R23 ;  /* 0x00000003ffe77819 */ /* 0x000fe20000011617 */
[----:B------:R-:W-:Y:S01]  /*1370*/  IMAD.SHL.U32 R0, R0, 0x200, RZ ;  /* 0x0000020000007824 */ /* 0x000fe200078e00ff */
[----:B------:R-:W-:Y:S01]  /*1380*/  LOP3.LUT R226, R17, 0x8, R226, 0xf8, !PT ;  /* 0x0000000811e27812 */ /* 0x000fe200078ef8e2 */
[----:B------:R-:W0:Y:S01]  /*1390*/  LDGDEPBAR ;  /* 0x00000000000079af */ /* 0x000e220000000000 */
[----:B------:R-:W-:-:S02]  /*13a0*/  LOP3.LUT R225, R22, 0x20, R225, 0xf8, !PT ;  /* 0x0000002016e17812 */ /* 0x000fc400078ef8e1 */
[--C-:B------:R-:W-:Y:S01]  /*13b0*/  SHF.R.U32.HI R16, RZ, 0x3, R17.reuse ;  /* 0x00000003ff107819 */ /* 0x100fe20000011611 */
[----:B------:R-:W0:Y:S01]  /*13c0*/  LDGDEPBAR ;  /* 0x00000000000079af */ /* 0x000e220000000000 */
[----:B------:R-:W-:Y:S02]  /*13d0*/  LOP3.LUT R231, R231, R23, R22, 0x1e, !PT ;  /* 0x00000017e7e77212 */ /* 0x000fe400078e1e16 */
[----:B------:R-:W-:Y:S02]  /*13e0*/  LOP3.LUT R226, R226, R16, RZ, 0x3c, !PT ;  /* 0x00000010e2e27212 */ /* 0x000fe400078e3cff */
[----:B------:R-:W-:Y:S02]  /*13f0*/  LOP3.LUT R225, R16, R225, R17, 0x1e, !PT ;  /* 0x000000e110e17212 */ /* 0x000fe400078e1e11 */
[----:B------:R-:W-:Y:S02]  /*1400*/  LOP3.LUT R12, R12, 0x4, RZ, 0xc0, !PT ;  /* 0x000000040c0c7812 */ /* 0x000fe400078ec0ff */
[----:B------:R-:W-:Y:S01]  /*1410*/  LOP3.LUT R225, R225, R0, RZ, 0xfc, !PT ;  /* 0x00000000e1e17212 */ /* 0x000fe200078efcff */
[----:B-1----:R-:W-:-:S02]  /*1420*/  IMAD.IADD R13, R234, 0x1, -R2 ;  /* 0x00000001ea0d7824 */ /* 0x002fc400078e0a02 */
[----:B------:R-:W-:-:S04]  /*1430*/  IMAD.SHL.U32 R2, R3, 0x400, RZ ;  /* 0x0000040003027824 */ /* 0x000fc800078e00ff */
[--C-:B------:R-:W-:Y:S01]  /*1440*/  IMAD R13, R13, 0x2, R2.reuse ;  /* 0x000000020d0d7824 */ /* 0x100fe200078e0202 */
[----:B------:R-:W-:-:S03]  /*1450*/  IADD3 R226, R226, R0, R2 ;  /* 0x00000000e2e27210 */ /* 0x000fc60007ffe002 */
[----:B------:R-:W-:Y:S01]  /*1460*/  IMAD.IADD R231, R13, 0x1, R231 ;  /* 0x000000010de77824 */ /* 0x000fe200078e02e7 */
[----:B------:R-:W-:Y:S05]  /*1470*/  @!P0 BRA `(.L_x_1018) ;  /* 0x0000017000008947 */ /* 0x000fea0003800000 */
[----:B-----5:R-:W-:Y:S01]  /*1480*/  IADD3 R14, P0, R14, UR5, RZ ;  /* 0x000000050e0e7c10 */ /* 0x020fe2000ff1e0ff */
[----:B------:R-:W-:Y:S01]  /*1490*/  BSSY B0, `(.L_x_1018) ;  /* 0x0000015000007945 */ /* 0x000fe20003800000 */
[----:B------:R-:W-:Y:S02]  /*14a0*/  IADD3 R0, -R240, -0x40, RZ ;  /* 0xffffffc0f0007810 */ /* 0x000fe40007ffe1ff */
[----:B------:R-:W-:Y:S02]  /*14b0*/  IADD3.X R15, R15, UR8, RZ, P0, !PT ;  /* 0x000000080f0f7c10 */ /* 0x000fe400087fe4ff */
[----:B------:R-:W-:Y:S02]  /*14c0*/  P2R R2, PR, RZ, 0x8 ;  /* 0x00000008ff027803 */ /* 0x000fe40000000000 */
[----:B------:R-:W-:Y:S02]  /*14d0*/  IADD3 R16, P0, R14, UR5, RZ ;  /* 0x000000050e107c10 */ /* 0x000fe4000ff1e0ff */
[----:B------:R-:W-:-:S02]  /*14e0*/  ISETP.GE.AND P3, PT, R18, c[0x0][0x1fc], PT ;  /* 0x00007f0012007a0c */ /* 0x000fc40003f66270 */
[----:B------:R-:W-:Y:S02]  /*14f0*/  IADD3 R0, R0, c[0x0][0x168], RZ ;  /* 0x00005a0000007a10 */ /* 0x000fe40007ffe0ff */
[----:B------:R-:W-:Y:S02]  /*1500*/  IADD3.X R17, R15, UR8, RZ, P0, !PT ;  /* 0x000000080f117c10 */ /* 0x000fe400087fe4ff */
[----:B------:R-:W-:Y:S02]  /*1510*/  ISETP.LT.OR P0, PT, R0, 0x1, P3 ;  /* 0x000000010000780c */ /* 0x000fe40001f01670 */
[----:B------:R-:W-:-:S11]  /*1520*/  ISETP.GE.AND P1, PT, R11, c[0x0][0x1fc], PT ;  /* 0x00007f000b007a0c */ /* 0x000fd60003f26270 */
[----:B------:R1:W-:Y:S01]  /*1530*/  LDGSTS.E.BYPASS.LTC128B.128 [R10+0x1c080], [R14.64], !P0 ;  /* 0x1c0800000e0a7fae */ /* 0x0003e2000c101d56 */
[C---:B------:R-:W-:Y:S02]  /*1540*/  ISETP.LT.OR P0, PT, R0.reuse, 0x1, P1 ;  /* 0x000000010000780c */ /* 0x040fe40000f01670 */
[----:B------:R-:W-:-:S11]  /*1550*/  ISETP.LT.OR P1, PT, R0, 0x21, P1 ;  /* 0x000000210000780c */ /* 0x000fd60000f21670 */
[----:B------:R1:W-:Y:S01]  /*1560*/  LDGSTS.E.BYPASS.LTC128B.128 [R10+0x1e080], [R14.64+0x80], !P0 ;  /* 0x1e0800800e0a7fae */ /* 0x0003e2000c101d56 */
[----:B------:R-:W-:Y:S02]  /*1570*/  ISETP.LT.OR P0, PT, R0, 0x21, P3 ;  /* 0x000000210000780c */ /* 0x000fe40001f01670 */
[----:B------:R-:W-:-:S11]  /*1580*/  ISETP.NE.AND P3, PT, R2, RZ, PT ;  /* 0x000000ff0200720c */ /* 0x000fd60003f65270 */
[----:B------:R1:W-:Y:S04]  /*1590*/  LDGSTS.E.BYPASS.LTC128B.128 [R10+0x1d080], [R16.64], !P0 ;  /* 0x1d080000100a7fae */ /* 0x0003e8000c101d56 */
[----:B------:R1:W-:Y:S01]  /*15a0*/  LDGSTS.E.BYPASS.LTC128B.128 [R10+0x1f080], [R16.64+0x80], !P1 ;  /* 0x1f080080100a7fae */ /* 0x0003e2000c901d56 */
[----:B------:R-:W-:Y:S05]  /*15b0*/  @P2 BRA `(.L_x_1019) ;  /* 0x0000002000002947 */ /* 0x000fea0003800000 */
[----:B------:R-:W-:-:S05]  /*15c0*/  SHF.L.U32 R0, R234, 0x4, RZ ;  /* 0x00000004ea007819 */ /* 0x000fca00000006ff */
[----:B------:R2:W-:Y:S02]  /*15d0*/  LDGSTS.E.BYPASS.LTC128B.128 [R0+0x20380], [R20.64+0x100] ;  /* 0x2038010014007fae */ /* 0x0005e4000b901d56 */
.L_x_1019:
[----:B------:R-:W-:Y:S05]  /*15e0*/  BSYNC B0 ;  /* 0x0000000000007941 */ /* 0x000fea0003800000 */
.L_x_1018:
[----:B-----5:R-:W-:Y:S01]  /*15f0*/  ISETP.LT.AND P0, PT, RZ, c[0x0][0x168], PT ;  /* 0x00005a00ff007a0c */ /* 0x020fe20003f01270 */
[----:B------:R-:W0:-:S12]  /*1600*/  LDGDEPBAR ;  /* 0x00000000000079af */ /* 0x000e180000000000 */
[----:B------:R-:W-:Y:S05]  /*1610*/  @P0 BRA `(.L_x_1020) ;  /* 0x0000041000000947 */ /* 0x000fea0003800000 */
        /* <DEDUP_REMOVED lines=64> */
[----:B------:R-:W-:Y:S05]  /*1a20*/  BRA `(.L_x_1021) ;  /* 0x0000424000007947 */ /* 0x000fea0003800000 */
.L_x_1020:
[----:B------:R-:W-:Y:S01]  /*1a30*/  ISETP.NE.AND P0, PT, R12, RZ, PT ;  /* 0x000000ff0c00720c */ /* 0x000fe20003f05270 */
[----:B------:R-:W-:Y:S01]  /*1a40*/  IMAD.SHL.U32 R242, R231, 0x2, RZ ;  /* 0x00000002e7f27824 */ /* 0x000fe200078e00ff */
[----:B------:R-:W-:Y:S01]  /*1a50*/  LOP3.LUT R2, R6, 0xffffffe0, RZ, 0xc0, !PT ;  /* 0xffffffe006027812 */ /* 0x000fe200078ec0ff */
[C---:B------:R-:W-:Y:S01]  /*1a60*/  IMAD.SHL.U32 R11, R9.reuse, 0x40, RZ ;  /* 0x00000040090b7824 */ /* 0x040fe200078e00ff */
[----:B------:R-:W-:Y:S01]  /*1a70*/  LOP3.LUT P1, RZ, R9, 0x2, RZ, 0xc0, !PT ;  /* 0x0000000209ff7812 */ /* 0x000fe2000782c0ff */
[----:B-1----:R-:W-:Y:S01]  /*1a80*/  IMAD.SHL.U32 R10, R240, 0x8, RZ ;  /* 0x00000008f00a7824 */ /* 0x002fe200078e00ff */
[----:B--2---:R-:W-:Y:S01]  /*1a90*/  IADD3 R0, R242, 0x20480, RZ ;  /* 0x00020480f2007810 */ /* 0x004fe20007ffe0ff */
[----:B------:R-:W-:Y:S01]  /*1aa0*/  IMAD.SHL.U32 R233, R3, 0x10, RZ ;  /* 0x0000001003e97824 */ /* 0x000fe200078e00ff */
[----:B------:R-:W-:Y:S01]  /*1ab0*/  LOP3.LUT R11, R11, 0x1c0, RZ, 0xc0, !PT ;  /* 0x000001c00b0b7812 */ /* 0x000fe200078ec0ff */
[----:B------:R-:W-:Y:S01]  /*1ac0*/  IMAD.IADD R2, R234, 0x1, -R2 ;  /* 0x00000001ea027824 */ /* 0x000fe200078e0a02 */
[----:B------:R-:W-:Y:S01]  /*1ad0*/  IADD3 R242, R242, 0x204c0, RZ ;  /* 0x000204c0f2f27810 */ /* 0x000fe20007ffe0ff */
[----:B------:R-:W-:Y:S01]  /*1ae0*/  IMAD R7, R5, 0x800, R7 ;  /* 0x0000080005077824 */ /* 0x000fe200078e0207 */
[----:B------:R-:W-:Y:S01]  /*1af0*/  LOP3.LUT R10, R10, 0x8, RZ, 0xc0, !PT ;  /* 0x000000080a0a7812 */ /* 0x000fe200078ec0ff */
[----:B------:R-:W1:Y:S01]  /*1b00*/  S2UR UR9, SR_CTAID.Y ;  /* 0x00000000000979c3 */ /* 0x000e620000002600 */
[----:B------:R-:W-:Y:S01]  /*1b10*/  @P0 IADD3 R242, R0, -0x40, RZ ;  /* 0xffffffc000f20810 */ /* 0x000fe20007ffe0ff */
[----:B------:R-:W-:Y:S01]  /*1b20*/  IMAD.MOV.U32 R216, RZ, RZ, 0x20 ;  /* 0x00000020ffd87424 */ /* 0x000fe200078e00ff */
[----:B------:R-:W-:Y:S01]  /*1b30*/  LOP3.LUT P0, RZ, R9, 0x4, RZ, 0xc0, !PT ;  /* 0x0000000409ff7812 */ /* 0x000fe2000780c0ff */
[----:B------:R-:W-:Y:S01]  /*1b40*/  IMAD.MOV.U32 R221, RZ, RZ, 0x20 ;  /* 0x00000020ffdd7424 */ /* 0x000fe200078e00ff */
[----:B------:R-:W-:Y:S01]  /*1b50*/  SHF.R.U32.HI R9, RZ, 0x3, R11 ;  /* 0x00000003ff097819 */ /* 0x000fe2000001160b */
[----:B------:R-:W-:Y:S01]  /*1b60*/  IMAD.MOV.U32 R222, RZ, RZ, 0x10 ;  /* 0x00000010ffde7424 */ /* 0x000fe200078e00ff */
[----:B------:R-:W-:Y:S01]  /*1b70*/  LOP3.LUT R6, R11, 0x10, R233, 0xf8, !PT ;  /* 0x000000100b067812 */ /* 0x000fe200078ef8e9 */
[----:B------:R-:W-:Y:S01]  /*1b80*/  UIADD3 UR7, UR7, 0x3f, URZ ;  /* 0x0000003f07077890 */ /* 0x000fe2000fffe03f */
[----:B------:R-:W-:Y:S01]  /*1b90*/  SHF.R.S32.HI R3, RZ, 0x1f, R2 ;  /* 0x0000001fff037819 */ /* 0x000fe20000011402 */
[----:B------:R-:W-:Y:S01]  /*1ba0*/  IMAD.MOV.U32 R217, RZ, RZ, 0x40 ;  /* 0x00000040ffd97424 */ /* 0x000fe200078e00ff */
[C---:B------:R-:W-:Y:S01]  /*1bb0*/  LOP3.LUT R11, R9.reuse, R10, R11, 0x1e, !PT ;  /* 0x0000000a090b7212 */ /* 0x040fe200078e1e0b */
[----:B------:R-:W-:Y:S01]  /*1bc0*/  USHF.R.S32.HI UR6, URZ, 0x1f, UR7 ;  /* 0x0000001f3f067899 */ /* 0x000fe20008011407 */
[----:B------:R-:W-:Y:S01]  /*1bd0*/  LOP3.LUT R9, R9, R6, R10, 0x1e, !PT ;  /* 0x0000000609097212 */ /* 0x000fe200078e1e0a */
[----:B------:R-:W-:Y:S01]  /*1be0*/  CS2R R194, SRZ ;  /* 0x0000000000c27805 */ /* 0x000fe2000001ff00 */
[----:B------:R-:W-:Y:S01]  /*1bf0*/  LEA.HI R6, R3, R2, RZ, 0x2 ;  /* 0x0000000203067211 */ /* 0x000fe200078f10ff */
[----:B------:R-:W-:Y:S01]  /*1c00*/  IMAD.IADD R3, R7, 0x1, R11 ;  /* 0x0000000107037824 */ /* 0x000fe200078e020b */
[----:B------:R-:W-:Y:S01]  /*1c10*/  SHF.R.S32.HI R0, RZ, 0x1f, R8 ;  /* 0x0000001fff007819 */ /* 0x000fe20000011408 */
[----:B------:R-:W-:Y:S01]  /*1c20*/  ULEA.HI UR6, UR6, UR7, URZ, 0x6 ;  /* 0x0000000706067291 */ /* 0x000fe2000f8f303f */
[----:B------:R-:W-:Y:S01]  /*1c30*/  LOP3.LUT R7, R6, 0xfffffffc, RZ, 0xc0, !PT ;  /* 0xfffffffc06077812 */ /* 0x000fe200078ec0ff */
[C---:B------:R-:W-:Y:S01]  /*1c40*/  IMAD.SHL.U32 R224, R3.reuse, 0x2, RZ ;  /* 0x0000000203e07824 */ /* 0x040fe200078e00ff */
[----:B------:R-:W-:Y:S01]  /*1c50*/  LEA.HI R0, R0, R8, RZ, 0x2 ;  /* 0x0000000800007211 */ /* 0x000fe200078f10ff */
[----:B------:R-:W-:Y:S01]  /*1c60*/  CS2R R192, SRZ ;  /* 0x0000000000c07805 */ /* 0x000fe2000001ff00 */
[----:B------:R-:W-:Y:S01]  /*1c70*/  SEL R216, R216, 0xffffffe0, !P1 ;  /* 0xffffffe0d8d87807 */ /* 0x000fe20004800000 */
[----:B------:R-:W-:Y:S01]  /*1c80*/  IMAD.IADD R7, R2, 0x1, -R7 ;  /* 0x0000000102077824 */ /* 0x000fe200078e0a07 */
[----:B------:R-:W-:Y:S01]  /*1c90*/  LOP3.LUT R0, R0, 0xfffffffc, RZ, 0xc0, !PT ;  /* 0xfffffffc00007812 */ /* 0x000fe200078ec0ff */
[----:B------:R-:W-:Y:S01]  /*1ca0*/  IMAD.MOV.U32 R2, RZ, RZ, 0x40 ;  /* 0x00000040ff027424 */ /* 0x000fe200078e00ff */
[----:B------:R-:W-:Y:S01]  /*1cb0*/  LOP3.LUT P1, RZ, R232, 0x2, RZ, 0xc0, !PT ;  /* 0x00000002e8ff7812 */ /* 0x000fe2000782c0ff */
[----:B------:R-:W-:Y:S01]  /*1cc0*/  IMAD R216, R3, 0x2, R216 ;  /* 0x0000000203d87824 */ /* 0x000fe200078e02d8 */
[----:B------:R-:W-:Y:S01]  /*1cd0*/  LEA.HI.SX32 R233, R6, R233, 0x1e ;  /* 0x000000e906e97211 */ /* 0x000fe200078ff2ff */
[----:B------:R-:W-:Y:S01]  /*1ce0*/  IMAD.IADD R8, R8, 0x1, -R0 ;  /* 0x0000000108087824 */ /* 0x000fe200078e0a00 */
[----:B------:R-:W-:Y:S01]  /*1cf0*/  SEL R2, R2, 0xffffffc0, !P0 ;  /* 0xffffffc002027807 */ /* 0x000fe20004000000 */
[----:B------:R-:W-:Y:S01]  /*1d00*/  IMAD R0, R5, 0x200, R9 ;  /* 0x0000020005007824 */ /* 0x000fe200078e0209 */
[----:B------:R-:W-:Y:S01]  /*1d10*/  LOP3.LUT P0, RZ, R232, 0x4, RZ, 0xc0, !PT ;  /* 0x00000004e8ff7812 */ /* 0x000fe2000780c0ff */
[----:B------:R-:W-:Y:S01]  /*1d20*/  IMAD R8, R8, -0x8, R4 ;  /* 0xfffffff808087824 */ /* 0x000fe200078e0204 */
[----:B------:R-:W-:Y:S01]  /*1d30*/  SEL R222, R222, 0xfffffff0, !P1 ;  /* 0xfffffff0dede7807 */ /* 0x000fe20004800000 */
[C---:B------:R-:W-:Y:S01]  /*1d40*/  IMAD.SHL.U32 R223, R0.reuse, 0x2, RZ ;  /* 0x0000000200df7824 */ /* 0x040fe200078e00ff */
[----:B------:R-:W-:Y:S01]  /*1d50*/  SEL R221, R221, 0xffffffe0, !P0 ;  /* 0xffffffe0dddd7807 */ /* 0x000fe20004000000 */
[--C-:B------:R-:W-:Y:S01]  /*1d60*/  IMAD R3, R3, 0x2, R2.reuse ;  /* 0x0000000203037824 */ /* 0x100fe200078e0202 */
[----:B------:R-:W-:Y:S01]  /*1d70*/  CS2R R190, SRZ ;  /* 0x0000000000be7805 */ /* 0x000fe2000001ff00 */
[----:B------:R-:W-:Y:S01]  /*1d80*/  IMAD R0, R0, 0x2, R2 ;  /* 0x0000000200007824 */ /* 0x000fe200078e0202 */
[----:B------:R-:W-:Y:S01]  /*1d90*/  CS2R R188, SRZ ;  /* 0x0000000000bc7805 */ /* 0x000fe2000001ff00 */
[----:B------:R-:W-:Y:S01]  /*1da0*/  IMAD.IADD R220, R226, 0x1, R221 ;  /* 0x00000001e2dc7824 */ /* 0x000fe200078e02dd */
[----:B------:R-:W-:Y:S01]  /*1db0*/  CS2R R186, SRZ ;  /* 0x0000000000ba7805 */ /* 0x000fe2000001ff00 */
[----:B------:R-:W-:Y:S01]  /*1dc0*/  IMAD R243, R7, -0x2, R8 ;  /* 0xfffffffe07f37824 */ /* 0x000fe200078e0208 */
        /* <DEDUP_REMOVED lines=60> */
[----:B------:R-:W-:Y:S01]  /*2190*/  SHF.R.S32.HI R235, RZ, 0x1f, R234 ;  /* 0x0000001fffeb7819 */ /* 0x000fe200000114ea */
[----:B------:R-:W-:Y:S01]  /*21a0*/  IMAD.IADD R218, R226, 0x1, R222 ;  /* 0x00000001e2da7824 */ /* 0x000fe200078e02de */
[----:B------:R-:W-:Y:S01]  /*21b0*/  SEL R217, R217, 0xffffffc0, !P0 ;  /* 0xffffffc0d9d97807 */ /* 0x000fe20004000000 */
[----:B------:R-:W-:Y:S01]  /*21c0*/  IMAD.IADD R219, R222, 0x1, R220 ;  /* 0x00000001dedb7824 */ /* 0x000fe200078e02dc */
[----:B------:R-:W-:-:S02]  /*21d0*/  ULDC UR8, c[0x0][0x278] ;  /* 0x00009e0000087ab9 */ /* 0x000fc40000000800 */
[----:B------:R-:W-:Y:S02]  /*21e0*/  ULDC UR5, c[0x0][0x290] ;  /* 0x0000a40000057ab9 */ /* 0x000fe40000000800 */
[----:B------:R-:W-:Y:S02]  /*21f0*/  UMOV UR4, URZ ;  /* 0x0000003f00047c82 */ /* 0x000fe40008000000 */
[----:B------:R-:W-:Y:S02]  /*2200*/  UMOV UR20, 0x1 ;  /* 0x0000000100147882 */ /* 0x000fe40000000000 */
[----:B------:R-:W-:Y:S02]  /*2210*/  UMOV UR21, URZ ;  /* 0x0000003f00157c82 */ /* 0x000fe40008000000 */
[----:B------:R-:W-:Y:S02]  /*2220*/  UMOV UR19, URZ ;  /* 0x0000003f00137c82 */ /* 0x000fe40008000000 */
[----:B------:R-:W-:-:S02]  /*2230*/  UIMAD UR8, UR17, UR8, URZ ;  /* 0x00000008110872a4 */ /* 0x000fc4000f8e023f */
[----:B------:R-:W-:Y:S02]  /*2240*/  UIMAD UR5, UR17, UR5, URZ ;  /* 0x00000005110572a4 */ /* 0x000fe4000f8e023f */
[----:B------:R-:W-:Y:S02]  /*2250*/  USHF.R.S32.HI UR16, URZ, 0x6, UR6 ;  /* 0x000000063f107899 */ /* 0x000fe40008011406 */
[----:B-1----:R-:W-:Y:S02]  /*2260*/  ULDC UR10, c[0x0][0x168] ;  /* 0x00005a00000a7ab9 */ /* 0x002fe40000000800 */
.L_x_1024:
[----:B------:R-:W-:Y:S04]  /*2270*/  DEPBAR.LE SB0, 0x1 ;  /* 0x000080400000791a */ /* 0x000fe80000000000 */
[----:B------:R-:W-:Y:S01]  /*2280*/  BAR.SYNC.DEFER_BLOCKING 0x0 ;  /* 0x0000000000007b1d */ /* 0x000fe20000010000 */
[----:B------:R-:W-:Y:S01]  /*2290*/  IMAD.U32 R4, RZ, RZ, UR4 ;  /* 0x00000004ff047e24 */ /* 0x000fe2000f8e00ff */
[----:B------:R-:W-:Y:S01]  /*22a0*/  MOV R65, UR4 ;  /* 0x0000000400417c02 */ /* 0x000fe20008000f00 */
[----:B------:R-:W-:Y:S01]  /*22b0*/  IMAD.U32 R64, RZ, RZ, UR4 ;  /* 0x00000004ff407e24 */ /* 0x000fe2000f8e00ff */
[----:B------:R-:W-:Y:S01]  /*22c0*/  MOV R209, UR4 ;  /* 0x0000000400d17c02 */ /* 0x000fe20008000f00 */
[----:B------:R-:W-:Y:S01]  /*22d0*/  IMAD R4, R4, 0x2000, R226 ;  /* 0x0000200004047824 */ /* 0x000fe200078e02e2 */
[----:B------:R-:W-:Y:S01]  /*22e0*/  UIADD3 UR18, UR21, 0x1, URZ ;  /* 0x0000000115127890 */ /* 0x000fe2000fffe03f */
[----:B------:R-:W-:Y:S01]  /*22f0*/  IMAD R65, R65, 0x2000, R219 ;  /* 0x0000200041417824 */ /* 0x000fe200078e02db */
[----:B------:R-:W-:Y:S02]  /*2300*/  LEA R64, R64, R222, 0xd ;  /* 0x000000de40407211 */ /* 0x000fe400078e68ff */
[----:B------:R-:W-:Y:S01]  /*2310*/  SHF.L.U32 R230, R4, 0x1, RZ ;  /* 0x0000000104e67819 */ /* 0x000fe200000006ff */
[----:B------:R-:W-:Y:S01]  /*2320*/  UISETP.GE.AND UP0, UPT, UR18, UR16, UPT ;  /* 0x000000101200728c */ /* 0x000fe2000bf06270 */
[C-C-:B------:R-:W-:Y:S01]  /*2330*/  IADD3 R227, R226.reuse, R64, R221.reuse ;  /* 0x00000040e2e37210 */ /* 0x140fe20007ffe0dd */
[----:B------:R-:W-:Y:S01]  /*2340*/  IMAD.IADD R229, R226, 0x1, R64 ;  /* 0x00000001e2e57824 */ /* 0x000fe200078e0240 */
[----:B------:R-:W-:Y:S02]  /*2350*/  SHF.L.U32 R208, R65, 0x1, RZ ;  /* 0x0000000141d07819 */ /* 0x000fe400000006ff */
[----:B------:R-:W-:Y:S01]  /*2360*/  LEA R209, R209, R220, 0xd ;  /* 0x000000dcd1d17211 */ /* 0x000fe200078e68ff */
[----:B------:R-:W-:Y:S01]  /*2370*/  IMAD.SHL.U32 R227, R227, 0x2, RZ ;  /* 0x00000002e3e37824 */ /* 0x000fe200078e00ff */
[----:B------:R-:W-:Y:S02]  /*2380*/  SHF.L.U32 R229, R229, 0x1, RZ ;  /* 0x00000001e5e57819 */ /* 0x000fe400000006ff */
[----:B------:R-:W-:Y:S02]  /*2390*/  SHF.L.U32 R209, R209, 0x1, RZ ;  /* 0x00000001d1d17819 */ /* 0x000fe400000006ff */
[----:B------:R-:W-:Y:S01]  /*23a0*/  PLOP3.LUT P0, PT, PT, PT, UP0, 0x80, 0x0 ;  /* 0x000000000000781c */ /* 0x000fe20003f0f008 */
[----:B------:R-:W-:Y:S05]  /*23b0*/  LDSM.16.M88.4 R16, [R224+0x80] ;  /* 0x00008000e010783b */ /* 0x000fea0000000200 */
[----:B------:R-:W1:Y:S05]  /*23c0*/  LDSM.16.M88.4 R32, [R230+0x10080] ;  /* 0x01008000e620783b */ /* 0x000e6a0000000200 */
[----:B------:R-:W2:Y:S05]  /*23d0*/  LDSM.16.M88.4 R28, [R230+0x11080] ;  /* 0x01108000e61c783b */ /* 0x000eaa0000000200 */
[----:B------:R-:W3:Y:S05]  /*23e0*/  LDSM.16.M88.4 R36, [R224+0x2080] ;  /* 0x00208000e024783b */ /* 0x000eea0000000200 */
[----:B------:R-:W-:Y:S05]  /*23f0*/  LDSM.16.M88.4 R44, [R216+0x80] ;  /* 0x00008000d82c783b */ /* 0x000fea0000000200 */
[----:B------:R-:W4:Y:S05]  /*2400*/  LDSM.16.M88.4 R40, [R229+0x10080] ;  /* 0x01008000e528783b */ /* 0x000f2a0000000200 */
[----:B------:R-:W5:Y:S05]  /*2410*/  LDSM.16.M88.4 R48, [R229+0x11080] ;  /* 0x01108000e530783b */ /* 0x000f6a0000000200 */
[----:B------:R-:W3:Y:S05]  /*2420*/  LDSM.16.M88.4 R52, [R216+0x2080] ;  /* 0x00208000d834783b */ /* 0x000eea0000000200 */
[----:B------:R-:W-:Y:S01]  /*2430*/  LDSM.16.M88.4 R56, [R3+0x80] ;  /* 0x000080000338783b */ /* 0x000fe20000000200 */
[-C--:B-1----:R-:W-:Y:S04]  /*2440*/  HMMA.16816.F32 R4, R32, R16.reuse, RZ ;  /* 0x000000102004723c */ /* 0x082fe800000018ff */
[----:B------:R-:W-:Y:S05]  /*2450*/  LDSM.16.M88.4 R60, [R209+0x11080] ;  /* 0x01108000d13c783b */ /* 0x000fea0000000200 */
[----:B------:R-:W-:Y:S01]  /*2460*/  LDSM.16.M88.4 R64, [R3+0x2080] ;  /* 0x002080000340783b */ /* 0x000fe20000000200 */
[C---:B--2---:R-:W-:Y:S04]  /*2470*/  HMMA.16816.F32 R8, R28.reuse, R16, RZ ;  /* 0x000000101c08723c */ /* 0x044fe800000018ff */
[----:B------:R-:W-:Y:S04]  /*2480*/  LDSM.16.M88.4 R200, [R2+0x80] ;  /* 0x0000800002c8783b */ /* 0x000fe80000000200 */
[-C--:B------:R-:W-:Y:S01]  /*2490*/  HMMA.16816.F32 R12, R28, R18.reuse, RZ ;  /* 0x000000121c0c723c */ /* 0x080fe200000018ff */
[----:B------:R-:W-:Y:S05]  /*24a0*/  LDSM.16.M88.4 R196, [R227+0x10080] ;  /* 0x01008000e3c4783b */ /* 0x000fea0000000200 */
[----:B------:R-:W-:Y:S02]  /*24b0*/  LDSM.16.M88.4 R204, [R208+0x11080] ;  /* 0x01108000d0cc783b */ /* 0x000fe40000000200 */
[C---:B------:R-:W-:Y:S08]  /*24c0*/  HMMA.16816.F32 R16, R32.reuse, R18, RZ ;  /* 0x000000122010723c */ /* 0x040ff000000018ff */
[-C--:B---3--:R-:W-:Y:S08]  /*24d0*/  HMMA.16816.F32 R20, R32, R36.reuse, RZ ;  /* 0x000000242014723c */ /* 0x088ff000000018ff */
[C---:B------:R-:W-:Y:S07]  /*24e0*/  HMMA.16816.F32 R24, R28.reuse, R36, RZ ;  /* 0x000000241c18723c */ /* 0x040fee00000018ff */
[----:B------:R-:W-:Y:S01]  /*24f0*/  IMAD.U32 R36, RZ, RZ, UR4 ;  /* 0x00000004ff247e24 */ /* 0x000fe2000f8e00ff */
[-C--:B------:R-:W-:Y:S04]  /*2500*/  HMMA.16816.F32 R28, R28, R38.reuse, RZ ;  /* 0x000000261c1c723c */ /* 0x080fe800000018ff */
[----:B------:R-:W-:Y:S04]  /*2510*/  IMAD R36, R36, 0x2000, R221 ;  /* 0x0000200024247824 */ /* 0x000fe800078e02dd */
[----:B------:R-:W-:Y:S04]  /*2520*/  HMMA.16816.F32 R32, R32, R38, RZ ;  /* 0x000000262020723c */ /* 0x000fe800000018ff */
[----:B------:R-:W-:Y:S04]  /*2530*/  IMAD.IADD R36, R226, 0x1, R36 ;  /* 0x00000001e2247824 */ /* 0x000fe800078e0224 */
[-C--:B----4-:R-:W-:Y:S05]  /*2540*/  HMMA.16816.F32 R4, R40, R44.reuse, R4 ;  /* 0x0000002c2804723c */ /* 0x090fea0000001804 */
[----:B------:R-:W-:Y:S03]  /*2550*/  IMAD.SHL.U32 R228, R36, 0x2, RZ ;  /* 0x0000000224e47824 */ /* 0x000fe600078e00ff */
[C---:B-----5:R-:W-:Y:S02]  /*2560*/  HMMA.16816.F32 R8, R48.reuse, R44, R8 ;  /* 0x0000002c3008723c */ /* 0x060fe40000001808 */
[----:B------:R-:W1:Y:S06]  /*2570*/  LDSM.16.M88.4 R36, [R228+0x10080] ;  /* 0x01008000e424783b */ /* 0x000e6c0000000200 */
[-C--:B------:R-:W-:Y:S08]  /*2580*/  HMMA.16816.F32 R12, R48, R46.reuse, R12 ;  /* 0x0000002e300c723c */ /* 0x080ff0000000180c */
[C---:B------:R-:W-:Y:S01]  /*2590*/  HMMA.16816.F32 R16, R40.reuse, R46, R16 ;  /* 0x0000002e2810723c */ /* 0x040fe20000001810 */
[----:B------:R-:W-:Y:S07]  /*25a0*/  LDSM.16.M88.4 R44, [R224+0x4080] ;  /* 0x00408000e02c783b */ /* 0x000fee0000000200 */
[-C--:B------:R-:W-:Y:S08]  /*25b0*/  HMMA.16816.F32 R20, R40, R52.reuse, R20 ;  /* 0x000000342814723c */ /* 0x080ff00000001814 */
[C---:B------:R-:W-:Y:S08]  /*25c0*/  HMMA.16816.F32 R24, R48.reuse, R52, R24 ;  /* 0x000000343018723c */ /* 0x040ff00000001818 */
[-C--:B------:R-:W-:Y:S01]  /*25d0*/  HMMA.16816.F32 R28, R48, R54.reuse, R28 ;  /* 0x00000036301c723c */ /* 0x080fe2000000181c */
[----:B------:R-:W-:Y:S07]  /*25e0*/  LDSM.16.M88.4 R48, [R230+0x13080] ;  /* 0x01308000e630783b */ /* 0x000fee0000000200 */
[----:B------:R-:W-:Y:S01]  /*25f0*/  HMMA.16816.F32 R32, R40, R54, R32 ;  /* 0x000000362820723c */ /* 0x000fe20000001820 */
[----:B------:R-:W2:Y:S05]  /*2600*/  LDSM.16.M88.4 R40, [R2+0x2080] ;  /* 0x002080000228783b */ /* 0x000eaa0000000200 */
[----:B------:R-:W-:Y:S02]  /*2610*/  LDSM.16.M88.4 R52, [R224+0x6080] ;  /* 0x00608000e034783b */ /* 0x000fe40000000200 */
[-C--:B-1----:R-:W-:Y:S08]  /*2620*/  HMMA.16816.F32 R4, R36, R56.reuse, R4 ;  /* 0x000000382404723c */ /* 0x082ff00000001804 */
[C---:B------:R-:W-:Y:S08]  /*2630*/  HMMA.16816.F32 R8, R60.reuse, R56, R8 ;  /* 0x000000383c08723c */ /* 0x040ff00000001808 */
[-C--:B------:R-:W-:Y:S08]  /*2640*/  HMMA.16816.F32 R12, R60, R58.reuse, R12 ;  /* 0x0000003a3c0c723c */ /* 0x080ff0000000180c */
[C---:B------:R-:W-:Y:S08]  /*2650*/  HMMA.16816.F32 R16, R36.reuse, R58, R16 ;  /* 0x0000003a2410723c */ /* 0x040ff00000001810 */
[-C--:B------:R-:W-:Y:S08]  /*2660*/  HMMA.16816.F32 R20, R36, R64.reuse, R20 ;  /* 0x000000402414723c */ /* 0x080ff00000001814 */
[C---:B------:R-:W-:Y:S07]  /*2670*/  HMMA.16816.F32 R24, R60.reuse, R64, R24 ;  /* 0x000000403c18723c */ /* 0x040fee0000001818 */
[----:B------:R-:W-:Y:S01]  /*2680*/  MOV R64, UR4 ;  /* 0x0000000400407c02 */ /* 0x000fe20008000f00 */
[-C--:B------:R-:W-:Y:S01]  /*2690*/  HMMA.16816.F32 R28, R60, R66.reuse, R28 ;  /* 0x000000423c1c723c */ /* 0x080fe2000000181c */
[----:B------:R-:W-:Y:S03]  /*26a0*/  LDSM.16.M88.4 R60, [R216+0x4080] ;  /* 0x00408000d83c783b */ /* 0x000fe60000000200 */
[----:B------:R-:W-:Y:S04]  /*26b0*/  IMAD R64, R64, 0x2000, R218 ;  /* 0x0000200040407824 */ /* 0x000fe800078e02da */
[----:B------:R-:W-:Y:S01]  /*26c0*/  HMMA.16816.F32 R32, R36, R66, R32 ;  /* 0x000000422420723c */ /* 0x000fe20000001820 */
[----:B------:R-:W1:Y:S03]  /*26d0*/  LDSM.16.M88.4 R36, [R230+0x12080] ;  /* 0x01208000e624783b */ /* 0x000e660000000200 */
[----:B------:R-:W-:Y:S04]  /*26e0*/  SHF.L.U32 R64, R64, 0x1, RZ ;  /* 0x0000000140407819 */ /* 0x000fe800000006ff */
[-C--:B------:R-:W-:Y:S01]  /*26f0*/  HMMA.16816.F32 R4, R196, R200.reuse, R4 ;  /* 0x000000c8c404723c */ /* 0x080fe20000001804 */
[----:B------:R-:W3:Y:S05]  /*2700*/  LDSM.16.M88.4 R56, [R64+0x12080] ;  /* 0x012080004038783b */ /* 0x000eea0000000200 */
[----:B------:R-:W4:Y:S02]  /*2710*/  LDSM.16.M88.4 R64, [R64+0x13080] ;  /* 0x013080004040783b */ /* 0x000f240000000200 */
[C---:B------:R-:W-:Y:S08]  /*2720*/  HMMA.16816.F32 R8, R204.reuse, R200, R8 ;  /* 0x000000c8cc08723c */ /* 0x040ff00000001808 */
[-C--:B------:R-:W-:Y:S08]  /*2730*/  HMMA.16816.F32 R12, R204, R202.reuse, R12 ;  /* 0x000000cacc0c723c */ /* 0x080ff0000000180c */
[C---:B------:R-:W-:Y:S01]  /*2740*/  HMMA.16816.F32 R16, R196.reuse, R202, R16 ;  /* 0x000000cac410723c */ /* 0x040fe20000001810 */
[----:B------:R-:W5:Y:S07]  /*2750*/  LDSM.16.M88.4 R200, [R216+0x6080] ;  /* 0x00608000d8c8783b */ /* 0x000f6e0000000200 */
[-C--:B--2---:R-:W-:Y:S08]  /*2760*/  HMMA.16816.F32 R20, R196, R40.reuse, R20 ;  /* 0x00000028c414723c */ /* 0x084ff00000001814 */
[C---:B------:R-:W-:Y:S08]  /*2770*/  HMMA.16816.F32 R24, R204.reuse, R40, R24 ;  /* 0x00000028cc18723c */ /* 0x040ff00000001818 */
[-C--:B------:R-:W-:Y:S01]  /*2780*/  HMMA.16816.F32 R28, R204, R42.reuse, R28 ;  /* 0x0000002acc1c723c */ /* 0x080fe2000000181c */
[----:B------:R-:W-:Y:S07]  /*2790*/  LDSM.16.M88.4 R204, [R3+0x6080] ;  /* 0x0060800003cc783b */ /* 0x000fee0000000200 */
[----:B------:R-:W-:Y:S01]  /*27a0*/  HMMA.16816.F32 R32, R196, R42, R32 ;  /* 0x0000002ac420723c */ /* 0x000fe20000001820 */
[----:B------:R-:W-:Y:S05]  /*27b0*/  LDSM.16.M88.4 R40, [R209+0x12080] ;  /* 0x01208000d128783b */ /* 0x000fea0000000200 */
[----:B------:R-:W-:Y:S02]  /*27c0*/  LDSM.16.M88.4 R196, [R209+0x13080] ;  /* 0x01308000d1c4783b */ /* 0x000fe40000000200 */
        /* <DEDUP_REMOVED lines=10> */
[----:B------:R-:W-:Y:S05]  /*2870*/  LDSM.16.M88.4 R36, [R208+0x12080] ;  /* 0x01208000d024783b */ /* 0x000fea0000000200 */
[----:B------:R-:W-:Y:S02]  /*2880*/  LDSM.16.M88.4 R52, [R2+0x6080] ;  /* 0x006080000234783b */ /* 0x000fe40000000200 */
[-C--:B---3--:R-:W-:Y:S08]  /*2890*/  HMMA.16816.F32 R4, R56, R60.reuse, R4 ;  /* 0x0000003c3804723c */ /* 0x088ff00000001804 */
[C---:B----4-:R-:W-:Y:S08]  /*28a0*/  HMMA.16816.F32 R8, R64.reuse, R60, R8 ;  /* 0x0000003c4008723c */ /* 0x050ff00000001808 */
[-C--:B------:R-:W-:Y:S08]  /*28b0*/  HMMA.16816.F32 R12, R64, R62.reuse, R12 ;  /* 0x0000003e400c723c */ /* 0x080ff0000000180c */
[C---:B------:R-:W-:Y:S08]  /*28c0*/  HMMA.16816.F32 R16, R56.reuse, R62, R16 ;  /* 0x0000003e3810723c */ /* 0x040ff00000001810 */
[-C--:B-----5:R-:W-:Y:S08]  /*28d0*/  HMMA.16816.F32 R20, R56, R200.reuse, R20 ;  /* 0x000000c83814723c */ /* 0x0a0ff00000001814 */
[C---:B------:R-:W-:Y:S08]  /*28e0*/  HMMA.16816.F32 R24, R64.reuse, R200, R24 ;  /* 0x000000c84018723c */ /* 0x040ff00000001818 */
[-C--:B------:R-:W-:Y:S08]  /*28f0*/  HMMA.16816.F32 R28, R64, R202.reuse, R28 ;  /* 0x000000ca401c723c */ /* 0x080ff0000000181c */
[----:B------:R-:W-:Y:S07]  /*2900*/  HMMA.16816.F32 R32, R56, R202, R32 ;  /* 0x000000ca3820723c */ /* 0x000fee0000001820 */
[----:B------:R-:W-:Y:S01]  /*2910*/  IMAD.U32 R56, RZ, RZ, UR4 ;  /* 0x00000004ff387e24 */ /* 0x000fe2000f8e00ff */
[-C--:B-1----:R-:W-:Y:S05]  /*2920*/  HMMA.16816.F32 R4, R40, R44.reuse, R4 ;  /* 0x0000002c2804723c */ /* 0x082fea0000001804 */
[----:B------:R-:W-:Y:S03]  /*2930*/  LEA R56, R56, R233, 0x6 ;  /* 0x000000e938387211 */ /* 0x000fe600078e30ff */
[C---:B------:R-:W-:Y:S04]  /*2940*/  HMMA.16816.F32 R8, R196.reuse, R44, R8 ;  /* 0x0000002cc408723c */ /* 0x040fe80000001808 */
[----:B------:R-:W-:Y:S04]  /*2950*/  IMAD.SHL.U32 R248, R56, 0x4, RZ ;  /* 0x0000000438f87824 */ /* 0x000fe800078e00ff */
[-C--:B------:R-:W-:Y:S01]  /*2960*/  HMMA.16816.F32 R12, R196, R46.reuse, R12 ;  /* 0x0000002ec40c723c */ /* 0x080fe2000000180c */
[----:B------:R-:W-:Y:S05]  /*2970*/  LDS R252, [R248+0x20080] ;  /* 0x02008000f8fc7984 */ /* 0x000fea0000000800 */
[----:B------:R-:W-:Y:S02]  /*2980*/  LDS R251, [R248+0x200a0] ;  /* 0x0200a000f8fb7984 */ /* 0x000fe40000000800 */
[C---:B------:R-:W-:Y:S03]  /*2990*/  HMMA.16816.F32 R16, R40.reuse, R46, R16 ;  /* 0x0000002e2810723c */ /* 0x040fe60000001810 */
[----:B------:R-:W1:Y:S05]  /*29a0*/  LDSM.16.M88.4 R44, [R2+0x4080] ;  /* 0x00408000022c783b */ /* 0x000e6a0000000200 */
[-C--:B------:R-:W-:Y:S01]  /*29b0*/  HMMA.16816.F32 R20, R40, R204.reuse, R20 ;  /* 0x000000cc2814723c */ /* 0x080fe20000001814 */
[----:B------:R2:W3:Y:S05]  /*29c0*/  LDS R250, [R248+0x20100] ;  /* 0x02010000f8fa7984 */ /* 0x0004ea0000000800 */
[----:B------:R2:W4:Y:S02]  /*29d0*/  LDS R249, [R248+0x20120] ;  /* 0x02012000f8f97984 */ /* 0x0005240000000800 */
[C---:B------:R-:W-:Y:S01]  /*29e0*/  HMMA.16816.F32 R24, R196.reuse, R204, R24 ;  /* 0x000000ccc418723c */ /* 0x040fe20000001818 */
[----:B------:R-:W-:Y:S04]  /*29f0*/  DEPBAR.LE SB0, 0x1 ;  /* 0x000080400000791a */ /* 0x000fe80000000000 */
[----:B------:R-:W-:Y:S03]  /*2a00*/  BAR.SYNC.DEFER_BLOCKING 0x0 ;  /* 0x0000000000007b1d */ /* 0x000fe60000010000 */
[-C--:B------:R-:W-:Y:S08]  /*2a10*/  HMMA.16816.F32 R28, R196, R206.reuse, R28 ;  /* 0x000000cec41c723c */ /* 0x080ff0000000181c */
[----:B------:R-:W-:Y:S08]  /*2a20*/  HMMA.16816.F32 R32, R40, R206, R32 ;  /* 0x000000ce2820723c */ /* 0x000ff00000001820 */
[-C--:B-1----:R-:W-:Y:S01]  /*2a30*/  HMMA.16816.F32 R4, R36, R44.reuse, R4 ;  /* 0x0000002c2404723c */ /* 0x082fe20000001804 */
[----:B------:R2:W1:Y:S05]  /*2a40*/  LDSM.16.M88.4 R64, [R230+0x18080] ;  /* 0x01808000e640783b */ /* 0x00046a0000000200 */
[----:B------:R2:W5:Y:S02]  /*2a50*/  LDSM.16.M88.4 R60, [R230+0x19080] ;  /* 0x01908000e63c783b */ /* 0x0005640000000200 */
[C---:B------:R-:W-:Y:S03]  /*2a60*/  HMMA.16816.F32 R8, R48.reuse, R44, R8 ;  /* 0x0000002c3008723c */ /* 0x040fe60000001808 */
[----:B------:R2:W1:Y:S05]  /*2a70*/  LDSM.16.M88.4 R56, [R224+0x8080] ;  /* 0x00808000e038783b */ /* 0x00046a0000000200 */
[-C--:B------:R-:W-:Y:S01]  /*2a80*/  HMMA.16816.F32 R12, R48, R46.reuse, R12 ;  /* 0x0000002e300c723c */ /* 0x080fe2000000180c */
[----:B------:R2:W1:Y:S05]  /*2a90*/  LDSM.16.M88.4 R196, [R224+0xa080] ;  /* 0x00a08000e0c4783b */ /* 0x00046a0000000200 */
[----:B------:R2:W1:Y:S02]  /*2aa0*/  LDSM.16.M88.4 R200, [R229+0x18080] ;  /* 0x01808000e5c8783b */ /* 0x0004640000000200 */
[C---:B------:R-:W-:Y:S03]  /*2ab0*/  HMMA.16816.F32 R16, R36.reuse, R46, R16 ;  /* 0x0000002e2410723c */ /* 0x040fe60000001810 */
[----:B------:R2:W1:Y:S05]  /*2ac0*/  LDSM.16.M88.4 R208, [R229+0x19080] ;  /* 0x01908000e5d0783b */ /* 0x00046a0000000200 */
[-C--:B------:R-:W-:Y:S01]  /*2ad0*/  HMMA.16816.F32 R20, R36, R52.reuse, R20 ;  /* 0x000000342414723c */ /* 0x080fe20000001814 */
[----:B------:R2:W1:Y:S05]  /*2ae0*/  LDSM.16.M88.4 R204, [R216+0x8080] ;  /* 0x00808000d8cc783b */ /* 0x00046a0000000200 */
[----:B------:R2:W1:Y:S02]  /*2af0*/  LDSM.16.M88.4 R212, [R216+0xa080] ;  /* 0x00a08000d8d4783b */ /* 0x0004640000000200 */
[C---:B------:R-:W-:Y:S08]  /*2b00*/  HMMA.16816.F32 R24, R48.reuse, R52, R24 ;  /* 0x000000343018723c */ /* 0x040ff00000001818 */
[-C--:B------:R-:W-:Y:S08]  /*2b10*/  HMMA.16816.F32 R28, R48, R54.reuse, R28 ;  /* 0x00000036301c723c */ /* 0x080ff0000000181c */
[----:B------:R-:W-:Y:S01]  /*2b20*/  HMMA.16816.F32 R32, R36, R54, R32 ;  /* 0x000000362420723c */ /* 0x000fe20000001820 */
[----:B------:R-:W-:-:S07]  /*2b30*/  @P0 BRA `(.L_x_1022) ;  /* 0x000002f000000947 */ /* 0x000fce0003800000 */
[----:B---345:R-:W3:Y:S01]  /*2b40*/  @!P2 S2R R36, SR_CTAID.Y ;  /* 0x000000000024a919 */ /* 0x038ee20000002600 */
        /* <DEDUP_REMOVED lines=11> */
[----:B---3--:R-:W-:Y:S01]  /*2c00*/  @!P2 SHF.R.S32.HI R39, RZ, 0x1f, R36 ;  /* 0x0000001fff27a819 */ /* 0x008fe20000011424 */
[----:B------:R-:W-:Y:S03]  /*2c10*/  @!P2 IMAD.WIDE.U32 R40, R36, c[0x0][0x270], R246 ;  /* 0x00009c002428aa25 */ /* 0x000fe600078e00f6 */
[----:B------:R-:W-:Y:S01]  /*2c20*/  LEA.HI.X R43, R38, R239, R37, 0x7, P1 ;  /* 0x000000ef262b7211 */ /* 0x000fe200008f3c25 */
[----:B------:R-:W-:Y:S01]  /*2c30*/  @!P2 IMAD R39, R39, c[0x0][0x270], RZ ;  /* 0x00009c002727aa24 */ /* 0x000fe200078e02ff */
[----:B------:R-:W-:Y:S01]  /*2c40*/  @!P2 IADD3 R40, P0, R40, UR8, RZ ;  /* 0x000000082828ac10 */ /* 0x000fe2000ff1e0ff */
[----:B------:R-:W-:Y:S02]  /*2c50*/  IMAD.U32 R38, RZ, RZ, UR20 ;  /* 0x00000014ff267e24 */ /* 0x000fe4000f8e00ff */
[----:B------:R-:W-:Y:S02]  /*2c60*/  @!P2 IMAD R39, R36, c[0x0][0x274], R39 ;  /* 0x00009d002427aa24 */ /* 0x000fe400078e0227 */
[----:B------:R-:W-:Y:S02]  /*2c70*/  IMAD.U32 R36, RZ, RZ, UR14 ;  /* 0x0000000eff247e24 */ /* 0x000fe4000f8e00ff */
[----:B------:R-:W-:Y:S01]  /*2c80*/  IMAD R38, R38, 0x4000, R245 ;  /* 0x0000400026267824 */ /* 0x000fe200078e02f5 */
[----:B------:R-:W-:Y:S01]  /*2c90*/  @!P2 IADD3.X R39, R41, UR11, R39, P0, !PT ;  /* 0x0000000b2927ac10 */ /* 0x000fe200087fe427 */
[----:B------:R-:W-:Y:S01]  /*2ca0*/  IMAD.U32 R37, RZ, RZ, UR21 ;  /* 0x00000015ff257e24 */ /* 0x000fe2000f8e00ff */
[----:B------:R-:W-:Y:S02]  /*2cb0*/  IADD3 R46, P1, P0, R36, 0x80, R42 ;  /* 0x00000080242e7810 */ /* 0x000fe4000783e02a */
[----:B------:R-:W-:Y:S02]  /*2cc0*/  IADD3 R36, -R240, UR6, RZ ;  /* 0x00000006f0247c10 */ /* 0x000fe4000fffe1ff */
[----:B------:R-:W-:Y:S02]  /*2cd0*/  IADD3.X R47, RZ, UR13, R43, P1, P0 ;  /* 0x0000000dff2f7c10 */ /* 0x000fe40008fe042b */
[----:B------:R-:W-:Y:S02]  /*2ce0*/  ISETP.LT.OR P1, PT, R36, 0x1, P6 ;  /* 0x000000012400780c */ /* 0x000fe40003721670 */
[C---:B------:R-:W-:Y:S02]  /*2cf0*/  @!P2 LEA R44, P0, R40.reuse, c[0x0][0x258], 0x2 ;  /* 0x00009600282caa11 */ /* 0x040fe400078010ff */
[----:B------:R-:W-:Y:S02]  /*2d00*/  @!P2 LEA R37, R37, 0x40, 0x6 ;  /* 0x000000402525a811 */ /* 0x000fe400078e30ff */
[----:B------:R-:W-:Y:S02]  /*2d10*/  @!P2 LEA.HI.X R45, R40, c[0x0][0x25c], R39, 0x2, P0 ;  /* 0x00009700282daa11 */ /* 0x000fe400000f1427 */
[----:B------:R-:W-:Y:S03]  /*2d20*/  ISETP.LT.OR P0, PT, R36, 0x1, P5 ;  /* 0x000000012400780c */ /* 0x000fe60002f01670 */
[----:B------:R-:W-:Y:S02]  /*2d30*/  @!P2 IMAD.WIDE R44, R37, 0x4, R44 ;  /* 0x00000004252ca825 */ /* 0x000fe400078e022c */
[----:B------:R-:W-:Y:S01]  /*2d40*/  @!PT LDS RZ, [RZ] ;  /* 0x00000000fffff984 */ /* 0x000fe20000000800 */
[----:B------:R-:W-:Y:S01]  /*2d50*/  @!PT LDS RZ, [RZ] ;  /* 0x00000000fffff984 */ /* 0x000fe20000000800 */
[----:B------:R-:W-:Y:S01]  /*2d60*/  @!PT LDS RZ, [RZ] ;  /* 0x00000000fffff984 */ /* 0x000fe20000000800 */
[----:B------:R3:W-:Y:S01]  /*2d70*/  LDGSTS.E.BYPASS.LTC128B.128 [R38], [R42.64], !P1 ;  /* 0x000000002a267fae */ /* 0x0007e2000c901d56 */
[----:B------:R-:W-:Y:S04]  /*2d80*/  IADD3 R40, P1, R42, UR14, RZ ;  /* 0x0000000e2a287c10 */ /* 0x000fe8000ff3e0ff */
[----:B------:R-:W-:Y:S02]  /*2d90*/  IADD3.X R41, R43, UR13, RZ, P1, !PT ;  /* 0x0000000d2b297c10 */ /* 0x000fe40008ffe4ff */
[C---:B------:R-:W-:Y:S01]  /*2da0*/  ISETP.LT.OR P1, PT, R36.reuse, 0x21, P5 ;  /* 0x000000212400780c */ /* 0x040fe20002f21670 */
[----:B------:R3:W-:Y:S01]  /*2db0*/  LDGSTS.E.BYPASS.LTC128B.128 [R38+0x2000], [R42.64+0x80], !P0 ;  /* 0x020000802a267fae */ /* 0x0007e2000c101d56 */
[----:B------:R-:W-:Y:S01]  /*2dc0*/  ISETP.LT.OR P0, PT, R36, 0x21, P6 ;  /* 0x000000212400780c */ /* 0x000fe20003701670 */
[----:B------:R-:W-:Y:S04]  /*2dd0*/  IMAD.U32 R36, RZ, RZ, UR20 ;  /* 0x00000014ff247e24 */ /* 0x000fe8000f8e00ff */
[----:B------:R-:W-:Y:S04]  /*2de0*/  @!P2 IMAD R36, R36, 0x40, R246 ;  /* 0x000000402424a824 */ /* 0x000fe800078e02f6 */
[----:B------:R-:W-:Y:S04]  /*2df0*/  @!P2 IMAD.SHL.U32 R36, R36, 0x4, RZ ;  /* 0x000000042424a824 */ /* 0x000fe800078e00ff */
[----:B------:R3:W-:Y:S05]  /*2e00*/  LDGSTS.E.BYPASS.LTC128B.128 [R38+0x1000], [R40.64], !P0 ;  /* 0x0100000028267fae */ /* 0x0007ea000c101d56 */
[----:B------:R3:W-:Y:S05]  /*2e10*/  LDGSTS.E.BYPASS.LTC128B.128 [R38+0x3000], [R46.64], !P1 ;  /* 0x030000002e267fae */ /* 0x0007ea000c901d56 */
[----:B------:R3:W-:Y:S02]  /*2e20*/  @!P2 LDGSTS.E.BYPASS.LTC128B.128 [R36+0x20080], [R44.64] ;  /* 0x200800002c24afae */ /* 0x0007e4000b901d56 */
.L_x_1022:
[-C--:B-1-345:R-:W-:Y:S01]  /*2e30*/  HMMA.16816.F32 R36, R64, R56.reuse, RZ ;  /* 0x000000384024723c */ /* 0x0bafe200000018ff */
[----:B------:R-:W0:Y:S01]  /*2e40*/  LDGDEPBAR ;  /* 0x00000000000079af */ /* 0x000e220000000000 */
[----:B------:R-:W-:Y:S01]  /*2e50*/  UIADD3 UR24, UR21, 0x2, URZ ;  /* 0x0000000215187890 */ /* 0x000fe2000fffe03f */
[C---:B------:R-:W-:Y:S02]  /*2e60*/  ISETP.GT.AND P1, PT, R243.reuse, 0x1, PT ;  /* 0x00000001f300780c */ /* 0x040fe40003f24270 */
[----:B------:R-:W-:Y:S01]  /*2e70*/  ISETP.GT.AND P0, PT, R243, RZ, PT ;  /* 0x000000fff300720c */ /* 0x000fe20003f04270 */
[----:B------:R-:W-:Y:S01]  /*2e80*/  UISETP.GE.AND UP0, UPT, UR24, UR16, UPT ;  /* 0x000000101800728c */ /* 0x000fe2000bf06270 */
[----:B------:R-:W-:Y:S01]  /*2e90*/  FSEL R5, R5, -INF , P1 ;  /* 0xff80000005057808 */ /* 0x000fe20000800000 */
[C---:B------:R-:W-:Y:S04]  /*2ea0*/  HMMA.16816.F32 R40, R60.reuse, R56, RZ ;  /* 0x000000383c28723c */ /* 0x040fe800000018ff */
[----:B------:R-:W-:Y:S02]  /*2eb0*/  FSEL R7, R7, -INF , P1 ;  /* 0xff80000007077808 */ /* 0x000fe40000800000 */
[----:B------:R-:W-:Y:S02]  /*2ec0*/  FSEL R6, R6, -INF , P0 ;  /* 0xff80000006067808 */ /* 0x000fe40000000000 */
[-C--:B------:R-:W-:Y:S01]  /*2ed0*/  HMMA.16816.F32 R44, R60, R58.reuse, RZ ;  /* 0x0000003a3c2c723c */ /* 0x080fe200000018ff */
[----:B------:R-:W-:Y:S05]  /*2ee0*/  FSEL R4, R4, -INF , P0 ;  /* 0xff80000004047808 */ /* 0x000fea0000000000 */
[--C-:B------:R-:W-:Y:S02]  /*2ef0*/  FFMA.FTZ R4, R4, c[0x0][0x29c], -R252.reuse ;  /* 0x0000a70004047a23 */ /* 0x100fe400000108fc */
[C---:B------:R-:W-:Y:S08]  /*2f00*/  HMMA.16816.F32 R48, R64.reuse, R58, RZ ;  /* 0x0000003a4030723c */ /* 0x040ff000000018ff */
[-C--:B------:R-:W-:Y:S08]  /*2f10*/  HMMA.16816.F32 R52, R64, R196.reuse, RZ ;  /* 0x000000c44034723c */ /* 0x080ff000000018ff */
[C---:B------:R-:W-:Y:S08]  /*2f20*/  HMMA.16816.F32 R56, R60.reuse, R196, RZ ;  /* 0x000000c43c38723c */ /* 0x040ff000000018ff */
[-C--:B------:R-:W-:Y:S08]  /*2f30*/  HMMA.16816.F32 R60, R60, R198.reuse, RZ ;  /* 0x000000c63c3c723c */ /* 0x080ff000000018ff */
[----:B------:R-:W-:Y:S01]  /*2f40*/  HMMA.16816.F32 R64, R64, R198, RZ ;  /* 0x000000c64040723c */ /* 0x000fe200000018ff */
[----:B------:R-:W-:Y:S07]  /*2f50*/  LDSM.16.M88.4 R196, [R228+0x18080] ;  /* 0x01808000e4c4783b */ /* 0x000fee0000000200 */
[-C--:B------:R-:W-:Y:S08]  /*2f60*/  HMMA.16816.F32 R36, R200, R204.reuse, R36 ;  /* 0x000000ccc824723c */ /* 0x080ff00000001824 */
        /* <DEDUP_REMOVED lines=9> */
[----:B------:R-:W3:Y:S07]  /*3000*/  LDSM.16.M88.4 R200, [R228+0x19080] ;  /* 0x01908000e4c8783b */ /* 0x000eee0000000200 */
[-C--:B-1----:R-:W-:Y:S01]  /*3010*/  HMMA.16816.F32 R36, R196, R204.reuse, R36 ;  /* 0x000000ccc424723c */ /* 0x082fe20000001824 */
[----:B------:R-:W-:Y:S07]  /*3020*/  LDSM.16.M88.4 R212, [R230+0x1b080] ;  /* 0x01b08000e6d4783b */ /* 0x000fee0000000200 */
[C---:B---3--:R-:W-:Y:S08]  /*3030*/  HMMA.16816.F32 R40, R200.reuse, R204, R40 ;  /* 0x000000ccc828723c */ /* 0x048ff00000001828 */
[-C--:B------:R-:W-:Y:S08]  /*3040*/  HMMA.16816.F32 R44, R200, R206.reuse, R44 ;  /* 0x000000cec82c723c */ /* 0x080ff0000000182c */
[C---:B------:R-:W-:Y:S01]  /*3050*/  HMMA.16816.F32 R48, R196.reuse, R206, R48 ;  /* 0x000000cec430723c */ /* 0x040fe20000001830 */
[----:B------:R-:W-:Y:S07]  /*3060*/  LDSM.16.M88.4 R204, [R2+0x8080] ;  /* 0x0080800002cc783b */ /* 0x000fee0000000200 */
[-C--:B------:R-:W-:Y:S08]  /*3070*/  HMMA.16816.F32 R52, R196, R208.reuse, R52 ;  /* 0x000000d0c434723c */ /* 0x080ff00000001834 */
[C---:B------:R-:W-:Y:S08]  /*3080*/  HMMA.16816.F32 R56, R200.reuse, R208, R56 ;  /* 0x000000d0c838723c */ /* 0x040ff00000001838 */
[-C--:B------:R-:W-:Y:S01]  /*3090*/  HMMA.16816.F32 R60, R200, R210.reuse, R60 ;  /* 0x000000d2c83c723c */ /* 0x080fe2000000183c */
[----:B------:R-:W1:Y:S07]  /*30a0*/  LDSM.16.M88.4 R200, [R227+0x18080] ;  /* 0x01808000e3c8783b */ /* 0x000e6e0000000200 */
[----:B------:R-:W-:Y:S01]  /*30b0*/  HMMA.16816.F32 R64, R196, R210, R64 ;  /* 0x000000d2c440723c */ /* 0x000fe20000001840 */
[----:B------:R-:W3:Y:S08]  /*30c0*/  LDSM.16.M88.4 R196, [R227+0x19080] ;  /* 0x01908000e3c4783b */ /* 0x000ef00000000200 */
[----:B------:R-:W4:Y:S01]  /*30d0*/  LDSM.16.M88.4 R208, [R2+0xa080] ;  /* 0x00a0800002d0783b */ /* 0x000f220000000200 */
[-C--:B-1----:R-:W-:Y:S08]  /*30e0*/  HMMA.16816.F32 R36, R200, R204.reuse, R36 ;  /* 0x000000ccc824723c */ /* 0x082ff00000001824 */
[C---:B---3--:R-:W-:Y:S08]  /*30f0*/  HMMA.16816.F32 R40, R196.reuse, R204, R40 ;  /* 0x000000ccc428723c */ /* 0x048ff00000001828 */
[-C--:B------:R-:W-:Y:S08]  /*3100*/  HMMA.16816.F32 R44, R196, R206.reuse, R44 ;  /* 0x000000cec42c723c */ /* 0x080ff0000000182c */
[C---:B------:R-:W-:Y:S01]  /*3110*/  HMMA.16816.F32 R48, R200.reuse, R206, R48 ;  /* 0x000000cec830723c */ /* 0x040fe20000001830 */
[----:B------:R-:W-:Y:S07]  /*3120*/  LDSM.16.M88.4 R204, [R224+0xc080] ;  /* 0x00c08000e0cc783b */ /* 0x000fee0000000200 */
[-C--:B----4-:R-:W-:Y:S08]  /*3130*/  HMMA.16816.F32 R52, R200, R208.reuse, R52 ;  /* 0x000000d0c834723c */ /* 0x090ff00000001834 */
[C---:B------:R-:W-:Y:S08]  /*3140*/  HMMA.16816.F32 R56, R196.reuse, R208, R56 ;  /* 0x000000d0c438723c */ /* 0x040ff00000001838 */
[-C--:B------:R-:W-:Y:S01]  /*3150*/  HMMA.16816.F32 R60, R196, R210.reuse, R60 ;  /* 0x000000d2c43c723c */ /* 0x080fe2000000183c */
[----:B------:R-:W1:Y:S07]  /*3160*/  LDSM.16.M88.4 R196, [R230+0x1a080] ;  /* 0x01a08000e6c4783b */ /* 0x000e6e0000000200 */
[----:B------:R-:W-:Y:S01]  /*3170*/  HMMA.16816.F32 R64, R200, R210, R64 ;  /* 0x000000d2c840723c */ /* 0x000fe20000001840 */
[----:B------:R-:W3:Y:S08]  /*3180*/  LDSM.16.M88.4 R200, [R224+0xe080] ;  /* 0x00e08000e0c8783b */ /* 0x000ef00000000200 */
[----:B------:R-:W-:Y:S01]  /*3190*/  LDSM.16.M88.4 R208, [R216+0xc080] ;  /* 0x00c08000d8d0783b */ /* 0x000fe20000000200 */
[-C--:B-1----:R-:W-:Y:S08]  /*31a0*/  HMMA.16816.F32 R36, R196, R204.reuse, R36 ;  /* 0x000000ccc424723c */ /* 0x082ff00000001824 */
[C---:B------:R-:W-:Y:S08]  /*31b0*/  HMMA.16816.F32 R40, R212.reuse, R204, R40 ;  /* 0x000000ccd428723c */ /* 0x040ff00000001828 */
[-C--:B------:R-:W-:Y:S08]  /*31c0*/  HMMA.16816.F32 R44, R212, R206.reuse, R44 ;  /* 0x000000ced42c723c */ /* 0x080ff0000000182c */
[C---:B------:R-:W-:Y:S01]  /*31d0*/  HMMA.16816.F32 R48, R196.reuse, R206, R48 ;  /* 0x000000cec430723c */ /* 0x040fe20000001830 */
[----:B------:R-:W1:Y:S07]  /*31e0*/  LDSM.16.M88.4 R204, [R229+0x1a080] ;  /* 0x01a08000e5cc783b */ /* 0x000e6e0000000200 */
[-C--:B---3--:R-:W-:Y:S08]  /*31f0*/  HMMA.16816.F32 R52, R196, R200.reuse, R52 ;  /* 0x000000c8c434723c */ /* 0x088ff00000001834 */
[C---:B------:R-:W-:Y:S07]  /*3200*/  HMMA.16816.F32 R56, R212.reuse, R200, R56 ;  /* 0x000000c8d438723c */ /* 0x040fee0000001838 */
[----:B------:R-:W-:Y:S01]  /*3210*/  FSEL R201, R11, -INF , P1 ;  /* 0xff8000000bc97808 */ /* 0x000fe20000800000 */
[-C--:B------:R-:W-:Y:S01]  /*3220*/  HMMA.16816.F32 R60, R212, R202.reuse, R60 ;  /* 0x000000cad43c723c */ /* 0x080fe2000000183c */
[----:B------:R3:W4:Y:S03]  /*3230*/  LDSM.16.M88.4 R212, [R229+0x1b080] ;  /* 0x01b08000e5d4783b */ /* 0x0007260000000200 */
[----:B------:R-:W-:Y:S02]  /*3240*/  FFMA.FTZ R200, R5, c[0x0][0x29c], -R252 ;  /* 0x0000a70005c87a23 */ /* 0x000fe400000108fc */
[--C-:B------:R-:W-:Y:S02]  /*3250*/  FFMA.FTZ R201, R201, c[0x0][0x29c], -R249.reuse ;  /* 0x0000a700c9c97a23 */ /* 0x100fe400000108f9 */
[----:B------:R-:W-:Y:S01]  /*3260*/  HMMA.16816.F32 R64, R196, R202, R64 ;  /* 0x000000cac440723c */ /* 0x000fe20000001840 */
[----:B------:R-:W5:Y:S01]  /*3270*/  LDSM.16.M88.4 R196, [R216+0xe080] ;  /* 0x00e08000d8c4783b */ /* 0x000f620000000200 */
[----:B------:R2:W-:Y:S05]  /*3280*/  MUFU.EX2 R202, R4 ;  /* 0x0000000400ca7308 */ /* 0x0005ea0000000800 */
[----:B------:R-:W-:Y:S01]  /*3290*/  FSEL R203, R10, -INF , P0 ;  /* 0xff8000000acb7808 */ /* 0x000fe20000000000 */
[-C--:B-1----:R-:W-:Y:S04]  /*32a0*/  HMMA.16816.F32 R36, R204, R208.reuse, R36 ;  /* 0x000000d0cc24723c */ /* 0x082fe80000001824 */
[----:B------:R-:W-:Y:S01]  /*32b0*/  MUFU.EX2 R201, R201 ;  /* 0x000000c900c97308 */ /* 0x000fe20000000800 */
[--C-:B------:R-:W-:Y:S01]  /*32c0*/  FFMA.FTZ R203, R203, c[0x0][0x29c], -R249.reuse ;  /* 0x0000a700cbcb7a23 */ /* 0x100fe200000108f9 */
[----:B--23--:R-:W-:Y:S02]  /*32d0*/  FSEL R229, R9, -INF , P1 ;  /* 0xff80000009e57808 */ /* 0x00cfe40000800000 */
[----:B------:R-:W-:Y:S04]  /*32e0*/  ISETP.GT.AND P1, PT, R243, 0x20, PT ;  /* 0x00000020f300780c */ /* 0x000fe80003f24270 */
[----:B------:R-:W-:Y:S02]  /*32f0*/  FFMA.FTZ R229, R229, c[0x0][0x29c], -R250 ;  /* 0x0000a700e5e57a23 */ /* 0x000fe400000108fa */
[----:B------:R-:W-:Y:S01]  /*3300*/  MUFU.EX2 R203, R203 ;  /* 0x000000cb00cb7308 */ /* 0x000fe20000000800 */
[----:B------:R-:W-:Y:S02]  /*3310*/  FSEL R230, R12, -INF , P1 ;  /* 0xff8000000ce67808 */ /* 0x000fe40000800000 */
[----:B------:R-:W-:Y:S02]  /*3320*/  FSEL R16, R16, -INF , P1 ;  /* 0xff80000010107808 */ /* 0x000fe40000800000 */
[----:B------:R-:W-:Y:S02]  /*3330*/  FSEL R4, R18, -INF , P1 ;  /* 0xff80000012047808 */ /* 0x000fe40000800000 */
[----:B------:R-:W-:Y:S01]  /*3340*/  MOV R18, R6 ;  /* 0x0000000600127202 */ /* 0x000fe20000000f00 */
[--C-:B------:R-:W-:Y:S01]  /*3350*/  FFMA.FTZ R16, R16, c[0x0][0x29c], -R252.reuse ;  /* 0x0000a70010107a23 */ /* 0x100fe200000108fc */
[----:B------:R-:W-:Y:S01]  /*3360*/  MOV R12, R4 ;  /* 0x00000004000c7202 */ /* 0x000fe20000000f00 */
[----:B------:R-:W1:Y:S01]  /*3370*/  MUFU.EX2 R200, R200 ;  /* 0x000000c800c87308 */ /* 0x000e620000000800 */
[C---:B----4-:R-:W-:Y:S07]  /*3380*/  HMMA.16816.F32 R40, R212.reuse, R208, R40 ;  /* 0x000000d0d428723c */ /* 0x050fee0000001828 */
[----:B------:R-:W-:Y:S01]  /*3390*/  FSEL R209, R14, -INF , P1 ;  /* 0xff8000000ed17808 */ /* 0x000fe20000800000 */
[-C--:B------:R-:W-:Y:S01]  /*33a0*/  HMMA.16816.F32 R44, R212, R210.reuse, R44 ;  /* 0x000000d2d42c723c */ /* 0x080fe2000000182c */
[----:B------:R2:W3:Y:S02]  /*33b0*/  MUFU.EX2 R208, R16 ;  /* 0x0000001000d07308 */ /* 0x0004e40000000800 */
[----:B------:R-:W-:Y:S01]  /*33c0*/  ISETP.GT.AND P1, PT, R243, 0x40, PT ;  /* 0x00000040f300780c */ /* 0x000fe20003f24270 */
[----:B------:R-:W-:Y:S03]  /*33d0*/  FFMA.FTZ R209, R209, c[0x0][0x29c], -R249 ;  /* 0x0000a700d1d17a23 */ /* 0x000fe600000108f9 */
[----:B------:R-:W-:Y:S01]  /*33e0*/  FSEL R20, R20, -INF , P1 ;  /* 0xff80000014147808 */ /* 0x000fe20000800000 */
[C---:B------:R-:W-:Y:S03]  /*33f0*/  HMMA.16816.F32 R48, R204.reuse, R210, R48 ;  /* 0x000000d2cc30723c */ /* 0x040fe60000001830 */
[----:B------:R-:W-:Y:S01]  /*3400*/  MUFU.EX2 R209, R209 ;  /* 0x000000d100d17308 */ /* 0x000fe20000000800 */
[----:B------:R-:W-:Y:S02]  /*3410*/  FSEL R22, R22, -INF , P1 ;  /* 0xff80000016167808 */ /* 0x000fe40000800000 */
[----:B------:R-:W-:Y:S01]  /*3420*/  FSEL R26, R26, -INF , P1 ;  /* 0xff8000001a1a7808 */ /* 0x000fe20000800000 */
[--C-:B------:R-:W-:Y:S01]  /*3430*/  FFMA.FTZ R210, R20, c[0x0][0x29c], -R252.reuse ;  /* 0x0000a70014d27a23 */ /* 0x100fe200000108fc */
[-C--:B-----5:R-:W-:Y:S04]  /*3440*/  HMMA.16816.F32 R52, R204, R196.reuse, R52 ;  /* 0x000000c4cc34723c */ /* 0x0a0fe80000001834 */
[----:B------:R-:W-:Y:S01]  /*3450*/  FSEL R211, R8, -INF , P0 ;  /* 0xff80000008d37808 */ /* 0x000fe20000000000 */
[----:B------:R-:W-:Y:S01]  /*3460*/  FFMA.FTZ R22, R22, c[0x0][0x29c], -R251 ;  /* 0x0000a70016167a23 */ /* 0x000fe200000108fb */
[----:B------:R-:W-:Y:S01]  /*3470*/  LDSM.16.M88.4 R8, [R3+0xc080] ;  /* 0x00c080000308783b */ /* 0x000fe20000000200 */
[----:B------:R-:W-:Y:S01]  /*3480*/  ISETP.GT.AND P0, PT, R243, 0x21, PT ;  /* 0x00000021f300780c */ /* 0x000fe20003f04270 */
[C---:B------:R-:W-:Y:S01]  /*3490*/  HMMA.16816.F32 R56, R212.reuse, R196, R56 ;  /* 0x000000c4d438723c */ /* 0x040fe20000001838 */
[----:B------:R-:W-:Y:S03]  /*34a0*/  MUFU.EX2 R210, R210 ;  /* 0x000000d200d27308 */ /* 0x000fe60000000800 */
[----:B------:R-:W-:Y:S01]  /*34b0*/  FSEL R19, R19, -INF , P0 ;  /* 0xff80000013137808 */ /* 0x000fe20000000000 */
[--C-:B------:R-:W-:Y:S01]  /*34c0*/  FFMA.FTZ R26, R26, c[0x0][0x29c], -R249.reuse ;  /* 0x0000a7001a1a7a23 */ /* 0x100fe200000108f9 */
[----:B------:R-:W-:Y:S02]  /*34d0*/  FSEL R13, R13, -INF , P0 ;  /* 0xff8000000d0d7808 */ /* 0x000fe40000000000 */
[-C--:B------:R-:W-:Y:S03]  /*34e0*/  HMMA.16816.F32 R60, R212, R198.reuse, R60 ;  /* 0x000000c6d43c723c */ /* 0x080fe6000000183c */
[----:B------:R-:W-:Y:S01]  /*34f0*/  MUFU.EX2 R26, R26 ;  /* 0x0000001a001a7308 */ /* 0x000fe20000000800 */
[----:B------:R-:W-:Y:S02]  /*3500*/  FSEL R197, R15, -INF , P0 ;  /* 0xff8000000fc57808 */ /* 0x000fe40000000000 */
[----:B------:R-:W-:Y:S02]  /*3510*/  FSEL R17, R17, -INF , P0 ;  /* 0xff80000011117808 */ /* 0x000fe40000000000 */
[----:B------:R-:W-:Y:S04]  /*3520*/  HMMA.16816.F32 R64, R204, R198, R64 ;  /* 0x000000c6cc40723c */ /* 0x000fe80000001840 */
[----:B------:R-:W-:Y:S01]  /*3530*/  ISETP.GT.AND P0, PT, R243, 0x41, PT ;  /* 0x00000041f300780c */ /* 0x000fe20003f04270 */
[--C-:B------:R-:W-:Y:S01]  /*3540*/  FFMA.FTZ R17, R17, c[0x0][0x29c], -R252.reuse ;  /* 0x0000a70011117a23 */ /* 0x100fe200000108fc */
[----:B--2---:R-:W-:Y:S01]  /*3550*/  MOV R16, R7 ;  /* 0x0000000700107202 */ /* 0x004fe20000000f00 */
[----:B------:R-:W-:Y:S01]  /*3560*/  MUFU.EX2 R204, R22 ;  /* 0x0000001600cc7308 */ /* 0x000fe20000000800 */
[----:B------:R-:W-:Y:S01]  /*3570*/  FSEL R21, R21, -INF , P0 ;  /* 0xff80000015157808 */ /* 0x000fe20000000000 */
[----:B------:R-:W2:Y:S03]  /*3580*/  LDSM.16.M88.4 R4, [R228+0x1a080] ;  /* 0x01a08000e404783b */ /* 0x000ea60000000200 */
[----:B------:R-:W-:Y:S01]  /*3590*/  FSEL R213, R24, -INF , P1 ;  /* 0xff80000018d57808 */ /* 0x000fe20000800000 */
[----:B------:R-:W-:Y:S01]  /*35a0*/  FFMA.FTZ R21, R21, c[0x0][0x29c], -R252 ;  /* 0x0000a70015157a23 */ /* 0x000fe200000108fc */
[----:B------:R-:W-:Y:S01]  /*35b0*/  MOV R215, R13 ;  /* 0x0000000d00d77202 */ /* 0x000fe20000000f00 */
[----:B------:R-:W-:Y:S01]  /*35c0*/  FFMA.FTZ R197, R197, c[0x0][0x29c], -R249 ;  /* 0x0000a700c5c57a23 */ /* 0x000fe200000108f9 */
[----:B------:R-:W-:Y:S01]  /*35d0*/  MOV R214, R12 ;  /* 0x0000000c00d67202 */ /* 0x000fe20000000f00 */
[----:B------:R4:W-:Y:S01]  /*35e0*/  MUFU.EX2 R24, R21 ;  /* 0x0000001500187308 */ /* 0x0009e20000000800 */
[----:B------:R5:W1:Y:S01]  /*35f0*/  LDSM.16.M88.4 R12, [R228+0x1b080] ;  /* 0x01b08000e40c783b */ /* 0x000a620000000200 */
[----:B------:R-:W-:Y:S01]  /*3600*/  MOV R20, R19 ;  /* 0x0000001300147202 */ /* 0x000fe20000000f00 */
[--C-:B------:R-:W-:Y:S01]  /*3610*/  FFMA.FTZ R213, R213, c[0x0][0x29c], -R250.reuse ;  /* 0x0000a700d5d57a23 */ /* 0x100fe200000108fa */
[----:B------:R-:W-:Y:S01]  /*3620*/  FSEL R23, R23, -INF , P0 ;  /* 0xff80000017177808 */ /* 0x000fe20000000000 */
[--C-:B------:R-:W-:Y:S01]  /*3630*/  FFMA.FTZ R198, R214, c[0x0][0x29c], -R251.reuse ;  /* 0x0000a700d6c67a23 */ /* 0x100fe200000108fb */
[----:B------:R-:W-:Y:S01]  /*3640*/  ISETP.GT.AND P1, PT, R243, 0x60, PT ;  /* 0x00000060f300780c */ /* 0x000fe20003f24270 */
[--C-:B------:R-:W-:Y:S01]  /*3650*/  FFMA.FTZ R199, R20, c[0x0][0x29c], -R251.reuse ;  /* 0x0000a70014c77a23 */ /* 0x100fe200000108fb */
[----:B------:R-:W-:Y:S01]  /*3660*/  FSEL R212, R25, -INF , P0 ;  /* 0xff80000019d47808 */ /* 0x000fe20000000000 */
[----:B------:R-:W-:Y:S01]  /*3670*/  FFMA.FTZ R23, R23, c[0x0][0x29c], -R251 ;  /* 0x0000a70017177a23 */ /* 0x000fe200000108fb */
[----:B------:R3:W1:Y:S01]  /*3680*/  MUFU.EX2 R196, R17 ;  /* 0x0000001100c47308 */ /* 0x0006620000000800 */
[----:B------:R-:W-:Y:S02]  /*3690*/  FSEL R32, R32, -INF , P1 ;  /* 0xff80000020207808 */ /* 0x000fe40000800000 */
[----:B------:R-:W-:Y:S01]  /*36a0*/  FFMA.FTZ R212, R212, c[0x0][0x29c], -R250 ;  /* 0x0000a700d4d47a23 */ /* 0x000fe200000108fa */
[----:B------:R-:W-:Y:S02]  /*36b0*/  FSEL R27, R27, -INF , P0 ;  /* 0xff8000001b1b7808 */ /* 0x000fe40000000000 */
[--C-:B------:R-:W-:Y:S01]  /*36c0*/  FFMA.FTZ R25, R32, c[0x0][0x29c], -R252.reuse ;  /* 0x0000a70020197a23 */ /* 0x100fe200000108fc */
[----:B------:R-:W-:Y:S02]  /*36d0*/  ISETP.GT.AND P0, PT, R243, 0x61, PT ;  /* 0x00000061f300780c */ /* 0x000fe40003f04270 */
[----:B------:R-:W-:Y:S01]  /*36e0*/  FFMA.FTZ R27, R27, c[0x0][0x29c], -R249 ;  /* 0x0000a7001b1b7a23 */ /* 0x000fe200000108f9 */
[----:B------:R-:W-:Y:S01]  /*36f0*/  MUFU.EX2 R199, R199 ;  /* 0x000000c700c77308 */ /* 0x000fe20000000800 */
[----:B------:R-:W-:Y:S02]  /*3700*/  FSEL R29, R29, -INF , P0 ;  /* 0xff8000001d1d7808 */ /* 0x000fe40000000000 */
[----:B------:R-:W-:Y:S02]  /*3710*/  FSEL R31, R31, -INF , P0 ;  /* 0xff8000001f1f7808 */ /* 0x000fe40000000000 */
[----:B-----5:R-:W-:Y:S02]  /*3720*/  MOV R228, R18 ;  /* 0x0000001200e47202 */ /* 0x020fe40000000f00 */
[----:B----4-:R-:W-:Y:S02]  /*3730*/  MOV R21, R16 ;  /* 0x0000001000157202 */ /* 0x010fe40000000f00 */
[----:B------:R-:W-:Y:S01]  /*3740*/  FSEL R33, R33, -INF , P0 ;  /* 0xff80000021217808 */ /* 0x000fe20000000000 */
[----:B------:R-:W4:Y:S01]  /*3750*/  MUFU.EX2 R197, R197 ;  /* 0x000000c500c57308 */ /* 0x000f220000000800 */
[----:B------:R-:W-:Y:S01]  /*3760*/  FSEL R35, R35, -INF , P0 ;  /* 0xff80000023237808 */ /* 0x000fe20000000000 */
[-C--:B--2---:R-:W-:Y:S01]  /*3770*/  HMMA.16816.F32 R36, R4, R8.reuse, R36 ;  /* 0x000000080424723c */ /* 0x084fe20000001824 */
[----:B------:R-:W-:Y:S01]  /*3780*/  PLOP3.LUT P0, PT, PT, PT, UP0, 0x80, 0x0 ;  /* 0x000000000000781c */ /* 0x000fe20003f0f008 */
[----:B---3--:R-:W2:Y:S03]  /*3790*/  LDSM.16.M88.4 R16, [R3+0xe080] ;  /* 0x00e080000310783b */ /* 0x008ea60000000200 */
[--C-:B------:R-:W-:Y:S01]  /*37a0*/  FFMA.FTZ R32, R21, c[0x0][0x29c], -R251.reuse ;  /* 0x0000a70015207a23 */ /* 0x100fe200000108fb */
[----:B------:R-:W-:Y:S01]  /*37b0*/  FSEL R30, R30, -INF , P1 ;  /* 0xff8000001e1e7808 */ /* 0x000fe20000800000 */
[----:B------:R-:W-:Y:S01]  /*37c0*/  FFMA.FTZ R252, R33, c[0x0][0x29c], -R252 ;  /* 0x0000a70021fc7a23 */ /* 0x000fe200000108fc */
[----:B------:R-:W-:Y:S01]  /*37d0*/  MUFU.EX2 R27, R27 ;  /* 0x0000001b001b7308 */ /* 0x000fe20000000800 */
[C---:B-1----:R-:W-:Y:S04]  /*37e0*/  HMMA.16816.F32 R40, R12.reuse, R8, R40 ;  /* 0x000000080c28723c */ /* 0x042fe80000001828 */
[----:B------:R-:W-:Y:S02]  /*37f0*/  FFMA.FTZ R33, R228, c[0x0][0x29c], -R251 ;  /* 0x0000a700e4217a23 */ /* 0x000fe400000108fb */
[--C-:B------:R-:W-:Y:S02]  /*3800*/  FFMA.FTZ R30, R30, c[0x0][0x29c], -R249.reuse ;  /* 0x0000a7001e1e7a23 */ /* 0x100fe400000108f9 */
[-C--:B------:R-:W-:Y:S01]  /*3810*/  HMMA.16816.F32 R44, R12, R10.reuse, R44 ;  /* 0x0000000a0c2c723c */ /* 0x080fe2000000182c */
[----:B------:R-:W1:Y:S03]  /*3820*/  MUFU.EX2 R32, R32 ;  /* 0x0000002000207308 */ /* 0x000e660000000800 */
[----:B------:R-:W-:Y:S04]  /*3830*/  FFMA.FTZ R249, R31, c[0x0][0x29c], -R249 ;  /* 0x0000a7001ff97a23 */ /* 0x000fe800000108f9 */
[C---:B------:R-:W-:Y:S01]  /*3840*/  HMMA.16816.F32 R48, R4.reuse, R10, R48 ;  /* 0x0000000a0430723c */ /* 0x040fe20000001830 */
[----:B------:R-:W-:Y:S02]  /*3850*/  LDSM.16.M88.4 R8, [R227+0x1a080] ;  /* 0x01a08000e308783b */ /* 0x000fe40000000200 */
[----:B------:R-:W3:Y:S10]  /*3860*/  MUFU.EX2 R33, R33 ;  /* 0x0000002100217308 */ /* 0x000ef40000000800 */
[----:B------:R-:W-:Y:S01]  /*3870*/  MUFU.EX2 R30, R30 ;  /* 0x0000001e001e7308 */ /* 0x000fe20000000800 */
[-C--:B--2---:R-:W-:Y:S09]  /*3880*/  HMMA.16816.F32 R52, R4, R16.reuse, R52 ;  /* 0x000000100434723c */ /* 0x084ff20000001834 */
[----:B------:R-:W2:Y:S01]  /*3890*/  MUFU.EX2 R198, R198 ;  /* 0x000000c600c67308 */ /* 0x000ea20000000800 */
[C---:B------:R-:W-:Y:S07]  /*38a0*/  HMMA.16816.F32 R56, R12.reuse, R16, R56 ;  /* 0x000000100c38723c */ /* 0x040fee0000001838 */
[----:B------:R-:W-:Y:S01]  /*38b0*/  FSEL R17, R34, -INF , P1 ;  /* 0xff80000022117808 */ /* 0x000fe20000800000 */
[-C--:B------:R-:W-:Y:S01]  /*38c0*/  HMMA.16816.F32 R60, R12, R18.reuse, R60 ;  /* 0x000000120c3c723c */ /* 0x080fe2000000183c */
[----:B------:R5:W-:Y:S01]  /*38d0*/  MUFU.EX2 R16, R23 ;  /* 0x0000001700107308 */ /* 0x000be20000000800 */
[----:B------:R-:W-:Y:S02]  /*38e0*/  LDSM.16.M88.4 R12, [R227+0x1b080] ;  /* 0x01b08000e30c783b */ /* 0x000fe40000000200 */
[--C-:B------:R-:W-:Y:S02]  /*38f0*/  FFMA.FTZ R34, R230, c[0x0][0x29c], -R250.reuse ;  /* 0x0000a700e6227a23 */ /* 0x100fe400000108fa */
[--C-:B------:R-:W-:Y:S02]  /*3900*/  FFMA.FTZ R17, R17, c[0x0][0x29c], -R251.reuse ;  /* 0x0000a70011117a23 */ /* 0x100fe400000108fb */
[----:B------:R-:W-:Y:S02]  /*3910*/  HMMA.16816.F32 R64, R4, R18, R64 ;  /* 0x000000120440723c */ /* 0x000fe40000001840 */
[----:B------:R-:W-:Y:S01]  /*3920*/  LDSM.16.M88.4 R4, [R2+0xe080] ;  /* 0x00e080000204783b */ /* 0x000fe20000000200 */
[----:B------:R-:W1:Y:S01]  /*3930*/  MUFU.EX2 R18, R229 ;  /* 0x000000e500127308 */ /* 0x000e620000000800 */
[----:B------:R-:W-:Y:S02]  /*3940*/  FFMA.FTZ R251, R35, c[0x0][0x29c], -R251 ;  /* 0x0000a70023fb7a23 */ /* 0x000fe400000108fb */
[--C-:B------:R-:W-:Y:S02]  /*3950*/  FFMA.FTZ R35, R215, c[0x0][0x29c], -R250.reuse ;  /* 0x0000a700d7237a23 */ /* 0x100fe400000108fa */
[--C-:B------:R-:W-:Y:S01]  /*3960*/  FFMA.FTZ R19, R211, c[0x0][0x29c], -R250.reuse ;  /* 0x0000a700d3137a23 */ /* 0x100fe200000108fa */
[----:B------:R-:W-:Y:S04]  /*3970*/  SHF.L.U32 R211, R222, 0x1, RZ ;  /* 0x00000001ded37819 */ /* 0x000fe800000006ff */
[----:B------:R-:W-:Y:S01]  /*3980*/  MUFU.EX2 R35, R35 ;  /* 0x0000002300237308 */ /* 0x000fe20000000800 */
[----:B-----5:R-:W5:Y:S09]  /*3990*/  LDSM.16.M88.4 R20, [R2+0xc080] ;  /* 0x00c080000214783b */ /* 0x020f720000000200 */
[----:B------:R-:W1:Y:S10]  /*39a0*/  MUFU.EX2 R19, R19 ;  /* 0x0000001300137308 */ /* 0x000e740000000800 */
[----:B------:R-:W1:Y:S10]  /*39b0*/  MUFU.EX2 R34, R34 ;  /* 0x0000002200227308 */ /* 0x000e740000000800 */
[----:B------:R-:W1:Y:S10]  /*39c0*/  MUFU.EX2 R25, R25 ;  /* 0x0000001900197308 */ /* 0x000e740000000800 */
[----:B------:R-:W1:Y:S01]  /*39d0*/  MUFU.EX2 R252, R252 ;  /* 0x000000fc00fc7308 */ /* 0x000e620000000800 */
[-C--:B-----5:R-:W-:Y:S09]  /*39e0*/  HMMA.16816.F32 R36, R8, R20.reuse, R36 ;  /* 0x000000140824723c */ /* 0x0a0ff20000001824 */
[----:B------:R-:W5:Y:S01]  /*39f0*/  MUFU.EX2 R17, R17 ;  /* 0x0000001100117308 */ /* 0x000f620000000800 */
[C---:B------:R-:W-:Y:S01]  /*3a00*/  HMMA.16816.F32 R40, R12.reuse, R20, R40 ;  /* 0x000000140c28723c */ /* 0x040fe20000001828 */
[----:B------:R-:W1:Y:S07]  /*3a10*/  LDS R20, [R248+0x20280] ;  /* 0x02028000f8147984 */ /* 0x000e6e0000000800 */
[-C--:B------:R-:W-:Y:S01]  /*3a20*/  HMMA.16816.F32 R44, R12, R22.reuse, R44 ;  /* 0x000000160c2c723c */ /* 0x080fe2000000182c */
[----:B------:R-:W1:Y:S07]  /*3a30*/  MUFU.EX2 R251, R251 ;  /* 0x000000fb00fb7308 */ /* 0x000e6e0000000800 */
[C---:B------:R-:W-:Y:S03]  /*3a40*/  HMMA.16816.F32 R48, R8.reuse, R22, R48 ;  /* 0x000000160830723c */ /* 0x040fe60000001830 */
[----:B------:R-:W-:Y:S04]  /*3a50*/  MUFU.EX2 R22, R212 ;  /* 0x000000d400167308 */ /* 0x000fe80000000800 */
[----:B------:R-:W-:Y:S01]  /*3a60*/  FSEL R23, R28, -INF , P1 ;  /* 0xff8000001c177808 */ /* 0x000fe20000800000 */
[-C--:B------:R-:W-:Y:S04]  /*3a70*/  HMMA.16816.F32 R52, R8, R4.reuse, R52 ;  /* 0x000000040834723c */ /* 0x080fe80000001834 */
[--C-:B------:R-:W-:Y:S01]  /*3a80*/  FFMA.FTZ R23, R23, c[0x0][0x29c], -R250.reuse ;  /* 0x0000a70017177a23 */ /* 0x100fe200000108fa */
[----:B------:R2:W2:Y:S01]  /*3a90*/  MUFU.EX2 R21, R213 ;  /* 0x000000d500157308 */ /* 0x0004a20000000800 */
[----:B------:R-:W-:Y:S02]  /*3aa0*/  FFMA.FTZ R250, R29, c[0x0][0x29c], -R250 ;  /* 0x0000a7001dfa7a23 */ /* 0x000fe400000108fa */
[C---:B------:R-:W-:Y:S01]  /*3ab0*/  HMMA.16816.F32 R56, R12.reuse, R4, R56 ;  /* 0x000000040c38723c */ /* 0x040fe20000001838 */
[----:B------:R-:W3:Y:S06]  /*3ac0*/  LDS R5, [R248+0x202a0] ;  /* 0x0202a000f8057984 */ /* 0x000eec0000000800 */
[----:B------:R-:W2:Y:S01]  /*3ad0*/  MUFU.EX2 R4, R23 ;  /* 0x0000001700047308 */ /* 0x000ea20000000800 */
[-C--:B------:R-:W-:Y:S04]  /*3ae0*/  HMMA.16816.F32 R60, R12, R6.reuse, R60 ;  /* 0x000000060c3c723c */ /* 0x080fe8000000183c */
[--C-:B-1----:R-:W-:Y:S02]  /*3af0*/  FADD.FTZ R37, R37, -R20.reuse ;  /* 0x8000001425257221 */ /* 0x102fe40000010000 */
[--C-:B------:R-:W-:Y:S02]  /*3b00*/  FADD.FTZ R48, R48, -R20.reuse ;  /* 0x8000001430307221 */ /* 0x100fe40000010000 */
[----:B------:R-:W-:Y:S01]  /*3b10*/  HMMA.16816.F32 R64, R8, R6, R64 ;  /* 0x000000060840723c */ /* 0x000fe20000001840 */
[----:B------:R-:W1:Y:S01]  /*3b20*/  LDS R6, [R248+0x20300] ;  /* 0x02030000f8067984 */ /* 0x000e620000000800 */
[----:B------:R-:W1:Y:S02]  /*3b30*/  MUFU.EX2 R250, R250 ;  /* 0x000000fa00fa7308 */ /* 0x000e640000000800 */
[C---:B------:R-:W-:Y:S01]  /*3b40*/  FMUL.FTZ R37, R200.reuse, R37 ;  /* 0x00000025c8257220 */ /* 0x040fe20000410000 */
[----:B------:R-:W-:Y:S01]  /*3b50*/  F2FP.PACK_AB R200, R200, R202 ;  /* 0x000000cac8c8723e */ /* 0x000fe200000000ff */
[----:B------:R-:W1:Y:S01]  /*3b60*/  LDS R248, [R248+0x20320] ;  /* 0x02032000f8f87984 */ /* 0x000e620000000800 */
[----:B------:R-:W-:Y:S01]  /*3b70*/  FMUL.FTZ R48, R208, R48 ;  /* 0x00000030d0307220 */ /* 0x000fe20000410000 */
[----:B------:R-:W-:Y:S01]  /*3b80*/  F2FP.PACK_AB R208, R196, R208 ;  /* 0x000000d0c4d0723e */ /* 0x000fe200000000ff */
[--C-:B------:R-:W-:Y:S03]  /*3b90*/  FADD.FTZ R52, R52, -R20.reuse ;  /* 0x8000001434347221 */ /* 0x100fe60000010000 */
[----:B----4-:R-:W-:Y:S01]  /*3ba0*/  F2FP.PACK_AB R7, R197, R209 ;  /* 0x000000d1c507723e */ /* 0x010fe200000000ff */
[----:B------:R-:W-:Y:S01]  /*3bb0*/  FMUL.FTZ R52, R210, R52 ;  /* 0x00000034d2347220 */ /* 0x000fe20000410000 */
[----:B------:R-:W-:Y:S01]  /*3bc0*/  F2FP.PACK_AB R210, R24, R210 ;  /* 0x000000d218d2723e */ /* 0x000fe200000000ff */
[----:B------:R-:W4:Y:S01]  /*3bd0*/  MUFU.EX2 R249, R249 ;  /* 0x000000f900f97308 */ /* 0x000f220000000800 */
[--C-:B------:R-:W-:Y:S01]  /*3be0*/  FADD.FTZ R36, R36, -R20.reuse ;  /* 0x8000001424247221 */ /* 0x100fe20000010000 */
[----:B--2---:R-:W-:Y:S01]  /*3bf0*/  SHF.L.U32 R213, R226, 0x1, RZ ;  /* 0x00000001e2d57819 */ /* 0x004fe200000006ff */
[--C-:B------:R-:W-:Y:S02]  /*3c00*/  FADD.FTZ R49, R49, -R20.reuse ;  /* 0x8000001431317221 */ /* 0x100fe40000010000 */
[----:B------:R-:W-:Y:S01]  /*3c10*/  FMUL.FTZ R36, R202, R36 ;  /* 0x00000024ca247220 */ /* 0x000fe20000410000 */
[----:B------:R-:W-:Y:S01]  /*3c20*/  IADD3 R213, R213, R211, RZ ;  /* 0x000000d3d5d57210 */ /* 0x000fe20007ffe0ff */
[----:B------:R-:W-:Y:S02]  /*3c30*/  FMUL.FTZ R49, R196, R49 ;  /* 0x00000031c4317220 */ /* 0x000fe40000410000 */
[----:B------:R-:W-:Y:S01]  /*3c40*/  FADD.FTZ R64, R64, -R20 ;  /* 0x8000001440407221 */ /* 0x000fe20000010000 */
[----:B------:R-:W-:Y:S01]  /*3c50*/  F2FP.PACK_AB R36, R37, R36 ;  /* 0x000000242524723e */ /* 0x000fe200000000ff */
[--C-:B---3--:R-:W-:Y:S01]  /*3c60*/  FADD.FTZ R39, R39, -R5.reuse ;  /* 0x8000000527277221 */ /* 0x108fe20000010000 */
[----:B------:R-:W-:Y:S01]  /*3c70*/  F2FP.PACK_AB R48, R49, R48 ;  /* 0x000000303130723e */ /* 0x000fe200000000ff */
[--C-:B------:R-:W-:Y:S02]  /*3c80*/  FADD.FTZ R38, R38, -R5.reuse ;  /* 0x8000000526267221 */ /* 0x100fe40000010000 */
[C---:B------:R-:W-:Y:S01]  /*3c90*/  FMUL.FTZ R39, R32.reuse, R39 ;  /* 0x0000002720277220 */ /* 0x040fe20000410000 */
[----:B------:R-:W-:Y:S01]  /*3ca0*/  F2FP.PACK_AB R32, R32, R33 ;  /* 0x000000212020723e */ /* 0x000fe200000000ff */
[--C-:B------:R-:W-:Y:S02]  /*3cb0*/  FADD.FTZ R50, R50, -R5.reuse ;  /* 0x8000000532327221 */ /* 0x100fe40000010000 */
[--C-:B------:R-:W-:Y:S02]  /*3cc0*/  FADD.FTZ R51, R51, -R5.reuse ;  /* 0x8000000533337221 */ /* 0x100fe40000010000 */
[--C-:B------:R-:W-:Y:S02]  /*3cd0*/  FADD.FTZ R54, R54, -R5.reuse ;  /* 0x8000000536367221 */ /* 0x100fe40000010000 */
[--C-:B------:R-:W-:Y:S02]  /*3ce0*/  FADD.FTZ R55, R55, -R5.reuse ;  /* 0x8000000537377221 */ /* 0x100fe40000010000 */
[--C-:B------:R-:W-:Y:S02]  /*3cf0*/  FADD.FTZ R66, R66, -R5.reuse ;  /* 0x8000000542427221 */ /* 0x100fe40000010000 */
[----:B------:R-:W-:Y:S01]  /*3d00*/  FADD.FTZ R67, R67, -R5 ;  /* 0x8000000543437221 */ /* 0x000fe20000010000 */
[----:B------:R-:W-:Y:S01]  /*3d10*/  SHF.L.U32 R5, R231, 0x1, RZ ;  /* 0x00000001e7057819 */ /* 0x000fe200000006ff */
[----:B------:R-:W-:Y:S01]  /*3d20*/  FMUL.FTZ R50, R198, R50 ;  /* 0x00000032c6327220 */ /* 0x000fe20000410000 */
[----:B------:R-:W-:Y:S01]  /*3d30*/  F2FP.PACK_AB R198, R199, R198 ;  /* 0x000000c6c7c6723e */ /* 0x000fe200000000ff */
[--C-:B-1----:R-:W-:Y:S02]  /*3d40*/  FADD.FTZ R41, R41, -R6.reuse ;  /* 0x8000000629297221 */ /* 0x102fe40000010000 */
[----:B------:R-:W-:Y:S01]  /*3d50*/  STS [R5+0x20480], R200 ;  /* 0x020480c805007388 */ /* 0x000fe20000000800 */
[--C-:B------:R-:W-:Y:S02]  /*3d60*/  FADD.FTZ R40, R40, -R6.reuse ;  /* 0x8000000628287221 */ /* 0x100fe40000010000 */
[--C-:B------:R-:W-:Y:S01]  /*3d70*/  FADD.FTZ R44, R44, -R6.reuse ;  /* 0x800000062c2c7221 */ /* 0x100fe20000010000 */
[----:B------:R-:W-:Y:S01]  /*3d80*/  STS [R5+0x20880], R32 ;  /* 0x0208802005007388 */ /* 0x000fe20000000800 */
[--C-:B------:R-:W-:Y:S02]  /*3d90*/  FADD.FTZ R45, R45, -R6.reuse ;  /* 0x800000062d2d7221 */ /* 0x100fe40000010000 */
[--C-:B------:R-:W-:Y:S01]  /*3da0*/  FADD.FTZ R56, R56, -R6.reuse ;  /* 0x8000000638387221 */ /* 0x100fe20000010000 */
[----:B------:R-:W-:Y:S01]  /*3db0*/  STS [R242], R208 ;  /* 0x000000d0f2007388 */ /* 0x000fe20000000800 */
[--C-:B------:R-:W-:Y:S02]  /*3dc0*/  FADD.FTZ R57, R57, -R6.reuse ;  /* 0x8000000639397221 */ /* 0x100fe40000010000 */
[--C-:B------:R-:W-:Y:S01]  /*3dd0*/  FADD.FTZ R60, R60, -R6.reuse ;  /* 0x800000063c3c7221 */ /* 0x100fe20000010000 */
[----:B------:R-:W-:Y:S01]  /*3de0*/  STS [R242+0x400], R198 ;  /* 0x000400c6f2007388 */ /* 0x000fe20000000800 */
[----:B------:R-:W-:Y:S01]  /*3df0*/  FADD.FTZ R61, R61, -R6 ;  /* 0x800000063d3d7221 */ /* 0x000fe20000010000 */
[----:B------:R-:W-:Y:S01]  /*3e00*/  F2FP.PACK_AB R6, R201, R203 ;  /* 0x000000cbc906723e */ /* 0x000fe200000000ff */
[C---:B------:R-:W-:Y:S01]  /*3e10*/  FMUL.FTZ R41, R18.reuse, R41 ;  /* 0x0000002912297220 */ /* 0x040fe20000410000 */
[----:B------:R-:W-:Y:S01]  /*3e20*/  F2FP.PACK_AB R18, R18, R19 ;  /* 0x000000131212723e */ /* 0x000fe200000000ff */
[----:B------:R-:W-:Y:S01]  /*3e30*/  FMUL.FTZ R44, R34, R44 ;  /* 0x0000002c222c7220 */ /* 0x000fe20000410000 */
[----:B------:R-:W-:Y:S01]  /*3e40*/  F2FP.PACK_AB R34, R35, R34 ;  /* 0x000000222322723e */ /* 0x000fe200000000ff */
[----:B------:R1:W-:Y:S01]  /*3e50*/  STS [R5+0x21880], R6 ;  /* 0x0218800605007388 */ /* 0x0003e20000000800 */
[----:B------:R-:W-:Y:S01]  /*3e60*/  FMUL.FTZ R54, R204, R54 ;  /* 0x00000036cc367220 */ /* 0x000fe20000410000 */
[----:B------:R-:W-:Y:S01]  /*3e70*/  F2FP.PACK_AB R204, R16, R204 ;  /* 0x000000cc10cc723e */ /* 0x000fe200000000ff */
[----:B------:R-:W-:Y:S01]  /*3e80*/  FMUL.FTZ R64, R25, R64 ;  /* 0x0000004019407220 */ /* 0x000fe20000410000 */
[----:B------:R-:W-:Y:S01]  /*3e90*/  STS [R5+0x21480], R18 ;  /* 0x0214801205007388 */ /* 0x000fe20000000800 */
[----:B------:R-:W-:Y:S01]  /*3ea0*/  F2FP.PACK_AB R25, R252, R25 ;  /* 0x00000019fc19723e */ /* 0x000fe200000000ff */
[----:B-----5:R-:W-:Y:S01]  /*3eb0*/  FMUL.FTZ R66, R17, R66 ;  /* 0x0000004211427220 */ /* 0x020fe20000410000 */
[----:B------:R-:W-:Y:S01]  /*3ec0*/  F2FP.PACK_AB R17, R251, R17 ;  /* 0x00000011fb11723e */ /* 0x000fe200000000ff */
[----:B------:R-:W-:Y:S01]  /*3ed0*/  STS [R242+0x1000], R34 ;  /* 0x00100022f2007388 */ /* 0x000fe20000000800 */
[----:B------:R-:W-:Y:S01]  /*3ee0*/  FMUL.FTZ R56, R21, R56 ;  /* 0x0000003815387220 */ /* 0x000fe20000410000 */
[----:B------:R-:W-:Y:S01]  /*3ef0*/  F2FP.PACK_AB R21, R22, R21 ;  /* 0x000000151615723e */ /* 0x000fe200000000ff */
[----:B------:R-:W-:Y:S01]  /*3f00*/  FMUL.FTZ R60, R4, R60 ;  /* 0x0000003c043c7220 */ /* 0x000fe20000410000 */
[----:B------:R-:W-:Y:S01]  /*3f10*/  STS [R242+0x1400], R7 ;  /* 0x00140007f2007388 */ /* 0x000fe20000000800 */
[----:B------:R-:W-:Y:S01]  /*3f20*/  F2FP.PACK_AB R4, R250, R4 ;  /* 0x00000004fa04723e */ /* 0x000fe200000000ff */
[----:B------:R-:W-:Y:S02]  /*3f30*/  FMUL.FTZ R38, R33, R38 ;  /* 0x0000002621267220 */ /* 0x000fe40000410000 */
[----:B------:R2:W-:Y:S01]  /*3f40*/  STS [R5+0x22480], R210 ;  /* 0x022480d205007388 */ /* 0x0005e20000000800 */
[----:B------:R-:W-:Y:S02]  /*3f50*/  FMUL.FTZ R51, R199, R51 ;  /* 0x00000033c7337220 */ /* 0x000fe40000410000 */
[--C-:B------:R-:W-:Y:S01]  /*3f60*/  FADD.FTZ R43, R43, -R248.reuse ;  /* 0x800000f82b2b7221 */ /* 0x100fe20000010000 */
[----:B------:R-:W-:Y:S01]  /*3f70*/  STS [R5+0x22880], R204 ;  /* 0x022880cc05007388 */ /* 0x000fe20000000800 */
[--C-:B------:R-:W-:Y:S01]  /*3f80*/  FADD.FTZ R42, R42, -R248.reuse ;  /* 0x800000f82a2a7221 */ /* 0x100fe20000010000 */
[----:B------:R-:W-:Y:S01]  /*3f90*/  F2FP.PACK_AB R38, R39, R38 ;  /* 0x000000262726723e */ /* 0x000fe200000000ff */
[----:B------:R-:W-:Y:S01]  /*3fa0*/  FMUL.FTZ R40, R19, R40 ;  /* 0x0000002813287220 */ /* 0x000fe20000410000 */
[----:B------:R-:W-:Y:S01]  /*3fb0*/  STS [R242+0x2000], R25 ;  /* 0x00200019f2007388 */ /* 0x000fe20000000800 */
[----:B-1----:R-:W-:Y:S01]  /*3fc0*/  F2FP.PACK_AB R6, R27, R26 ;  /* 0x0000001a1b06723e */ /* 0x002fe200000000ff */
[----:B------:R-:W-:Y:S01]  /*3fd0*/  FMUL.FTZ R43, R201, R43 ;  /* 0x0000002bc92b7220 */ /* 0x000fe20000410000 */
[----:B------:R-:W-:Y:S01]  /*3fe0*/  F2FP.PACK_AB R50, R51, R50 ;  /* 0x000000323332723e */ /* 0x000fe200000000ff */
[----:B------:R-:W-:Y:S01]  /*3ff0*/  STS [R242+0x2400], R17 ;  /* 0x00240011f2007388 */ /* 0x000fe20000000800 */
[----:B------:R-:W-:Y:S01]  /*4000*/  FMUL.FTZ R42, R203, R42 ;  /* 0x0000002acb2a7220 */ /* 0x000fe20000410000 */
[----:B------:R-:W-:Y:S01]  /*4010*/  F2FP.PACK_AB R40, R41, R40 ;  /* 0x000000282928723e */ /* 0x000fe200000000ff */
[--C-:B------:R-:W-:Y:S01]  /*4020*/  FADD.FTZ R47, R47, -R248.reuse ;  /* 0x800000f82f2f7221 */ /* 0x100fe20000010000 */
[----:B------:R4:W-:Y:S01]  /*4030*/  STS [R5+0x23880], R6 ;  /* 0x0238800605007388 */ /* 0x0009e20000000800 */
[----:B------:R-:W-:Y:S01]  /*4040*/  FADD.FTZ R46, R46, -R248 ;  /* 0x800000f82e2e7221 */ /* 0x000fe20000010000 */
[----:B------:R-:W-:Y:S01]  /*4050*/  F2FP.PACK_AB R42, R43, R42 ;  /* 0x0000002a2b2a723e */ /* 0x000fe200000000ff */
[--C-:B------:R-:W-:Y:S01]  /*4060*/  FADD.FTZ R53, R53, -R20.reuse ;  /* 0x8000001435357221 */ /* 0x100fe20000010000 */
[----:B------:R-:W-:Y:S01]  /*4070*/  STS [R5+0x23480], R21 ;  /* 0x0234801505007388 */ /* 0x000fe20000000800 */
[----:B------:R-:W-:Y:S02]  /*4080*/  FMUL.FTZ R45, R35, R45 ;  /* 0x0000002d232d7220 */ /* 0x000fe40000410000 */
[----:B------:R-:W-:Y:S01]  /*4090*/  FMUL.FTZ R47, R197, R47 ;  /* 0x0000002fc52f7220 */ /* 0x000fe20000410000 */
[----:B------:R1:W-:Y:S01]  /*40a0*/  STS [R242+0x3000], R4 ;  /* 0x00300004f2007388 */ /* 0x0003e20000000800 */
[----:B------:R-:W-:Y:S01]  /*40b0*/  FMUL.FTZ R46, R209, R46 ;  /* 0x0000002ed12e7220 */ /* 0x000fe20000410000 */
[----:B------:R-:W-:Y:S01]  /*40c0*/  F2FP.PACK_AB R44, R45, R44 ;  /* 0x0000002c2d2c723e */ /* 0x000fe200000000ff */
[----:B------:R-:W-:Y:S01]  /*40d0*/  FMUL.FTZ R53, R24, R53 ;  /* 0x0000003518357220 */ /* 0x000fe20000410000 */
[----:B--2---:R-:W-:Y:S01]  /*40e0*/  SHF.L.U32 R210, R226, 0x1, RZ ;  /* 0x00000001e2d27819 */ /* 0x004fe200000006ff */
[----:B------:R-:W-:Y:S01]  /*40f0*/  FADD.FTZ R65, R65, -R20 ;  /* 0x8000001441417221 */ /* 0x000fe20000010000 */
[----:B------:R-:W-:Y:S01]  /*4100*/  F2FP.PACK_AB R46, R47, R46 ;  /* 0x0000002e2f2e723e */ /* 0x000fe200000000ff */
[----:B------:R-:W-:Y:S01]  /*4110*/  FMUL.FTZ R55, R16, R55 ;  /* 0x0000003710377220 */ /* 0x000fe20000410000 */
[----:B------:R-:W-:Y:S01]  /*4120*/  F2FP.PACK_AB R52, R53, R52 ;  /* 0x000000343534723e */ /* 0x000fe200000000ff */
[----:B------:R-:W-:Y:S01]  /*4130*/  FMUL.FTZ R65, R252, R65 ;  /* 0x00000041fc417220 */ /* 0x000fe20000410000 */
[----:B------:R-:W-:Y:S01]  /*4140*/  SHF.L.U32 R209, R225, 0x1, RZ ;  /* 0x00000001e1d17819 */ /* 0x000fe200000006ff */
[----:B------:R-:W-:Y:S01]  /*4150*/  FMUL.FTZ R67, R251, R67 ;  /* 0x00000043fb437220 */ /* 0x000fe20000410000 */
[----:B------:R-:W-:Y:S01]  /*4160*/  F2FP.PACK_AB R54, R55, R54 ;  /* 0x000000363736723e */ /* 0x000fe200000000ff */
[--C-:B------:R-:W-:Y:S01]  /*4170*/  FADD.FTZ R58, R58, -R248.reuse ;  /* 0x800000f83a3a7221 */ /* 0x100fe20000010000 */
[----:B------:R-:W-:Y:S01]  /*4180*/  F2FP.PACK_AB R64, R65, R64 ;  /* 0x000000404140723e */ /* 0x000fe200000000ff */
[--C-:B------:R-:W-:Y:S01]  /*4190*/  FADD.FTZ R59, R59, -R248.reuse ;  /* 0x800000f83b3b7221 */ /* 0x100fe20000010000 */
[----:B------:R-:W-:Y:S01]  /*41a0*/  F2FP.PACK_AB R66, R67, R66 ;  /* 0x000000424342723e */ /* 0x000fe200000000ff */
[----:B------:R-:W-:Y:S01]  /*41b0*/  FMUL.FTZ R57, R22, R57 ;  /* 0x0000003916397220 */ /* 0x000fe20000410000 */
[----:B----4-:R-:W-:Y:S01]  /*41c0*/  F2FP.PACK_AB R6, R249, R30 ;  /* 0x0000001ef906723e */ /* 0x010fe200000000ff */
[----:B------:R-:W-:Y:S02]  /*41d0*/  FMUL.FTZ R58, R26, R58 ;  /* 0x0000003a1a3a7220 */ /* 0x000fe40000410000 */
[----:B------:R-:W-:Y:S01]  /*41e0*/  FMUL.FTZ R59, R27, R59 ;  /* 0x0000003b1b3b7220 */ /* 0x000fe20000410000 */
[----:B------:R-:W-:Y:S01]  /*41f0*/  F2FP.PACK_AB R56, R57, R56 ;  /* 0x000000383938723e */ /* 0x000fe200000000ff */
[----:B------:R-:W-:Y:S01]  /*4200*/  STS [R242+0x3400], R6 ;  /* 0x00340006f2007388 */ /* 0x000fe20000000800 */
[--C-:B------:R-:W-:Y:S01]  /*4210*/  FADD.FTZ R62, R62, -R248.reuse ;  /* 0x800000f83e3e7221 */ /* 0x100fe20000010000 */
[----:B-1----:R-:W-:Y:S01]  /*4220*/  MOV R4, UR4 ;  /* 0x0000000400047c02 */ /* 0x002fe20008000f00 */
[----:B------:R-:W-:Y:S01]  /*4230*/  FADD.FTZ R63, R63, -R248 ;  /* 0x800000f83f3f7221 */ /* 0x000fe20000010000 */
[----:B------:R-:W-:Y:S01]  /*4240*/  BAR.SYNC.DEFER_BLOCKING 0x0 ;  /* 0x0000000000007b1d */ /* 0x000fe20000010000 */
[----:B------:R-:W-:Y:S01]  /*4250*/  FMUL.FTZ R61, R250, R61 ;  /* 0x0000003dfa3d7220 */ /* 0x000fe20000410000 */
[----:B------:R-:W-:Y:S01]  /*4260*/  F2FP.PACK_AB R58, R59, R58 ;  /* 0x0000003a3b3a723e */ /* 0x000fe200000000ff */
[----:B------:R-:W-:Y:S01]  /*4270*/  FMUL.FTZ R62, R30, R62 ;  /* 0x0000003e1e3e7220 */ /* 0x000fe20000410000 */
[----:B------:R-:W-:Y:S01]  /*4280*/  LEA R4, R4, R225, 0xd ;  /* 0x000000e104047211 */ /* 0x000fe200078e68ff */
[----:B------:R-:W-:Y:S01]  /*4290*/  FMUL.FTZ R63, R249, R63 ;  /* 0x0000003ff93f7220 */ /* 0x000fe20000410000 */
[----:B------:R-:W-:Y:S02]  /*42a0*/  F2FP.PACK_AB R60, R61, R60 ;  /* 0x0000003c3d3c723e */ /* 0x000fe400000000ff */
[----:B------:R-:W-:Y:S02]  /*42b0*/  SHF.L.U32 R208, R4, 0x1, RZ ;  /* 0x0000000104d07819 */ /* 0x000fe400000006ff */
        /* <DEDUP_REMOVED lines=22> */
[----:B------:R-:W5:Y:S01]  /*4420*/  LDSM.16.MT88.4 R24, [R208+0x1a080] ;  /* 0x01a08000d018783b */ /* 0x000f620000004200 */
[-C--:B-1----:R-:W-:Y:S07]  /*4430*/  HMMA.16816.F32 R68, R4, R8.reuse, R68 ;  /* 0x000000080444723c */ /* 0x082fee0000001844 */
[----:B------:R-:W-:Y:S01]  /*4440*/  LDSM.16.MT88.4 R28, [R223+0x20c80] ;  /* 0x020c8000df1c783b */ /* 0x000fe20000004200 */
[-C--:B--2---:R-:W-:Y:S07]  /*4450*/  HMMA.16816.F32 R72, R12, R8.reuse, R72 ;  /* 0x000000080c48723c */ /* 0x084fee0000001848 */
[----:B------:R-:W1:Y:S01]  /*4460*/  LDSM.16.MT88.4 R32, [R208+0x18880] ;  /* 0x01888000d020783b */ /* 0x000e620000004200 */
[-C--:B---3--:R-:W-:Y:S07]  /*4470*/  HMMA.16816.F32 R76, R16, R8.reuse, R76 ;  /* 0x00000008104c723c */ /* 0x088fee000000184c */
[----:B------:R-:W2:Y:S01]  /*4480*/  LDSM.16.MT88.4 R36, [R0+0x20c80] ;  /* 0x020c80000024783b */ /* 0x000ea20000004200 */
[C---:B----4-:R-:W-:Y:S07]  /*4490*/  HMMA.16816.F32 R80, R20.reuse, R8, R80 ;  /* 0x000000081450723c */ /* 0x050fee0000001850 */
[----:B------:R-:W3:Y:S01]  /*44a0*/  LDSM.16.MT88.4 R40, [R223+0x22c80] ;  /* 0x022c8000df28783b */ /* 0x000ee20000004200 */
[-C--:B------:R-:W-:Y:S07]  /*44b0*/  HMMA.16816.F32 R84, R20, R10.reuse, R84 ;  /* 0x0000000a1454723c */ /* 0x080fee0000001854 */
[----:B------:R-:W4:Y:S01]  /*44c0*/  LDSM.16.MT88.4 R44, [R0+0x22c80] ;  /* 0x022c8000002c783b */ /* 0x000f220000004200 */
[-C--:B------:R-:W-:Y:S07]  /*44d0*/  HMMA.16816.F32 R88, R16, R10.reuse, R88 ;  /* 0x0000000a1058723c */ /* 0x080fee0000001858 */
[----:B------:R-:W1:Y:S01]  /*44e0*/  LDSM.16.MT88.4 R48, [R208+0x1a880] ;  /* 0x01a88000d030783b */ /* 0x000e620000004200 */
[-C--:B------:R-:W-:Y:S07]  /*44f0*/  HMMA.16816.F32 R92, R12, R10.reuse, R92 ;  /* 0x0000000a0c5c723c */ /* 0x080fee000000185c */
[----:B------:R-:W-:Y:S01]  /*4500*/  LDSM.16.MT88.4 R52, [R208+0x19880] ;  /* 0x01988000d034783b */ /* 0x000fe20000004200 */
[C---:B------:R-:W-:Y:S07]  /*4510*/  HMMA.16816.F32 R96, R4.reuse, R10, R96 ;  /* 0x0000000a0460723c */ /* 0x040fee0000001860 */
[----:B------:R-:W-:Y:S01]  /*4520*/  LDSM.16.MT88.4 R8, [R208+0x19080] ;  /* 0x01908000d008783b */ /* 0x000fe20000004200 */
[-C--:B-----5:R-:W-:Y:S07]  /*4530*/  HMMA.16816.F32 R100, R4, R24.reuse, R100 ;  /* 0x000000180464723c */ /* 0x0a0fee0000001864 */
[----:B------:R-:W-:Y:S01]  /*4540*/  LDSM.16.MT88.4 R56, [R0+0x21c80] ;  /* 0x021c80000038783b */ /* 0x000fe20000004200 */
[-C--:B------:R-:W-:Y:S07]  /*4550*/  HMMA.16816.F32 R104, R12, R24.reuse, R104 ;  /* 0x000000180c68723c */ /* 0x080fee0000001868 */
        /* <DEDUP_REMOVED lines=8> */
[-C--:B------:R-:W-:Y:S01]  /*45e0*/  HMMA.16816.F32 R124, R12, R26.reuse, R124 ;  /* 0x0000001a0c7c723c */ /* 0x080fe2000000187c */
[----:B------:R-:W-:Y:S07]  /*45f0*/  LDSM.16.MT88.4 R12, [R0+0x21480] ;  /* 0x02148000000c783b */ /* 0x000fee0000004200 */
[----:B------:R-:W-:Y:S01]  /*4600*/  HMMA.16816.F32 R128, R4, R26, R128 ;  /* 0x0000001a0480723c */ /* 0x000fe20000001880 */
[----:B------:R-:W5:Y:S07]  /*4610*/  LDSM.16.MT88.4 R4, [R223+0x21480] ;  /* 0x02148000df04783b */ /* 0x000f6e0000004200 */
[-C--:B-1----:R-:W-:Y:S01]  /*4620*/  HMMA.16816.F32 R68, R28, R32.reuse, R68 ;  /* 0x000000201c44723c */ /* 0x082fe20000001844 */
[----:B------:R-:W1:Y:S07]  /*4630*/  LDSM.16.MT88.4 R24, [R208+0x1b080] ;  /* 0x01b08000d018783b */ /* 0x000e6e0000004200 */
[-C--:B--2---:R-:W-:Y:S08]  /*4640*/  HMMA.16816.F32 R72, R36, R32.reuse, R72 ;  /* 0x000000202448723c */ /* 0x084ff00000001848 */
[-C--:B---3--:R-:W-:Y:S08]  /*4650*/  HMMA.16816.F32 R76, R40, R32.reuse, R76 ;  /* 0x00000020284c723c */ /* 0x088ff0000000184c */
[C---:B----4-:R-:W-:Y:S08]  /*4660*/  HMMA.16816.F32 R80, R44.reuse, R32, R80 ;  /* 0x000000202c50723c */ /* 0x050ff00000001850 */
[-C--:B------:R-:W-:Y:S08]  /*4670*/  HMMA.16816.F32 R84, R44, R34.reuse, R84 ;  /* 0x000000222c54723c */ /* 0x080ff00000001854 */
[-C--:B------:R-:W-:Y:S08]  /*4680*/  HMMA.16816.F32 R88, R40, R34.reuse, R88 ;  /* 0x000000222858723c */ /* 0x080ff00000001858 */
[-C--:B------:R-:W-:Y:S08]  /*4690*/  HMMA.16816.F32 R92, R36, R34.reuse, R92 ;  /* 0x00000022245c723c */ /* 0x080ff0000000185c */
[C---:B------:R-:W-:Y:S01]  /*46a0*/  HMMA.16816.F32 R96, R28.reuse, R34, R96 ;  /* 0x000000221c60723c */ /* 0x040fe20000001860 */
[----:B------:R-:W2:Y:S07]  /*46b0*/  LDSM.16.MT88.4 R32, [R223+0x21c80] ;  /* 0x021c8000df20783b */ /* 0x000eae0000004200 */
[-C--:B------:R-:W-:Y:S08]  /*46c0*/  HMMA.16816.F32 R100, R28, R48.reuse, R100 ;  /* 0x000000301c64723c */ /* 0x080ff00000001864 */
[-C--:B------:R-:W-:Y:S08]  /*46d0*/  HMMA.16816.F32 R104, R36, R48.reuse, R104 ;  /* 0x000000302468723c */ /* 0x080ff00000001868 */
[-C--:B------:R-:W-:Y:S08]  /*46e0*/  HMMA.16816.F32 R108, R40, R48.reuse, R108 ;  /* 0x00000030286c723c */ /* 0x080ff0000000186c */
[C---:B------:R-:W-:Y:S08]  /*46f0*/  HMMA.16816.F32 R112, R44.reuse, R48, R112 ;  /* 0x000000302c70723c */ /* 0x040ff00000001870 */
[-C--:B------:R-:W-:Y:S08]  /*4700*/  HMMA.16816.F32 R116, R44, R50.reuse, R116 ;  /* 0x000000322c74723c */ /* 0x080ff00000001874 */
[-C--:B------:R-:W-:Y:S08]  /*4710*/  HMMA.16816.F32 R120, R40, R50.reuse, R120 ;  /* 0x000000322878723c */ /* 0x080ff00000001878 */
[-C--:B------:R-:W-:Y:S08]  /*4720*/  HMMA.16816.F32 R124, R36, R50.reuse, R124 ;  /* 0x00000032247c723c */ /* 0x080ff0000000187c */
[----:B------:R-:W-:Y:S08]  /*4730*/  HMMA.16816.F32 R128, R28, R50, R128 ;  /* 0x000000321c80723c */ /* 0x000ff00000001880 */
[-C--:B-----5:R-:W-:Y:S08]  /*4740*/  HMMA.16816.F32 R68, R4, R8.reuse, R68 ;  /* 0x000000080444723c */ /* 0x0a0ff00000001844 */
[-C--:B------:R-:W-:Y:S08]  /*4750*/  HMMA.16816.F32 R72, R12, R8.reuse, R72 ;  /* 0x000000080c48723c */ /* 0x080ff00000001848 */
[-C--:B------:R-:W-:Y:S08]  /*4760*/  HMMA.16816.F32 R76, R16, R8.reuse, R76 ;  /* 0x00000008104c723c */ /* 0x080ff0000000184c */
[C---:B------:R-:W-:Y:S08]  /*4770*/  HMMA.16816.F32 R80, R20.reuse, R8, R80 ;  /* 0x000000081450723c */ /* 0x040ff00000001850 */
[-C--:B------:R-:W-:Y:S08]  /*4780*/  HMMA.16816.F32 R84, R20, R10.reuse, R84 ;  /* 0x0000000a1454723c */ /* 0x080ff00000001854 */
[-C--:B------:R-:W-:Y:S08]  /*4790*/  HMMA.16816.F32 R88, R16, R10.reuse, R88 ;  /* 0x0000000a1058723c */ /* 0x080ff00000001858 */
[-C--:B------:R-:W-:Y:S08]  /*47a0*/  HMMA.16816.F32 R92, R12, R10.reuse, R92 ;  /* 0x0000000a0c5c723c */ /* 0x080ff0000000185c */
[C---:B------:R-:W-:Y:S01]  /*47b0*/  HMMA.16816.F32 R96, R4.reuse, R10, R96 ;  /* 0x0000000a0460723c */ /* 0x040fe20000001860 */
[----:B------:R-:W3:Y:S07]  /*47c0*/  LDSM.16.MT88.4 R8, [R208+0x1b880] ;  /* 0x01b88000d008783b */ /* 0x000eee0000004200 */
[-C--:B-1----:R-:W-:Y:S01]  /*47d0*/  HMMA.16816.F32 R100, R4, R24.reuse, R100 ;  /* 0x000000180464723c */ /* 0x082fe20000001864 */
[----:B------:R-:W-:Y:S07]  /*47e0*/  BAR.SYNC.DEFER_BLOCKING 0x0 ;  /* 0x0000000000007b1d */ /* 0x000fee0000010000 */
[-C--:B------:R-:W-:Y:S08]  /*47f0*/  HMMA.16816.F32 R104, R12, R24.reuse, R104 ;  /* 0x000000180c68723c */ /* 0x080ff00000001868 */
[-C--:B------:R-:W-:Y:S08]  /*4800*/  HMMA.16816.F32 R108, R16, R24.reuse, R108 ;  /* 0x00000018106c723c */ /* 0x080ff0000000186c */
[C---:B------:R-:W-:Y:S08]  /*4810*/  HMMA.16816.F32 R112, R20.reuse, R24, R112 ;  /* 0x000000181470723c */ /* 0x040ff00000001870 */
[-C--:B------:R-:W-:Y:S08]  /*4820*/  HMMA.16816.F32 R116, R20, R26.reuse, R116 ;  /* 0x0000001a1474723c */ /* 0x080ff00000001874 */
[-C--:B------:R-:W-:Y:S08]  /*4830*/  HMMA.16816.F32 R120, R16, R26.reuse, R120 ;  /* 0x0000001a1078723c */ /* 0x080ff00000001878 */
[-C--:B------:R-:W-:Y:S08]  /*4840*/  HMMA.16816.F32 R124, R12, R26.reuse, R124 ;  /* 0x0000001a0c7c723c */ /* 0x080ff0000000187c */
[----:B------:R-:W-:Y:S01]  /*4850*/  HMMA.16816.F32 R128, R4, R26, R128 ;  /* 0x0000001a0480723c */ /* 0x000fe20000001880 */
[----:B------:R1:W4:Y:S07]  /*4860*/  LDSM.16.M88.4 R36, [R210+0x24480] ;  /* 0x02448000d224783b */ /* 0x00032e0000000200 */
[-C--:B--2---:R-:W-:Y:S01]  /*4870*/  HMMA.16816.F32 R68, R32, R52.reuse, R68 ;  /* 0x000000342044723c */ /* 0x084fe20000001844 */
[----:B------:R1:W2:Y:S07]  /*4880*/  LDSM.16.M88.4 R28, [R210+0x25480] ;  /* 0x02548000d21c783b */ /* 0x0002ae0000000200 */
[-C--:B------:R-:W-:Y:S01]  /*4890*/  HMMA.16816.F32 R72, R56, R52.reuse, R72 ;  /* 0x000000343848723c */ /* 0x080fe20000001848 */
[----:B------:R1:W5:Y:S07]  /*48a0*/  LDSM.16.MT88.4 R16, [R209+0x80] ;  /* 0x00008000d110783b */ /* 0x00036e0000004200 */
[-C--:B------:R-:W-:Y:S01]  /*48b0*/  HMMA.16816.F32 R76, R60, R52.reuse, R76 ;  /* 0x000000343c4c723c */ /* 0x080fe2000000184c */
[----:B------:R1:W1:Y:S07]  /*48c0*/  LDSM.16.MT88.4 R40, [R209+0x4080] ;  /* 0x00408000d128783b */ /* 0x00026e0000004200 */
[C---:B------:R-:W-:Y:S01]  /*48d0*/  HMMA.16816.F32 R80, R64.reuse, R52, R80 ;  /* 0x000000344050723c */ /* 0x040fe20000001850 */
[----:B------:R1:W1:Y:S07]  /*48e0*/  LDSM.16.M88.4 R44, [R213+0x24480] ;  /* 0x02448000d52c783b */ /* 0x00026e0000000200 */
[-C--:B------:R-:W-:Y:S01]  /*48f0*/  HMMA.16816.F32 R84, R64, R54.reuse, R84 ;  /* 0x000000364054723c */ /* 0x080fe20000001854 */
[----:B------:R1:W1:Y:S07]  /*4900*/  LDSM.16.M88.4 R196, [R213+0x25480] ;  /* 0x02548000d5c4783b */ /* 0x00026e0000000200 */
[-C--:B------:R-:W-:Y:S01]  /*4910*/  HMMA.16816.F32 R88, R60, R54.reuse, R88 ;  /* 0x000000363c58723c */ /* 0x080fe20000001858 */
[----:B------:R1:W1:Y:S07]  /*4920*/  LDSM.16.MT88.4 R48, [R209+0x880] ;  /* 0x00088000d130783b */ /* 0x00026e0000004200 */
[-C--:B------:R-:W-:Y:S01]  /*4930*/  HMMA.16816.F32 R92, R56, R54.reuse, R92 ;  /* 0x00000036385c723c */ /* 0x080fe2000000185c */
[----:B------:R1:W1:Y:S07]  /*4940*/  LDSM.16.MT88.4 R200, [R209+0x4880] ;  /* 0x00488000d1c8783b */ /* 0x00026e0000004200 */
[C---:B------:R-:W-:Y:S08]  /*4950*/  HMMA.16816.F32 R96, R32.reuse, R54, R96 ;  /* 0x000000362060723c */ /* 0x040ff00000001860 */
[-C--:B---3--:R-:W-:Y:S08]  /*4960*/  HMMA.16816.F32 R100, R32, R8.reuse, R100 ;  /* 0x000000082064723c */ /* 0x088ff00000001864 */
[-C--:B------:R-:W-:Y:S08]  /*4970*/  HMMA.16816.F32 R104, R56, R8.reuse, R104 ;  /* 0x000000083868723c */ /* 0x080ff00000001868 */
[-C--:B------:R-:W-:Y:S08]  /*4980*/  HMMA.16816.F32 R108, R60, R8.reuse, R108 ;  /* 0x000000083c6c723c */ /* 0x080ff0000000186c */
[C---:B------:R-:W-:Y:S08]  /*4990*/  HMMA.16816.F32 R112, R64.reuse, R8, R112 ;  /* 0x000000084070723c */ /* 0x040ff00000001870 */
[-C--:B------:R-:W-:Y:S08]  /*49a0*/  HMMA.16816.F32 R116, R64, R10.reuse, R116 ;  /* 0x0000000a4074723c */ /* 0x080ff00000001874 */
[-C--:B------:R-:W-:Y:S08]  /*49b0*/  HMMA.16816.F32 R120, R60, R10.reuse, R120 ;  /* 0x0000000a3c78723c */ /* 0x080ff00000001878 */
[-C--:B------:R-:W-:Y:S08]  /*49c0*/  HMMA.16816.F32 R124, R56, R10.reuse, R124 ;  /* 0x0000000a387c723c */ /* 0x080ff0000000187c */
[----:B------:R-:W-:Y:S01]  /*49d0*/  HMMA.16816.F32 R128, R32, R10, R128 ;  /* 0x0000000a2080723c */ /* 0x000fe20000001880 */
[----:B------:R-:W-:-:S07]  /*49e0*/  @P0 BRA `(.L_x_1023) ;  /* 0x0000034000000947 */ /* 0x000fce0003800000 */
[----:B-12-45:R-:W1:Y:S01]  /*49f0*/  S2R R4, SR_CTAID.Y ;  /* 0x0000000000047919 */ /* 0x036e620000002600 */
[----:B------:R-:W-:Y:S02]  /*4a00*/  USHF.R.S32.HI UR25, URZ, 0x1f, UR24 ;  /* 0x0000001f3f197899 */ /* 0x000fe40008011418 */
        /* <DEDUP_REMOVED lines=13> */
[----:B------:R-:W-:Y:S02]  /*4ae0*/  IMAD.MOV.U32 R8, RZ, RZ, 0x6 ;  /* 0x00000006ff087424 */ /* 0x000fe400078e00ff */
[----:B------:R-:W-:Y:S02]  /*4af0*/  IMAD R6, R4, c[0x0][0x28c], R6 ;  /* 0x0000a30004067a24 */ /* 0x000fe400078e0206 */
[----:B------:R-:W-:Y:S03]  /*4b00*/  IMAD.U32 R4, RZ, RZ, UR25 ;  /* 0x00000019ff047e24 */ /* 0x000fe6000f8e00ff */
[----:B------:R-:W-:Y:S01]  /*4b10*/  IADD3.X R6, R9, UR12, R6, P0, !PT ;  /* 0x0000000c09067c10 */ /* 0x000fe200087fe406 */
[----:B------:R-:W-:Y:S01]  /*4b20*/  IMAD.MOV.U32 R9, RZ, RZ, c[0x0][0x208] ;  /* 0x00008200ff097624 */ /* 0x000fe200078e00ff */
[----:B------:R-:W-:Y:S02]  /*4b30*/  LEA R10, P0, R7, c[0x0][0x280], 0x2 ;  /* 0x0000a000070a7a11 */ /* 0x000fe400078010ff */
[----:B------:R-:W-:Y:S01]  /*4b40*/  LEA.HI.X R13, R5, R237, R4, 0x7, P1 ;  /* 0x000000ed050d7211 */ /* 0x000fe200008f3c04 */
[----:B------:R-:W-:Y:S01]  /*4b50*/  IMAD.U32 R5, RZ, RZ, UR24 ;  /* 0x00000018ff057e24 */ /* 0x000fe2000f8e00ff */
[C---:B------:R-:W-:Y:S01]  /*4b60*/  SHF.L.U64.HI R8, R9.reuse, R8, c[0x0][0x20c] ;  /* 0x0000830009087619 */ /* 0x040fe20000010208 */
[----:B------:R-:W-:Y:S01]  /*4b70*/  IMAD.SHL.U32 R9, R9, 0x40, RZ ;  /* 0x0000004009097824 */ /* 0x000fe200078e00ff */
[----:B------:R-:W-:Y:S01]  /*4b80*/  LEA.HI.X R11, R7, c[0x0][0x284], R6, 0x2, P0 ;  /* 0x0000a100070b7a11 */ /* 0x000fe200000f1406 */
[----:B------:R-:W-:Y:S02]  /*4b90*/  IMAD.U32 R6, RZ, RZ, UR24 ;  /* 0x00000018ff067e24 */ /* 0x000fe4000f8e00ff */
[----:B------:R-:W-:Y:S01]  /*4ba0*/  IMAD.U32 R4, RZ, RZ, UR24 ;  /* 0x00000018ff047e24 */ /* 0x000fe2000f8e00ff */
[----:B------:R-:W-:Y:S02]  /*4bb0*/  IADD3 R14, P1, P0, R9, 0x80, R12 ;  /* 0x00000080090e7810 */ /* 0x000fe4000783e00c */
[----:B------:R-:W-:Y:S02]  /*4bc0*/  IADD3 R6, -R240, c[0x0][0x168], -R6 ;  /* 0x00005a00f0067a10 */ /* 0x000fe40007ffe906 */
[--C-:B------:R-:W-:Y:S02]  /*4bd0*/  IADD3.X R15, R8, RZ, R13.reuse, P1, P0 ;  /* 0x000000ff080f7210 */ /* 0x100fe40000fe040d */
[----:B------:R-:W-:Y:S01]  /*4be0*/  LEA R10, P0, R5, R10, 0x2 ;  /* 0x0000000a050a7211 */ /* 0x000fe200078010ff */
[----:B------:R-:W-:Y:S01]  /*4bf0*/  IMAD.U32 R5, RZ, RZ, UR19 ;  /* 0x00000013ff057e24 */ /* 0x000fe2000f8e00ff */
[----:B------:R-:W-:Y:S02]  /*4c00*/  IADD3 R20, P1, R9, R12, RZ ;  /* 0x0000000c09147210 */ /* 0x000fe40007f3e0ff */
[----:B------:R-:W-:Y:S01]  /*4c10*/  LEA.HI.X.SX32 R11, R4, R11, 0x2, P0 ;  /* 0x0000000b040b7211 */ /* 0x000fe200000f16ff */
[----:B------:R-:W-:Y:S01]  /*4c20*/  IMAD.U32 R4, RZ, RZ, UR19 ;  /* 0x00000013ff047e24 */ /* 0x000fe2000f8e00ff */
[----:B------:R-:W-:Y:S01]  /*4c30*/  ISETP.LT.OR P0, PT, R6, 0x1, P3 ;  /* 0x000000010600780c */ /* 0x000fe20001f01670 */
[----:B------:R-:W-:Y:S01]  /*4c40*/  IMAD.X R21, R8, 0x1, R13, P1 ;  /* 0x0000000108157824 */ /* 0x000fe200008e060d */
[----:B------:R-:W-:Y:S01]  /*4c50*/  ISETP.LT.OR P1, PT, R6, 0x1, P4 ;  /* 0x000000010600780c */ /* 0x000fe20002721670 */
[----:B------:R-:W-:Y:S02]  /*4c60*/  IMAD R4, R4, 0x4000, R244 ;  /* 0x0000400004047824 */ /* 0x000fe400078e02f4 */
[----:B------:R-:W-:Y:S04]  /*4c70*/  @!P2 IMAD R5, R5, 0x40, R246 ;  /* 0x000000400505a824 */ /* 0x000fe800078e02f6 */
[----:B------:R-:W-:Y:S04]  /*4c80*/  @!P2 IMAD.SHL.U32 R5, R5, 0x4, RZ ;  /* 0x000000040505a824 */ /* 0x000fe800078e00ff */
[----:B------:R-:W-:Y:S01]  /*4c90*/  @!PT LDS RZ, [RZ] ;  /* 0x00000000fffff984 */ /* 0x000fe20000000800 */
[----:B------:R-:W-:Y:S01]  /*4ca0*/  @!PT LDS RZ, [RZ] ;  /* 0x00000000fffff984 */ /* 0x000fe20000000800 */
[----:B------:R-:W-:Y:S01]  /*4cb0*/  @!PT LDS RZ, [RZ] ;  /* 0x00000000fffff984 */ /* 0x000fe20000000800 */
[----:B------:R1:W-:Y:S01]  /*4cc0*/  LDGSTS.E.BYPASS.LTC128B.128 [R4], [R12.64], !P0 ;  /* 0x000000000c047fae */ /* 0x0003e2000c101d56 */
[C---:B------:R-:W-:Y:S05]  /*4cd0*/  ISETP.LT.OR P0, PT, R6.reuse, 0x21, P3 ;  /* 0x000000210600780c */ /* 0x040fea0001f01670 */
[----:B------:R1:W-:Y:S01]  /*4ce0*/  LDGSTS.E.BYPASS.LTC128B.128 [R4+0x2000], [R12.64+0x80], !P1 ;  /* 0x020000800c047fae */ /* 0x0003e2000c901d56 */
[----:B------:R-:W-:Y:S07]  /*4cf0*/  ISETP.LT.OR P1, PT, R6, 0x21, P4 ;  /* 0x000000210600780c */ /* 0x000fee0002721670 */
[----:B------:R1:W-:Y:S06]  /*4d00*/  LDGSTS.E.BYPASS.LTC128B.128 [R4+0x1000], [R20.64], !P0 ;  /* 0x0100000014047fae */ /* 0x0003ec000c101d56 */
[----:B------:R1:W-:Y:S06]  /*4d10*/  LDGSTS.E.BYPASS.LTC128B.128 [R4+0x3000], [R14.64], !P1 ;  /* 0x030000000e047fae */ /* 0x0003ec000c901d56 */
[----:B------:R1:W-:Y:S02]  /*4d20*/  @!P2 LDGSTS.E.BYPASS.LTC128B.128 [R5+0x20280], [R10.64] ;  /* 0x202800000a05afae */ /* 0x0003e4000b901d56 */
.L_x_1023:
[-C--:B-12-45:R-:W-:Y:S01]  /*4d30*/  HMMA.16816.F32 R4, R36, R16.reuse, RZ ;  /* 0x000000102404723c */ /* 0x0b6fe200000018ff */
[----:B------:R-:W-:Y:S01]  /*4d40*/  LDSM.16.MT88.4 R56, [R209+0x1080] ;  /* 0x00108000d138783b */ /* 0x000fe20000004200 */
[----:B------:R-:W-:Y:S02]  /*4d50*/  ULDC.64 UR6, c[0x0][0x238] ;  /* 0x00008e0000067ab9 */ /* 0x000fe40000000a00 */
[--C-:B------:R-:W-:Y:S01]  /*4d60*/  IMAD.IADD R212, R210, 0x1, R217.reuse ;  /* 0x00000001d2d47824 */ /* 0x100fe200078e02d9 */
[-C--:B------:R-:W-:Y:S01]  /*4d70*/  IADD3 R204, R211, R210.reuse, R217 ;  /* 0x000000d2d3cc7210 */ /* 0x080fe20007ffe0d9 */
[----:B------:R-:W-:Y:S01]  /*4d80*/  LDSM.16.MT88.4 R64, [R209+0x1880] ;  /* 0x00188000d140783b */ /* 0x000fe20000004200 */
[----:B------:R-:W-:Y:S01]  /*4d90*/  USHF.R.S32.HI UR24, URZ, 0x1f, UR9 ;  /* 0x0000001f3f187899 */ /* 0x000fe20008011409 */
[C---:B------:R-:W-:Y:S01]  /*4da0*/  HMMA.16816.F32 R8, R28.reuse, R16, RZ ;  /* 0x000000101c08723c */ /* 0x040fe200000018ff */
[----:B------:R-:W-:Y:S02]  /*4db0*/  USHF.L.U32 UR21, UR21, 0xd, URZ ;  /* 0x0000000d15157899 */ /* 0x000fe4000800063f */
[----:B------:R-:W1:Y:S01]  /*4dc0*/  LDSM.16.M88.4 R52, [R212+0x24480] ;  /* 0x02448000d434783b */ /* 0x000e620000000200 */
[----:B------:R-:W-:Y:S02]  /*4dd0*/  UIMAD UR25, UR24, UR6, URZ ;  /* 0x00000006181972a4 */ /* 0x000fe4000f8e023f */
[----:B------:R-:W-:Y:S02]  /*4de0*/  UISETP.GE.AND UP0, UPT, UR18, UR16, UPT ;  /* 0x000000101200728c */ /* 0x000fe4000bf06270 */
[-C--:B------:R-:W-:Y:S01]  /*4df0*/  HMMA.16816.F32 R12, R28, R18.reuse, RZ ;  /* 0x000000121c0c723c */ /* 0x080fe200000018ff */
[----:B------:R-:W2:Y:S01]  /*4e00*/  LDSM.16.M88.4 R60, [R212+0x25480] ;  /* 0x02548000d43c783b */ /* 0x000ea20000000200 */
[----:B------:R-:W-:Y:S02]  /*4e10*/  UIMAD UR25, UR9, UR7, UR25 ;  /* 0x00000007091972a4 */ /* 0x000fe4000f8e0219 */
[----:B------:R-:W-:Y:S02]  /*4e20*/  UISETP.GE.AND UP3, UPT, UR4, 0x1, UPT ;  /* 0x000000010400788c */ /* 0x000fe4000bf66270 */
[----:B------:R-:W-:Y:S01]  /*4e30*/  ULDC.64 UR6, c[0x0][0x240] ;  /* 0x0000900000067ab9 */ /* 0x000fe20000000a00 */
[----:B------:R-:W0:Y:S01]  /*4e40*/  LDGDEPBAR ;  /* 0x00000000000079af */ /* 0x000e220000000000 */
[C---:B------:R-:W-:Y:S01]  /*4e50*/  HMMA.16816.F32 R16, R36.reuse, R18, RZ ;  /* 0x000000122410723c */ /* 0x040fe200000018ff */
[----:B------:R-:W-:Y:S02]  /*4e60*/  UIMAD UR6, UR15, UR6, URZ ;  /* 0x000000060f0672a4 */ /* 0x000fe4000f8e023f */
[----:B------:R-:W-:Y:S02]  /*4e70*/  UISETP.GE.AND UP2, UPT, UR20, 0x1, UPT ;  /* 0x000000011400788c */ /* 0x000fe4000bf46270 */
[----:B------:R-:W-:Y:S02]  /*4e80*/  UIMAD UR6, UR17, UR7, UR6 ;  /* 0x00000007110672a4 */ /* 0x000fe4000f8e0206 */
[----:B------:R-:W-:Y:S01]  /*4e90*/  UIADD3 UR7, UR20, 0x1, URZ ;  /* 0x0000000114077890 */ /* 0x000fe2000fffe03f */
[-C--:B------:R-:W-:Y:S01]  /*4ea0*/  HMMA.16816.F32 R20, R36, R40.reuse, RZ ;  /* 0x000000282414723c */ /* 0x080fe200000018ff */
[----:B------:R-:W-:Y:S02]  /*4eb0*/  UISETP.GE.AND UP1, UPT, UR19, 0x1, UPT ;  /* 0x000000011300788c */ /* 0x000fe4000bf26270 */
[----:B------:R-:W-:Y:S05]  /*4ec0*/  USEL UR20, UR7, URZ, !UP2 ;  /* 0x0000003f07147287 */ /* 0x000fea000d000000 */
[C---:B------:R-:W-:Y:S08]  /*4ed0*/  HMMA.16816.F32 R24, R28.reuse, R40, RZ ;  /* 0x000000281c18723c */ /* 0x040ff000000018ff */
[-C--:B------:R-:W-:Y:S08]  /*4ee0*/  HMMA.16816.F32 R28, R28, R42.reuse, RZ ;  /* 0x0000002a1c1c723c */ /* 0x080ff000000018ff */
[----:B------:R-:W-:Y:S01]  /*4ef0*/  HMMA.16816.F32 R32, R36, R42, RZ ;  /* 0x0000002a2420723c */ /* 0x000fe200000018ff */
[----:B------:R-:W3:Y:S05]  /*4f00*/  LDSM.16.MT88.4 R36, [R209+0x5080] ;  /* 0x00508000d124783b */ /* 0x000eea0000004200 */
[----:B------:R-:W4:Y:S02]  /*4f10*/  LDSM.16.M88.4 R40, [R204+0x24480] ;  /* 0x02448000cc28783b */ /* 0x000f240000000200 */
[-C--:B------:R-:W-:Y:S03]  /*4f20*/  HMMA.16816.F32 R4, R44, R48.reuse, R4 ;  /* 0x000000302c04723c */ /* 0x080fe60000001804 */
[----:B------:R-:W5:Y:S05]  /*4f30*/  LDSM.16.M88.4 R204, [R204+0x25480] ;  /* 0x02548000cccc783b */ /* 0x000f6a0000000200 */
        /* <DEDUP_REMOVED lines=9> */
[----:B------:R-:W4:Y:S05]  /*4fd0*/  LDSM.16.MT88.4 R44, [R209+0x5880] ;  /* 0x00588000d12c783b */ /* 0x000f2a0000004200 */
[----:B------:R-:W4:Y:S02]  /*4fe0*/  LDSM.16.M88.4 R200, [R210+0x27480] ;  /* 0x02748000d2c8783b */ /* 0x000f240000000200 */
[-C--:B-1----:R-:W-:Y:S08]  /*4ff0*/  HMMA.16816.F32 R4, R52, R56.reuse, R4 ;  /* 0x000000383404723c */ /* 0x082ff00000001804 */
[C---:B--2---:R-:W-:Y:S08]  /*5000*/  HMMA.16816.F32 R8, R60.reuse, R56, R8 ;  /* 0x000000383c08723c */ /* 0x044ff00000001808 */
[-C--:B------:R-:W-:Y:S08]  /*5010*/  HMMA.16816.F32 R12, R60, R58.reuse, R12 ;  /* 0x0000003a3c0c723c */ /* 0x080ff0000000180c */
[C---:B------:R-:W-:Y:S01]  /*5020*/  HMMA.16816.F32 R16, R52.reuse, R58, R16 ;  /* 0x0000003a3410723c */ /* 0x040fe20000001810 */
[----:B------:R-:W-:Y:S07]  /*5030*/  LDSM.16.MT88.4 R56, [R209+0x2880] ;  /* 0x00288000d138783b */ /* 0x000fee0000004200 */
[-C--:B---3--:R-:W-:Y:S08]  /*5040*/  HMMA.16816.F32 R20, R52, R36.reuse, R20 ;  /* 0x000000243414723c */ /* 0x088ff00000001814 */
[C---:B------:R-:W-:Y:S08]  /*5050*/  HMMA.16816.F32 R24, R60.reuse, R36, R24 ;  /* 0x000000243c18723c */ /* 0x040ff00000001818 */
[-C--:B------:R-:W-:Y:S01]  /*5060*/  HMMA.16816.F32 R28, R60, R38.reuse, R28 ;  /* 0x000000263c1c723c */ /* 0x080fe2000000181c */
[----:B------:R-:W-:Y:S07]  /*5070*/  LDSM.16.M88.4 R60, [R213+0x27480] ;  /* 0x02748000d53c783b */ /* 0x000fee0000000200 */
[----:B------:R-:W-:Y:S01]  /*5080*/  HMMA.16816.F32 R32, R52, R38, R32 ;  /* 0x000000263420723c */ /* 0x000fe20000001820 */
[----:B------:R-:W1:Y:S05]  /*5090*/  LDSM.16.MT88.4 R36, [R209+0x6080] ;  /* 0x00608000d124783b */ /* 0x000e6a0000004200 */
[----:B------:R-:W2:Y:S02]  /*50a0*/  LDSM.16.M88.4 R52, [R213+0x26480] ;  /* 0x02648000d534783b */ /* 0x000ea40000000200 */
[-C--:B----4-:R-:W-:Y:S08]  /*50b0*/  HMMA.16816.F32 R4, R40, R64.reuse, R4 ;  /* 0x000000402804723c */ /* 0x090ff00000001804 */
[C---:B-----5:R-:W-:Y:S08]  /*50c0*/  HMMA.16816.F32 R8, R204.reuse, R64, R8 ;  /* 0x00000040cc08723c */ /* 0x060ff00000001808 */
[-C--:B------:R-:W-:Y:S08]  /*50d0*/  HMMA.16816.F32 R12, R204, R66.reuse, R12 ;  /* 0x00000042cc0c723c */ /* 0x080ff0000000180c */
[C---:B------:R-:W-:Y:S01]  /*50e0*/  HMMA.16816.F32 R16, R40.reuse, R66, R16 ;  /* 0x000000422810723c */ /* 0x040fe20000001810 */
[----:B------:R-:W-:Y:S07]  /*50f0*/  LDSM.16.MT88.4 R64, [R209+0x3880] ;  /* 0x00388000d140783b */ /* 0x000fee0000004200 */
[-C--:B------:R-:W-:Y:S08]  /*5100*/  HMMA.16816.F32 R20, R40, R44.reuse, R20 ;  /* 0x0000002c2814723c */ /* 0x080ff00000001814 */
[C---:B------:R-:W-:Y:S08]  /*5110*/  HMMA.16816.F32 R24, R204.reuse, R44, R24 ;  /* 0x0000002ccc18723c */ /* 0x040ff00000001818 */
[-C--:B------:R-:W-:Y:S08]  /*5120*/  HMMA.16816.F32 R28, R204, R46.reuse, R28 ;  /* 0x0000002ecc1c723c */ /* 0x080ff0000000181c */
[----:B------:R-:W-:Y:S01]  /*5130*/  HMMA.16816.F32 R32, R40, R46, R32 ;  /* 0x0000002e2820723c */ /* 0x000fe20000001820 */
[----:B------:R-:W3:Y:S05]  /*5140*/  LDSM.16.MT88.4 R40, [R209+0x6880] ;  /* 0x00688000d128783b */ /* 0x000eea0000004200 */
[----:B------:R-:W-:Y:S02]  /*5150*/  LDSM.16.MT88.4 R44, [R209+0x3080] ;  /* 0x00308000d12c783b */ /* 0x000fe40000004200 */
[-C--:B------:R-:W-:Y:S08]  /*5160*/  HMMA.16816.F32 R4, R48, R196.reuse, R4 ;  /* 0x000000c43004723c */ /* 0x080ff00000001804 */
[C---:B------:R-:W-:Y:S08]  /*5170*/  HMMA.16816.F32 R8, R200.reuse, R196, R8 ;  /* 0x000000c4c808723c */ /* 0x040ff00000001808 */
[-C--:B------:R-:W-:Y:S08]  /*5180*/  HMMA.16816.F32 R12, R200, R198.reuse, R12 ;  /* 0x000000c6c80c723c */ /* 0x080ff0000000180c */
[C---:B------:R-:W-:Y:S08]  /*5190*/  HMMA.16816.F32 R16, R48.reuse, R198, R16 ;  /* 0x000000c63010723c */ /* 0x040ff00000001810 */
[-C--:B-1----:R-:W-:Y:S08]  /*51a0*/  HMMA.16816.F32 R20, R48, R36.reuse, R20 ;  /* 0x000000243014723c */ /* 0x082ff00000001814 */
[C---:B------:R-:W-:Y:S08]  /*51b0*/  HMMA.16816.F32 R24, R200.reuse, R36, R24 ;  /* 0x00000024c818723c */ /* 0x040ff00000001818 */
[-C--:B------:R-:W-:Y:S08]  /*51c0*/  HMMA.16816.F32 R28, R200, R38.reuse, R28 ;  /* 0x00000026c81c723c */ /* 0x080ff0000000181c */
[----:B------:R-:W-:Y:S01]  /*51d0*/  HMMA.16816.F32 R32, R48, R38, R32 ;  /* 0x000000263020723c */ /* 0x000fe20000001820 */
[----:B------:R-:W1:Y:S05]  /*51e0*/  LDSM.16.M88.4 R36, [R212+0x26480] ;  /* 0x02648000d424783b */ /* 0x000e6a0000000200 */
[----:B------:R-:W4:Y:S02]  /*51f0*/  LDSM.16.M88.4 R48, [R212+0x27480] ;  /* 0x02748000d430783b */ /* 0x000f240000000200 */
[-C--:B--2---:R-:W-:Y:S08]  /*5200*/  HMMA.16816.F32 R4, R52, R56.reuse, R4 ;  /* 0x000000383404723c */ /* 0x084ff00000001804 */
[C---:B------:R-:W-:Y:S08]  /*5210*/  HMMA.16816.F32 R8, R60.reuse, R56, R8 ;  /* 0x000000383c08723c */ /* 0x040ff00000001808 */
[-C--:B------:R-:W-:Y:S08]  /*5220*/  HMMA.16816.F32 R12, R60, R58.reuse, R12 ;  /* 0x0000003a3c0c723c */ /* 0x080ff0000000180c */
[C---:B------:R-:W-:Y:S01]  /*5230*/  HMMA.16816.F32 R16, R52.reuse, R58, R16 ;  /* 0x0000003a3410723c */ /* 0x040fe20000001810 */
[----:B------:R-:W2:Y:S07]  /*5240*/  LDSM.16.MT88.4 R56, [R209+0x7080] ;  /* 0x00708000d138783b */ /* 0x000eae0000004200 */
[-C--:B---3--:R-:W-:Y:S08]  /*5250*/  HMMA.16816.F32 R20, R52, R40.reuse, R20 ;  /* 0x000000283414723c */ /* 0x088ff00000001814 */
[C---:B------:R-:W-:Y:S07]  /*5260*/  HMMA.16816.F32 R24, R60.reuse, R40, R24 ;  /* 0x000000283c18723c */ /* 0x040fee0000001818 */
[----:B------:R-:W-:Y:S01]  /*5270*/  IADD3 R40, R217, R210, R211 ;  /* 0x000000d2d9287210 */ /* 0x000fe20007ffe0d3 */
[-C--:B------:R-:W-:Y:S04]  /*5280*/  HMMA.16816.F32 R28, R60, R42.reuse, R28 ;  /* 0x0000002a3c1c723c */ /* 0x080fe8000000181c */
[----:B------:R-:W3:Y:S04]  /*5290*/  LDSM.16.M88.4 R60, [R40+0x26480] ;  /* 0x02648000283c783b */ /* 0x000ee80000000200 */
[----:B------:R-:W-:Y:S01]  /*52a0*/  HMMA.16816.F32 R32, R52, R42, R32 ;  /* 0x0000002a3420723c */ /* 0x000fe20000001820 */
[----:B------:R-:W5:Y:S05]  /*52b0*/  LDSM.16.M88.4 R40, [R40+0x27480] ;  /* 0x027480002828783b */ /* 0x000f6a0000000200 */
[----:B------:R-:W-:Y:S02]  /*52c0*/  LDSM.16.MT88.4 R52, [R0+0x27c80] ;  /* 0x027c80000034783b */ /* 0x000fe40000004200 */
[-C--:B-1----:R-:W-:Y:S08]  /*52d0*/  HMMA.16816.F32 R4, R36, R44.reuse, R4 ;  /* 0x0000002c2404723c */ /* 0x082ff00000001804 */
[C---:B----4-:R-:W-:Y:S08]  /*52e0*/  HMMA.16816.F32 R8, R48.reuse, R44, R8 ;  /* 0x0000002c3008723c */ /* 0x050ff00000001808 */
[-C--:B------:R-:W-:Y:S08]  /*52f0*/  HMMA.16816.F32 R12, R48, R46.reuse, R12 ;  /* 0x0000002e300c723c */ /* 0x080ff0000000180c */
[C---:B------:R-:W-:Y:S01]  /*5300*/  HMMA.16816.F32 R16, R36.reuse, R46, R16 ;  /* 0x0000002e2410723c */ /* 0x040fe20000001810 */
[----:B------:R-:W1:Y:S07]  /*5310*/  LDSM.16.MT88.4 R44, [R209+0x7880] ;  /* 0x00788000d12c783b */ /* 0x000e6e0000004200 */
[-C--:B--2---:R-:W-:Y:S08]  /*5320*/  HMMA.16816.F32 R20, R36, R56.reuse, R20 ;  /* 0x000000382414723c */ /* 0x084ff00000001814 */
[C---:B------:R-:W-:Y:S08]  /*5330*/  HMMA.16816.F32 R24, R48.reuse, R56, R24 ;  /* 0x000000383018723c */ /* 0x040ff00000001818 */
[-C--:B------:R-:W-:Y:S08]  /*5340*/  HMMA.16816.F32 R28, R48, R58.reuse, R28 ;  /* 0x0000003a301c723c */ /* 0x080ff0000000181c */
[----:B------:R-:W-:Y:S07]  /*5350*/  HMMA.16816.F32 R32, R36, R58, R32 ;  /* 0x0000003a2420723c */ /* 0x000fee0000001820 */
[----:B------:R-:W-:Y:S01]  /*5360*/  IMAD.U32 R36, RZ, RZ, UR9 ;  /* 0x00000009ff247e24 */ /* 0x000fe2000f8e00ff */
[-C--:B---3--:R-:W-:Y:S05]  /*5370*/  HMMA.16816.F32 R4, R60, R64.reuse, R4 ;  /* 0x000000403c04723c */ /* 0x088fea0000001804 */
[----:B------:R-:W-:Y:S03]  /*5380*/  IMAD.WIDE.U32 R38, R36, c[0x0][0x238], R234 ;  /* 0x00008e0024267a25 */ /* 0x000fe600078e00ea */
[C---:B-----5:R-:W-:Y:S01]  /*5390*/  HMMA.16816.F32 R8, R40.reuse, R64, R8 ;  /* 0x000000402808723c */ /* 0x060fe20000001808 */
[----:B------:R-:W-:Y:S03]  /*53a0*/  IMAD.U32 R36, RZ, RZ, UR17 ;  /* 0x00000011ff247e24 */ /* 0x000fe6000f8e00ff */
[----:B------:R-:W-:Y:S01]  /*53b0*/  IADD3 R39, R39, UR25, RZ ;  /* 0x0000001927277c10 */ /* 0x000fe2000fffe0ff */
[----:B------:R-:W-:Y:S03]  /*53c0*/  USHF.R.S32.HI UR25, URZ, 0x1f, UR21 ;  /* 0x0000001f3f197899 */ /* 0x000fe60008011415 */
[-C--:B------:R-:W-:Y:S04]  /*53d0*/  HMMA.16816.F32 R12, R40, R66.reuse, R12 ;  /* 0x00000042280c723c */ /* 0x080fe8000000180c */
[----:B------:R-:W-:Y:S04]  /*53e0*/  IMAD.WIDE.U32 R38, R36, c[0x0][0x240], R38 ;  /* 0x0000900024267a25 */ /* 0x000fe800078e0026 */
[C---:B------:R-:W-:Y:S01]  /*53f0*/  HMMA.16816.F32 R16, R60.reuse, R66, R16 ;  /* 0x000000423c10723c */ /* 0x040fe20000001810 */
[----:B------:R-:W-:Y:S03]  /*5400*/  IMAD.U32 R37, RZ, RZ, UR25 ;  /* 0x00000019ff257e24 */ /* 0x000fe6000f8e00ff */
[----:B------:R-:W-:Y:S01]  /*5410*/  IADD3 R36, P0, R38, UR21, RZ ;  /* 0x0000001526247c10 */ /* 0x000fe2000ff1e0ff */
[----:B------:R-:W-:Y:S03]  /*5420*/  UIADD3 UR21, UR4, 0x1, URZ ;  /* 0x0000000104157890 */ /* 0x000fe6000fffe03f */
[-C--:B-1----:R-:W-:Y:S01]  /*5430*/  HMMA.16816.F32 R20, R60, R44.reuse, R20 ;  /* 0x0000002c3c14723c */ /* 0x082fe20000001814 */
[----:B------:R-:W-:Y:S03]  /*5440*/  USEL UR4, UR21, URZ, !UP3 ;  /* 0x0000003f15047287 */ /* 0x000fe6000d800000 */
[----:B------:R-:W-:Y:S01]  /*5450*/  IADD3.X R37, R37, UR6, R39, P0, !PT ;  /* 0x0000000625257c10 */ /* 0x000fe200087fe427 */
[----:B------:R-:W-:Y:S01]  /*5460*/  UIADD3 UR6, UR19, 0x1, URZ ;  /* 0x0000000113067890 */ /* 0x000fe2000fffe03f */
[C---:B------:R-:W-:Y:S01]  /*5470*/  LEA R48, P0, R36.reuse, c[0x0][0x220], 0x2 ;  /* 0x0000880024307a11 */ /* 0x040fe200078010ff */
[----:B------:R-:W-:Y:S01]  /*5480*/  UMOV UR21, UR18 ;  /* 0x0000001200157c82 */ /* 0x000fe20008000000 */
[C---:B------:R-:W-:Y:S01]  /*5490*/  HMMA.16816.F32 R24, R40.reuse, R44, R24 ;  /* 0x0000002c2818723c */ /* 0x040fe20000001818 */
[----:B------:R-:W-:Y:S03]  /*54a0*/  USEL UR19, UR6, URZ, !UP1 ;  /* 0x0000003f06137287 */ /* 0x000fe6000c800000 */
[----:B------:R-:W-:Y:S02]  /*54b0*/  LEA.HI.X R49, R36, c[0x0][0x224], R37, 0x2, P0 ;  /* 0x0000890024317a11 */ /* 0x000fe400000f1425 */
[----:B------:R-:W-:Y:S01]  /*54c0*/  LDSM.16.MT88.4 R36, [R208+0x10880] ;  /* 0x01088000d024783b */ /* 0x000fe20000004200 */
[----:B------:R-:W-:Y:S01]  /*54d0*/  PLOP3.LUT P0, PT, PT, PT, UP0, 0x80, 0x0 ;  /* 0x000000000000781c */ /* 0x000fe20003f0f008 */
[-C--:B------:R-:W-:Y:S03]  /*54e0*/  HMMA.16816.F32 R28, R40, R46.reuse, R28 ;  /* 0x0000002e281c723c */ /* 0x080fe6000000181c */
[----:B------:R-:W-:Y:S05]  /*54f0*/  RED.E.ADD.F32.FTZ.RN.STRONG.GPU [R48.64], R4 ;  /* 0x000000043000798e */ /* 0x000fea000c10e796 */
[----:B------:R-:W-:Y:S01]  /*5500*/  HMMA.16816.F32 R32, R60, R46, R32 ;  /* 0x0000002e3c20723c */ /* 0x000fe20000001820 */
        /* <DEDUP_REMOVED lines=17> */
[----:B------:R-:W2:Y:S05]  /*5620*/  LDSM.16.MT88.4 R12, [R0+0x24480] ;  /* 0x02448000000c783b */ /* 0x000eaa0000004200 */
[----:B------:R-:W-:Y:S05]  /*5630*/  RED.E.ADD.F32.FTZ.RN.STRONG.GPU [R48.64+0x4000], R20 ;  /* 0x004000143000798e */ /* 0x000fea000c10e796 */
[----:B------:R-:W-:Y:S05]  /*5640*/  RED.E.ADD.F32.FTZ.RN.STRONG.GPU [R48.64+0x4400], R21 ;  /* 0x004400153000798e */ /* 0x000fea000c10e796 */
[----:B------:R-:W3:Y:S05]  /*5650*/  LDSM.16.MT88.4 R16, [R223+0x26480] ;  /* 0x02648000df10783b */ /* 0x000eea0000004200 */
[----:B------:R-:W-:Y:S05]  /*5660*/  RED.E.ADD.F32.FTZ.RN.STRONG.GPU [R48.64+0x4800], R22 ;  /* 0x004800163000798e */ /* 0x000fea000c10e796 */
[----:B------:R-:W-:Y:S01]  /*5670*/  RED.E.ADD.F32.FTZ.RN.STRONG.GPU [R48.64+0x4c00], R23 ;  /* 0x004c00173000798e */ /* 0x000fe2000c10e796 */
[-C--:B-1----:R-:W-:Y:S04]  /*5680*/  HMMA.16816.F32 R132, R4, R8.reuse, R132 ;  /* 0x000000080484723c */ /* 0x082fe80000001884 */
[----:B------:R-:W1:Y:S05]  /*5690*/  LDSM.16.MT88.4 R20, [R0+0x26480] ;  /* 0x026480000014783b */ /* 0x000e6a0000004200 */
[----:B------:R-:W-:Y:S01]  /*56a0*/  LDSM.16.MT88.4 R40, [R0+0x24c80] ;  /* 0x024c80000028783b */ /* 0x000fe20000004200 */
[-C--:B--2---:R-:W-:Y:S04]  /*56b0*/  HMMA.16816.F32 R136, R12, R8.reuse, R136 ;  /* 0x000000080c88723c */ /* 0x084fe80000001888 */
[----:B------:R-:W-:Y:S05]  /*56c0*/  RED.E.ADD.F32.FTZ.RN.STRONG.GPU [R48.64+0x5000], R24 ;  /* 0x005000183000798e */ /* 0x000fea000c10e796 */
[----:B------:R-:W-:Y:S05]  /*56d0*/  RED.E.ADD.F32.FTZ.RN.STRONG.GPU [R48.64+0x5400], R25 ;  /* 0x005400193000798e */ /* 0x000fea000c10e796 */
[----:B------:R-:W-:Y:S01]  /*56e0*/  LDSM.16.MT88.4 R44, [R0+0x26c80] ;  /* 0x026c8000002c783b */ /* 0x000fe20000004200 */
[-C--:B---3--:R-:W-:Y:S04]  /*56f0*/  HMMA.16816.F32 R140, R16, R8.reuse, R140 ;  /* 0x00000008108c723c */ /* 0x088fe8000000188c */
[----:B------:R-:W-:Y:S05]  /*5700*/  RED.E.ADD.F32.FTZ.RN.STRONG.GPU [R48.64+0x5800], R26 ;  /* 0x0058001a3000798e */ /* 0x000fea000c10e796 */
[----:B------:R-:W-:Y:S05]  /*5710*/  RED.E.ADD.F32.FTZ.RN.STRONG.GPU [R48.64+0x5c00], R27 ;  /* 0x005c001b3000798e */ /* 0x000fea000c10e796 */
[----:B------:R-:W2:Y:S01]  /*5720*/  LDSM.16.MT88.4 R24, [R208+0x12080] ;  /* 0x01208000d018783b */ /* 0x000ea20000004200 */
[C---:B-1----:R-:W-:Y:S04]  /*5730*/  HMMA.16816.F32 R144, R20.reuse, R8, R144 ;  /* 0x000000081490723c */ /* 0x042fe80000001890 */
[----:B------:R-:W-:Y:S05]  /*5740*/  RED.E.ADD.F32.FTZ.RN.STRONG.GPU [R48.64+0x6000], R32 ;  /* 0x006000203000798e */ /* 0x000fea000c10e796 */
[----:B------:R-:W-:Y:S01]  /*5750*/  RED.E.ADD.F32.FTZ.RN.STRONG.GPU [R48.64+0x6400], R33 ;  /* 0x006400213000798e */ /* 0x000fe2000c10e796 */
[-C--:B------:R-:W-:Y:S04]  /*5760*/  HMMA.16816.F32 R148, R20, R10.reuse, R148 ;  /* 0x0000000a1494723c */ /* 0x080fe80000001894 */
[----:B------:R-:W-:Y:S04]  /*5770*/  RED.E.ADD.F32.FTZ.RN.STRONG.GPU [R48.64+0x6800], R34 ;  /* 0x006800223000798e */ /* 0x000fe8000c10e796 */
[-C--:B------:R-:W-:Y:S01]  /*5780*/  HMMA.16816.F32 R152, R16, R10.reuse, R152 ;  /* 0x0000000a1098723c */ /* 0x080fe20000001898 */
[----:B------:R-:W-:Y:S05]  /*5790*/  RED.E.ADD.F32.FTZ.RN.STRONG.GPU [R48.64+0x6c00], R35 ;  /* 0x006c00233000798e */ /* 0x000fea000c10e796 */
[----:B------:R-:W1:Y:S02]  /*57a0*/  LDSM.16.MT88.4 R32, [R223+0x24c80] ;  /* 0x024c8000df20783b */ /* 0x000e640000004200 */
[-C--:B------:R-:W-:Y:S03]  /*57b0*/  HMMA.16816.F32 R156, R12, R10.reuse, R156 ;  /* 0x0000000a0c9c723c */ /* 0x080fe6000000189c */
[----:B------:R-:W-:Y:S05]  /*57c0*/  RED.E.ADD.F32.FTZ.RN.STRONG.GPU [R48.64+0x7000], R28 ;  /* 0x0070001c3000798e */ /* 0x000fea000c10e796 */
[C---:B------:R-:W-:Y:S01]  /*57d0*/  HMMA.16816.F32 R160, R4.reuse, R10, R160 ;  /* 0x0000000a04a0723c */ /* 0x040fe200000018a0 */
[----:B------:R-:W-:Y:S05]  /*57e0*/  LDSM.16.MT88.4 R8, [R208+0x12880] ;  /* 0x01288000d008783b */ /* 0x000fea0000004200 */
[----:B------:R-:W-:Y:S02]  /*57f0*/  RED.E.ADD.F32.FTZ.RN.STRONG.GPU [R48.64+0x7400], R29 ;  /* 0x0074001d3000798e */ /* 0x000fe4000c10e796 */
[-C--:B--2---:R-:W-:Y:S03]  /*5800*/  HMMA.16816.F32 R164, R4, R24.reuse, R164 ;  /* 0x0000001804a4723c */ /* 0x084fe600000018a4 */
[----:B------:R-:W-:Y:S05]  /*5810*/  RED.E.ADD.F32.FTZ.RN.STRONG.GPU [R48.64+0x7800], R30 ;  /* 0x0078001e3000798e */ /* 0x000fea000c10e796 */
[-C--:B------:R-:W-:Y:S01]  /*5820*/  HMMA.16816.F32 R168, R12, R24.reuse, R168 ;  /* 0x000000180ca8723c */ /* 0x080fe200000018a8 */
[----:B------:R-:W-:Y:S05]  /*5830*/  RED.E.ADD.F32.FTZ.RN.STRONG.GPU [R48.64+0x7c00], R31 ;  /* 0x007c001f3000798e */ /* 0x000fea000c10e796 */
[----:B------:R-:W2:Y:S02]  /*5840*/  LDSM.16.MT88.4 R28, [R223+0x26c80] ;  /* 0x026c8000df1c783b */ /* 0x000ea40000004200 */
[-C--:B------:R-:W-:Y:S03]  /*5850*/  HMMA.16816.F32 R172, R16, R24.reuse, R172 ;  /* 0x0000001810ac723c */ /* 0x080fe600000018ac */
[----:B------:R-:W-:Y:S05]  /*5860*/  LDSM.16.MT88.4 R48, [R223+0x27c80] ;  /* 0x027c8000df30783b */ /* 0x000fea0000004200 */
        /* <DEDUP_REMOVED lines=8> */
[----:B------:R-:W3:Y:S05]  /*58f0*/  LDSM.16.MT88.4 R4, [R223+0x25480] ;  /* 0x02548000df04783b */ /* 0x000eea0000004200 */
[----:B------:R-:W4:Y:S02]  /*5900*/  LDSM.16.MT88.4 R24, [R0+0x27480] ;  /* 0x027480000018783b */ /* 0x000f240000004200 */
[-C--:B-1----:R-:W-:Y:S08]  /*5910*/  HMMA.16816.F32 R132, R32, R36.reuse, R132 ;  /* 0x000000242084723c */ /* 0x082ff00000001884 */
[-C--:B------:R-:W-:Y:S08]  /*5920*/  HMMA.16816.F32 R136, R40, R36.reuse, R136 ;  /* 0x000000242888723c */ /* 0x080ff00000001888 */
[-C--:B--2---:R-:W-:Y:S08]  /*5930*/  HMMA.16816.F32 R140, R28, R36.reuse, R140 ;  /* 0x000000241c8c723c */ /* 0x084ff0000000188c */
[C---:B------:R-:W-:Y:S08]  /*5940*/  HMMA.16816.F32 R144, R44.reuse, R36, R144 ;  /* 0x000000242c90723c */ /* 0x040ff00000001890 */
[-C--:B------:R-:W-:Y:S08]  /*5950*/  HMMA.16816.F32 R148, R44, R38.reuse, R148 ;  /* 0x000000262c94723c */ /* 0x080ff00000001894 */
[-C--:B------:R-:W-:Y:S08]  /*5960*/  HMMA.16816.F32 R152, R28, R38.reuse, R152 ;  /* 0x000000261c98723c */ /* 0x080ff00000001898 */
[-C--:B------:R-:W-:Y:S08]  /*5970*/  HMMA.16816.F32 R156, R40, R38.reuse, R156 ;  /* 0x00000026289c723c */ /* 0x080ff0000000189c */
[C---:B------:R-:W-:Y:S01]  /*5980*/  HMMA.16816.F32 R160, R32.reuse, R38, R160 ;  /* 0x0000002620a0723c */ /* 0x040fe200000018a0 */
[----:B------:R-:W1:Y:S07]  /*5990*/  LDSM.16.MT88.4 R36, [R208+0x13080] ;  /* 0x01308000d024783b */ /* 0x000e6e0000004200 */
[-C--:B------:R-:W-:Y:S08]  /*59a0*/  HMMA.16816.F32 R164, R32, R8.reuse, R164 ;  /* 0x0000000820a4723c */ /* 0x080ff000000018a4 */
[-C--:B------:R-:W-:Y:S08]  /*59b0*/  HMMA.16816.F32 R168, R40, R8.reuse, R168 ;  /* 0x0000000828a8723c */ /* 0x080ff000000018a8 */
[-C--:B------:R-:W-:Y:S08]  /*59c0*/  HMMA.16816.F32 R172, R28, R8.reuse, R172 ;  /* 0x000000081cac723c */ /* 0x080ff000000018ac */
[C---:B------:R-:W-:Y:S08]  /*59d0*/  HMMA.16816.F32 R176, R44.reuse, R8, R176 ;  /* 0x000000082cb0723c */ /* 0x040ff000000018b0 */
[-C--:B------:R-:W-:Y:S01]  /*59e0*/  HMMA.16816.F32 R180, R44, R10.reuse, R180 ;  /* 0x0000000a2cb4723c */ /* 0x080fe200000018b4 */
[----:B------:R-:W-:Y:S07]  /*59f0*/  LDSM.16.MT88.4 R44, [R0+0x25c80] ;  /* 0x025c8000002c783b */ /* 0x000fee0000004200 */
[-C--:B------:R-:W-:Y:S01]  /*5a00*/  HMMA.16816.F32 R184, R28, R10.reuse, R184 ;  /* 0x0000000a1cb8723c */ /* 0x080fe200000018b8 */
[----:B------:R-:W-:Y:S07]  /*5a10*/  LDSM.16.MT88.4 R28, [R223+0x25c80] ;  /* 0x025c8000df1c783b */ /* 0x000fee0000004200 */
[-C--:B------:R-:W-:Y:S01]  /*5a20*/  HMMA.16816.F32 R188, R40, R10.reuse, R188 ;  /* 0x0000000a28bc723c */ /* 0x080fe200000018bc */
[----:B------:R-:W2:Y:S07]  /*5a30*/  LDSM.16.MT88.4 R40, [R208+0x11880] ;  /* 0x01188000d028783b */ /* 0x000eae0000004200 */
[----:B------:R-:W-:Y:S01]  /*5a40*/  HMMA.16816.F32 R192, R32, R10, R192 ;  /* 0x0000000a20c0723c */ /* 0x000fe200000018c0 */
[----:B------:R-:W5:Y:S07]  /*5a50*/  LDSM.16.MT88.4 R8, [R208+0x13880] ;  /* 0x01388000d008783b */ /* 0x000f6e0000004200 */
[-C--:B---3--:R-:W-:Y:S08]  /*5a60*/  HMMA.16816.F32 R132, R4, R12.reuse, R132 ;  /* 0x0000000c0484723c */ /* 0x088ff00000001884 */
[-C--:B------:R-:W-:Y:S08]  /*5a70*/  HMMA.16816.F32 R136, R16, R12.reuse, R136 ;  /* 0x0000000c1088723c */ /* 0x080ff00000001888 */
[-C--:B------:R-:W-:Y:S08]  /*5a80*/  HMMA.16816.F32 R140, R20, R12.reuse, R140 ;  /* 0x0000000c148c723c */ /* 0x080ff0000000188c */
[C---:B----4-:R-:W-:Y:S08]  /*5a90*/  HMMA.16816.F32 R144, R24.reuse, R12, R144 ;  /* 0x0000000c1890723c */ /* 0x050ff00000001890 */
[-C--:B------:R-:W-:Y:S08]  /*5aa0*/  HMMA.16816.F32 R148, R24, R14.reuse, R148 ;  /* 0x0000000e1894723c */ /* 0x080ff00000001894 */
[-C--:B------:R-:W-:Y:S08]  /*5ab0*/  HMMA.16816.F32 R152, R20, R14.reuse, R152 ;  /* 0x0000000e1498723c */ /* 0x080ff00000001898 */
[-C--:B------:R-:W-:Y:S08]  /*5ac0*/  HMMA.16816.F32 R156, R16, R14.reuse, R156 ;  /* 0x0000000e109c723c */ /* 0x080ff0000000189c */
[C---:B------:R-:W-:Y:S08]  /*5ad0*/  HMMA.16816.F32 R160, R4.reuse, R14, R160 ;  /* 0x0000000e04a0723c */ /* 0x040ff000000018a0 */
[-C--:B-1----:R-:W-:Y:S08]  /*5ae0*/  HMMA.16816.F32 R164, R4, R36.reuse, R164 ;  /* 0x0000002404a4723c */ /* 0x082ff000000018a4 */
[-C--:B------:R-:W-:Y:S08]  /*5af0*/  HMMA.16816.F32 R168, R16, R36.reuse, R168 ;  /* 0x0000002410a8723c */ /* 0x080ff000000018a8 */
[-C--:B------:R-:W-:Y:S08]  /*5b00*/  HMMA.16816.F32 R172, R20, R36.reuse, R172 ;  /* 0x0000002414ac723c */ /* 0x080ff000000018ac */
[C---:B------:R-:W-:Y:S08]  /*5b10*/  HMMA.16816.F32 R176, R24.reuse, R36, R176 ;  /* 0x0000002418b0723c */ /* 0x040ff000000018b0 */
[-C--:B------:R-:W-:Y:S08]  /*5b20*/  HMMA.16816.F32 R180, R24, R38.reuse, R180 ;  /* 0x0000002618b4723c */ /* 0x080ff000000018b4 */
[-C--:B------:R-:W-:Y:S08]  /*5b30*/  HMMA.16816.F32 R184, R20, R38.reuse, R184 ;  /* 0x0000002614b8723c */ /* 0x080ff000000018b8 */
[-C--:B------:R-:W-:Y:S08]  /*5b40*/  HMMA.16816.F32 R188, R16, R38.reuse, R188 ;  /* 0x0000002610bc723c */ /* 0x080ff000000018bc */
[----:B------:R-:W-:Y:S08]  /*5b50*/  HMMA.16816.F32 R192, R4, R38, R192 ;  /* 0x0000002604c0723c */ /* 0x000ff000000018c0 */
[-C--:B--2---:R-:W-:Y:S08]  /*5b60*/  HMMA.16816.F32 R132, R28, R40.reuse, R132 ;  /* 0x000000281c84723c */ /* 0x084ff00000001884 */
[-C--:B------:R-:W-:Y:S08]  /*5b70*/  HMMA.16816.F32 R136, R44, R40.reuse, R136 ;  /* 0x000000282c88723c */ /* 0x080ff00000001888 */
[-C--:B------:R-:W-:Y:S08]  /*5b80*/  HMMA.16816.F32 R140, R48, R40.reuse, R140 ;  /* 0x00000028308c723c */ /* 0x080ff0000000188c */
[C---:B------:R-:W-:Y:S08]  /*5b90*/  HMMA.16816.F32 R144, R52.reuse, R40, R144 ;  /* 0x000000283490723c */ /* 0x040ff00000001890 */
[-C--:B------:R-:W-:Y:S08]  /*5ba0*/  HMMA.16816.F32 R148, R52, R42.reuse, R148 ;  /* 0x0000002a3494723c */ /* 0x080ff00000001894 */
[-C--:B------:R-:W-:Y:S08]  /*5bb0*/  HMMA.16816.F32 R152, R48, R42.reuse, R152 ;  /* 0x0000002a3098723c */ /* 0x080ff00000001898 */
[-C--:B------:R-:W-:Y:S08]  /*5bc0*/  HMMA.16816.F32 R156, R44, R42.reuse, R156 ;  /* 0x0000002a2c9c723c */ /* 0x080ff0000000189c */
[C---:B------:R-:W-:Y:S08]  /*5bd0*/  HMMA.16816.F32 R160, R28.reuse, R42, R160 ;  /* 0x0000002a1ca0723c */ /* 0x040ff000000018a0 */
[-C--:B-----5:R-:W-:Y:S08]  /*5be0*/  HMMA.16816.F32 R164, R28, R8.reuse, R164 ;  /* 0x000000081ca4723c */ /* 0x0a0ff000000018a4 */
[-C--:B------:R-:W-:Y:S08]  /*5bf0*/  HMMA.16816.F32 R168, R44, R8.reuse, R168 ;  /* 0x000000082ca8723c */ /* 0x080ff000000018a8 */
[-C--:B------:R-:W-:Y:S08]  /*5c00*/  HMMA.16816.F32 R172, R48, R8.reuse, R172 ;  /* 0x0000000830ac723c */ /* 0x080ff000000018ac */
[C---:B------:R-:W-:Y:S08]  /*5c10*/  HMMA.16816.F32 R176, R52.reuse, R8, R176 ;  /* 0x0000000834b0723c */ /* 0x040ff000000018b0 */
[-C--:B------:R-:W-:Y:S08]  /*5c20*/  HMMA.16816.F32 R180, R52, R10.reuse, R180 ;  /* 0x0000000a34b4723c */ /* 0x080ff000000018b4 */
[-C--:B------:R-:W-:Y:S08]  /*5c30*/  HMMA.16816.F32 R184, R48, R10.reuse, R184 ;  /* 0x0000000a30b8723c */ /* 0x080ff000000018b8 */
[-C--:B------:R-:W-:Y:S08]  /*5c40*/  HMMA.16816.F32 R188, R44, R10.reuse, R188 ;  /* 0x0000000a2cbc723c */ /* 0x080ff000000018bc */
[----:B------:R-:W-:Y:S01]  /*5c50*/  HMMA.16816.F32 R192, R28, R10, R192 ;  /* 0x0000000a1cc0723c */ /* 0x000fe200000018c0 */
[----:B------:R-:W-:-:S07]  /*5c60*/  @!P0 BRA `(.L_x_1024) ;  /* 0xffffc60000008947 */ /* 0x000fce000383ffff */
.L_x_1021:
[----:B--2---:R-:W2:Y:S01]  /*5c70*/  S2R R0, SR_TID.X ;  /* 0x0000000000007919 */ /* 0x004ea20000002100 */
[----:B------:R-:W-:Y:S01]  /*5c80*/  IMAD.SHL.U32 R232, R232, 0x8, RZ ;  /* 0x00000008e8e87824 */ /* 0x000fe200078e00ff */
[----:B------:R-:W-:Y:S01]  /*5c90*/  F2FP.PACK_AB R68, R69, R68 ;  /* 0x000000444544723e */ /* 0x000fe200000000ff */
[----:B------:R-:W-:Y:S01]  /*5ca0*/  IMAD.SHL.U32 R231, R231, 0x2, RZ ;  /* 0x00000002e7e77824 */ /* 0x000fe200078e00ff */
[----:B------:R-:W-:Y:S01]  /*5cb0*/  BAR.SYNC.DEFER_BLOCKING 0x1, 0x100 ;  /* 0x0044000000007b1d */ /* 0x000fe20000010000 */
[----:B------:R-:W-:Y:S01]  /*5cc0*/  F2FP.PACK_AB R70, R71, R70 ;  /* 0x000000464746723e */ /* 0x000fe200000000ff */
[----:B------:R-:W-:Y:S01]  /*5cd0*/  FMUL.FTZ R132, R132, c[0x0][0x298] ;  /* 0x0000a60084847a20 */ /* 0x000fe20000410000 */
[----:B------:R-:W-:Y:S01]  /*5ce0*/  F2FP.PACK_AB R96, R97, R96 ;  /* 0x000000606160723e */ /* 0x000fe200000000ff */
[----:B------:R-:W-:Y:S01]  /*5cf0*/  FMUL.FTZ R133, R133, c[0x0][0x298] ;  /* 0x0000a60085857a20 */ /* 0x000fe20000410000 */
[----:B------:R-:W-:Y:S01]  /*5d00*/  IADD3 R7, R231, 0x440, RZ ;  /* 0x00000440e7077810 */ /* 0x000fe20007ffe0ff */
        /* <DEDUP_REMOVED lines=15> */
[----:B--2---:R-:W-:Y:S01]  /*5e00*/  SHF.R.S32.HI R2, RZ, 0x1f, R0 ;  /* 0x0000001fff027819 */ /* 0x004fe20000011400 */
[----:B------:R-:W-:Y:S01]  /*5e10*/  FMUL.FTZ R138, R138, c[0x0][0x298] ;  /* 0x0000a6008a8a7a20 */ /* 0x000fe20000410000 */
[----:B------:R-:W-:Y:S01]  /*5e20*/  IADD3 R8, R231, 0x2040, RZ ;  /* 0x00002040e7087810 */ /* 0x000fe20007ffe0ff */
[----:B------:R2:W-:Y:S01]  /*5e30*/  STS [R231+0x8080], R68 ;  /* 0x00808044e7007388 */ /* 0x0005e20000000800 */
[C---:B------:R-:W-:Y:S01]  /*5e40*/  LEA.HI R3, R2.reuse, R234, RZ, 0x2 ;  /* 0x000000ea02037211 */ /* 0x040fe200078f10ff */
[----:B------:R-:W-:Y:S01]  /*5e50*/  FMUL.FTZ R139, R139, c[0x0][0x298] ;  /* 0x0000a6008b8b7a20 */ /* 0x000fe20000410000 */
[----:B------:R-:W-:Y:S01]  /*5e60*/  LEA.HI R2, R2, R0, RZ, 0x4 ;  /* 0x0000000002027211 */ /* 0x000fe200078f20ff */
[----:B------:R-:W-:Y:S01]  /*5e70*/  STS [R231+0x8480], R70 ;  /* 0x00848046e7007388 */ /* 0x000fe20000000800 */
[--C-:B------:R-:W-:Y:S01]  /*5e80*/  SHF.R.S32.HI R4, RZ, 0x2, R3.reuse ;  /* 0x00000002ff047819 */ /* 0x100fe20000011403 */
[----:B------:R-:W-:Y:S01]  /*5e90*/  FMUL.FTZ R156, R156, c[0x0][0x298] ;  /* 0x0000a6009c9c7a20 */ /* 0x000fe20000410000 */
[----:B------:R-:W-:Y:S01]  /*5ea0*/  SHF.R.S32.HI R3, RZ, 0x1f, R3 ;  /* 0x0000001fff037819 */ /* 0x000fe20000011403 */
[----:B------:R-:W-:Y:S01]  /*5eb0*/  FMUL.FTZ R157, R157, c[0x0][0x298] ;  /* 0x0000a6009d9d7a20 */ /* 0x000fe20000410000 */
[----:B------:R-:W-:Y:S01]  /*5ec0*/  LOP3.LUT R5, R2, 0xfffffff0, RZ, 0xc0, !PT ;  /* 0xfffffff002057812 */ /* 0x000fe200078ec0ff */
[----:B------:R-:W-:Y:S01]  /*5ed0*/  FMUL.FTZ R158, R158, c[0x0][0x298] ;  /* 0x0000a6009e9e7a20 */ /* 0x000fe20000410000 */
[----:B------:R-:W-:Y:S01]  /*5ee0*/  LEA.HI R3, R3, R4, RZ, 0x3 ;  /* 0x0000000403037211 */ /* 0x000fe200078f18ff */
[----:B------:R-:W-:Y:S01]  /*5ef0*/  FMUL.FTZ R159, R159, c[0x0][0x298] ;  /* 0x0000a6009f9f7a20 */ /* 0x000fe20000410000 */
[----:B------:R-:W-:Y:S01]  /*5f00*/  SHF.R.S32.HI R6, RZ, 0x4, R2 ;  /* 0x00000004ff067819 */ /* 0x000fe20000011402 */
[----:B------:R-:W-:Y:S01]  /*5f10*/  IMAD.IADD R0, R0, 0x1, -R5 ;  /* 0x0000000100007824 */ /* 0x000fe200078e0a05 */
[----:B------:R-:W-:Y:S01]  /*5f20*/  LOP3.LUT R3, R3, 0xfffffff8, RZ, 0xc0, !PT ;  /* 0xfffffff803037812 */ /* 0x000fe200078ec0ff */
[----:B------:R-:W-:Y:S01]  /*5f30*/  FMUL.FTZ R140, R140, c[0x0][0x298] ;  /* 0x0000a6008c8c7a20 */ /* 0x000fe20000410000 */
[----:B------:R-:W-:Y:S01]  /*5f40*/  F2FP.PACK_AB R88, R89, R88 ;  /* 0x000000585958723e */ /* 0x000fe200000000ff */
[----:B------:R-:W-:Y:S01]  /*5f50*/  FMUL.FTZ R141, R141, c[0x0][0x298] ;  /* 0x0000a6008d8d7a20 */ /* 0x000fe20000410000 */
[----:B------:R-:W-:Y:S01]  /*5f60*/  IADD3 R11, R231, 0x2440, RZ ;  /* 0x00002440e70b7810 */ /* 0x000fe20007ffe0ff */
[----:B------:R-:W-:Y:S01]  /*5f70*/  IMAD.IADD R3, R4, 0x1, -R3 ;  /* 0x0000000104037824 */ /* 0x000fe200078e0a03 */
[----:B------:R-:W-:Y:S01]  /*5f80*/  SHF.R.S32.HI R4, RZ, 0x1f, R234 ;  /* 0x0000001fff047819 */ /* 0x000fe200000114ea */
[----:B------:R-:W-:Y:S01]  /*5f90*/  FMUL.FTZ R142, R142, c[0x0][0x298] ;  /* 0x0000a6008e8e7a20 */ /* 0x000fe20000410000 */
[----:B------:R-:W-:Y:S01]  /*5fa0*/  F2FP.PACK_AB R90, R91, R90 ;  /* 0x0000005a5b5a723e */ /* 0x000fe200000000ff */
[----:B------:R-:W-:Y:S01]  /*5fb0*/  FMUL.FTZ R143, R143, c[0x0][0x298] ;  /* 0x0000a6008f8f7a20 */ /* 0x000fe20000410000 */
[----:B------:R-:W-:Y:S01]  /*5fc0*/  LOP3.LUT R3, R3, 0x4, RZ, 0xc0, !PT ;  /* 0x0000000403037812 */ /* 0x000fe200078ec0ff */
[----:B------:R-:W-:Y:S01]  /*5fd0*/  FMUL.FTZ R152, R152, c[0x0][0x298] ;  /* 0x0000a60098987a20 */ /* 0x000fe20000410000 */
[-C--:B------:R-:W-:Y:S01]  /*5fe0*/  LEA.HI R5, R4, R234.reuse, RZ, 0x7 ;  /* 0x000000ea04057211 */ /* 0x080fe200078f38ff */
[----:B------:R-:W-:Y:S01]  /*5ff0*/  FMUL.FTZ R153, R153, c[0x0][0x298] ;  /* 0x0000a60099997a20 */ /* 0x000fe20000410000 */
[----:B------:R-:W-:Y:S01]  /*6000*/  ISETP.NE.AND P0, PT, R3, RZ, PT ;  /* 0x000000ff0300720c */ /* 0x000fe20003f05270 */
[----:B------:R-:W-:Y:S01]  /*6010*/  IMAD.SHL.U32 R3, R6, 0x40, RZ ;  /* 0x0000004006037824 */ /* 0x000fe200078e00ff */
[----:B------:R-:W-:Y:S01]  /*6020*/  LEA.HI R2, R4, R234, RZ, 0x4 ;  /* 0x000000ea04027211 */ /* 0x000fe200078f20ff */
[----:B------:R-:W-:Y:S01]  /*6030*/  IMAD.SHL.U32 R5, R5, 0x4, RZ ;  /* 0x0000000405057824 */ /* 0x000fe200078e00ff */
[----:B------:R-:W-:Y:S01]  /*6040*/  SHF.R.S32.HI R4, RZ, 0x1f, R0 ;  /* 0x0000001fff047819 */ /* 0x000fe20000011400 */
[----:B------:R-:W-:Y:S01]  /*6050*/  FMUL.FTZ R154, R154, c[0x0][0x298] ;  /* 0x0000a6009a9a7a20 */ /* 0x000fe20000410000 */
[----:B------:R-:W-:Y:S01]  /*6060*/  LOP3.LUT R3, R3, 0x1c0, RZ, 0xc0, !PT ;  /* 0x000001c003037812 */ /* 0x000fe200078ec0ff */
[----:B------:R-:W-:Y:S01]  /*6070*/  FMUL.FTZ R155, R155, c[0x0][0x298] ;  /* 0x0000a6009b9b7a20 */ /* 0x000fe20000410000 */
[----:B------:R-:W-:Y:S01]  /*6080*/  LEA.HI R4, R4, R0, RZ, 0x3 ;  /* 0x0000000004047211 */ /* 0x000fe200078f18ff */
[----:B------:R-:W-:Y:S01]  /*6090*/  FMUL.FTZ R144, R144, c[0x0][0x298] ;  /* 0x0000a60090907a20 */ /* 0x000fe20000410000 */
[----:B------:R-:W-:Y:S01]  /*60a0*/  LOP3.LUT R232, R3, 0x38, R232, 0xf8, !PT ;  /* 0x0000003803e87812 */ /* 0x000fe200078ef8e8 */
[----:B------:R-:W-:Y:S01]  /*60b0*/  FMUL.FTZ R145, R145, c[0x0][0x298] ;  /* 0x0000a60091917a20 */ /* 0x000fe20000410000 */
[----:B------:R-:W-:Y:S01]  /*60c0*/  SHF.R.U32.HI R3, RZ, 0x3, R3 ;  /* 0x00000003ff037819 */ /* 0x000fe20000011603 */
[----:B------:R-:W-:Y:S01]  /*60d0*/  FMUL.FTZ R146, R146, c[0x0][0x298] ;  /* 0x0000a60092927a20 */ /* 0x000fe20000410000 */
[----:B------:R-:W-:Y:S01]  /*60e0*/  LOP3.LUT R5, R5, 0x7ffffe00, RZ, 0xc0, !PT ;  /* 0x7ffffe0005057812 */ /* 0x000fe200078ec0ff */
[----:B------:R-:W-:Y:S01]  /*60f0*/  FMUL.FTZ R147, R147, c[0x0][0x298] ;  /* 0x0000a60093937a20 */ /* 0x000fe20000410000 */
[----:B------:R-:W-:Y:S01]  /*6100*/  SHF.R.S32.HI R4, RZ, 0x3, R4 ;  /* 0x00000003ff047819 */ /* 0x000fe20000011404 */
[----:B------:R-:W-:Y:S01]  /*6110*/  FMUL.FTZ R148, R148, c[0x0][0x298] ;  /* 0x0000a60094947a20 */ /* 0x000fe20000410000 */
[----:B------:R-:W-:Y:S01]  /*6120*/  LOP3.LUT R3, R232, R3, RZ, 0x3c, !PT ;  /* 0x00000003e8037212 */ /* 0x000fe200078e3cff */
[----:B------:R-:W-:Y:S01]  /*6130*/  FMUL.FTZ R149, R149, c[0x0][0x298] ;  /* 0x0000a60095957a20 */ /* 0x000fe20000410000 */
[C---:B------:R-:W-:Y:S01]  /*6140*/  IADD3 R0, R231.reuse, 0x40, RZ ;  /* 0x00000040e7007810 */ /* 0x040fe20007ffe0ff */
[----:B------:R-:W-:Y:S01]  /*6150*/  IMAD R4, R4, 0x2000, R5 ;  /* 0x0000200004047824 */ /* 0x000fe200078e0205 */
[C---:B------:R-:W-:Y:S01]  /*6160*/  @P0 IADD3 R0, R231.reuse, -0x40, RZ ;  /* 0xffffffc0e7000810 */ /* 0x040fe20007ffe0ff */
[----:B------:R-:W-:Y:S01]  /*6170*/  FMUL.FTZ R150, R150, c[0x0][0x298] ;  /* 0x0000a60096967a20 */ /* 0x000fe20000410000 */
[C---:B------:R-:W-:Y:S01]  /*6180*/  @P0 IADD3 R7, R231.reuse, 0x3c0, RZ ;  /* 0x000003c0e7070810 */ /* 0x040fe20007ffe0ff */
[----:B------:R-:W-:Y:S01]  /*6190*/  IMAD.IADD R3, R4, 0x1, R3 ;  /* 0x0000000104037824 */ /* 0x000fe200078e0203 */
[C---:B------:R-:W-:Y:S01]  /*61a0*/  IADD3 R5, R231.reuse, 0x1040, RZ ;  /* 0x00001040e7057810 */ /* 0x040fe20007ffe0ff */
[----:B------:R-:W-:Y:S01]  /*61b0*/  STS [R0+0x8080], R96 ;  /* 0x0080806000007388 */ /* 0x000fe20000000800 */
[----:B------:R-:W-:Y:S01]  /*61c0*/  IADD3 R4, R231, 0x1440, RZ ;  /* 0x00001440e7047810 */ /* 0x000fe20007ffe0ff */
[----:B------:R-:W-:Y:S01]  /*61d0*/  FMUL.FTZ R151, R151, c[0x0][0x298] ;  /* 0x0000a60097977a20 */ /* 0x000fe20000410000 */
[C---:B------:R-:W-:Y:S01]  /*61e0*/  @P0 IADD3 R5, R231.reuse, 0xfc0, RZ ;  /* 0x00000fc0e7050810 */ /* 0x040fe20007ffe0ff */
[----:B------:R-:W-:Y:S01]  /*61f0*/  STS [R7+0x8080], R98 ;  /* 0x0080806207007388 */ /* 0x000fe20000000800 */
[C---:B------:R-:W-:Y:S01]  /*6200*/  @P0 IADD3 R4, R231.reuse, 0x13c0, RZ ;  /* 0x000013c0e7040810 */ /* 0x040fe20007ffe0ff */
[----:B------:R-:W-:Y:S01]  /*6210*/  FMUL.FTZ R164, R164, c[0x0][0x298] ;  /* 0x0000a600a4a47a20 */ /* 0x000fe20000410000 */
[C---:B------:R-:W-:Y:S01]  /*6220*/  @P0 IADD3 R8, R231.reuse, 0x1fc0, RZ ;  /* 0x00001fc0e7080810 */ /* 0x040fe20007ffe0ff */
[----:B------:R3:W-:Y:S01]  /*6230*/  STS [R231+0x9080], R72 ;  /* 0x00908048e7007388 */ /* 0x0007e20000000800 */
[----:B------:R-:W-:Y:S01]  /*6240*/  @P0 IADD3 R11, R231, 0x23c0, RZ ;  /* 0x000023c0e70b0810 */ /* 0x000fe20007ffe0ff */
[----:B------:R-:W-:Y:S01]  /*6250*/  FMUL.FTZ R165, R165, c[0x0][0x298] ;  /* 0x0000a600a5a57a20 */ /* 0x000fe20000410000 */
[----:B------:R-:W-:Y:S01]  /*6260*/  F2FP.PACK_AB R80, R81, R80 ;  /* 0x000000505150723e */ /* 0x000fe200000000ff */
[----:B------:R4:W-:Y:S01]  /*6270*/  STS [R231+0x9480], R74 ;  /* 0x0094804ae7007388 */ /* 0x0009e20000000800 */
[----:B------:R-:W-:Y:S01]  /*6280*/  F2FP.PACK_AB R82, R83, R82 ;  /* 0x000000525352723e */ /* 0x000fe200000000ff */
[----:B------:R-:W-:Y:S01]  /*6290*/  FMUL.FTZ R166, R166, c[0x0][0x298] ;  /* 0x0000a600a6a67a20 */ /* 0x000fe20000410000 */
[----:B-1----:R-:W-:Y:S01]  /*62a0*/  IADD3 R10, R231, 0x3040, RZ ;  /* 0x00003040e70a7810 */ /* 0x002fe20007ffe0ff */
[----:B------:R-:W-:Y:S01]  /*62b0*/  STS [R5+0x8080], R92 ;  /* 0x0080805c05007388 */ /* 0x000fe20000000800 */
[----:B------:R-:W-:Y:S01]  /*62c0*/  F2FP.PACK_AB R84, R85, R84 ;  /* 0x000000545554723e */ /* 0x000fe200000000ff */
[----:B------:R-:W-:Y:S01]  /*62d0*/  FMUL.FTZ R167, R167, c[0x0][0x298] ;  /* 0x0000a600a7a77a20 */ /* 0x000fe20000410000 */
[C---:B------:R-:W-:Y:S01]  /*62e0*/  IADD3 R9, R231.reuse, 0x3440, RZ ;  /* 0x00003440e7097810 */ /* 0x040fe20007ffe0ff */
[----:B------:R-:W-:Y:S01]  /*62f0*/  STS [R4+0x8080], R94 ;  /* 0x0080805e04007388 */ /* 0x000fe20000000800 */
[----:B------:R-:W-:Y:S01]  /*6300*/  @P0 IADD3 R10, R231, 0x2fc0, RZ ;  /* 0x00002fc0e70a0810 */ /* 0x000fe20007ffe0ff */
[----:B------:R-:W-:Y:S01]  /*6310*/  FMUL.FTZ R192, R192, c[0x0][0x298] ;  /* 0x0000a600c0c07a20 */ /* 0x000fe20000410000 */
[----:B------:R-:W-:Y:S01]  /*6320*/  F2FP.PACK_AB R86, R87, R86 ;  /* 0x000000565756723e */ /* 0x000fe200000000ff */
[----:B------:R-:W-:Y:S01]  /*6330*/  STS [R231+0xa080], R76 ;  /* 0x00a0804ce7007388 */ /* 0x000fe20000000800 */
[----:B------:R-:W-:Y:S01]  /*6340*/  @P0 IADD3 R9, R231, 0x33c0, RZ ;  /* 0x000033c0e7090810 */ /* 0x000fe20007ffe0ff */
[----:B------:R-:W-:Y:S01]  /*6350*/  FMUL.FTZ R193, R193, c[0x0][0x298] ;  /* 0x0000a600c1c17a20 */ /* 0x000fe20000410000 */
[----:B------:R-:W-:Y:S01]  /*6360*/  F2FP.PACK_AB R100, R101, R100 ;  /* 0x000000646564723e */ /* 0x000fe200000000ff */
[----:B------:R-:W-:Y:S01]  /*6370*/  STS [R231+0xa480], R78 ;  /* 0x00a4804ee7007388 */ /* 0x000fe20000000800 */
[----:B------:R-:W-:Y:S01]  /*6380*/  F2FP.PACK_AB R102, R103, R102 ;  /* 0x000000666766723e */ /* 0x000fe200000000ff */
        /* <DEDUP_REMOVED lines=63> */
[----:B------:R-:W-:Y:S01]  /*6780*/  FMUL.FTZ R186, R186, c[0x0][0x298] ;  /* 0x0000a600baba7a20 */ /* 0x000fe20000410000 */
[----:B------:R-:W-:Y:S01]  /*6790*/  F2FP.PACK_AB R166, R167, R166 ;  /* 0x000000a6a7a6723e */ /* 0x000fe200000000ff */
[----:B------:R-:W-:Y:S01]  /*67a0*/  FMUL.FTZ R187, R187, c[0x0][0x298] ;  /* 0x0000a600bbbb7a20 */ /* 0x000fe20000410000 */
        /* <DEDUP_REMOVED lines=17> */
[----:B------:R-:W-:Y:S01]  /*68c0*/  F2FP.PACK_AB R188, R189, R188 ;  /* 0x000000bcbdbc723e */ /* 0x000fe200000000ff */
[----:B--2---:R-:W-:Y:S01]  /*68d0*/  IMAD.SHL.U32 R68, R3, 0x2, RZ ;  /* 0x0000000203447824 */ /* 0x004fe200078e00ff */
[----:B------:R-:W-:Y:S01]  /*68e0*/  F2FP.PACK_AB R190, R191, R190 ;  /* 0x000000bebfbe723e */ /* 0x000fe200000000ff */
[----:B------:R-:W-:Y:S01]  /*68f0*/  STS [R0+0xf480], R118 ;  /* 0x00f4807600007388 */ /* 0x000fe20000000800 */
[----:B------:R-:W-:Y:S01]  /*6900*/  F2FP.PACK_AB R172, R173, R172 ;  /* 0x000000acadac723e */ /* 0x000fe200000000ff */
[----:B------:R-:W-:Y:S01]  /*6910*/  IMAD.MOV.U32 R3, RZ, RZ, -0x80 ;  /* 0xffffff80ff037424 */ /* 0x000fe200078e00ff */
[----:B------:R-:W-:Y:S01]  /*6920*/  F2FP.PACK_AB R174, R175, R174 ;  /* 0x000000aeafae723e */ /* 0x000fe200000000ff */
[----:B------:R-:W-:Y:S01]  /*6930*/  STS [R231+0x80], R132 ;  /* 0x00008084e7007388 */ /* 0x000fe20000000800 */
[----:B------:R-:W-:Y:S01]  /*6940*/  F2FP.PACK_AB R184, R185, R184 ;  /* 0x000000b8b9b8723e */ /* 0x000fe200000000ff */
[----:B------:R-:W-:Y:S01]  /*6950*/  ULDC.64 UR4, c[0x0][0x338] ;  /* 0x0000ce0000047ab9 */ /* 0x000fe20000000a00 */
[----:B------:R-:W-:Y:S01]  /*6960*/  F2FP.PACK_AB R186, R187, R186 ;  /* 0x000000babbba723e */ /* 0x000fe200000000ff */
[----:B------:R-:W-:Y:S01]  /*6970*/  STS [R231+0x480], R134 ;  /* 0x00048086e7007388 */ /* 0x000fe20000000800 */
[----:B------:R-:W-:Y:S01]  /*6980*/  F2FP.PACK_AB R176, R177, R176 ;  /* 0x000000b0b1b0723e */ /* 0x000fe200000000ff */
[----:B------:R-:W-:Y:S01]  /*6990*/  UIMAD UR4, UR24, UR4, URZ ;  /* 0x00000004180472a4 */ /* 0x000fe2000f8e023f */
[----:B------:R-:W-:Y:S01]  /*69a0*/  F2FP.PACK_AB R178, R179, R178 ;  /* 0x000000b2b3b2723e */ /* 0x000fe200000000ff */
[----:B------:R-:W-:Y:S01]  /*69b0*/  STS [R0+0x80], R160 ;  /* 0x000080a000007388 */ /* 0x000fe20000000800 */
[----:B------:R-:W-:Y:S01]  /*69c0*/  F2FP.PACK_AB R180, R181, R180 ;  /* 0x000000b4b5b4723e */ /* 0x000fe200000000ff */
[----:B------:R-:W-:Y:S01]  /*69d0*/  UIMAD UR6, UR9, UR5, UR4 ;  /* 0x00000005090672a4 */ /* 0x000fe2000f8e0204 */
[----:B------:R-:W-:Y:S01]  /*69e0*/  F2FP.PACK_AB R182, R183, R182 ;  /* 0x000000b6b7b6723e */ /* 0x000fe200000000ff */
[----:B------:R1:W-:Y:S01]  /*69f0*/  STS [R7+0x80], R162 ;  /* 0x000080a207007388 */ /* 0x0003e20000000800 */
[----:B------:R-:W-:Y:S01]  /*6a00*/  LOP3.LUT R2, R2, 0xfffffff0, RZ, 0xc0, !PT ;  /* 0xfffffff002027812 */ /* 0x000fe200078ec0ff */
[----:B------:R-:W-:Y:S01]  /*6a10*/  ULDC.64 UR4, c[0x0][0x340] ;  /* 0x0000d00000047ab9 */ /* 0x000fe20000000a00 */
[----:B------:R-:W-:Y:S01]  /*6a20*/  BSSY B0, `(.L_x_1025) ;  /* 0x000004a000007945 */ /* 0x000fe20003800000 */
[----:B------:R-:W-:Y:S01]  /*6a30*/  STS [R231+0x1080], R136 ;  /* 0x00108088e7007388 */ /* 0x000fe20000000800 */
[----:B------:R-:W-:Y:S01]  /*6a40*/  UIMAD UR4, UR15, UR4, URZ ;  /* 0x000000040f0472a4 */ /* 0x000fe2000f8e023f */
[----:B------:R-:W-:-:S02]  /*6a50*/  IMAD.IADD R2, R234, 0x1, -R2 ;  /* 0x00000001ea027824 */ /* 0x000fc400078e0a02 */
[----:B------:R-:W-:Y:S01]  /*6a60*/  STS [R231+0x1480], R138 ;  /* 0x0014808ae7007388 */ /* 0x000fe20000000800 */
[----:B------:R-:W-:Y:S01]  /*6a70*/  UIMAD UR4, UR17, UR5, UR4 ;  /* 0x00000005110472a4 */ /* 0x000fe2000f8e0204 */
[----:B---3--:R-:W-:Y:S02]  /*6a80*/  IMAD.SHL.U32 R72, R2, 0x8, RZ ;  /* 0x0000000802487824 */ /* 0x008fe400078e00ff */
[----:B------:R-:W-:Y:S01]  /*6a90*/  STS [R5+0x80], R156 ;  /* 0x0000809c05007388 */ /* 0x000fe20000000800 */
[----:B------:R-:W-:Y:S02]  /*6aa0*/  IMAD.U32 R2, RZ, RZ, UR9 ;  /* 0x00000009ff027e24 */ /* 0x000fe4000f8e00ff */
[--C-:B------:R-:W-:Y:S01]  /*6ab0*/  SHF.R.S32.HI R73, RZ, 0x1f, R72.reuse ;  /* 0x0000001fff497819 */ /* 0x100fe20000011448 */
[----:B------:R2:W-:Y:S04]  /*6ac0*/  STS [R4+0x80], R158 ;  /* 0x0000809e04007388 */ /* 0x0005e80000000800 */
[----:B------:R-:W-:Y:S01]  /*6ad0*/  STS [R231+0x2080], R140 ;  /* 0x0020808ce7007388 */ /* 0x000fe20000000800 */
[----:B----4-:R-:W-:-:S03]  /*6ae0*/  IMAD.WIDE.U32 R74, R2, c[0x0][0x338], R72 ;  /* 0x0000ce00024a7a25 */ /* 0x010fc600078e0048 */
[----:B------:R-:W-:Y:S01]  /*6af0*/  STS [R231+0x2480], R142 ;  /* 0x0024808ee7007388 */ /* 0x000fe20000000800 */
[----:B-1----:R-:W-:Y:S02]  /*6b00*/  SHF.R.S32.HI R7, RZ, 0x1f, R6 ;  /* 0x0000001fff077819 */ /* 0x002fe40000011406 */
[----:B------:R-:W-:Y:S01]  /*6b10*/  IADD3 R75, R75, UR6, RZ ;  /* 0x000000064b4b7c10 */ /* 0x000fe2000fffe0ff */
[----:B------:R-:W-:Y:S04]  /*6b20*/  STS [R8+0x80], R152 ;  /* 0x0000809808007388 */ /* 0x000fe80000000800 */
[----:B------:R-:W-:Y:S04]  /*6b30*/  STS [R11+0x80], R154 ;  /* 0x0000809a0b007388 */ /* 0x000fe80000000800 */
[----:B------:R-:W-:Y:S04]  /*6b40*/  STS [R231+0x3080], R144 ;  /* 0x00308090e7007388 */ /* 0x000fe80000000800 */
[----:B------:R-:W-:Y:S01]  /*6b50*/  STS [R231+0x3480], R146 ;  /* 0x00348092e7007388 */ /* 0x000fe20000000800 */
[----:B--2---:R-:W-:-:S03]  /*6b60*/  IMAD.U32 R4, RZ, RZ, UR17 ;  /* 0x00000011ff047e24 */ /* 0x004fc6000f8e00ff */
[----:B------:R-:W-:Y:S01]  /*6b70*/  STS [R10+0x80], R148 ;  /* 0x000080940a007388 */ /* 0x000fe20000000800 */
[----:B------:R-:W-:-:S03]  /*6b80*/  IMAD.WIDE.U32 R74, R4, c[0x0][0x340], R74 ;  /* 0x0000d000044a7a25 */ /* 0x000fc600078e004a */
[----:B------:R-:W-:Y:S02]  /*6b90*/  STS [R9+0x80], R150 ;  /* 0x0000809609007388 */ /* 0x000fe40000000800 */
[----:B------:R-:W-:Y:S02]  /*6ba0*/  IADD3 R77, R75, UR4, RZ ;  /* 0x000000044b4d7c10 */ /* 0x000fe4000fffe0ff */
        /* <DEDUP_REMOVED lines=16> */
[----:B------:R-:W-:Y:S06]  /*6cb0*/  BAR.SYNC.DEFER_BLOCKING 0x1, 0x100 ;  /* 0x0044000000007b1d */ /* 0x000fec0000010000 */
[----:B-1----:R-:W1:Y:S04]  /*6cc0*/  S2R R0, SR_CTAID.X ;  /* 0x0000000000007919 */ /* 0x002e680000002500 */
[----:B------:R2:W3:Y:S04]  /*6cd0*/  LDS.128 R64, [R68+0x8880] ;  /* 0x0088800044407984 */ /* 0x0004e80000000c00 */
[----:B------:R2:W4:Y:S04]  /*6ce0*/  LDS.128 R60, [R68+0x9080] ;  /* 0x00908000443c7984 */ /* 0x0005280000000c00 */
[----:B------:R2:W5:Y:S04]  /*6cf0*/  LDS.128 R56, [R68+0x9880] ;  /* 0x0098800044387984 */ /* 0x0005680000000c00 */
[----:B------:R2:W2:Y:S04]  /*6d00*/  LDS.128 R52, [R68+0xa080] ;  /* 0x00a0800044347984 */ /* 0x0004a80000000c00 */
[----:B------:R2:W2:Y:S04]  /*6d10*/  LDS.128 R48, [R68+0xa880] ;  /* 0x00a8800044307984 */ /* 0x0004a80000000c00 */
[----:B------:R2:W2:Y:S01]  /*6d20*/  LDS.128 R44, [R68+0xb080] ;  /* 0x00b08000442c7984 */ /* 0x0004a20000000c00 */
[----:B-1----:R-:W-:-:S02]  /*6d30*/  IMAD R3, R0, R3, c[0x0][0x2f0] ;  /* 0x0000bc0000037624 */ /* 0x002fc400078e0203 */
[----:B------:R-:W-:Y:S01]  /*6d40*/  IMAD.WIDE R78, R0, 0x80, R6 ;  /* 0x00000080004e7825 */ /* 0x000fe200078e0206 */
[----:B------:R1:W1:Y:S02]  /*6d50*/  LDS.128 R40, [R68+0xb880] ;  /* 0x00b8800044287984 */ /* 0x0002640000000c00 */
[----:B------:R-:W-:Y:S02]  /*6d60*/  IMNMX R2, R3, 0x80, PT ;  /* 0x0000008003027817 */ /* 0x000fe40003800200 */
[----:B------:R1:W1:Y:S02]  /*6d70*/  LDS.128 R36, [R68+0x80] ;  /* 0x0000800044247984 */ /* 0x0002640000000c00 */
[----:B------:R-:W-:Y:S02]  /*6d80*/  ISETP.GE.AND P1, PT, R6, R2, PT ;  /* 0x000000020600720c */ /* 0x000fe40003f26270 */
[----:B------:R1:W1:Y:S02]  /*6d90*/  LDS.128 R32, [R68+0x880] ;  /* 0x0008800044207984 */ /* 0x0002640000000c00 */
[----:B------:R-:W-:-:S02]  /*6da0*/  ISETP.GE.OR P0, PT, R72, c[0x0][0x324], P1 ;  /* 0x0000c90048007a0c */ /* 0x000fc40000f06670 */
[----:B------:R1:W1:Y:S01]  /*6db0*/  LDS.128 R28, [R68+0x1080] ;  /* 0x00108000441c7984 */ /* 0x0002620000000c00 */
[----:B------:R-:W-:-:S03]  /*6dc0*/  P2R R3, PR, RZ, 0x2 ;  /* 0x00000002ff037803 */ /* 0x000fc60000000000 */
[----:B------:R1:W1:Y:S04]  /*6dd0*/  LDS.128 R24, [R68+0x1880] ;  /* 0x0018800044187984 */ /* 0x0002680000000c00 */
[----:B------:R1:W1:Y:S04]  /*6de0*/  LDS.128 R20, [R68+0x2080] ;  /* 0x0020800044147984 */ /* 0x0002680000000c00 */
[----:B------:R1:W1:Y:S04]  /*6df0*/  LDS.128 R16, [R68+0x2880] ;  /* 0x0028800044107984 */ /* 0x0002680000000c00 */
[----:B------:R1:W1:Y:S04]  /*6e00*/  LDS.128 R12, [R68+0x3080] ;  /* 0x00308000440c7984 */ /* 0x0002680000000c00 */
[----:B------:R1:W1:Y:S01]  /*6e10*/  LDS.128 R8, [R68+0x3880] ;  /* 0x0038800044087984 */ /* 0x0002620000000c00 */
[----:B------:R-:W-:Y:S05]  /*6e20*/  @P0 BRA `(.L_x_1026) ;  /* 0x0000009000000947 */ /* 0x000fea0003800000 */
[----:B-12345:R-:W1:Y:S01]  /*6e30*/  LDS.128 R68, [R68+0x8080] ;  /* 0x0080800044447984 */ /* 0x03ee620000000c00 */
[----:B------:R-:W-:Y:S01]  /*6e40*/  MOV R76, R74 ;  /* 0x0000004a004c7202 */ /* 0x000fe20000000f00 */
[----:B------:R-:W-:-:S04]  /*6e50*/  IMAD R0, R79, c[0x0][0x330], RZ ;  /* 0x0000cc004f007a24 */ /* 0x000fc800078e02ff */
[----:B------:R-:W-:-:S04]  /*6e60*/  IMAD.WIDE.U32 R4, R78, c[0x0][0x330], R76 ;  /* 0x0000cc004e047a25 */ /* 0x000fc800078e004c */
[----:B------:R-:W-:Y:S01]  /*6e70*/  IMAD R0, R78, c[0x0][0x334], R0 ;  /* 0x0000cd004e007a24 */ /* 0x000fe200078e0200 */
[----:B------:R-:W-:-:S04]  /*6e80*/  LEA R80, P0, R4, c[0x0][0x318], 0x1 ;  /* 0x0000c60004507a11 */ /* 0x000fc800078008ff */
[----:B------:R-:W-:-:S04]  /*6e90*/  IADD3 R0, R5, R0, RZ ;  /* 0x0000000005007210 */ /* 0x000fc80007ffe0ff */
[----:B------:R-:W-:-:S05]  /*6ea0*/  LEA.HI.X R81, R4, c[0x0][0x31c], R0, 0x1, P0 ;  /* 0x0000c70004517a11 */ /* 0x000fca00000f0c00 */
[----:B-1----:R1:W-:Y:S02]  /*6eb0*/  STG.E.128 [R80.64], R68 ;  /* 0x0000004450007986 */ /* 0x0023e4000c101d16 */
.L_x_1026:
[----:B---345:R-:W-:Y:S05]  /*6ec0*/  BSYNC B0 ;  /* 0x0000000000007941 */ /* 0x038fea0003800000 */
.L_x_1025:
[----:B------:R-:W-:Y:S01]  /*6ed0*/  IADD3 R0, R6, 0x10, RZ ;  /* 0x0000001006007810 */ /* 0x000fe20007ffe0ff */
[----:B------:R-:W-:Y:S03]  /*6ee0*/  BSSY B0, `(.L_x_1027) ;  /* 0x0000010000007945 */ /* 0x000fe60003800000 */
[----:B------:R-:W-:-:S04]  /*6ef0*/  ISETP.GE.AND P0, PT, R0, R2, PT ;  /* 0x000000020000720c */ /* 0x000fc80003f06270 */
[----:B------:R-:W-:Y:S02]  /*6f00*/  P2R R5, PR, RZ, 0x1 ;  /* 0x00000001ff057803 */ /* 0x000fe40000000000 */
[----:B------:R-:W-:-:S13]  /*6f10*/  ISETP.GE.OR P0, PT, R72, c[0x0][0x324], P0 ;  /* 0x0000c90048007a0c */ /* 0x000fda0000706670 */
[----:B------:R-:W-:Y:S05]  /*6f20*/  @P0 BRA `(.L_x_1028) ;  /* 0x000000b000000947 */ /* 0x000fea0003800000 */
[----:B------:R-:W-:Y:S01]  /*6f30*/  IADD3 R4, P0, R78, 0x10, RZ ;  /* 0x000000104e047810 */ /* 0x000fe20007f1e0ff */
[----:B-12---:R-:W-:Y:S01]  /*6f40*/  IMAD.MOV.U32 R68, RZ, RZ, R74 ;  /* 0x000000ffff447224 */ /* 0x006fe200078e004a */
        /* <DEDUP_REMOVED lines=8> */
[----:B------:R1:W-:Y:S02]  /*6fd0*/  STG.E.128 [R70.64], R64 ;  /* 0x0000004046007986 */ /* 0x0003e4000c101d16 */
.L_x_1028:
[----:B------:R-:W-:Y:S05]  /*6fe0*/  BSYNC B0 ;  /* 0x0000000000007941 */ /* 0x000fea0003800000 */
.L_x_1027:
        /* <DEDUP_REMOVED lines=16> */
.L_x_1030:
[----:B------:R-:W-:Y:S05]  /*70f0*/  BSYNC B0 ;  /* 0x0000000000007941 */ /* 0x000fea0003800000 */
.L_x_1029:
        /* <DEDUP_REMOVED lines=16> */
.L_x_1032:
[----:B------:R-:W-:Y:S05]  /*7200*/  BSYNC B0 ;  /* 0x0000000000007941 */ /* 0x000fea0003800000 */
.L_x_1031:
        /* <DEDUP_REMOVED lines=15> */
[----:B--2---:R1:W-:Y:S02]  /*7300*/  STG.E.128 [R58.64], R52 ;  /* 0x000000343a007986 */ /* 0x0043e4000c101d16 */
.L_x_1034:
[----:B------:R-:W-:Y:S05]  /*7310*/  BSYNC B0 ;  /* 0x0000000000007941 */ /* 0x000fea0003800000 */
.L_x_1033:
[----:B------:R-:W-:Y:S01]  /*7320*/  IADD3 R0, R6, 0x50, RZ ;  /* 0x0000005006007810 */ /* 0x000fe20007ffe0ff */
[----:B------:R-:W-:Y:S03]  /*7330*/  BSSY B0, `(.L_x_1035) ;  /* 0x000000f000007945 */ /* 0x000fe60003800000 */
[----:B------:R-:W-:-:S04]  /*7340*/  ISETP.GE.AND P3, PT, R0, R2, PT ;  /* 0x000000020000720c */ /* 0x000fc80003f66270 */
        /* <DEDUP_REMOVED lines=13> */
.L_x_1036:
[----:B------:R-:W-:Y:S05]  /*7420*/  BSYNC B0 ;  /* 0x0000000000007941 */ /* 0x000fea0003800000 */
.L_x_1035:
        /* <DEDUP_REMOVED lines=16> */
.L_x_1038:
[----:B------:R-:W-:Y:S05]  /*7530*/  BSYNC B0 ;  /* 0x0000000000007941 */ /* 0x000fea0003800000 */
.L_x_1037:
        /* <DEDUP_REMOVED lines=11> */
[----:B-12---:R-:W-:-:S03]  /*75f0*/  LEA R44, P0, R6, c[0x0][0x318], 0x1 ;  /* 0x0000c600062c7a11 */ /* 0x006fc600078008ff */
[----:B------:R-:W-:-:S05]  /*7600*/  IMAD R0, R2, c[0x0][0x334], R0 ;  /* 0x0000cd0002007a24 */ /* 0x000fca00078e0200 */
[----:B------:R-:W-:-:S04]  /*7610*/  IADD3 R0, R7, R0, RZ ;  /* 0x0000000007007210 */ /* 0x000fc80007ffe0ff */
[----:B------:R-:W-:-:S05]  /*7620*/  LEA.HI.X R45, R6, c[0x0][0x31c], R0, 0x1, P0 ;  /* 0x0000c700062d7a11 */ /* 0x000fca00000f0c00 */
[----:B------:R1:W-:Y:S02]  /*7630*/  STG.E.128 [R44.64], R40 ;  /* 0x000000282c007986 */ /* 0x0003e4000c101d16 */
.L_x_1040:
[----:B------:R-:W-:Y:S05]  /*7640*/  BSYNC B0 ;  /* 0x0000000000007941 */ /* 0x000fea0003800000 */
.L_x_1039:
[----:B------:R-:W-:Y:S01]  /*7650*/  ULDC.64 UR4, c[0x0][0x308] ;  /* 0x0000c20000047ab9 */ /* 0x000fe20000000a00 */
[----:B------:R-:W-:Y:S01]  /*7660*/  IMAD.U32 R0, RZ, RZ, UR9 ;  /* 0x00000009ff007e24 */ /* 0x000fe2000f8e00ff */
[----:B------:R-:W-:Y:S01]  /*7670*/  UIMAD UR4, UR24, UR4, URZ ;  /* 0x00000004180472a4 */ /* 0x000fe2000f8e023f */
[----:B------:R-:W-:Y:S01]  /*7680*/  ISETP.NE.AND P0, PT, R3, RZ, PT ;  /* 0x000000ff0300720c */ /* 0x000fe20003f05270 */
[----:B------:R-:W-:Y:S01]  /*7690*/  BSSY B0, `(.L_x_1041) ;  /* 0x0000014000007945 */ /* 0x000fe20003800000 */
[----:B-1----:R-:W-:Y:S01]  /*76a0*/  IMAD.WIDE.U32 R40, R0, c[0x0][0x308], R72 ;  /* 0x0000c20000287a25 */ /* 0x002fe200078e0048 */
[----:B------:R-:W-:Y:S01]  /*76b0*/  UIMAD UR9, UR9, UR5, UR4 ;  /* 0x00000005090972a4 */ /* 0x000fe2000f8e0204 */
[----:B------:R-:W-:Y:S02]  /*76c0*/  ISETP.GE.OR P0, PT, R72, c[0x0][0x2f4], P0 ;  /* 0x0000bd0048007a0c */ /* 0x000fe40000706670 */
[----:B------:R-:W-:Y:S01]  /*76d0*/  ULDC.64 UR4, c[0x0][0x310] ;  /* 0x0000c40000047ab9 */ /* 0x000fe20000000a00 */
[----:B------:R-:W-:Y:S01]  /*76e0*/  IMAD.U32 R0, RZ, RZ, UR17 ;  /* 0x00000011ff007e24 */ /* 0x000fe2000f8e00ff */
[----:B------:R-:W-:Y:S01]  /*76f0*/  UIMAD UR4, UR15, UR4, URZ ;  /* 0x000000040f0472a4 */ /* 0x000fe2000f8e023f */
[----:B------:R-:W-:-:S03]  /*7700*/  IADD3 R41, R41, UR9, RZ ;  /* 0x0000000929297c10 */ /* 0x000fc6000fffe0ff */
[----:B------:R-:W-:Y:S02]  /*7710*/  UIMAD UR4, UR17, UR5, UR4 ;  /* 0x00000005110472a4 */ /* 0x000fe4000f8e0204 */
        /* <DEDUP_REMOVED lines=11> */
.L_x_1042:
[----:B------:R-:W-:Y:S05]  /*77d0*/  BSYNC B0 ;  /* 0x0000000000007941 */ /* 0x000fea0003800000 */
.L_x_1041:
[----:B------:R-:W-:Y:S01]  /*77e0*/  ISETP.NE.AND P0, PT, R5, RZ, PT ;  /* 0x000000ff0500720c */ /* 0x000fe20003f05270 */
[----:B------:R-:W-:Y:S03]  /*77f0*/  BSSY B0, `(.L_x_1043) ;  /* 0x000000e000007945 */ /* 0x000fe60003800000 */
        /* <DEDUP_REMOVED lines=13> */
.L_x_1044:
[----:B------:R-:W-:Y:S05]  /*78d0*/  BSYNC B0 ;  /* 0x0000000000007941 */ /* 0x000fea0003800000 */
.L_x_1043:
[----:B------:R-:W-:Y:S01]  /*78e0*/  ISETP.GE.OR P6, PT, R72, c[0x0][0x2f4], P6 ;  /* 0x0000bd0048007a0c */ /* 0x000fe200037c6670 */
[----:B------:R-:W-:-:S12]  /*78f0*/  BSSY B0, `(.L_x_1045) ;  /* 0x000000d000007945 */ /* 0x000fd80003800000 */
[----:B------:R-:W-:Y:S05]  /*7900*/  @P6 BRA `(.L_x_1046) ;  /* 0x000000b000006947 */ /* 0x000fea0003800000 */
[----:B---3--:R-:W-:Y:S01]  /*7910*/  IADD3 R2, P0, R78, 0x20, RZ ;  /* 0x000000204e027810 */ /* 0x008fe20007f1e0ff */
        /* <DEDUP_REMOVED lines=10> */
.L_x_1046:
[----:B------:R-:W-:Y:S05]  /*79c0*/  BSYNC B0 ;  /* 0x0000000000007941 */ /* 0x000fea0003800000 */
.L_x_1045:
        /* <DEDUP_REMOVED lines=14> */
.L_x_1048:
[----:B------:R-:W-:Y:S05]  /*7ab0*/  BSYNC B0 ;  /* 0x0000000000007941 */ /* 0x000fea0003800000 */
.L_x_1047:
        /* <DEDUP_REMOVED lines=14> */
.L_x_1050:
[----:B------:R-:W-:Y:S05]  /*7ba0*/  BSYNC B0 ;  /* 0x0000000000007941 */ /* 0x000fea0003800000 */
.L_x_1049:
        /* <DEDUP_REMOVED lines=14> */
.L_x_1052:
[----:B------:R-:W-:Y:S05]  /*7c90*/  BSYNC B0 ;  /* 0x0000000000007941 */ /* 0x000fea0003800000 */
.L_x_1051:
        /* <DEDUP_REMOVED lines=14> */
.L_x_1054:
[----:B------:R-:W-:Y:S05]  /*7d80*/  BSYNC B0 ;  /* 0x0000000000007941 */ /* 0x000fea0003800000 */
.L_x_1053:
[----:B------:R-:W-:-:S13]  /*7d90*/  ISETP.GE.OR P1, PT, R72, c[0x0][0x2f4], P1 ;  /* 0x0000bd0048007a0c */ /* 0x000fda0000f26670 */
[----:B------:R-:W-:Y:S05]  /*7da0*/  @P1 EXIT ;  /* 0x000000000000194d */ /* 0x000fea0003800000 */
[----:B------:R-:W-:Y:S01]  /*7db0*/  IADD3 R0, P0, R78, 0x70, RZ ;  /* 0x000000704e007810 */ /* 0x000fe20007f1e0ff */
[----:B---3--:R-:W-:Y:S01]  /*7dc0*/  IMAD.MOV.U32 R2, RZ, RZ, R40 ;  /* 0x000000ffff027224 */ /* 0x008fe200078e0028 */
        /* <DEDUP_REMOVED lines=8> */
[----:B------:R-:W-:Y:S01]  /*7e50*/  STG.E.128 [R4.64], R8 ;  /* 0x0000000804007986 */ /* 0x000fe2000c101d16 */
[----:B------:R-:W-:Y:S05]  /*7e60*/  EXIT ;  /* 0x000000000000794d */ /* 0x000fea0003800000 */
.L_x_1055:
        /* <DEDUP_REMOVED lines=9> */
.L_x_2316:


//--------------------- .text._ZN7cutlass13device_kernelIN5flash19enable_sm80_to_sm89INS1_16FlashAttnBwdSm80INS1_25CollectiveMainloopBwdSm80ILi2ELi2EN4cute5tupleIJNS5_1CILi64EEENS7_ILi128EEES9_EEENS_6half_tEfNS_4arch4Sm80ELb0ELb0ELb0ELb0ELb1ELb0ELb0ELb0ELi2ELi2ELi2ELi2ELb0EEENS1_21CollectiveEpilogueBwdISA_SB_SD_Li256ELb0ELb0ELi4EEENS1_19SingleTileSchedulerILb0ELb0ELb0ELi128EEEEEEEEEvNT_6ParamsE --------------------------
	.section	.text._ZN7cutlass13device_kernelIN5flash19enable_sm80_to_sm89INS1_16FlashAttnBwdSm80INS1_25CollectiveMainloopBwdSm80ILi2ELi2EN4cute5tupleIJNS5_1CILi64EEENS7_ILi128EEES9_EEENS_6half_tEfNS_4arch4Sm80ELb0ELb0ELb0ELb0ELb1ELb0ELb0ELb0ELi2ELi2ELi2ELi2ELb0EEENS1_21CollectiveEpilogueBwdISA_SB_SD_Li256ELb0ELb0ELi4EEENS1_19SingleTileSchedulerILb0ELb0ELb0ELi128EEEEEEEEEvNT_6ParamsE,"ax",@progbits
	.sectioninfo	@"SHI_REGISTERS=255"
	.align	128
.text._ZN7cutlass13device_kernelIN5flash19enable_sm80_to_sm89INS1_16FlashAttnBwdSm80INS1_25CollectiveMainloopBwdSm80ILi2ELi2EN4cute5tupleIJNS5_1CILi64EEENS7_ILi128EEES9_EEENS_6half_tEfNS_4arch4Sm80ELb0ELb0ELb0ELb0ELb1ELb0ELb0ELb0ELi2ELi2ELi2ELi2ELb0EEENS1_21CollectiveEpilogueBwdISA_SB_SD_Li256ELb0ELb0ELi4EEENS1_19SingleTileSchedulerILb0ELb0ELb0ELi128EEEEEEEEEvNT_6ParamsE:
        .type           _ZN7cutlass13device_kernelIN5flash19enable_sm80_to_sm89INS1_16FlashAttnBwdSm80INS1_25CollectiveMainloopBwdSm80ILi2ELi2EN4cute5tupleIJNS5_1CILi64EEENS7_ILi128EEES9_EEENS_6half_tEfNS_4arch4Sm80ELb0ELb0ELb0ELb0ELb1ELb0ELb0ELb0ELi2ELi2ELi2ELi2ELb0EEENS1_21CollectiveEpilogueBwdISA_SB_SD_Li256ELb0ELb0ELi4EEENS1_19SingleTileSchedulerILb0ELb0ELb0ELi128EEEEEEEEEvNT_6ParamsE,@function
        .size           _ZN7cutlass13device_kernelIN5flash19enable_sm80_to_sm89INS1_16FlashAttnBwdSm80INS1_25CollectiveMainloopBwdSm80ILi2ELi2EN4cute5tupleIJNS5_1CILi64EEENS7_ILi128EEES9_EEENS_6half_tEfNS_4arch4Sm80ELb0ELb0ELb0ELb0ELb1ELb0ELb0ELb0ELi2ELi2ELi2ELi2ELb0EEENS1_21CollectiveEpilogueBwdISA_SB_SD_Li256ELb0ELb0ELi4EEENS1_19SingleTileSchedulerILb0ELb0ELb0ELi128EEEEEEEEEvNT_6ParamsE,(.L_x_2317 - _ZN7cutlass13device_kernelIN5flash19enable_sm80_to_sm89INS1_16FlashAttnBwdSm80INS1_25CollectiveMainloopBwdSm80ILi2ELi2EN4cute5tupleIJNS5_1CILi64EEENS7_ILi128EEES9_EEENS_6half_tEfNS_4arch4Sm80ELb0ELb0ELb0ELb0ELb1ELb0ELb0ELb0ELi2ELi2ELi2ELi2ELb0EEENS1_21CollectiveEpilogueBwdISA_SB_SD_Li256ELb0ELb0ELi4EEENS1_19SingleTileSchedulerILb0ELb0ELb0ELi128EEEEEEEEEvNT_6ParamsE)
        .other          _ZN7cutlass13device_kernelIN5flash19enable_sm80_to_sm89INS1_16FlashAttnBwdSm80INS1_25CollectiveMainloopBwdSm80ILi2ELi2EN4cute5tupleIJNS5_1CILi64EEENS7_ILi128EEES9_EEENS_6half_tEfNS_4arch4Sm80ELb0ELb0ELb0ELb0ELb1ELb0ELb0ELb0ELi2ELi2ELi2ELi2ELb0EEENS1_21CollectiveEpilogueBwdISA_SB_SD_Li256ELb0ELb0ELi4EEENS1_19SingleTileSchedulerILb0ELb0ELb0ELi128EEEEEEEEEvNT_6ParamsE,@"STO_CUDA_ENTRY STV_DEFAULT"
_ZN7cutlass13device_kernelIN5flash19enable_sm80_to_sm89INS1_16FlashAttnBwdSm80INS1_25CollectiveMainloopBwdSm80ILi2ELi2EN4cute5tupleIJNS5_1CILi64EEENS7_ILi128EEES9_EEENS_6half_tEfNS_4arch4Sm80ELb0ELb0ELb0ELb0ELb1ELb0ELb0ELb0ELi2ELi2ELi2ELi2ELb0EEENS1_21CollectiveEpilogueBwdISA_SB_SD_Li256ELb0ELb0ELi4EEENS1_19SingleTileSchedulerILb0ELb0ELb0ELi128EEEEEEEEEvNT_6ParamsE:
        /* <DEDUP_REMOVED lines=350> */
.L_x_1057:
[----:B------:R-:W-:Y:S05]  /*15e0*/  BSYNC B0 ;  /* 0x0000000000007941 */ /* 0x000fea0003800000 */
.L_x_1056:
        /* <DEDUP_REMOVED lines=68> */
.L_x_1058:
        /* <DEDUP_REMOVED lines=132> */
.L_x_1062:
        /* <DEDUP_REMOVED lines=188> */
.L_x_1060:
        /* <DEDUP_REMOVED lines=496> */
.L_x_1061:
        /* <DEDUP_REMOVED lines=244> */
.L_x_1059:
        /* <DEDUP_REMOVED lines=293> */
.L_x_1064:
[----:B---345:R-:W-:Y:S05]  /*6ec0*/  BSYNC B0 ;  /* 0x0000000000007941 */ /* 0x038fea0003800000 */
.L_x_1063:
        /* <DEDUP_REMOVED lines=17> */
.L_x_1066:
[----:B------:R-:W-:Y:S05]  /*6fe0*/  BSYNC B0 ;  /* 0x0000000000007941 */ /* 0x000fea0003800000 */
.L_x_1065:
        /* <DEDUP_REMOVED lines=16> */
.L_x_1068:
[----:B------:R-:W-:Y:S05]  /*70f0*/  BSYNC B0 ;  /* 0x0000000000007941 */ /* 0x000fea0003800000 */
.L_x_1067:
        /* <DEDUP_REMOVED lines=16> */
.L_x_1070:
[----:B------:R-:W-:Y:S05]  /*7200*/  BSYNC B0 ;  /* 0x0000000000007941 */ /* 0x000fea0003800000 */
.L_x_1069:
        /* <DEDUP_REMOVED lines=16> */
.L_x_1072:
[----:B------:R-:W-:Y:S05]  /*7310*/  BSYNC B0 ;  /* 0x0000000000007941 */ /* 0x000fea0003800000 */
.L_x_1071:
        /* <DEDUP_REMOVED lines=16> */
.L_x_1074:
[----:B------:R-:W-:Y:S05]  /*7420*/  BSYNC B0 ;  /* 0x0000000000007941 */ /* 0x000fea0003800000 */
.L_x_1073:
        /* <DEDUP_REMOVED lines=16> */
.L_x_1076:
[----:B------:R-:W-:Y:S05]  /*7530*/  BSYNC B0 ;  /* 0x0000000000007941 */ /* 0x000fea0003800000 */
.L_x_1075:
        /* <DEDUP_REMOVED lines=16> */
.L_x_1078:
[----:B------:R-:W-:Y:S05]  /*7640*/  BSYNC B0 ;  /* 0x0000000000007941 */ /* 0x000fea0003800000 */
.L_x_1077:
        /* <DEDUP_REMOVED lines=24> */
.L_x_1080:
[----:B------:R-:W-:Y:S05]  /*77d0*/  BSYNC B0 ;  /* 0x0000000000007941 */ /* 0x000fea0003800000 */
.L_x_1079:
        /* <DEDUP_REMOVED lines=15> */
.L_x_1082:
[----:B------:R-:W-:Y:S05]  /*78d0*/  BSYNC B0 ;  /* 0x0000000000007941 */ /* 0x000fea0003800000 */
.L_x_1081:
        /* <DEDUP_REMOVED lines=14> */
.L_x_1084:
[----:B------:R-:W-:Y:S05]  /*79c0*/  BSYNC B0 ;  /* 0x0000000000007941 */ /* 0x000fea0003800000 */
.L_x_1083:
        /* <DEDUP_REMOVED lines=14> */
.L_x_1086:
[----:B------:R-:W-:Y:S05]  /*7ab0*/  BSYNC B0 ;  /* 0x0000000000007941 */ /* 0x000fea0003800000 */
.L_x_1085:
        /* <DEDUP_REMOVED lines=14> */
.L_x_1088:
[----:B------:R-:W-:Y:S05]  /*7ba0*/  BSYNC B0 ;  /* 0x0000000000007941 */ /* 0x000fea0003800000 */
.L_x_1087:
        /* <DEDUP_REMOVED lines=14> */
.L_x_1090:
[----:B------:R-:W-:Y:S05]  /*7c90*/  BSYNC B0 ;  /* 0x0000000000007941 */ /* 0x000fea0003800000 */
.L_x_1089:
        /* <DEDUP_REMOVED lines=14> */
.L_x_1092:
[----:B------:R-:W-:Y:S05]  /*7d80*/  BSYNC B0 ;  /* 0x0000000000007941 */ /* 0x000fea0003800000 */
.L_x_1091:
        /* <DEDUP_REMOVED lines=14> */
.L_x_1093:
        /* <DEDUP_REMOVED lines=9> */
.L_x_2317:


//--------------------- .text._ZN7cutlass13device_kernelIN5flash19enable_sm80_to_sm89INS1_16FlashAttnBwdSm80INS1_25CollectiveMainloopBwdSm80ILi2ELi2EN4cute5tupleIJNS5_1CILi64EEENS7_ILi128EEES9_EEENS_6half_tEfNS_4arch4Sm80ELb0ELb0ELb0ELb0ELb0ELb0ELb0ELb0ELi2ELi2ELi2ELi2ELb0EEENS1_24CollectiveEpilogueBwdGQAISA_fSD_Li256ELb0ELb0EEENS1_19SingleTileSchedulerILb0ELb0ELb0ELi128EEEEEEEEEvNT_6ParamsE --------------------------
	.section	.text._ZN7cutlass13device_kernelIN5flash19enable_sm80_to_sm89INS1_16FlashAttnBwdSm80INS1_25CollectiveMainloopBwdSm80ILi2ELi2EN4cute5tupleIJNS5_1CILi64EEENS7_ILi128EEES9_EEENS_6half_tEfNS_4arch4Sm80ELb0ELb0ELb0ELb0ELb0ELb0ELb0ELb0ELi2ELi2ELi2ELi2ELb0EEENS1_24CollectiveEpilogueBwdGQAISA_fSD_Li256ELb0ELb0EEENS1_19SingleTileSchedulerILb0ELb0ELb0ELi128EEEEEEEEEvNT_6ParamsE,"ax",@progbits
	.sectioninfo	@"SHI_REGISTERS=255"
	.align	128
.text._ZN7cutlass13device_kernelIN5flash19enable_sm80_to_sm89INS1_16FlashAttnBwdSm80INS1_25CollectiveMainloopBwdSm80ILi2ELi2EN4cute5tupleIJNS5_1CILi64EEENS7_ILi128EEES9_EEENS_6half_tEfNS_4arch4Sm80ELb0ELb0ELb0ELb0ELb0ELb0ELb0ELb0ELi2ELi2ELi2ELi2ELb0EEENS1_24CollectiveEpilogueBwdGQAISA_fSD_Li256ELb0ELb0EEENS1_19SingleTileSchedulerILb0ELb0ELb0ELi128EEEEEEEEEvNT_6ParamsE:
        .type           _ZN7cutlass13device_kernelIN5flash19enable_sm80_to_sm89INS1_16FlashAttnBwdSm80INS1_25CollectiveMainloopBwdSm80ILi2ELi2EN4cute5tupleIJNS5_1CILi64EEENS7_ILi128EEES9_EEENS_6half_tEfNS_4arch4Sm80ELb0ELb0ELb0ELb0ELb0ELb0ELb0ELb0ELi2ELi2ELi2ELi2ELb0EEENS1_24CollectiveEpilogueBwdGQAISA_fSD_Li256ELb0ELb0EEENS1_19SingleTileSchedulerILb0ELb0ELb0ELi128EEEEEEEEEvNT_6ParamsE,@function
        .size           _ZN7cutlass13device_kernelIN5flash19enable_sm80_to_sm89INS1_16FlashAttnBwdSm80INS1_25CollectiveMainloopBwdSm80ILi2ELi2EN4cute5tupleIJNS5_1CILi64EEENS7_ILi128EEES9_EEENS_6half_tEfNS_4arch4Sm80ELb0ELb0ELb0ELb0ELb0ELb0ELb0ELb0ELi2ELi2ELi2ELi2ELb0EEENS1_24CollectiveEpilogueBwdGQAISA_fSD_Li256ELb0ELb0EEENS1_19SingleTileSchedulerILb0ELb0ELb0ELi128EEEEEEEEEvNT_6ParamsE,(.L_x_2318 - _ZN7cutlass13device_kernelIN5flash19enable_sm80_to_sm89INS1_16FlashAttnBwdSm80INS1_25CollectiveMainloopBwdSm80ILi2ELi2EN4cute5tupleIJNS5_1CILi64EEENS7_ILi128EEES9_EEENS_6half_tEfNS_4arch4Sm80ELb0ELb0ELb0ELb0ELb0ELb0ELb0ELb0ELi2ELi2ELi2ELi2ELb0EEENS1_24CollectiveEpilogueBwdGQAISA_fSD_Li256ELb0ELb0EEENS1_19SingleTileSchedulerILb0ELb0ELb0ELi128EEEEEEEEEvNT_6ParamsE)
        .other          _ZN7cutlass13device_kernelIN5flash19enable_sm80_to_sm89INS1_16FlashAttnBwdSm80INS1_25CollectiveMainloopBwdSm80ILi2ELi2EN4cute5tupleIJNS5_1CILi64EEENS7_ILi128EEES9_EEENS_6half_tEfNS_4arch4Sm80ELb0ELb0ELb0ELb0ELb0ELb0ELb0ELb0ELi2ELi2ELi2ELi2ELb0EEENS1_24CollectiveEpilogueBwdGQAISA_fSD_Li256ELb0ELb0EEENS1_19SingleTileSchedulerILb0ELb0ELb0ELi128EEEEEEEEEvNT_6ParamsE,@"STO_CUDA_ENTRY STV_DEFAULT"
_ZN7cutlass13device_kernelIN5flash19enable_sm80_to_sm89INS1_16FlashAttnBwdSm80INS1_25CollectiveMainloopBwdSm80ILi2ELi2EN4cute5tupleIJNS5_1CILi64EEENS7_ILi128EEES9_EEENS_6half_tEfNS_4arch4Sm80ELb0ELb0ELb0ELb0ELb0ELb0ELb0ELb0ELi2ELi2ELi2ELi2ELb0EEENS1_24CollectiveEpilogueBwdGQAISA_fSD_Li256ELb0ELb0EEENS1_19SingleTileSchedulerILb0ELb0ELb0ELi128EEEEEEEEEvNT_6ParamsE:
        /* <DEDUP_REMOVED lines=9> */
[----:B------:R-:W-:Y:S01]  /*0090*/  UISETP.NE.AND UP0, UPT, UR4, 0x1, UPT ;  /* 0x000000010400788c */ /* 0x000fe2000bf05270 */
[----:B------:R-:W3:Y:S01]  /*00a0*/  S2R R12, SR_CTAID.X ;  /* 0x00000000000c7919 */ /* 0x000ee20000002500 */
[----:B------:R-:W-:Y:S01]  /*00b0*/  USHF.R.S32.HI UR17, URZ, 0x1f, UR18 ;  /* 0x0000001f3f117899 */ /* 0x000fe20008011412 */
[----:B------:R-:W-:Y:S01]  /*00c0*/  IMAD.MOV.U32 R24, RZ, RZ, -0x80 ;  /* 0xffffff80ff187424 */ /* 0x000fe200078e00ff */
[----:B------:R-:W-:Y:S01]  /*00d0*/  ULDC UR4, c[0x0][0x250] ;  /* 0x0000940000047ab9 */ /* 0x000fe20000000800 */
[----:B------:R-:W-:Y:S01]  /*00e0*/  IMAD.U32 R16, RZ, RZ, UR18 ;  /* 0x00000012ff107e24 */ /* 0x000fe2000f8e00ff */
[----:B------:R-:W-:-:S02]  /*00f0*/  UMOV UR11, 0x6 ;  /* 0x00000006000b7882 */ /* 0x000fc40000000000 */
[----:B------:R-:W-:Y:S02]  /*0100*/  ULDC.64 UR20, c[0x0][0x118] ;  /* 0x0000460000147ab9 */ /* 0x000fe40000000a00 */
[----:B------:R-:W-:Y:S02]  /*0110*/  ULDC.64 UR14, c[0x0][0x178] ;  /* 0x00005e00000e7ab9 */ /* 0x000fe40000000a00 */
[----:B------:R-:W-:Y:S02]  /*0120*/  USHF.L.U64.HI UR15, UR14, UR11, UR15 ;  /* 0x0000000b0e0f7299 */ /* 0x000fe4000801020f */
[----:B------:R-:W-:Y:S01]  /*0130*/  USHF.L.U32 UR16, UR14, 0x6, URZ ;  /* 0x000000060e107899 */ /* 0x000fe2000800063f */
[--C-:B-1----:R-:W-:Y:S01]  /*0140*/  IMAD.MOV.U32 R26, RZ, RZ, R2.reuse ;  /* 0x000000ffff1a7224 */ /* 0x102fe200078e0002 */
[----:B--2---:R-:W-:Y:S01]  /*0150*/  UIMAD.WIDE.U32 UR8, UR10, UR5, URZ ;  /* 0x000000050a0872a5 */ /* 0x004fe2000f8e003f */
[----:B------:R-:W-:Y:S01]  /*0160*/  IMAD.MOV.U32 R26, RZ, RZ, R2 ;  /* 0x000000ffff1a7224 */ /* 0x000fe200078e0002 */
[----:B------:R-:W-:Y:S01]  /*0170*/  UMOV UR6, UR10 ;  /* 0x0000000a00067c82 */ /* 0x000fe20008000000 */
[----:B------:R1:W-:Y:S01]  /*0180*/  STL [R1+0x18], R2 ;  /* 0x0000180201007387 */ /* 0x0003e20000100800 */
[----:B------:R-:W-:Y:S01]  /*0190*/  @UP0 USHF.R.U32.HI UR6, URZ, UR4, UR9 ;  /* 0x000000043f060299 */ /* 0x000fe20008011609 */
[----:B---3--:R-:W-:Y:S01]  /*01a0*/  IMAD R24, R12, R24, c[0x0][0x198] ;  /* 0x000066000c187624 */ /* 0x008fe200078e0218 */
[----:B------:R-:W-:Y:S01]  /*01b0*/  SHF.R.S32.HI R18, RZ, 0x1f, R26 ;  /* 0x0000001fff127819 */ /* 0x000fe2000001141a */
[----:B------:R-:W-:Y:S01]  /*01c0*/  ULDC.64 UR4, c[0x0][0x1e0] ;  /* 0x0000780000047ab9 */ /* 0x000fe20000000a00 */
[----:B------:R-:W-:Y:S01]  /*01d0*/  IMAD.SHL.U32 R250, R26, 0x4, RZ ;  /* 0x000000041afa7824 */ /* 0x000fe200078e00ff */
[----:B------:R-:W-:Y:S01]  /*01e0*/  USHF.R.S32.HI UR7, URZ, 0x1f, UR6 ;  /* 0x0000001f3f077899 */ /* 0x000fe20008011406 */
[----:B------:R-:W-:Y:S01]  /*01f0*/  LEA.HI R0, R18, R26, RZ, 0x3 ;  /* 0x0000001a12007211 */ /* 0x000fe200078f18ff */
[----:B------:R-:W-:Y:S01]  /*0200*/  IMAD.U32 R10, RZ, RZ, UR6 ;  /* 0x00000006ff0a7e24 */ /* 0x000fe2000f8e00ff */
[----:B------:R-:W-:Y:S01]  /*0210*/  USHF.R.S32.HI UR19, URZ, 0x1f, UR10 ;  /* 0x0000001f3f137899 */ /* 0x000fe2000801140a */
[----:B------:R-:W-:Y:S01]  /*0220*/  SHF.R.S32.HI R251, RZ, 0x1f, R250 ;  /* 0x0000001ffffb7819 */ /* 0x000fe200000114fa */
[----:B------:R-:W-:Y:S01]  /*0230*/  UIMAD UR4, UR7, UR4, URZ ;  /* 0x00000004070472a4 */ /* 0x000fe2000f8e023f */
[----:B------:R-:W-:-:S02]  /*0240*/  SHF.R.S32.HI R28, RZ, 0x3, R0 ;  /* 0x00000003ff1c7819 */ /* 0x000fc40000011400 */
[----:B------:R-:W-:Y:S01]  /*0250*/  LOP3.LUT R3, R0, 0xfffffff8, RZ, 0xc0, !PT ;  /* 0xfffffff800037812 */ /* 0x000fe200078ec0ff */
[----:B------:R-:W-:Y:S01]  /*0260*/  UIMAD UR8, UR6, UR5, UR4 ;  /* 0x00000005060872a4 */ /* 0x000fe2000f8e0204 */
[----:B------:R-:W-:Y:S02]  /*0270*/  LEA.HI R0, R18, R26, RZ, 0x6 ;  /* 0x0000001a12007211 */ /* 0x000fe400078f30ff */
[----:B------:R-:W-:Y:S01]  /*0280*/  SHF.R.S32.HI R29, RZ, 0x1f, R28 ;  /* 0x0000001fff1d7819 */ /* 0x000fe2000001141c */
[----:B------:R-:W-:Y:S01]  /*0290*/  IMAD.IADD R22, R26, 0x1, -R3 ;  /* 0x000000011a167824 */ /* 0x000fe200078e0a03 */
[----:B------:R-:W-:Y:S01]  /*02a0*/  SHF.R.S32.HI R20, RZ, 0x6, R0 ;  /* 0x00000006ff147819 */ /* 0x000fe20000011400 */
[----:B------:R-:W-:Y:S02]  /*02b0*/  ULDC.64 UR4, c[0x0][0x1b0] ;  /* 0x00006c0000047ab9 */ /* 0x000fe40000000a00 */
[----:B------:R-:W-:Y:S01]  /*02c0*/  IMAD.SHL.U32 R14, R22, 0x8, RZ ;  /* 0x00000008160e7824 */ /* 0x000fe200078e00ff */
[----:B------:R-:W-:Y:S01]  /*02d0*/  UIMAD UR4, UR7, UR4, URZ ;  /* 0x00000004070472a4 */ /* 0x000fe2000f8e023f */
[----:B-1----:R-:W-:Y:S01]  /*02e0*/  IMAD.SHL.U32 R2, R28, 0x40, RZ ;  /* 0x000000401c027824 */ /* 0x002fe200078e00ff */
[----:B------:R-:W-:Y:S01]  /*02f0*/  STL.64 [R1], R28 ;  /* 0x0000001c01007387 */ /* 0x000fe20000100a00 */
[----:B------:R-:W-:Y:S01]  /*0300*/  IMAD.SHL.U32 R223, R20, 0x200, RZ ;  /* 0x0000020014df7824 */ /* 0x000fe200078e00ff */
[----:B------:R-:W-:Y:S01]  /*0310*/  SHF.R.S32.HI R15, RZ, 0x1f, R14 ;  /* 0x0000001fff0f7819 */ /* 0x000fe2000001140e */
[----:B------:R-:W-:Y:S01]  /*0320*/  UIMAD UR9, UR6, UR5, UR4 ;  /* 0x00000005060972a4 */ /* 0x000fe2000f8e0204 */
[----:B------:R-:W-:Y:S01]  /*0330*/  LOP3.LUT R0, R2, 0x1c0, RZ, 0xc0, !PT ;  /* 0x000001c002007812 */ /* 0x000fe200078ec0ff */
[----:B------:R-:W-:Y:S01]  /*0340*/  IMAD.WIDE R12, R12, 0x80, R28 ;  /* 0x000000800c0c7825 */ /* 0x000fe200078e021c */
[----:B------:R-:W-:Y:S01]  /*0350*/  ULDC.64 UR4, c[0x0][0x210] ;  /* 0x0000840000047ab9 */ /* 0x000fe20000000a00 */
[----:B------:R-:W-:Y:S01]  /*0360*/  ISETP.GE.AND P4, PT, R14, c[0x0][0x1cc], PT ;  /* 0x000073000e007a0c */ /* 0x000fe20003f86270 */
[----:B------:R-:W-:Y:S01]  /*0370*/  ULDC.64 UR6, c[0x0][0x180] ;  /* 0x0000600000067ab9 */ /* 0x000fe20000000a00 */
[--C-:B------:R-:W-:Y:S01]  /*0380*/  LOP3.LUT R2, R0, 0x38, R14.reuse, 0xf8, !PT ;  /* 0x0000003800027812 */ /* 0x100fe200078ef80e */
[----:B------:R-:W-:Y:S01]  /*0390*/  IMAD.WIDE.U32 R6, R10, c[0x0][0x1e0], R14 ;  /* 0x000078000a067a25 */ /* 0x000fe200078e000e */
[----:B------:R-:W-:Y:S01]  /*03a0*/  SHF.R.U32.HI R0, RZ, 0x3, R0 ;  /* 0x00000003ff007819 */ /* 0x000fe20000011600 */
[----:B------:R-:W-:Y:S01]  /*03b0*/  UIMAD UR4, UR19, UR4, URZ ;  /* 0x00000004130472a4 */ /* 0x000fe2000f8e023f */
[----:B------:R-:W-:Y:S01]  /*03c0*/  IADD3 R19, R14, 0x40, RZ ;  /* 0x000000400e137810 */ /* 0x000fe20007ffe0ff */
[----:B------:R-:W-:Y:S01]  /*03d0*/  IMAD.WIDE.U32 R10, R10, c[0x0][0x1b0], R14 ;  /* 0x00006c000a0a7a25 */ /* 0x000fe200078e000e */
[----:B------:R-:W-:Y:S01]  /*03e0*/  LOP3.LUT R17, R223, R2, R0, 0xf6, !PT ;  /* 0x00000002df117212 */ /* 0x000fe200078ef600 */
[----:B------:R-:W-:Y:S01]  /*03f0*/  UIMAD UR6, UR19, UR6, URZ ;  /* 0x00000006130672a4 */ /* 0x000fe2000f8e023f */
[----:B------:R-:W-:Y:S01]  /*0400*/  ISETP.GE.AND P2, PT, R19, c[0x0][0x1cc], PT ;  /* 0x0000730013007a0c */ /* 0x000fe20003f46270 */
[----:B------:R-:W-:-:S02]  /*0410*/  IMAD R2, R29, c[0x0][0x178], RZ ;  /* 0x00005e001d027a24 */ /* 0x000fc400078e02ff */
[----:B------:R-:W-:Y:S02]  /*0420*/  IMAD R0, R29, c[0x0][0x208], RZ ;  /* 0x000082001d007a24 */ /* 0x000fe400078e02ff */
[C---:B------:R-:W-:Y:S02]  /*0430*/  IMAD R8, R28.reuse, c[0x0][0x17c], R2 ;  /* 0x00005f001c087a24 */ /* 0x040fe400078e0202 */
[----:B------:R-:W-:-:S04]  /*0440*/  IMAD.WIDE.U32 R2, R28, c[0x0][0x178], R14 ;  /* 0x00005e001c027a25 */ /* 0x000fc800078e000e */
[C---:B------:R-:W-:Y:S02]  /*0450*/  IMAD R0, R28.reuse, c[0x0][0x20c], R0 ;  /* 0x000083001c007a24 */ /* 0x040fe400078e0200 */
[----:B------:R-:W-:-:S04]  /*0460*/  IMAD.WIDE.U32 R4, R28, c[0x0][0x208], R14 ;  /* 0x000082001c047a25 */ /* 0x000fc800078e000e */
[----:B------:R-:W-:Y:S01]  /*0470*/  IMAD.IADD R9, R3, 0x1, R8 ;  /* 0x0000000103097824 */ /* 0x000fe200078e0208 */
[----:B------:R-:W-:Y:S01]  /*0480*/  IADD3 R3, R7, UR8, RZ ;  /* 0x0000000807037c10 */ /* 0x000fe2000fffe0ff */
[----:B------:R-:W-:Y:S01]  /*0490*/  IMAD.IADD R5, R5, 0x1, R0 ;  /* 0x0000000105057824 */ /* 0x000fe200078e0200 */
[----:B------:R-:W-:Y:S01]  /*04a0*/  IADD3 R7, R11, UR9, RZ ;  /* 0x000000090b077c10 */ /* 0x000fe2000fffe0ff */
[----:B------:R-:W-:Y:S01]  /*04b0*/  UIMAD UR9, UR10, UR5, UR4 ;  /* 0x000000050a0972a4 */ /* 0x000fe2000f8e0204 */
[----:B------:R-:W-:Y:S01]  /*04c0*/  IMAD.MOV.U32 R8, RZ, RZ, R2 ;  /* 0x000000ffff087224 */ /* 0x000fe200078e0002 */
[----:B------:R-:W-:Y:S01]  /*04d0*/  UIMAD UR8, UR10, UR7, UR6 ;  /* 0x000000070a0872a4 */ /* 0x000fe2000f8e0206 */
[----:B------:R-:W-:Y:S01]  /*04e0*/  IMAD.U32 R11, RZ, RZ, UR10 ;  /* 0x0000000aff0b7e24 */ /* 0x000fe2000f8e00ff */
[----:B------:R-:W-:Y:S01]  /*04f0*/  ULDC.64 UR4, c[0x0][0x1b8] ;  /* 0x00006e0000047ab9 */ /* 0x000fe20000000a00 */
[----:B------:R-:W-:Y:S01]  /*0500*/  IMAD.U32 R0, RZ, RZ, UR10 ;  /* 0x0000000aff007e24 */ /* 0x000fe2000f8e00ff */
[----:B------:R-:W-:Y:S01]  /*0510*/  ULDC.64 UR6, c[0x0][0x1e8] ;  /* 0x00007a0000067ab9 */ /* 0x000fe20000000a00 */
[----:B------:R-:W-:Y:S01]  /*0520*/  IMAD.MOV.U32 R2, RZ, RZ, R6 ;  /* 0x000000ffff027224 */ /* 0x000fe200078e0006 */
[----:B------:R-:W-:Y:S01]  /*0530*/  UIMAD UR4, UR17, UR4, URZ ;  /* 0x00000004110472a4 */ /* 0x000fe2000f8e023f */
[----:B------:R-:W-:Y:S01]  /*0540*/  IMAD.MOV.U32 R6, RZ, RZ, R10 ;  /* 0x000000ffff067224 */ /* 0x000fe200078e000a */
[----:B------:R-:W-:Y:S01]  /*0550*/  UIMAD UR6, UR17, UR6, URZ ;  /* 0x00000006110672a4 */ /* 0x000fe2000f8e023f */
[----:B------:R-:W-:-:S03]  /*0560*/  IMAD.WIDE.U32 R10, R11, c[0x0][0x180], R8 ;  /* 0x000060000b0a7a25 */ /* 0x000fc600078e0008 */
[----:B------:R-:W-:Y:S01]  /*0570*/  UIMAD UR6, UR18, UR7, UR6 ;  /* 0x00000007120672a4 */ /* 0x000fe2000f8e0206 */
[----:B------:R-:W-:Y:S01]  /*0580*/  IMAD.WIDE.U32 R8, R0, c[0x0][0x210], R4 ;  /* 0x0000840000087a25 */ /* 0x000fe200078e0004 */
[----:B------:R-:W-:Y:S01]  /*0590*/  UIMAD UR7, UR18, UR5, UR4 ;  /* 0x00000005120772a4 */ /* 0x000fe2000f8e0204 */
[----:B------:R-:W-:Y:S02]  /*05a0*/  IADD3 R11, R11, UR8, RZ ;  /* 0x000000080b0b7c10 */ /* 0x000fe4000fffe0ff */
[----:B------:R-:W-:Y:S01]  /*05b0*/  IMAD.U32 R4, RZ, RZ, UR18 ;  /* 0x00000012ff047e24 */ /* 0x000fe2000f8e00ff */
[----:B------:R-:W-:Y:S01]  /*05c0*/  ULDC.64 UR4, c[0x0][0x188] ;  /* 0x0000620000047ab9 */ /* 0x000fe20000000a00 */
[----:B------:R-:W-:Y:S01]  /*05d0*/  IMAD.U32 R0, RZ, RZ, UR18 ;  /* 0x00000012ff007e24 */ /* 0x000fe2000f8e00ff */
[----:B------:R-:W-:Y:S01]  /*05e0*/  UIMAD UR4, UR17, UR4, URZ ;  /* 0x00000004110472a4 */ /* 0x000fe2000f8e023f */
[----:B------:R-:W-:-:S04]  /*05f0*/  IMAD.WIDE.U32 R4, R4, c[0x0][0x1e8], R2 ;  /* 0x00007a0004047a25 */ /* 0x000fc800078e0002 */
[----:B------:R-:W-:Y:S01]  /*0600*/  IMAD.WIDE.U32 R2, R0, c[0x0][0x1b8], R6 ;  /* 0x00006e0000027a25 */ /* 0x000fe200078e0006 */
[----:B------:R-:W-:Y:S02]  /*0610*/  IADD3 R7, R9, UR9, RZ ;  /* 0x0000000909077c10 */ /* 0x000fe4000fffe0ff */
[----:B------:R-:W-:Y:S01]  /*0620*/  IADD3 R5, R5, UR6, RZ ;  /* 0x0000000605057c10 */ /* 0x000fe2000fffe0ff */
[----:B------:R-:W-:Y:S01]  /*0630*/  IMAD.MOV.U32 R6, RZ, RZ, R8 ;  /* 0x000000ffff067224 */ /* 0x000fe200078e0008 */
[----:B------:R-:W-:Y:S01]  /*0640*/  IADD3 R3, R3, UR7, RZ ;  /* 0x0000000703037c10 */ /* 0x000fe2000fffe0ff */
[----:B------:R-:W-:Y:S01]  /*0650*/  IMAD.U32 R8, RZ, RZ, UR18 ;  /* 0x00000012ff087e24 */ /* 0x000fe2000f8e00ff */
[----:B------:R-:W-:Y:S01]  /*0660*/  UIMAD UR7, UR18, UR5, UR4 ;  /* 0x00000005120772a4 */ /* 0x000fe2000f8e0204 */
[----:B------:R-:W-:Y:S02]  /*0670*/  IMAD R0, R13, c[0x0][0x1d8], RZ ;  /* 0x000076000d007a24 */ /* 0x000fe400078e02ff */
[----:B------:R-:W-:Y:S01]  /*0680*/  ULDC.64 UR4, c[0x0][0x218] ;  /* 0x0000860000047ab9 */ /* 0x000fe20000000a00 */
[----:B------:R-:W-:Y:S01]  /*0690*/  IMAD.WIDE.U32 R8, R8, c[0x0][0x188], R10 ;  /* 0x0000620008087a25 */ /* 0x000fe200078e000a */
[----:B------:R-:W-:-:S03]  /*06a0*/  UIMAD UR4, UR17, UR4, URZ ;  /* 0x00000004110472a4 */ /* 0x000fc6000f8e023f */
[----:B------:R-:W-:Y:S01]  /*06b0*/  IMAD R10, R12, c[0x0][0x1dc], R0 ;  /* 0x000077000c0a7a24 */ /* 0x000fe200078e0200 */
[----:B------:R-:W-:Y:S01]  /*06c0*/  UIMAD UR6, UR18, UR5, UR4 ;  /* 0x00000005120672a4 */ /* 0x000fe2000f8e0204 */
[----:B------:R-:W-:Y:S01]  /*06d0*/  IMAD.WIDE.U32 R6, R16, c[0x0][0x218], R6 ;  /* 0x0000860010067a25 */ /* 0x000fe200078e0006 */
[----:B------:R-:W-:Y:S01]  /*06e0*/  IADD3 R0, R9, UR7, RZ ;  /* 0x0000000709007c10 */ /* 0x000fe2000fffe0ff */
[----:B------:R-:W-:Y:S01]  /*06f0*/  ULDC.64 UR4, c[0x0][0x1d8] ;  /* 0x0000760000047ab9 */ /* 0x000fe20000000a00 */
[----:B------:R-:W-:Y:S01]  /*0700*/  LEA R32, P0, R8, c[0x0][0x160], 0x1 ;  /* 0x0000580008207a11 */ /* 0x000fe200078008ff */
[----:B------:R-:W-:Y:S01]  /*0710*/  IMAD.IADD R9, R24, 0x1, -R28 ;  /* 0x0000000118097824 */ /* 0x000fe200078e0a1c */
[----:B------:R-:W-:Y:S01]  /*0720*/  USHF.L.U64.HI UR7, UR4, UR11, UR5 ;  /* 0x0000000b04077299 */ /* 0x000fe20008010205 */
[----:B------:R-:W-:Y:S01]  /*0730*/  IMAD R11, R13, c[0x0][0x1a8], RZ ;  /* 0x00006a000d0b7a24 */ /* 0x000fe200078e02ff */
[----:B------:R-:W-:Y:S01]  /*0740*/  LEA.HI.X R33, R8, c[0x0][0x164], R0, 0x1, P0 ;  /* 0x0000590008217a11 */ /* 0x000fe200000f0c00 */
[----:B------:R-:W-:Y:S01]  /*0750*/  IMAD.WIDE.U32 R4, R12, c[0x0][0x1d8], R4 ;  /* 0x000076000c047a25 */ /* 0x000fe200078e0004 */
[----:B------:R-:W-:Y:S01]  /*0760*/  IADD3 R0, R7, UR6, RZ ;  /* 0x0000000607007c10 */ /* 0x000fe2000fffe0ff */
[----:B------:R-:W-:Y:S01]  /*0770*/  USHF.L.U32 UR6, UR4, 0x6, URZ ;  /* 0x0000000604067899 */ /* 0x000fe2000800063f */
[----:B------:R-:W-:Y:S01]  /*0780*/  LEA R30, P0, R6, c[0x0][0x1f0], 0x1 ;  /* 0x00007c00061e7a11 */ /* 0x000fe200078008ff */
[C---:B------:R-:W-:Y:S01]  /*0790*/  IMAD R16, R12.reuse, c[0x0][0x1ac], R11 ;  /* 0x00006b000c107a24 */ /* 0x040fe200078e020b */
[----:B------:R-:W-:Y:S01]  /*07a0*/  ISETP.LT.OR P1, PT, R9, 0x1, P4 ;  /* 0x000000010900780c */ /* 0x000fe20002721670 */
[----:B------:R-:W-:Y:S01]  /*07b0*/  IMAD.WIDE.U32 R12, R12, c[0x0][0x1a8], R2 ;  /* 0x00006a000c0c7a25 */ /* 0x000fe200078e0002 */
[----:B------:R-:W-:Y:S01]  /*07c0*/  LEA.HI.X R31, R6, c[0x0][0x1f4], R0, 0x1, P0 ;  /* 0x00007d00061f7a11 */ /* 0x000fe200000f0c00 */
[----:B------:R-:W-:Y:S01]  /*07d0*/  UIADD3 UR9, UP0, UR6, 0x80, URZ ;  /* 0x0000008006097890 */ /* 0x000fe2000ff1e03f */
[C---:B------:R-:W-:Y:S01]  /*07e0*/  LEA R2, P0, R4.reuse, c[0x0][0x1c0], 0x1 ;  /* 0x0000700004027a11 */ /* 0x040fe200078008ff */
[----:B------:R-:W-:Y:S01]  /*07f0*/  IMAD.IADD R0, R5, 0x1, R10 ;  /* 0x0000000105007824 */ /* 0x000fe200078e020a */
[----:B------:R-:W-:Y:S01]  /*0800*/  ISETP.LT.OR P5, PT, R9, 0x1, P2 ;  /* 0x000000010900780c */ /* 0x000fe200017a1670 */
[----:B------:R-:W-:Y:S01]  /*0810*/  IMAD.SHL.U32 R8, R17, 0x2, RZ ;  /* 0x0000000211087824 */ /* 0x000fe200078e00ff */
[----:B------:R-:W-:Y:S01]  /*0820*/  ISETP.LT.OR P3, PT, R9, 0x21, P4 ;  /* 0x000000210900780c */ /* 0x000fe20002761670 */
[----:B------:R-:W-:Y:S01]  /*0830*/  IMAD.U32 R10, RZ, RZ, UR6 ;  /* 0x00000006ff0a7e24 */ /* 0x000fe2000f8e00ff */
[----:B------:R-:W-:Y:S01]  /*0840*/  LEA.HI.X R3, R4, c[0x0][0x1c4], R0, 0x1, P0 ;  /* 0x0000710004037a11 */ /* 0x000fe200000f0c00 */
[----:B------:R-:W-:Y:S01]  /*0850*/  UIADD3.X UR8, URZ, UR7, URZ, UP0, !UPT ;  /* 0x000000073f087290 */ /* 0x000fe200087fe43f */
[----:B------:R-:W-:Y:S01]  /*0860*/  IADD3 R6, P0, R2, UR6, RZ ;  /* 0x0000000602067c10 */ /* 0x000fe2000ff1e0ff */
[----:B------:R-:W-:Y:S01]  /*0870*/  IMAD.IADD R0, R13, 0x1, R16 ;  /* 0x000000010d007824 */ /* 0x000fe200078e0210 */
[----:B------:R-:W-:Y:S01]  /*0880*/  ISETP.LT.OR P6, PT, R9, 0x21, P2 ;  /* 0x000000210900780c */ /* 0x000fe200017c1670 */
[----:B------:R1:W-:Y:S01]  /*0890*/  LDGSTS.E.BYPASS.LTC128B.128 [R8+0x8080], [R2.64], !P1 ;  /* 0x0808000002087fae */ /* 0x0003e2000c901d54 */
[----:B------:R-:W-:Y:S01]  /*08a0*/  IADD3.X R7, R3, UR7, RZ, P0, !PT ;  /* 0x0000000703077c10 */ /* 0x000fe200087fe4ff */
[----:B------:R-:W-:Y:S01]  /*08b0*/  ULDC.64 UR4, c[0x0][0x1a8] ;  /* 0x00006a0000047ab9 */ /* 0x000fe20000000a00 */
[----:B------:R-:W-:Y:S01]  /*08c0*/  IADD3 R10, P1, P0, R10, 0x80, R2 ;  /* 0x000000800a0a7810 */ /* 0x000fe2000783e002 */
[----:B------:R1:W-:Y:S01]  /*08d0*/  LDGSTS.E.BYPASS.LTC128B.128 [R8+0xc080], [R2.64+0x80], !P5 ;  /* 0x0c08008002087fae */ /* 0x0003e2000e901d54 */
[----:B------:R-:W-:-:S02]  /*08e0*/  ISETP.LT.OR P5, PT, R9, 0x41, P4 ;  /* 0x000000410900780c */ /* 0x000fc400027a1670 */
[----:B------:R-:W-:Y:S01]  /*08f0*/  IADD3.X R11, RZ, UR7, R3, P1, P0 ;  /* 0x00000007ff0b7c10 */ /* 0x000fe20008fe0403 */
[----:B------:R2:W-:Y:S01]  /*0900*/  LDGSTS.E.BYPASS.LTC128B.128 [R8+0x9080], [R6.64], !P3 ;  /* 0x0908000006087fae */ /* 0x0005e2000d901d54 */
[----:B------:R-:W-:Y:S02]  /*0910*/  IADD3 R4, P0, R6, UR6, RZ ;  /* 0x0000000606047c10 */ /* 0x000fe4000ff1e0ff */
[----:B------:R-:W-:Y:S01]  /*0920*/  ISETP.LT.OR P3, PT, R9, 0x41, P2 ;  /* 0x000000410900780c */ /* 0x000fe20001761670 */
[----:B------:R3:W-:Y:S01]  /*0930*/  LDGSTS.E.BYPASS.LTC128B.128 [R8+0xd080], [R10.64], !P6 ;  /* 0x0d0800000a087fae */ /* 0x0007e2000f101d54 */
[----:B------:R-:W-:Y:S02]  /*0940*/  IADD3.X R5, R7, UR7, RZ, P0, !PT ;  /* 0x0000000707057c10 */ /* 0x000fe400087fe4ff */
[----:B------:R-:W-:Y:S01]  /*0950*/  LEA.HI R17, R18, R26, RZ, 0x5 ;  /* 0x0000001a12117211 */ /* 0x000fe200078f28ff */
[----:B------:R-:W-:Y:S01]  /*0960*/  STL.64 [R1+0x8], R32 ;  /* 0x0000082001007387 */ /* 0x000fe20000100a00 */
[----:B------:R-:W-:-:S03]  /*0970*/  IADD3 R252, R8, 0x18080, RZ ;  /* 0x0001808008fc7810 */ /* 0x000fc60007ffe0ff */
[----:B------:R4:W-:Y:S01]  /*0980*/  LDGSTS.E.BYPASS.LTC128B.128 [R8+0xa080], [R4.64], !P5 ;  /* 0x0a08000004087fae */ /* 0x0009e2000e901d54 */
[C---:B------:R-:W-:Y:S02]  /*0990*/  ISETP.LT.OR P5, PT, R9.reuse, 0x61, P4 ;  /* 0x000000610900780c */ /* 0x040fe400027a1670 */
[----:B------:R-:W-:Y:S01]  /*09a0*/  ISETP.LT.OR P4, PT, R9, 0x61, P2 ;  /* 0x000000610900780c */ /* 0x000fe20001781670 */
[----:B------:R-:W-:Y:S01]  /*09b0*/  STL.64 [R1+0x10], R30 ;  /* 0x0000101e01007387 */ /* 0x000fe20000100a00 */
[----:B------:R-:W-:Y:S02]  /*09c0*/  ISETP.GE.AND P2, PT, R19, c[0x0][0x19c], PT ;  /* 0x0000670013007a0c */ /* 0x000fe40003f46270 */
[----:B-1----:R-:W-:Y:S02]  /*09d0*/  LEA R2, P1, R12, c[0x0][0x190], 0x1 ;  /* 0x000064000c027a11 */ /* 0x002fe400078208ff */
[----:B--2---:R-:W-:Y:S02]  /*09e0*/  IADD3 R6, P0, R6, UR9, RZ ;  /* 0x0000000906067c10 */ /* 0x004fe4000ff1e0ff */
[----:B------:R-:W-:-:S02]  /*09f0*/  LEA.HI.X R3, R12, c[0x0][0x194], R0, 0x1, P1 ;  /* 0x000065000c037a11 */ /* 0x000fc400008f0c00 */
[----:B------:R-:W-:-:S05]  /*0a00*/  IADD3.X R7, R7, UR8, RZ, P0, !PT ;  /* 0x0000000807077c10 */ /* 0x000fca00087fe4ff */
[----:B------:R1:W-:Y:S01]  /*0a10*/  LDGSTS.E.BYPASS.LTC128B.128 [R8+0xe080], [R6.64], !P3 ;  /* 0x0e08000006087fae */ /* 0x0003e2000d901d54 */
[----:B------:R-:W-:-:S04]  /*0a20*/  ISETP.GE.AND P3, PT, R14, c[0x0][0x19c], PT ;  /* 0x000067000e007a0c */ /* 0x000fc80003f66270 */
[----:B------:R-:W-:Y:S02]  /*0a30*/  ISETP.LT.OR P6, PT, R9, 0x21, P3 ;  /* 0x000000210900780c */ /* 0x000fe40001fc1670 */
[C---:B-1----:R-:W-:Y:S01]  /*0a40*/  IADD3 R6, P1, R4.reuse, UR6, RZ ;  /* 0x0000000604067c10 */ /* 0x042fe2000ff3e0ff */
[----:B------:R-:W-:Y:S01]  /*0a50*/  USHF.L.U32 UR6, UR4, 0x6, URZ ;  /* 0x0000000604067899 */ /* 0x000fe2000800063f */
[----:B----4-:R-:W-:Y:S02]  /*0a60*/  IADD3 R4, P0, R4, UR9, RZ ;  /* 0x0000000904047c10 */ /* 0x010fe4000ff1e0ff */
[----:B------:R-:W-:Y:S01]  /*0a70*/  IADD3.X R7, R5, UR7, RZ, P1, !PT ;  /* 0x0000000705077c10 */ /* 0x000fe20008ffe4ff */
[----:B------:R-:W-:Y:S01]  /*0a80*/  UIADD3 UR9, UP0, UR6, 0x80, URZ ;  /* 0x0000008006097890 */ /* 0x000fe2000ff1e03f */
[----:B------:R-:W-:Y:S01]  /*0a90*/  ISETP.LT.OR P1, PT, R9, 0x1, P3 ;  /* 0x000000010900780c */ /* 0x000fe20001f21670 */
[----:B------:R-:W-:Y:S01]  /*0aa0*/  IMAD.U32 R0, RZ, RZ, UR6 ;  /* 0x00000006ff007e24 */ /* 0x000fe2000f8e00ff */
[----:B------:R-:W-:Y:S01]  /*0ab0*/  IADD3.X R5, R5, UR8, RZ, P0, !PT ;  /* 0x0000000805057c10 */ /* 0x000fe200087fe4ff */
[----:B------:R1:W-:Y:S01]  /*0ac0*/  LDGSTS.E.BYPASS.LTC128B.128 [R8+0xb080], [R6.64], !P5 ;  /* 0x0b08000006087fae */ /* 0x0003e2000e901d54 */
[C---:B------:R-:W-:Y:S01]  /*0ad0*/  ISETP.LT.OR P0, PT, R9.reuse, 0x1, P2 ;  /* 0x000000010900780c */ /* 0x040fe20001701670 */
[----:B------:R-:W-:Y:S01]  /*0ae0*/  USHF.L.U64.HI UR8, UR4, UR11, UR5 ;  /* 0x0000000b04087299 */ /* 0x000fe20008010205 */
[----:B------:R-:W-:Y:S01]  /*0af0*/  ISETP.LT.OR P5, PT, R9, 0x21, P2 ;  /* 0x000000210900780c */ /* 0x000fe200017a1670 */
[----:B------:R2:W-:Y:S01]  /*0b00*/  LDGSTS.E.BYPASS.LTC128B.128 [R8+0xf080], [R4.64], !P4 ;  /* 0x0f08000004087fae */ /* 0x0005e2000e101d54 */
[----:B------:R-:W-:-:S02]  /*0b10*/  ULDC.64 UR4, c[0x0][0x278] ;  /* 0x00009e0000047ab9 */ /* 0x000fc40000000a00 */
[----:B------:R-:W-:Y:S02]  /*0b20*/  UIADD3.X UR7, URZ, UR8, URZ, UP0, !UPT ;  /* 0x000000083f077290 */ /* 0x000fe400087fe43f */
[----:B------:R-:W-:Y:S01]  /*0b30*/  UIMAD UR11, UR17, UR4, URZ ;  /* 0x00000004110b72a4 */ /* 0x000fe2000f8e023f */
[----:B------:R4:W-:Y:S01]  /*0b40*/  LDGSTS.E.BYPASS.LTC128B.128 [R8+0x80], [R2.64], !P1 ;  /* 0x0008000002087fae */ /* 0x0009e2000c901d54 */
[----:B------:R-:W-:Y:S02]  /*0b50*/  UIMAD.WIDE.U32 UR12, UR18, UR4, URZ ;  /* 0x00000004120c72a5 */ /* 0x000fe4000f8e003f */
[----:B------:R-:W-:Y:S01]  /*0b60*/  UIMAD UR11, UR18, UR5, UR11 ;  /* 0x00000005120b72a4 */ /* 0x000fe2000f8e020b */
[----:B------:R4:W-:Y:S02]  /*0b70*/  LDGSTS.E.BYPASS.LTC128B.128 [R8+0x4080], [R2.64+0x80], !P0 ;  /* 0x0408008002087fae */ /* 0x0009e4000c101d54 */
[----:B------:R-:W-:Y:S02]  /*0b80*/  ULDC.64 UR4, c[0x0][0x270] ;  /* 0x00009c0000047ab9 */ /* 0x000fe40000000a00 */
[----:B------:R-:W-:-:S02]  /*0b90*/  UIMAD UR4, UR19, UR4, URZ ;  /* 0x00000004130472a4 */ /* 0x000fc4000f8e023f */
[----:B------:R-:W-:Y:S02]  /*0ba0*/  UIADD3 UR13, UR13, UR11, URZ ;  /* 0x0000000b0d0d7290 */ /* 0x000fe4000fffe03f */
[----:B------:R-:W-:Y:S01]  /*0bb0*/  UIMAD UR5, UR10, UR5, UR4 ;  /* 0x000000050a0572a4 */ /* 0x000fe2000f8e0204 */
[----:B--2---:R-:W-:-:S04]  /*0bc0*/  IADD3 R4, P4, R2, UR6, RZ ;  /* 0x0000000602047c10 */ /* 0x004fc8000ff9e0ff */
[----:B------:R-:W-:Y:S02]  /*0bd0*/  IADD3.X R5, R3, UR8, RZ, P4, !PT ;  /* 0x0000000803057c10 */ /* 0x000fe4000a7fe4ff */
[----:B------:R-:W-:-:S03]  /*0be0*/  ISETP.LT.OR P4, PT, R9, 0x41, P3 ;  /* 0x000000410900780c */ /* 0x000fc60001f81670 */
[----:B------:R2:W-:Y:S01]  /*0bf0*/  LDGSTS.E.BYPASS.LTC128B.128 [R8+0x1080], [R4.64], !P6 ;  /* 0x0108000004087fae */ /* 0x0005e2000f101d54 */
[----:B----4-:R-:W-:Y:S02]  /*0c00*/  IADD3 R2, P1, P0, R0, 0x80, R2 ;  /* 0x0000008000027810 */ /* 0x010fe4000783e002 */
[----:B------:R-:W-:Y:S02]  /*0c10*/  P2R R0, PR, RZ, 0x10 ;  /* 0x00000010ff007803 */ /* 0x000fe40000000000 */
[----:B------:R-:W-:Y:S02]  /*0c20*/  IADD3.X R3, RZ, UR8, R3, P1, P0 ;  /* 0x00000008ff037c10 */ /* 0x000fe40008fe0403 */
[C---:B------:R-:W-:Y:S02]  /*0c30*/  ISETP.LT.OR P4, PT, R9.reuse, 0x61, P3 ;  /* 0x000000610900780c */ /* 0x040fe40001f81670 */
[----:B------:R-:W-:Y:S01]  /*0c40*/  ISETP.NE.AND P3, PT, R0, RZ, PT ;  /* 0x000000ff0000720c */ /* 0x000fe20003f65270 */
[----:B------:R4:W-:Y:S01]  /*0c50*/  LDGSTS.E.BYPASS.LTC128B.128 [R8+0x5080], [R2.64], !P5 ;  /* 0x0508000002087fae */ /* 0x0009e2000e901d54 */
[----:B------:R-:W-:-:S02]  /*0c60*/  ISETP.LT.OR P1, PT, R9, 0x41, P2 ;  /* 0x000000410900780c */ /* 0x000fc40001721670 */
[----:B------:R-:W-:Y:S02]  /*0c70*/  P2R R0, PR, RZ, 0x10 ;  /* 0x00000010ff007803 */ /* 0x000fe40000000000 */
[----:B------:R-:W-:Y:S02]  /*0c80*/  ISETP.LT.OR P4, PT, R9, 0x61, P2 ;  /* 0x000000610900780c */ /* 0x000fe40001781670 */
[----:B------:R-:W-:Y:S02]  /*0c90*/  ISETP.NE.AND P6, PT, R0, RZ, PT ;  /* 0x000000ff0000720c */ /* 0x000fe40003fc5270 */
[----:B------:R-:W-:Y:S02]  /*0ca0*/  ISETP.GE.AND P5, PT, R14, c[0x0][0x16c], PT ;  /* 0x00005b000e007a0c */ /* 0x000fe40003fa6270 */
[----:B------:R-:W-:Y:S02]  /*0cb0*/  ISETP.GE.AND P2, PT, R19, c[0x0][0x16c], PT ;  /* 0x00005b0013007a0c */ /* 0x000fe40003f46270 */
[----:B------:R-:W-:-:S02]  /*0cc0*/  SEL R0, RZ, 0x1, P5 ;  /* 0x00000001ff007807 */ /* 0x000fc40002800000 */
[----:B-1----:R-:W-:Y:S02]  /*0cd0*/  SEL R6, RZ, 0x2, P2 ;  /* 0x00000002ff067807 */ /* 0x002fe40001000000 */
[----:B------:R-:W-:Y:S02]  /*0ce0*/  P2R R7, PR, RZ, 0x4 ;  /* 0x00000004ff077803 */ /* 0x000fe40000000000 */
[----:B------:R-:W-:Y:S01]  /*0cf0*/  IADD3 R9, -R28, c[0x0][0x168], RZ ;  /* 0x00005a001c097a10 */ /* 0x000fe20007ffe1ff */
[----:B------:R-:W-:Y:S02]  /*0d00*/  IMAD.IADD R0, R6, 0x1, R0 ;  /* 0x0000000106007824 */ /* 0x000fe400078e0200 */
[----:B------:R-:W-:Y:S01]  /*0d10*/  IMAD.U32 R6, RZ, RZ, UR5 ;  /* 0x00000005ff067e24 */ /* 0x000fe2000f8e00ff */
[----:B------:R1:W-:Y:S01]  /*0d20*/  STL [R1+0x24], R7 ;  /* 0x0000240701007387 */ /* 0x0003e20000100800 */
[----:B------:R-:W-:Y:S01]  /*0d30*/  ULDC.64 UR4, c[0x0][0x208] ;  /* 0x0000820000047ab9 */ /* 0x000fe20000000a00 */
[----:B------:R-:W-:-:S02]  /*0d40*/  LOP3.LUT P2, RZ, R0, 0x1, RZ, 0xc0, !PT ;  /* 0x0000000100ff7812 */ /* 0x000fc4000784c0ff */
[----:B----4-:R-:W-:-:S04]  /*0d50*/  IADD3 R2, P0, R4, UR6, RZ ;  /* 0x0000000604027c10 */ /* 0x010fc8000ff1e0ff */
[----:B------:R-:W-:Y:S02]  /*0d60*/  IADD3.X R3, R5, UR8, RZ, P0, !PT ;  /* 0x0000000805037c10 */ /* 0x000fe400087fe4ff */
[----:B--2---:R-:W-:-:S03]  /*0d70*/  IADD3 R4, P0, R4, UR9, RZ ;  /* 0x0000000904047c10 */ /* 0x004fc6000ff1e0ff */
[----:B------:R2:W-:Y:S01]  /*0d80*/  LDGSTS.E.BYPASS.LTC128B.128 [R8+0x2080], [R2.64], !P3 ;  /* 0x0208000002087fae */ /* 0x0005e2000d901d54 */
[----:B------:R-:W-:Y:S02]  /*0d90*/  IADD3.X R5, R5, UR7, RZ, P0, !PT ;  /* 0x0000000705057c10 */ /* 0x000fe400087fe4ff */
[----:B------:R-:W-:-:S03]  /*0da0*/  LOP3.LUT P3, RZ, R0, 0x2, RZ, 0xc0, !PT ;  /* 0x0000000200ff7812 */ /* 0x000fc6000786c0ff */
[----:B------:R4:W-:Y:S02]  /*0db0*/  LDGSTS.E.BYPASS.LTC128B.128 [R8+0x6080], [R4.64], !P1 ;  /* 0x0608000004087fae */ /* 0x0009e4000c901d54 */
[C---:B----4-:R-:W-:Y:S02]  /*0dc0*/  IADD3 R4, P1, R2.reuse, UR6, RZ ;  /* 0x0000000602047c10 */ /* 0x050fe4000ff3e0ff */
[----:B--2---:R-:W-:Y:S01]  /*0dd0*/  IADD3 R2, P0, R2, UR9, RZ ;  /* 0x0000000902027c10 */ /* 0x004fe2000ff1e0ff */
[----:B------:R-:W-:Y:S01]  /*0de0*/  USHF.L.U32 UR9, UR4, 0x5, URZ ;  /* 0x0000000504097899 */ /* 0x000fe2000800063f */
[C---:B------:R-:W-:Y:S01]  /*0df0*/  IADD3.X R5, R3.reuse, UR8, RZ, P1, !PT ;  /* 0x0000000803057c10 */ /* 0x040fe20008ffe4ff */
[----:B------:R-:W-:Y:S01]  /*0e00*/  UMOV UR8, 0x5 ;  /* 0x0000000500087882 */ /* 0x000fe20000000000 */
[----:B------:R-:W-:Y:S01]  /*0e10*/  IADD3.X R3, R3, UR7, RZ, P0, !PT ;  /* 0x0000000703037c10 */ /* 0x000fe200087fe4ff */
[----:B------:R-:W-:Y:S02]  /*0e20*/  USHF.L.U64.HI UR8, UR4, UR8, UR5 ;  /* 0x0000000804087299 */ /* 0x000fe40008010205 */
[----:B------:R2:W-:Y:S01]  /*0e30*/  LDGSTS.E.BYPASS.LTC128B.128 [R8+0x3080], [R4.64], !P6 ;  /* 0x0308000004087fae */ /* 0x0005e2000f101d54 */
[----:B------:R-:W-:Y:S01]  /*0e40*/  ISETP.LT.OR P6, PT, R9, 0x1, !P2 ;  /* 0x000000010900780c */ /* 0x000fe200057c1670 */
[----:B------:R-:W-:-:S02]  /*0e50*/  ULDC.64 UR4, c[0x0][0x288] ;  /* 0x0000a20000047ab9 */ /* 0x000fc40000000a00 */
[----:B------:R4:W-:Y:S01]  /*0e60*/  LDGSTS.E.BYPASS.LTC128B.128 [R8+0x7080], [R2.64], !P4 ;  /* 0x0708000002087fae */ /* 0x0009e2000e101d54 */
[----:B------:R-:W-:Y:S01]  /*0e70*/  ISETP.LT.OR P4, PT, R9, 0x1, !P3 ;  /* 0x000000010900780c */ /* 0x000fe20005f81670 */
[----:B------:R-:W-:Y:S02]  /*0e80*/  ULDC.64 UR6, c[0x0][0x290] ;  /* 0x0000a40000067ab9 */ /* 0x000fe40000000a00 */
[----:B------:R-:W0:Y:S01]  /*0e90*/  LDGDEPBAR ;  /* 0x00000000000079af */ /* 0x000e220000000000 */
[----:B------:R-:W-:Y:S02]  /*0ea0*/  UIMAD UR4, UR19, UR4, URZ ;  /* 0x00000004130472a4 */ /* 0x000fe4000f8e023f */
[----:B------:R-:W-:Y:S02]  /*0eb0*/  UIMAD UR11, UR17, UR6, URZ ;  /* 0x00000006110b72a4 */ /* 0x000fe4000f8e023f */
[----:B------:R-:W-:Y:S01]  /*0ec0*/  UIMAD UR5, UR10, UR5, UR4 ;  /* 0x000000050a0572a4 */ /* 0x000fe2000f8e0204 */
[----:B------:R1:W-:Y:S01]  /*0ed0*/  LDGSTS.E.BYPASS.LTC128B.128 [R8+0x10080], [R32.64], !P6 ;  /* 0x1008000020087fae */ /* 0x0003e2000f101d54 */
[----:B------:R-:W-:Y:S01]  /*0ee0*/  ISETP.GE.AND P6, PT, R19, c[0x0][0x1fc], PT ;  /* 0x00007f0013007a0c */ /* 0x000fe20003fc6270 */
[----:B------:R-:W-:-:S02]  /*0ef0*/  UIMAD.WIDE.U32 UR22, UR18, UR6, URZ ;  /* 0x00000006121672a5 */ /* 0x000fc4000f8e003f */
[----:B------:R1:W-:Y:S01]  /*0f00*/  LDGSTS.E.BYPASS.LTC128B.128 [R8+0x12080], [R32.64+0x80], !P4 ;  /* 0x1208008020087fae */ /* 0x0003e2000e101d54 */
[----:B------:R-:W-:Y:S01]  /*0f10*/  ISETP.GE.AND P4, PT, R14, c[0x0][0x1fc], PT ;  /* 0x00007f000e007a0c */ /* 0x000fe20003f86270 */
[----:B------:R-:W-:Y:S02]  /*0f20*/  UIMAD UR7, UR18, UR7, UR11 ;  /* 0x00000007120772a4 */ /* 0x000fe4000f8e020b */
[----:B------:R-:W-:Y:S02]  /*0f30*/  USHF.L.U32 UR4, UR9, 0x1, URZ ;  /* 0x0000000109047899 */ /* 0x000fe4000800063f */
[----:B------:R-:W-:Y:S02]  /*0f40*/  UIADD3 UR14, UR23, UR7, URZ ;  /* 0x00000007170e7290 */ /* 0x000fe4000fffe03f */
[----:B------:R-:W-:Y:S01]  /*0f50*/  USHF.L.U64.HI UR8, UR9, 0x1, UR8 ;  /* 0x0000000109087899 */ /* 0x000fe20008010208 */
[----:B--2---:R-:W-:-:S04]  /*0f60*/  IMAD.U32 R4, RZ, RZ, UR10 ;  /* 0x0000000aff047e24 */ /* 0x004fc8000f8e00ff */
[----:B------:R-:W-:Y:S01]  /*0f70*/  IMAD.WIDE.U32 R4, R4, c[0x0][0x270], R250 ;  /* 0x00009c0004047a25 */ /* 0x000fe200078e00fa */
[----:B----4-:R-:W-:-:S04]  /*0f80*/  IADD3 R2, P0, R32, UR16, RZ ;  /* 0x0000001020027c10 */ /* 0x010fc8000ff1e0ff */
[----:B------:R-:W-:Y:S01]  /*0f90*/  IADD3 R0, P1, R4, UR12, RZ ;  /* 0x0000000c04007c10 */ /* 0x000fe2000ff3e0ff */
[----:B------:R-:W-:Y:S01]  /*0fa0*/  ULDC UR12, c[0x0][0x168] ;  /* 0x00005a00000c7ab9 */ /* 0x000fe20000000800 */
[----:B------:R-:W-:Y:S01]  /*0fb0*/  IADD3.X R3, R33, UR15, RZ, P0, !PT ;  /* 0x0000000f21037c10 */ /* 0x000fe200087fe4ff */
[----:B------:R-:W-:Y:S01]  /*0fc0*/  UISETP.GE.AND UP0, UPT, UR12, 0x41, UPT ;  /* 0x000000410c00788c */ /* 0x000fe2000bf06270 */
[----:B------:R-:W-:Y:S02]  /*0fd0*/  IADD3.X R4, R5, UR13, R6, P1, !PT ;  /* 0x0000000d05047c10 */ /* 0x000fe40008ffe406 */
[C---:B------:R-:W-:Y:S02]  /*0fe0*/  ISETP.LT.OR P1, PT, R9.reuse, 0x21, !P2 ;  /* 0x000000210900780c */ /* 0x040fe40005721670 */
[----:B------:R-:W-:Y:S02]  /*0ff0*/  LEA R6, P0, R0, c[0x0][0x258], 0x2 ;  /* 0x0000960000067a11 */ /* 0x000fe400078010ff */
[----:B------:R-:W-:-:S02]  /*1000*/  ISETP.LT.OR P2, PT, R9, 0x21, !P3 ;  /* 0x000000210900780c */ /* 0x000fc40005f41670 */
[----:B-1----:R-:W-:Y:S02]  /*1010*/  LEA.HI.X R7, R0, c[0x0][0x25c], R4, 0x2, P0 ;  /* 0x0000970000077a11 */ /* 0x002fe400000f1404 */
[----:B------:R-:W-:Y:S02]  /*1020*/  SEL R0, RZ, 0x1, P4 ;  /* 0x00000001ff007807 */ /* 0x000fe40002000000 */
[----:B------:R-:W-:Y:S02]  /*1030*/  SEL R4, RZ, 0x2, P6 ;  /* 0x00000002ff047807 */ /* 0x000fe40003000000 */
[----:B------:R-:W-:Y:S01]  /*1040*/  ISETP.GT.AND P3, PT, R26, 0xf, PT ;  /* 0x0000000f1a00780c */ /* 0x000fe20003f64270 */
[----:B------:R1:W-:Y:S02]  /*1050*/  LDGSTS.E.BYPASS.LTC128B.128 [R8+0x11080], [R2.64], !P1 ;  /* 0x1108000002087fae */ /* 0x0003e4000c901d54 */
[----:B------:R-:W-:-:S10]  /*1060*/  IMAD.IADD R0, R4, 0x1, R0 ;  /* 0x0000000104007824 */ /* 0x000fd400078e0200 */
[----:B------:R-:W-:Y:S02]  /*1070*/  @!P3 IMAD.SHL.U32 R4, R26, 0x10, RZ ;  /* 0x000000101a04b824 */ /* 0x000fe400078e00ff */
[----:B-1----:R-:W-:-:S05]  /*1080*/  IMAD.U32 R2, RZ, RZ, UR16 ;  /* 0x00000010ff027e24 */ /* 0x002fca000f8e00ff */
[----:B------:R-:W-:-:S04]  /*1090*/  IADD3 R2, P1, P0, R2, 0x80, R32 ;  /* 0x0000008002027810 */ /* 0x000fc8000783e020 */
[----:B------:R-:W-:Y:S02]  /*10a0*/  IADD3.X R3, RZ, UR15, R33, P1, P0 ;  /* 0x0000000fff037c10 */ /* 0x000fe40008fe0421 */
[----:B------:R-:W-:-:S03]  /*10b0*/  LOP3.LUT P1, RZ, R0, 0x1, RZ, 0xc0, !PT ;  /* 0x0000000100ff7812 */ /* 0x000fc6000782c0ff */
[----:B------:R1:W-:Y:S01]  /*10c0*/  LDGSTS.E.BYPASS.LTC128B.128 [R8+0x13080], [R2.64], !P2 ;  /* 0x1308000002087fae */ /* 0x0003e2000d101d54 */
[----:B------:R-:W-:-:S03]  /*10d0*/  ISETP.LT.OR P0, PT, R9, 0x1, !P1 ;  /* 0x000000010900780c */ /* 0x000fc60004f01670 */
[----:B------:R2:W-:Y:S04]  /*10e0*/  @!P3 LDGSTS.E.BYPASS.LTC128B.128 [R4+0x20080], [R6.64] ;  /* 0x200800000604bfae */ /* 0x0005e8000b901d54 */
[----:B------:R-:W0:Y:S06]  /*10f0*/  LDGDEPBAR ;  /* 0x00000000000079af */ /* 0x000e2c0000000000 */
[----:B------:R4:W-:Y:S01]  /*1100*/  LDGSTS.E.BYPASS.LTC128B.128 [R8+0x18080], [R30.64], !P0 ;  /* 0x180800001e087fae */ /* 0x0009e2000c101d54 */
[----:B-1----:R-:W-:-:S04]  /*1110*/  IMAD.U32 R2, RZ, RZ, UR10 ;  /* 0x0000000aff027e24 */ /* 0x002fc8000f8e00ff */
[----:B------:R-:W-:Y:S01]  /*1120*/  IMAD.WIDE.U32 R2, R2, c[0x0][0x288], R250 ;  /* 0x0000a20002027a25 */ /* 0x000fe200078e00fa */
[----:B--2---:R-:W-:-:S03]  /*1130*/  SHF.R.S32.HI R6, RZ, 0x5, R17 ;  /* 0x00000005ff067819 */ /* 0x004fc60000011411 */
[----:B------:R-:W-:Y:S01]  /*1140*/  IMAD.U32 R4, RZ, RZ, UR5 ;  /* 0x00000005ff047e24 */ /* 0x000fe2000f8e00ff */
[----:B------:R-:W-:Y:S02]  /*1150*/  IADD3 R7, P0, R2, UR22, RZ ;  /* 0x0000001602077c10 */ /* 0x000fe4000ff1e0ff */
[----:B------:R-:W-:Y:S02]  /*1160*/  LEA.HI R5, R17, R6, RZ, 0x1 ;  /* 0x0000000611057211 */ /* 0x000fe400078f08ff */
[----:B------:R-:W-:Y:S02]  /*1170*/  IADD3.X R13, R3, UR14, R4, P0, !PT ;  /* 0x0000000e030d7c10 */ /* 0x000fe400087fe404 */
[----:B---3--:R-:W-:Y:S02]  /*1180*/  IADD3 R10, P0, R30, UR4, RZ ;  /* 0x000000041e0a7c10 */ /* 0x008fe4000ff1e0ff */
[----:B------:R-:W-:Y:S02]  /*1190*/  LOP3.LUT R5, R5, 0xfffffffe, RZ, 0xc0, !PT ;  /* 0xfffffffe05057812 */ /* 0x000fe400078ec0ff */
[----:B------:R-:W-:-:S02]  /*11a0*/  IADD3.X R11, R31, UR8, RZ, P0, !PT ;  /* 0x000000081f0b7c10 */ /* 0x000fc400087fe4ff */
[----:B------:R-:W-:Y:S01]  /*11b0*/  LOP3.LUT P0, RZ, R0, 0x2, RZ, 0xc0, !PT ;  /* 0x0000000200ff7812 */ /* 0x000fe2000780c0ff */
[----:B------:R-:W-:Y:S01]  /*11c0*/  IMAD.IADD R21, R6, 0x1, -R5 ;  /* 0x0000000106157824 */ /* 0x000fe200078e0a05 */
[----:B------:R-:W-:Y:S02]  /*11d0*/  LEA.HI R0, R18, R26, RZ, 0x4 ;  /* 0x0000001a12007211 */ /* 0x000fe400078f20ff */
[----:B------:R-:W-:Y:S02]  /*11e0*/  ISETP.LT.OR P2, PT, R9, 0x1, !P0 ;  /* 0x000000010900780c */ /* 0x000fe40004741670 */
[----:B------:R-:W-:Y:S02]  /*11f0*/  LOP3.LUT R2, R0, 0xfffffff0, RZ, 0xc0, !PT ;  /* 0xfffffff000027812 */ /* 0x000fe400078ec0ff */
[----:B------:R-:W-:-:S03]  /*1200*/  SHF.R.S32.HI R3, RZ, 0x4, R0 ;  /* 0x00000004ff037819 */ /* 0x000fc60000011400 */
[----:B------:R-:W-:Y:S01]  /*1210*/  IMAD.IADD R2, R26, 0x1, -R2 ;  /* 0x000000011a027824 */ /* 0x000fe200078e0a02 */
[----:B------:R-:W-:-:S04]  /*1220*/  LEA.HI R0, R0, R3, RZ, 0x1 ;  /* 0x0000000300007211 */ /* 0x000fc800078f08ff */
[----:B------:R-:W-:Y:S01]  /*1230*/  SHF.R.S32.HI R4, RZ, 0x1f, R2 ;  /* 0x0000001fff047819 */ /* 0x000fe20000011402 */
[----:B------:R4:W-:Y:S01]  /*1240*/  LDGSTS.E.BYPASS.LTC128B.128 [R8+0x1a080], [R30.64+0x80], !P2 ;  /* 0x1a0800801e087fae */ /* 0x0009e2000d101d54 */
[C---:B------:R-:W-:Y:S02]  /*1250*/  ISETP.LT.OR P2, PT, R9.reuse, 0x21, !P1 ;  /* 0x000000210900780c */ /* 0x040fe40004f41670 */
[----:B------:R-:W-:Y:S02]  /*1260*/  ISETP.LT.OR P1, PT, R9, 0x21, !P0 ;  /* 0x000000210900780c */ /* 0x000fe40004721670 */
[----:B------:R-:W-:Y:S02]  /*1270*/  LEA.HI R9, R4, R2, RZ, 0x3 ;  /* 0x0000000204097211 */ /* 0x000fe400078f18ff */
[----:B------:R-:W-:Y:S02]  /*1280*/  LOP3.LUT R0, R0, 0xfffffffe, RZ, 0xc0, !PT ;  /* 0xfffffffe00007812 */ /* 0x000fe400078ec0ff */
[C---:B------:R-:W-:Y:S01]  /*1290*/  LOP3.LUT R4, R9.reuse, 0xfffffff8, RZ, 0xc0, !PT ;  /* 0xfffffff809047812 */ /* 0x040fe200078ec0ff */
[----:B------:R-:W-:Y:S01]  /*12a0*/  IMAD.SHL.U32 R6, R9, 0x40, RZ ;  /* 0x0000004009067824 */ /* 0x000fe200078e00ff */
[----:B------:R-:W-:Y:S01]  /*12b0*/  LEA R12, P0, R7, c[0x0][0x280], 0x2 ;  /* 0x0000a000070c7a11 */ /* 0x000fe200078010ff */
[----:B------:R-:W-:-:S02]  /*12c0*/  IMAD.IADD R16, R3, 0x1, -R0 ;  /* 0x0000000103107824 */ /* 0x000fc400078e0a00 */
[----:B------:R-:W-:Y:S01]  /*12d0*/  IMAD.IADD R4, R2, 0x1, -R4 ;  /* 0x0000000102047824 */ /* 0x000fe200078e0a04 */
[----:B------:R-:W-:Y:S01]  /*12e0*/  LEA.HI.X R13, R7, c[0x0][0x284], R13, 0x2, P0 ;  /* 0x0000a100070d7a11 */ /* 0x000fe200000f140d */
[----:B------:R-:W-:Y:S01]  /*12f0*/  IMAD.SHL.U32 R0, R20, 0x8, RZ ;  /* 0x0000000814007824 */ /* 0x000fe200078e00ff */
[----:B------:R4:W-:Y:S01]  /*1300*/  LDGSTS.E.BYPASS.LTC128B.128 [R8+0x19080], [R10.64], !P2 ;  /* 0x190800000a087fae */ /* 0x0009e2000d101d54 */
[----:B------:R-:W-:Y:S01]  /*1310*/  IMAD.SHL.U32 R2, R4, 0x40, RZ ;  /* 0x0000004004027824 */ /* 0x000fe200078e00ff */
[----:B------:R-:W-:Y:S01]  /*1320*/  PLOP3.LUT P0, PT, PT, PT, UP0, 0x80, 0x0 ;  /* 0x000000000000781c */ /* 0x000fe20003f0f008 */
[----:B------:R-:W-:Y:S01]  /*1330*/  @!P3 IMAD.SHL.U32 R3, R26, 0x10, RZ ;  /* 0x000000101a03b824 */ /* 0x000fe200078e00ff */
[----:B------:R-:W-:Y:S01]  /*1340*/  LOP3.LUT R23, R0, 0x18, RZ, 0xc0, !PT ;  /* 0x0000001800177812 */ /* 0x000fe200078ec0ff */
[----:B------:R-:W-:Y:S01]  /*1350*/  IMAD.SHL.U32 R0, R16, 0x20, RZ ;  /* 0x0000002010007824 */ /* 0x000fe200078e00ff */
[----:B------:R-:W-:Y:S01]  /*1360*/  LOP3.LUT R2, R2, 0x1c0, RZ, 0xc0, !PT ;  /* 0x000001c002027812 */ /* 0x000fe200078ec0ff */
[----:B------:R-:W-:Y:S01]  /*1370*/  IMAD.SHL.U32 R5, R16, 0x8, RZ ;  /* 0x0000000810057824 */ /* 0x000fe200078e00ff */
[----:B------:R4:W-:Y:S02]  /*1380*/  LDGSTS.E.BYPASS.LTC128B.128 [R8+0x1b080], [R10.64+0x80], !P1 ;  /* 0x1b0800800a087fae */ /* 0x0009e4000c901d54 */
[----:B------:R-:W-:-:S02]  /*1390*/  LOP3.LUT R0, R23, 0x20, R0, 0xf8, !PT ;  /* 0x0000002017007812 */ /* 0x000fc400078ef800 */
[----:B------:R1:W-:Y:S01]  /*13a0*/  @!P3 LDGSTS.E.BYPASS.LTC128B.128 [R3+0x20280], [R12.64] ;  /* 0x202800000c03bfae */ /* 0x0003e2000b901d54 */
[----:B------:R-:W-:-:S03]  /*13b0*/  LOP3.LUT R5, R2, 0x8, R5, 0xf8, !PT ;  /* 0x0000000802057812 */ /* 0x000fc600078ef805 */
[----:B------:R-:W0:Y:S04]  /*13c0*/  LDGDEPBAR ;  /* 0x00000000000079af */ /* 0x000e280000000000 */
[----:B------:R-:W0:Y:S01]  /*13d0*/  LDGDEPBAR ;  /* 0x00000000000079af */ /* 0x000e220000000000 */
[----:B-1----:R-:W-:-:S04]  /*13e0*/  SHF.R.U32.HI R3, RZ, 0x3, R2 ;  /* 0x00000003ff037819 */ /* 0x002fc80000011602 */
[----:B------:R-:W-:Y:S02]  /*13f0*/  LOP3.LUT R2, R3, R0, R2, 0x1e, !PT ;  /* 0x0000000003027212 */ /* 0x000fe400078e1e02 */
[----:B------:R-:W-:Y:S01]  /*1400*/  LOP3.LUT R3, R5, R3, RZ, 0x3c, !PT ;  /* 0x0000000305037212 */ /* 0x000fe200078e3cff */
[----:B------:R-:W-:Y:S01]  /*1410*/  IMAD.SHL.U32 R5, R21, 0x400, RZ ;  /* 0x0000040015057824 */ /* 0x000fe200078e00ff */
[----:B------:R-:W-:-:S04]  /*1420*/  LOP3.LUT R0, R6, 0xfffffe00, RZ, 0xc0, !PT ;  /* 0xfffffe0006007812 */ /* 0x000fc800078ec0ff */
[-C--:B------:R-:W-:Y:S02]  /*1430*/  IADD3 R220, R3, R0.reuse, R5 ;  /* 0x0000000003dc7210 */ /* 0x080fe40007ffe005 */
[----:B------:R-:W-:Y:S02]  /*1440*/  LOP3.LUT R227, R2, R0, RZ, 0xfc, !PT ;  /* 0x0000000002e37212 */ /* 0x000fe400078efcff */
[----:B------:R-:W-:-:S05]  /*1450*/  IADD3 R0, R8, 0x10080, RZ ;  /* 0x0001008008007810 */ /* 0x000fca0007ffe0ff */
[----:B------:R4:W-:Y:S01]  /*1460*/  STL [R1+0x20], R0 ;  /* 0x0000200001007387 */ /* 0x0009e20000100800 */
[----:B------:R-:W-:Y:S05]  /*1470*/  @!P0 BRA `(.L_x_1094) ;  /* 0x0000015000008947 */ /* 0x000fea0003800000 */
[----:B------:R-:W-:Y:S01]  /*1480*/  IADD3 R2, P0, R10, UR4, RZ ;  /* 0x000000040a027c10 */ /* 0x000fe2000ff1e0ff */
[----:B------:R-:W-:Y:S01]  /*1490*/  BSSY B0, `(.L_x_1094) ;  /* 0x0000013000007945 */ /* 0x000fe20003800000 */
[----:B----4-:R-:W-:Y:S02]  /*14a0*/  IADD3 R0, -R28, -0x40, RZ ;  /* 0xffffffc01c007810 */ /* 0x010fe40007ffe1ff */
[----:B------:R-:W-:Y:S02]  /*14b0*/  IADD3.X R3, R11, UR8, RZ, P0, !PT ;  /* 0x000000080b037c10 */ /* 0x000fe400087fe4ff */
[----:B------:R-:W-:Y:S02]  /*14c0*/  IADD3 R6, P0, R2, UR4, RZ ;  /* 0x0000000402067c10 */ /* 0x000fe4000ff1e0ff */
[----:B------:R-:W-:Y:S02]  /*14d0*/  ISETP.GE.AND P1, PT, R14, c[0x0][0x1fc], PT ;  /* 0x00007f000e007a0c */ /* 0x000fe40003f26270 */
[----:B------:R-:W-:-:S02]  /*14e0*/  IADD3 R0, R0, c[0x0][0x168], RZ ;  /* 0x00005a0000007a10 */ /* 0x000fc40007ffe0ff */
[----:B------:R-:W-:Y:S02]  /*14f0*/  IADD3.X R7, R3, UR8, RZ, P0, !PT ;  /* 0x0000000803077c10 */ /* 0x000fe400087fe4ff */
[C---:B------:R-:W-:Y:S02]  /*1500*/  ISETP.LT.OR P0, PT, R0.reuse, 0x1, P1 ;  /* 0x000000010000780c */ /* 0x040fe40000f01670 */
[----:B------:R-:W-:-:S11]  /*1510*/  ISETP.LT.OR P1, PT, R0, 0x21, P1 ;  /* 0x000000210000780c */ /* 0x000fd60000f21670 */
[----:B------:R1:W-:Y:S01]  /*1520*/  LDGSTS.E.BYPASS.LTC128B.128 [R8+0x1c080], [R2.64], !P0 ;  /* 0x1c08000002087fae */ /* 0x0003e2000c101d54 */
[----:B------:R-:W-:-:S04]  /*1530*/  ISETP.GE.AND P0, PT, R19, c[0x0][0x1fc], PT ;  /* 0x00007f0013007a0c */ /* 0x000fc80003f06270 */
[C---:B------:R-:W-:Y:S02]  /*1540*/  ISETP.LT.OR P2, PT, R0.reuse, 0x1, P0 ;  /* 0x000000010000780c */ /* 0x040fe40000741670 */
[----:B------:R-:W-:-:S11]  /*1550*/  ISETP.LT.OR P0, PT, R0, 0x21, P0 ;  /* 0x000000210000780c */ /* 0x000fd60000701670 */
[----:B------:R1:W-:Y:S04]  /*1560*/  LDGSTS.E.BYPASS.LTC128B.128 [R8+0x1e080], [R2.64+0x80], !P2 ;  /* 0x1e08008002087fae */ /* 0x0003e8000d101d54 */
[----:B------:R1:W-:Y:S04]  /*1570*/  LDGSTS.E.BYPASS.LTC128B.128 [R8+0x1d080], [R6.64], !P1 ;  /* 0x1d08000006087fae */ /* 0x0003e8000c901d54 */
[----:B------:R1:W-:Y:S01]  /*1580*/  LDGSTS.E.BYPASS.LTC128B.128 [R8+0x1f080], [R6.64+0x80], !P0 ;  /* 0x1f08008006087fae */ /* 0x0003e2000c101d54 */
[----:B------:R-:W-:Y:S05]  /*1590*/  @P3 BRA `(.L_x_1095) ;  /* 0x0000002000003947 */ /* 0x000fea0003800000 */
[----:B------:R-:W-:-:S05]  /*15a0*/  SHF.L.U32 R0, R26, 0x4, RZ ;  /* 0x000000041a007819 */ /* 0x000fca00000006ff */
[----:B------:R2:W-:Y:S02]  /*15b0*/  LDGSTS.E.BYPASS.LTC128B.128 [R0+0x20380], [R12.64+0x100] ;  /* 0x203801000c007fae */ /* 0x0005e4000b901d54 */
.L_x_1095:
[----:B------:R-:W-:Y:S05]  /*15c0*/  BSYNC B0 ;  /* 0x0000000000007941 */ /* 0x000fea0003800000 */
.L_x_1094:
[----:B------:R-:W-:Y:S01]  /*15d0*/  UISETP.GE.AND UP0, UPT, UR12, 0x1, UPT ;  /* 0x000000010c00788c */ /* 0x000fe2000bf06270 */
[----:B------:R-:W0:Y:S01]  /*15e0*/  LDGDEPBAR ;  /* 0x00000000000079af */ /* 0x000e220000000000 */
        /* <DEDUP_REMOVED lines=66> */
[----:B-1----:R-:W-:Y:S01]  /*1a10*/  IMAD.SHL.U32 R2, R22, 0x40, RZ ;  /* 0x0000004016027824 */ /* 0x002fe200078e00ff */
[----:B--2-4-:R-:W-:Y:S01]  /*1a20*/  LEA.HI R0, R18, R26, RZ, 0x2 ;  /* 0x0000001a12007211 */ /* 0x014fe200078f10ff */
[----:B------:R-:W-:Y:S01]  /*1a30*/  IMAD.SHL.U32 R6, R28, 0x8, RZ ;  /* 0x000000081c067824 */ /* 0x000fe200078e00ff */
[----:B------:R-:W-:Y:S01]  /*1a40*/  LOP3.LUT P0, RZ, R22, 0x2, RZ, 0xc0, !PT ;  /* 0x0000000216ff7812 */ /* 0x000fe2000780c0ff */
[----:B------:R-:W-:Y:S01]  /*1a50*/  IMAD.SHL.U32 R9, R21, 0x10, RZ ;  /* 0x0000001015097824 */ /* 0x000fe200078e00ff */
[----:B------:R-:W-:Y:S01]  /*1a60*/  LOP3.LUT R2, R2, 0x1c0, RZ, 0xc0, !PT ;  /* 0x000001c002027812 */ /* 0x000fe200078ec0ff */
[----:B------:R-:W-:Y:S01]  /*1a70*/  IMAD.MOV.U32 R221, RZ, RZ, 0x20 ;  /* 0x00000020ffdd7424 */ /* 0x000fe200078e00ff */
[----:B------:R-:W-:Y:S01]  /*1a80*/  LOP3.LUT R6, R6, 0x8, RZ, 0xc0, !PT ;  /* 0x0000000806067812 */ /* 0x000fe200078ec0ff */
[----:B------:R-:W1:Y:S01]  /*1a90*/  S2UR UR10, SR_CTAID.Y ;  /* 0x00000000000a79c3 */ /* 0x000e620000002600 */
[--C-:B------:R-:W-:Y:S01]  /*1aa0*/  SHF.R.U32.HI R3, RZ, 0x3, R2.reuse ;  /* 0x00000003ff037819 */ /* 0x100fe20000011602 */
[----:B------:R-:W-:Y:S01]  /*1ab0*/  IMAD.MOV.U32 R222, RZ, RZ, 0x40 ;  /* 0x00000040ffde7424 */ /* 0x000fe200078e00ff */
[----:B------:R-:W-:Y:S01]  /*1ac0*/  LOP3.LUT R7, R2, 0x10, R9, 0xf8, !PT ;  /* 0x0000001002077812 */ /* 0x000fe200078ef809 */
[----:B------:R-:W-:Y:S01]  /*1ad0*/  IMAD.MOV.U32 R232, RZ, RZ, 0x20 ;  /* 0x00000020ffe87424 */ /* 0x000fe200078e00ff */
[C---:B------:R-:W-:Y:S01]  /*1ae0*/  LOP3.LUT R10, R3.reuse, R6, R2, 0x1e, !PT ;  /* 0x00000006030a7212 */ /* 0x040fe200078e1e02 */
[----:B------:R-:W-:Y:S01]  /*1af0*/  IMAD R223, R16, 0x800, R223 ;  /* 0x0000080010df7824 */ /* 0x000fe200078e02df */
[----:B------:R-:W-:Y:S01]  /*1b00*/  LOP3.LUT R216, R3, R7, R6, 0x1e, !PT ;  /* 0x0000000703d87212 */ /* 0x000fe200078e1e06 */
[----:B------:R-:W-:Y:S01]  /*1b10*/  IMAD.MOV.U32 R228, RZ, RZ, 0x10 ;  /* 0x00000010ffe47424 */ /* 0x000fe200078e00ff */
[----:B------:R-:W-:Y:S01]  /*1b20*/  LOP3.LUT R2, R0, 0x3ffffffc, RZ, 0xc0, !PT ;  /* 0x3ffffffc00027812 */ /* 0x000fe200078ec0ff */
[----:B------:R-:W-:Y:S01]  /*1b30*/  UIADD3 UR6, UR12, 0x3f, URZ ;  /* 0x0000003f0c067890 */ /* 0x000fe2000fffe03f */
[----:B------:R-:W-:Y:S01]  /*1b40*/  SHF.R.S32.HI R3, RZ, 0x1f, R20 ;  /* 0x0000001fff037819 */ /* 0x000fe20000011414 */
[----:B------:R-:W-:Y:S01]  /*1b50*/  IMAD.IADD R223, R223, 0x1, R10 ;  /* 0x00000001dfdf7824 */ /* 0x000fe200078e020a */
[----:B------:R-:W-:Y:S01]  /*1b60*/  SHF.R.S32.HI R8, RZ, 0x2, R0 ;  /* 0x00000002ff087819 */ /* 0x000fe20000011400 */
[----:B------:R-:W-:Y:S01]  /*1b70*/  IMAD.IADD R2, R26, 0x1, -R2 ;  /* 0x000000011a027824 */ /* 0x000fe200078e0a02 */
[----:B------:R-:W-:Y:S01]  /*1b80*/  SHF.R.S32.HI R6, RZ, 0x1f, R0 ;  /* 0x0000001fff067819 */ /* 0x000fe20000011400 */
[----:B------:R-:W-:Y:S01]  /*1b90*/  IMAD R216, R16, 0x200, R216 ;  /* 0x0000020010d87824 */ /* 0x000fe200078e02d8 */
[----:B------:R-:W-:Y:S01]  /*1ba0*/  LEA.HI R0, R3, R20, RZ, 0x2 ;  /* 0x0000001403007211 */ /* 0x000fe200078f10ff */
[----:B------:R-:W-:Y:S01]  /*1bb0*/  IMAD R11, R2, 0x2, R5 ;  /* 0x00000002020b7824 */ /* 0x000fe200078e0205 */
[----:B------:R-:W-:Y:S01]  /*1bc0*/  LOP3.LUT R7, R17, 0xffffffe0, RZ, 0xc0, !PT ;  /* 0xffffffe011077812 */ /* 0x000fe200078ec0ff */
[----:B------:R-:W-:Y:S01]  /*1bd0*/  USHF.R.S32.HI UR4, URZ, 0x1f, UR6 ;  /* 0x0000001f3f047899 */ /* 0x000fe20008011406 */
[----:B------:R-:W-:Y:S01]  /*1be0*/  LEA.HI R3, R6, R8, RZ, 0x3 ;  /* 0x0000000806037211 */ /* 0x000fe200078f18ff */
[----:B------:R-:W-:Y:S01]  /*1bf0*/  IMAD.MOV.U32 R225, RZ, RZ, 0x40 ;  /* 0x00000040ffe17424 */ /* 0x000fe200078e00ff */
[----:B------:R-:W-:Y:S01]  /*1c00*/  LOP3.LUT R0, R0, 0xfffffffc, RZ, 0xc0, !PT ;  /* 0xfffffffc00007812 */ /* 0x000fe200078ec0ff */
[----:B------:R-:W-:Y:S01]  /*1c10*/  IMAD.IADD R7, R26, 0x1, -R7 ;  /* 0x000000011a077824 */ /* 0x000fe200078e0a07 */
[----:B------:R-:W-:Y:S01]  /*1c20*/  LOP3.LUT R2, R3, 0xfffffff8, RZ, 0xc0, !PT ;  /* 0xfffffff803027812 */ /* 0x000fe200078ec0ff */
[----:B------:R-:W-:Y:S01]  /*1c30*/  IMAD.SHL.U32 R224, R223, 0x2, RZ ;  /* 0x00000002dfe07824 */ /* 0x000fe200078e00ff */
[----:B------:R-:W-:Y:S01]  /*1c40*/  SHF.R.S32.HI R27, RZ, 0x1f, R26 ;  /* 0x0000001fff1b7819 */ /* 0x000fe2000001141a */
[----:B------:R-:W-:Y:S01]  /*1c50*/  IMAD.IADD R3, R20, 0x1, -R0 ;  /* 0x0000000114037824 */ /* 0x000fe200078e0a00 */
[----:B------:R-:W-:Y:S01]  /*1c60*/  SHF.R.S32.HI R0, RZ, 0x1f, R7 ;  /* 0x0000001fff007819 */ /* 0x000fe20000011407 */
[----:B------:R-:W-:Y:S01]  /*1c70*/  IMAD.IADD R2, R8, 0x1, -R2 ;  /* 0x0000000108027824 */ /* 0x000fe200078e0a02 */
[----:B------:R-:W-:Y:S01]  /*1c80*/  SEL R221, R221, 0xffffffe0, !P0 ;  /* 0xffffffe0dddd7807 */ /* 0x000fe20004000000 */
[----:B------:R-:W-:Y:S01]  /*1c90*/  IMAD R6, R3, -0x8, R24 ;  /* 0xfffffff803067824 */ /* 0x000fe200078e0218 */
[----:B------:R-:W-:Y:S01]  /*1ca0*/  LEA.HI R0, R0, R7, RZ, 0x2 ;  /* 0x0000000700007211 */ /* 0x000fe200078f10ff */
[C---:B------:R-:W-:Y:S01]  /*1cb0*/  IMAD.SHL.U32 R5, R2.reuse, 0x40, RZ ;  /* 0x0000004002057824 */ /* 0x040fe200078e00ff */
[----:B------:R-:W-:Y:S01]  /*1cc0*/  LOP3.LUT P0, RZ, R2, 0x4, RZ, 0xc0, !PT ;  /* 0x0000000402ff7812 */ /* 0x000fe2000780c0ff */
[----:B------:R2:W-:Y:S01]  /*1cd0*/  STL [R1+0x1c], R27 ;  /* 0x00001c1b01007387 */ /* 0x0005e20000100800 */
[C---:B------:R-:W-:Y:S01]  /*1ce0*/  LOP3.LUT R3, R0.reuse, 0xfffffffc, RZ, 0xc0, !PT ;  /* 0xfffffffc00037812 */ /* 0x040fe200078ec0ff */
[----:B------:R-:W-:Y:S01]  /*1cf0*/  IMAD R221, R223, 0x2, R221 ;  /* 0x00000002dfdd7824 */ /* 0x000fe200078e02dd */
[----:B------:R-:W-:Y:S01]  /*1d00*/  LEA.HI.SX32 R249, R0, R9, 0x1e ;  /* 0x0000000900f97211 */ /* 0x000fe200078ff2ff */
[----:B------:R-:W-:Y:S01]  /*1d10*/  IMAD.SHL.U32 R217, R216, 0x2, RZ ;  /* 0x00000002d8d97824 */ /* 0x000fe200078e00ff */
[----:B------:R-:W-:Y:S01]  /*1d20*/  LOP3.LUT R0, R5, 0x1c0, RZ, 0xc0, !PT ;  /* 0x000001c005007812 */ /* 0x000fe200078ec0ff */
[----:B------:R-:W-:Y:S01]  /*1d30*/  IMAD.IADD R5, R7, 0x1, -R3 ;  /* 0x0000000107057824 */ /* 0x000fe200078e0a03 */
[----:B------:R-:W-:Y:S01]  /*1d40*/  LOP3.LUT P1, RZ, R22, 0x4, RZ, 0xc0, !PT ;  /* 0x0000000416ff7812 */ /* 0x000fe2000782c0ff */
[----:B------:R-:W-:Y:S01]  /*1d50*/  ULEA.HI UR4, UR4, UR6, URZ, 0x6 ;  /* 0x0000000604047291 */ /* 0x000fe2000f8f303f */
[----:B------:R-:W-:Y:S01]  /*1d60*/  SHF.R.U32.HI R3, RZ, 0x3, R0 ;  /* 0x00000003ff037819 */ /* 0x000fe20000011600 */
[----:B------:R-:W-:Y:S01]  /*1d70*/  IMAD R248, R5, -0x2, R6 ;  /* 0xfffffffe05f87824 */ /* 0x000fe200078e0206 */
[----:B------:R-:W-:Y:S01]  /*1d80*/  SEL R222, R222, 0xffffffc0, !P1 ;  /* 0xffffffc0dede7807 */ /* 0x000fe20004800000 */
[----:B------:R-:W-:Y:S01]  /*1d90*/  CS2R R194, SRZ ;  /* 0x0000000000c27805 */ /* 0x000fe2000001ff00 */
[----:B------:R-:W-:Y:S01]  /*1da0*/  LOP3.LUT R0, R3, R0, R23, 0x1e, !PT ;  /* 0x0000000003007212 */ /* 0x000fe200078e1e17 */
[----:B------:R-:W-:Y:S01]  /*1db0*/  CS2R R192, SRZ ;  /* 0x0000000000c07805 */ /* 0x000fe2000001ff00 */
[----:B------:R-:W-:Y:S01]  /*1dc0*/  LOP3.LUT P1, RZ, R4, 0x4, RZ, 0xc0, !PT ;  /* 0x0000000404ff7812 */ /* 0x000fe2000782c0ff */
[----:B------:R-:W-:Y:S01]  /*1dd0*/  IMAD R223, R223, 0x2, R222 ;  /* 0x00000002dfdf7824 */ /* 0x000fe200078e02de */
[----:B------:R-:W-:Y:S01]  /*1de0*/  CS2R R190, SRZ ;  /* 0x0000000000be7805 */ /* 0x000fe2000001ff00 */
[----:B------:R-:W-:Y:S01]  /*1df0*/  IMAD.IADD R0, R11, 0x1, R0 ;  /* 0x000000010b007824 */ /* 0x000fe200078e0200 */
[----:B------:R-:W-:Y:S01]  /*1e00*/  SEL R226, R232, 0xffffffe0, !P1 ;  /* 0xffffffe0e8e27807 */ /* 0x000fe20004800000 */
[----:B------:R-:W-:Y:S01]  /*1e10*/  IMAD R216, R216, 0x2, R222 ;  /* 0x00000002d8d87824 */ /* 0x000fe200078e02de */
[----:B------:R-:W-:Y:S01]  /*1e20*/  CS2R R188, SRZ ;  /* 0x0000000000bc7805 */ /* 0x000fe2000001ff00 */
[----:B------:R-:W-:Y:S01]  /*1e30*/  CS2R R186, SRZ ;  /* 0x0000000000ba7805 */ /* 0x000fe2000001ff00 */
[----:B------:R-:W-:Y:S01]  /*1e40*/  LEA R238, R0, 0x20480, 0x1 ;  /* 0x0002048000ee7811 */ /* 0x000fe200078e08ff */
[----:B------:R-:W-:Y:S01]  /*1e50*/  IMAD.IADD R229, R220, 0x1, R226 ;  /* 0x00000001dce57824 */ /* 0x000fe200078e02e2 */
[----:B------:R-:W-:Y:S01]  /*1e60*/  CS2R R184, SRZ ;  /* 0x0000000000b87805 */ /* 0x000fe2000001ff00 */
[----:B------:R-:W-:Y:S01]  /*1e70*/  CS2R R182, SRZ ;  /* 0x0000000000b67805 */ /* 0x000fe2000001ff00 */
[C---:B------:R-:W-:Y:S01]  /*1e80*/  IADD3 R239, R238.reuse, 0x40, RZ ;  /* 0x00000040eeef7810 */ /* 0x040fe20007ffe0ff */
[----:B------:R-:W-:Y:S01]  /*1e90*/  CS2R R180, SRZ ;  /* 0x0000000000b47805 */ /* 0x000fe2000001ff00 */
[----:B------:R-:W-:Y:S01]  /*1ea0*/  @P0 IADD3 R239, R238, -0x40, RZ ;  /* 0xffffffc0eeef0810 */ /* 0x000fe20007ffe0ff */
[----:B------:R-:W-:Y:S01]  /*1eb0*/  CS2R R178, SRZ ;  /* 0x0000000000b27805 */ /* 0x000fe2000001ff00 */
[----:B------:R-:W-:Y:S01]  /*1ec0*/  LOP3.LUT P0, RZ, R4, 0x2, RZ, 0xc0, !PT ;  /* 0x0000000204ff7812 */ /* 0x000fe2000780c0ff */
[----:B------:R-:W-:Y:S01]  /*1ed0*/  CS2R R176, SRZ ;  /* 0x0000000000b07805 */ /* 0x000fe2000001ff00 */
[----:B------:R-:W-:Y:S01]  /*1ee0*/  CS2R R174, SRZ ;  /* 0x0000000000ae7805 */ /* 0x000fe2000001ff00 */
[----:B------:R-:W-:Y:S01]  /*1ef0*/  CS2R R172, SRZ ;  /* 0x0000000000ac7805 */ /* 0x000fe2000001ff00 */
[----:B------:R-:W-:Y:S01]  /*1f00*/  SEL R228, R228, 0xfffffff0, !P0 ;  /* 0xfffffff0e4e47807 */ /* 0x000fe20004000000 */
        /* <DEDUP_REMOVED lines=53> */
[----:B------:R-:W-:Y:S01]  /*2260*/  SEL R225, R225, 0xffffffc0, !P1 ;  /* 0xffffffc0e1e17807 */ /* 0x000fe20004800000 */
[----:B------:R-:W-:Y:S01]  /*2270*/  IMAD.IADD R230, R220, 0x1, R228 ;  /* 0x00000001dce67824 */ /* 0x000fe200078e02e4 */
[----:B------:R-:W-:Y:S01]  /*2280*/  ULDC UR9, c[0x0][0x278] ;  /* 0x00009e0000097ab9 */ /* 0x000fe20000000800 */
[----:B------:R-:W-:Y:S01]  /*2290*/  IMAD.IADD R231, R228, 0x1, R229 ;  /* 0x00000001e4e77824 */ /* 0x000fe200078e02e5 */
[----:B------:R-:W-:-:S02]  /*22a0*/  ULDC UR8, c[0x0][0x290] ;  /* 0x0000a40000087ab9 */ /* 0x000fc40000000800 */
[----:B------:R-:W-:Y:S02]  /*22b0*/  UMOV UR5, URZ ;  /* 0x0000003f00057c82 */ /* 0x000fe40008000000 */
[----:B------:R-:W-:Y:S02]  /*22c0*/  UMOV UR25, 0x1 ;  /* 0x0000000100197882 */ /* 0x000fe40000000000 */
[----:B------:R-:W-:Y:S02]  /*22d0*/  UMOV UR24, URZ ;  /* 0x0000003f00187c82 */ /* 0x000fe40008000000 */
[----:B------:R-:W-:Y:S02]  /*22e0*/  UMOV UR23, URZ ;  /* 0x0000003f00177c82 */ /* 0x000fe40008000000 */
[----:B------:R-:W-:Y:S02]  /*22f0*/  UIMAD UR9, UR18, UR9, URZ ;  /* 0x00000009120972a4 */ /* 0x000fe4000f8e023f */
[----:B------:R-:W-:-:S02]  /*2300*/  UIMAD UR8, UR18, UR8, URZ ;  /* 0x00000008120872a4 */ /* 0x000fc4000f8e023f */
[----:B------:R-:W-:Y:S02]  /*2310*/  USHF.R.S32.HI UR22, URZ, 0x6, UR4 ;  /* 0x000000063f167899 */ /* 0x000fe40008011404 */
[----:B-12---:R-:W-:Y:S02]  /*2320*/  ULDC UR11, c[0x0][0x168] ;  /* 0x00005a00000b7ab9 */ /* 0x006fe40000000800 */
.L_x_1099:
[----:B------:R-:W-:Y:S04]  /*2330*/  DEPBAR.LE SB0, 0x1 ;  /* 0x000080400000791a */ /* 0x000fe80000000000 */
[----:B------:R-:W-:Y:S01]  /*2340*/  BAR.SYNC.DEFER_BLOCKING 0x0 ;  /* 0x0000000000007b1d */ /* 0x000fe20000010000 */
[----:B------:R-:W-:Y:S01]  /*2350*/  IMAD.U32 R0, RZ, RZ, UR5 ;  /* 0x00000005ff007e24 */ /* 0x000fe2000f8e00ff */
[----:B------:R-:W-:Y:S01]  /*2360*/  UIADD3 UR19, UR24, 0x1, URZ ;  /* 0x0000000118137890 */ /* 0x000fe2000fffe03f */
[----:B------:R-:W-:Y:S02]  /*2370*/  IMAD.U32 R2, RZ, RZ, UR5 ;  /* 0x00000005ff027e24 */ /* 0x000fe4000f8e00ff */
[----:B------:R-:W-:Y:S01]  /*2380*/  IMAD R0, R0, 0x2000, R220 ;  /* 0x0000200000007824 */ /* 0x000fe200078e02dc */
[----:B------:R-:W-:Y:S01]  /*2390*/  UISETP.GE.AND UP0, UPT, UR19, UR22, UPT ;  /* 0x000000161300728c */ /* 0x000fe2000bf06270 */
[----:B------:R-:W-:Y:S01]  /*23a0*/  IMAD.U32 R237, RZ, RZ, UR5 ;  /* 0x00000005ffed7e24 */ /* 0x000fe2000f8e00ff */
[----:B------:R-:W-:Y:S02]  /*23b0*/  LEA R2, R2, R228, 0xd ;  /* 0x000000e402027211 */ /* 0x000fe400078e68ff */
[----:B------:R-:W-:Y:S02]  /*23c0*/  SHF.L.U32 R0, R0, 0x1, RZ ;  /* 0x0000000100007819 */ /* 0x000fe400000006ff */
[----:B------:R-:W-:Y:S01]  /*23d0*/  LEA R237, R237, R249, 0x6 ;  /* 0x000000f9eded7211 */ /* 0x000fe200078e30ff */
[C---:B------:R-:W-:Y:S01]  /*23e0*/  IMAD.IADD R3, R220.reuse, 0x1, R2 ;  /* 0x00000001dc037824 */ /* 0x040fe200078e0202 */
[----:B------:R-:W-:Y:S02]  /*23f0*/  IADD3 R2, R220, R2, R226 ;  /* 0x00000002dc027210 */ /* 0x000fe40007ffe0e2 */
[----:B------:R-:W-:Y:S01]  /*2400*/  PLOP3.LUT P1, PT, PT, PT, UP0, 0x80, 0x0 ;  /* 0x000000000000781c */ /* 0x000fe20003f2f008 */
[----:B------:R-:W-:Y:S01]  /*2410*/  IMAD.SHL.U32 R237, R237, 0x4, RZ ;  /* 0x00000004eded7824 */ /* 0x000fe200078e00ff */
[----:B------:R-:W-:Y:S01]  /*2420*/  SHF.L.U32 R209, R3, 0x1, RZ ;  /* 0x0000000103d17819 */ /* 0x000fe200000006ff */
[----:B------:R-:W-:Y:S01]  /*2430*/  IMAD.SHL.U32 R219, R2, 0x2, RZ ;  /* 0x0000000202db7824 */ /* 0x000fe200078e00ff */
[----:B------:R-:W-:Y:S02]  /*2440*/  MOV R3, UR5 ;  /* 0x0000000500037c02 */ /* 0x000fe40008000f00 */
[----:B------:R-:W-:Y:S01]  /*2450*/  MOV R2, UR5 ;  /* 0x0000000500027c02 */ /* 0x000fe20008000f00 */
[----:B------:R-:W-:Y:S04]  /*2460*/  LDSM.16.M88.4 R16, [R224+0x80] ;  /* 0x00008000e010783b */ /* 0x000fe80000000200 */
[----:B------:R-:W-:Y:S01]  /*2470*/  IMAD R2, R2, 0x2000, R230 ;  /* 0x0000200002027824 */ /* 0x000fe200078e02e6 */
        /* <DEDUP_REMOVED lines=14> */
[----:B------:R-:W-:Y:S05]  /*2560*/  LDS R233, [R237+0x20080] ;  /* 0x02008000ede97984 */ /* 0x000fea0000000800 */
[----:B------:R-:W-:Y:S02]  /*2570*/  LDS R234, [R237+0x200a0] ;  /* 0x0200a000edea7984 */ /* 0x000fe40000000800 */
[C---:B------:R-:W-:Y:S03]  /*2580*/  HMMA.16816.F32 R16, R32.reuse, R18, RZ ;  /* 0x000000122010723c */ /* 0x040fe600000018ff */
[----:B------:R-:W-:Y:S05]  /*2590*/  LDS R235, [R237+0x20100] ;  /* 0x02010000edeb7984 */ /* 0x000fea0000000800 */
[-C--:B---3--:R-:W-:Y:S01]  /*25a0*/  HMMA.16816.F32 R20, R32, R36.reuse, RZ ;  /* 0x000000242014723c */ /* 0x088fe200000018ff */
[----:B------:R-:W-:Y:S07]  /*25b0*/  LDS R236, [R237+0x20120] ;  /* 0x02012000edec7984 */ /* 0x000fee0000000800 */
[C---:B------:R-:W-:Y:S07]  /*25c0*/  HMMA.16816.F32 R24, R28.reuse, R36, RZ ;  /* 0x000000241c18723c */ /* 0x040fee00000018ff */
[----:B------:R-:W-:Y:S01]  /*25d0*/  IMAD.U32 R36, RZ, RZ, UR5 ;  /* 0x00000005ff247e24 */ /* 0x000fe2000f8e00ff */
[-C--:B------:R-:W-:Y:S04]  /*25e0*/  HMMA.16816.F32 R28, R28, R38.reuse, RZ ;  /* 0x000000261c1c723c */ /* 0x080fe800000018ff */
[----:B------:R-:W-:Y:S01]  /*25f0*/  IMAD R37, R36, 0x2000, R226 ;  /* 0x0000200024257824 */ /* 0x000fe200078e02e2 */
[----:B------:R-:W-:Y:S03]  /*2600*/  LEA R36, R3, R229, 0xd ;  /* 0x000000e503247211 */ /* 0x000fe600078e68ff */
[----:B------:R-:W-:Y:S04]  /*2610*/  HMMA.16816.F32 R32, R32, R38, RZ ;  /* 0x000000262020723c */ /* 0x000fe800000018ff */
[----:B------:R-:W-:Y:S01]  /*2620*/  IMAD.IADD R3, R220, 0x1, R37 ;  /* 0x00000001dc037824 */ /* 0x000fe200078e0225 */
[----:B------:R-:W-:Y:S03]  /*2630*/  SHF.L.U32 R208, R36, 0x1, RZ ;  /* 0x0000000124d07819 */ /* 0x000fe600000006ff */
[-C--:B----4-:R-:W-:Y:S02]  /*2640*/  HMMA.16816.F32 R4, R40, R44.reuse, R4 ;  /* 0x0000002c2804723c */ /* 0x090fe40000001804 */
[----:B------:R-:W-:Y:S03]  /*2650*/  LDSM.16.M88.4 R60, [R208+0x11080] ;  /* 0x01108000d03c783b */ /* 0x000fe60000000200 */
[----:B------:R-:W-:Y:S01]  /*2660*/  IMAD.SHL.U32 R218, R3, 0x2, RZ ;  /* 0x0000000203da7824 */ /* 0x000fe200078e00ff */
[----:B------:R-:W-:Y:S02]  /*2670*/  MOV R3, UR5 ;  /* 0x0000000500037c02 */ /* 0x000fe40008000f00 */
[C---:B-----5:R-:W-:Y:S02]  /*2680*/  HMMA.16816.F32 R8, R48.reuse, R44, R8 ;  /* 0x0000002c3008723c */ /* 0x060fe40000001808 */
[----:B------:R-:W1:Y:S02]  /*2690*/  LDSM.16.M88.4 R36, [R218+0x10080] ;  /* 0x01008000da24783b */ /* 0x000e640000000200 */
[----:B------:R-:W-:Y:S04]  /*26a0*/  IMAD R3, R3, 0x2000, R231 ;  /* 0x0000200003037824 */ /* 0x000fe800078e02e7 */
[-C--:B------:R-:W-:Y:S04]  /*26b0*/  HMMA.16816.F32 R12, R48, R46.reuse, R12 ;  /* 0x0000002e300c723c */ /* 0x080fe8000000180c */
[----:B------:R-:W-:Y:S04]  /*26c0*/  SHF.L.U32 R3, R3, 0x1, RZ ;  /* 0x0000000103037819 */ /* 0x000fe800000006ff */
[C---:B------:R-:W-:Y:S01]  /*26d0*/  HMMA.16816.F32 R16, R40.reuse, R46, R16 ;  /* 0x0000002e2810723c */ /* 0x040fe20000001810 */
[----:B------:R-:W2:Y:S05]  /*26e0*/  LDSM.16.M88.4 R204, [R3+0x11080] ;  /* 0x0110800003cc783b */ /* 0x000eaa0000000200 */
[----:B------:R-:W-:Y:S02]  /*26f0*/  LDSM.16.M88.4 R44, [R224+0x4080] ;  /* 0x00408000e02c783b */ /* 0x000fe40000000200 */
[-C--:B------:R-:W-:Y:S08]  /*2700*/  HMMA.16816.F32 R20, R40, R52.reuse, R20 ;  /* 0x000000342814723c */ /* 0x080ff00000001814 */
[C---:B------:R-:W-:Y:S08]  /*2710*/  HMMA.16816.F32 R24, R48.reuse, R52, R24 ;  /* 0x000000343018723c */ /* 0x040ff00000001818 */
[-C--:B------:R-:W-:Y:S01]  /*2720*/  HMMA.16816.F32 R28, R48, R54.reuse, R28 ;  /* 0x00000036301c723c */ /* 0x080fe2000000181c */
[----:B------:R-:W-:Y:S07]  /*2730*/  LDSM.16.M88.4 R48, [R0+0x13080] ;  /* 0x013080000030783b */ /* 0x000fee0000000200 */
[----:B------:R-:W-:Y:S01]  /*2740*/  HMMA.16816.F32 R32, R40, R54, R32 ;  /* 0x000000362820723c */ /* 0x000fe20000001820 */
[----:B------:R-:W3:Y:S05]  /*2750*/  LDSM.16.M88.4 R40, [R222+0x2080] ;  /* 0x00208000de28783b */ /* 0x000eea0000000200 */
[----:B------:R-:W-:Y:S02]  /*2760*/  LDSM.16.M88.4 R52, [R224+0x6080] ;  /* 0x00608000e034783b */ /* 0x000fe40000000200 */
[-C--:B-1----:R-:W-:Y:S08]  /*2770*/  HMMA.16816.F32 R4, R36, R56.reuse, R4 ;  /* 0x000000382404723c */ /* 0x082ff00000001804 */
[C---:B------:R-:W-:Y:S08]  /*2780*/  HMMA.16816.F32 R8, R60.reuse, R56, R8 ;  /* 0x000000383c08723c */ /* 0x040ff00000001808 */
[-C--:B------:R-:W-:Y:S08]  /*2790*/  HMMA.16816.F32 R12, R60, R58.reuse, R12 ;  /* 0x0000003a3c0c723c */ /* 0x080ff0000000180c */
[C---:B------:R-:W-:Y:S08]  /*27a0*/  HMMA.16816.F32 R16, R36.reuse, R58, R16 ;  /* 0x0000003a2410723c */ /* 0x040ff00000001810 */
[-C--:B------:R-:W-:Y:S08]  /*27b0*/  HMMA.16816.F32 R20, R36, R64.reuse, R20 ;  /* 0x000000402414723c */ /* 0x080ff00000001814 */
[C---:B------:R-:W-:Y:S07]  /*27c0*/  HMMA.16816.F32 R24, R60.reuse, R64, R24 ;  /* 0x000000403c18723c */ /* 0x040fee0000001818 */
[----:B------:R-:W-:Y:S01]  /*27d0*/  SHF.L.U32 R64, R2, 0x1, RZ ;  /* 0x0000000102407819 */ /* 0x000fe200000006ff */
[-C--:B------:R-:W-:Y:S01]  /*27e0*/  HMMA.16816.F32 R28, R60, R66.reuse, R28 ;  /* 0x000000423c1c723c */ /* 0x080fe2000000181c */
[----:B------:R-:W-:Y:S05]  /*27f0*/  LDSM.16.M88.4 R60, [R221+0x4080] ;  /* 0x00408000dd3c783b */ /* 0x000fea0000000200 */
[----:B------:R-:W-:Y:S02]  /*2800*/  LDSM.16.M88.4 R56, [R64+0x12080] ;  /* 0x012080004038783b */ /* 0x000fe40000000200 */
[----:B------:R-:W-:Y:S03]  /*2810*/  HMMA.16816.F32 R32, R36, R66, R32 ;  /* 0x000000422420723c */ /* 0x000fe60000001820 */
[----:B------:R-:W1:Y:S05]  /*2820*/  LDSM.16.M88.4 R36, [R0+0x12080] ;  /* 0x012080000024783b */ /* 0x000e6a0000000200 */
[-C--:B------:R-:W-:Y:S01]  /*2830*/  HMMA.16816.F32 R4, R196, R200.reuse, R4 ;  /* 0x000000c8c404723c */ /* 0x080fe20000001804 */
[----:B------:R-:W4:Y:S07]  /*2840*/  LDSM.16.M88.4 R64, [R64+0x13080] ;  /* 0x013080004040783b */ /* 0x000f2e0000000200 */
[C---:B--2---:R-:W-:Y:S08]  /*2850*/  HMMA.16816.F32 R8, R204.reuse, R200, R8 ;  /* 0x000000c8cc08723c */ /* 0x044ff00000001808 */
[-C--:B------:R-:W-:Y:S08]  /*2860*/  HMMA.16816.F32 R12, R204, R202.reuse, R12 ;  /* 0x000000cacc0c723c */ /* 0x080ff0000000180c */
[C---:B------:R-:W-:Y:S01]  /*2870*/  HMMA.16816.F32 R16, R196.reuse, R202, R16 ;  /* 0x000000cac410723c */ /* 0x040fe20000001810 */
[----:B------:R-:W2:Y:S07]  /*2880*/  LDSM.16.M88.4 R200, [R221+0x6080] ;  /* 0x00608000ddc8783b */ /* 0x000eae0000000200 */
[-C--:B---3--:R-:W-:Y:S08]  /*2890*/  HMMA.16816.F32 R20, R196, R40.reuse, R20 ;  /* 0x00000028c414723c */ /* 0x088ff00000001814 */
        /* <DEDUP_REMOVED lines=18> */
[-C--:B------:R-:W-:Y:S08]  /*29c0*/  HMMA.16816.F32 R4, R56, R60.reuse, R4 ;  /* 0x0000003c3804723c */ /* 0x080ff00000001804 */
[C---:B----4-:R-:W-:Y:S08]  /*29d0*/  HMMA.16816.F32 R8, R64.reuse, R60, R8 ;  /* 0x0000003c4008723c */ /* 0x050ff00000001808 */
[-C--:B------:R-:W-:Y:S08]  /*29e0*/  HMMA.16816.F32 R12, R64, R62.reuse, R12 ;  /* 0x0000003e400c723c */ /* 0x080ff0000000180c */
[C---:B------:R-:W-:Y:S08]  /*29f0*/  HMMA.16816.F32 R16, R56.reuse, R62, R16 ;  /* 0x0000003e3810723c */ /* 0x040ff00000001810 */
[-C--:B--2---:R-:W-:Y:S08]  /*2a00*/  HMMA.16816.F32 R20, R56, R200.reuse, R20 ;  /* 0x000000c83814723c */ /* 0x084ff00000001814 */
[C---:B------:R-:W-:Y:S08]  /*2a10*/  HMMA.16816.F32 R24, R64.reuse, R200, R24 ;  /* 0x000000c84018723c */ /* 0x040ff00000001818 */
[-C--:B------:R-:W-:Y:S08]  /*2a20*/  HMMA.16816.F32 R28, R64, R202.reuse, R28 ;  /* 0x000000ca401c723c */ /* 0x080ff0000000181c */
[----:B------:R-:W-:Y:S08]  /*2a30*/  HMMA.16816.F32 R32, R56, R202, R32 ;  /* 0x000000ca3820723c */ /* 0x000ff00000001820 */
[-C--:B-1----:R-:W-:Y:S08]  /*2a40*/  HMMA.16816.F32 R4, R40, R44.reuse, R4 ;  /* 0x0000002c2804723c */ /* 0x082ff00000001804 */
[C---:B------:R-:W-:Y:S08]  /*2a50*/  HMMA.16816.F32 R8, R196.reuse, R44, R8 ;  /* 0x0000002cc408723c */ /* 0x040ff00000001808 */
[-C--:B------:R-:W-:Y:S08]  /*2a60*/  HMMA.16816.F32 R12, R196, R46.reuse, R12 ;  /* 0x0000002ec40c723c */ /* 0x080ff0000000180c */
[C---:B------:R-:W-:Y:S01]  /*2a70*/  HMMA.16816.F32 R16, R40.reuse, R46, R16 ;  /* 0x0000002e2810723c */ /* 0x040fe20000001810 */
[----:B------:R-:W1:Y:S01]  /*2a80*/  LDSM.16.M88.4 R44, [R222+0x4080] ;  /* 0x00408000de2c783b */ /* 0x000e620000000200 */
[----:B------:R-:W-:Y:S04]  /*2a90*/  DEPBAR.LE SB0, 0x1 ;  /* 0x000080400000791a */ /* 0x000fe80000000000 */
[----:B------:R-:W-:Y:S02]  /*2aa0*/  BAR.SYNC.DEFER_BLOCKING 0x0 ;  /* 0x0000000000007b1d */ /* 0x000fe40000010000 */
[-C--:B------:R-:W-:Y:S08]  /*2ab0*/  HMMA.16816.F32 R20, R40, R204.reuse, R20 ;  /* 0x000000cc2814723c */ /* 0x080ff00000001814 */
[C---:B------:R-:W-:Y:S08]  /*2ac0*/  HMMA.16816.F32 R24, R196.reuse, R204, R24 ;  /* 0x000000ccc418723c */ /* 0x040ff00000001818 */
[-C--:B------:R-:W-:Y:S01]  /*2ad0*/  HMMA.16816.F32 R28, R196, R206.reuse, R28 ;  /* 0x000000cec41c723c */ /* 0x080fe2000000181c */
[----:B------:R2:W3:Y:S07]  /*2ae0*/  LDSM.16.M88.4 R64, [R0+0x18080] ;  /* 0x018080000040783b */ /* 0x0004ee0000000200 */
[----:B------:R-:W-:Y:S01]  /*2af0*/  HMMA.16816.F32 R32, R40, R206, R32 ;  /* 0x000000ce2820723c */ /* 0x000fe20000001820 */
[----:B------:R2:W4:Y:S05]  /*2b00*/  LDSM.16.M88.4 R60, [R0+0x19080] ;  /* 0x01908000003c783b */ /* 0x00052a0000000200 */
[----:B------:R2:W2:Y:S02]  /*2b10*/  LDSM.16.M88.4 R200, [R209+0x18080] ;  /* 0x01808000d1c8783b */ /* 0x0004a40000000200 */
[-C--:B-1----:R-:W-:Y:S03]  /*2b20*/  HMMA.16816.F32 R4, R36, R44.reuse, R4 ;  /* 0x0000002c2404723c */ /* 0x082fe60000001804 */
[----:B------:R-:W1:Y:S05]  /*2b30*/  LDSM.16.M88.4 R208, [R209+0x19080] ;  /* 0x01908000d1d0783b */ /* 0x000e6a0000000200 */
[C---:B------:R-:W-:Y:S01]  /*2b40*/  HMMA.16816.F32 R8, R48.reuse, R44, R8 ;  /* 0x0000002c3008723c */ /* 0x040fe20000001808 */
[----:B------:R1:W1:Y:S05]  /*2b50*/  LDSM.16.M88.4 R56, [R224+0x8080] ;  /* 0x00808000e038783b */ /* 0x00026a0000000200 */
[----:B------:R1:W1:Y:S02]  /*2b60*/  LDSM.16.M88.4 R196, [R224+0xa080] ;  /* 0x00a08000e0c4783b */ /* 0x0002640000000200 */
[-C--:B------:R-:W-:Y:S03]  /*2b70*/  HMMA.16816.F32 R12, R48, R46.reuse, R12 ;  /* 0x0000002e300c723c */ /* 0x080fe6000000180c */
[----:B------:R1:W1:Y:S05]  /*2b80*/  LDSM.16.M88.4 R204, [R221+0x8080] ;  /* 0x00808000ddcc783b */ /* 0x00026a0000000200 */
[C---:B------:R-:W-:Y:S01]  /*2b90*/  HMMA.16816.F32 R16, R36.reuse, R46, R16 ;  /* 0x0000002e2410723c */ /* 0x040fe20000001810 */
[----:B------:R1:W1:Y:S07]  /*2ba0*/  LDSM.16.M88.4 R212, [R221+0xa080] ;  /* 0x00a08000ddd4783b */ /* 0x00026e0000000200 */
[-C--:B------:R-:W-:Y:S08]  /*2bb0*/  HMMA.16816.F32 R20, R36, R52.reuse, R20 ;  /* 0x000000342414723c */ /* 0x080ff00000001814 */
[C---:B------:R-:W-:Y:S08]  /*2bc0*/  HMMA.16816.F32 R24, R48.reuse, R52, R24 ;  /* 0x000000343018723c */ /* 0x040ff00000001818 */
[-C--:B------:R-:W-:Y:S08]  /*2bd0*/  HMMA.16816.F32 R28, R48, R54.reuse, R28 ;  /* 0x00000036301c723c */ /* 0x080ff0000000181c */
[----:B------:R-:W-:Y:S01]  /*2be0*/  HMMA.16816.F32 R32, R36, R54, R32 ;  /* 0x000000362420723c */ /* 0x000fe20000001820 */
[----:B------:R-:W-:-:S07]  /*2bf0*/  @P1 BRA `(.L_x_1097) ;  /* 0x0000039000001947 */ /* 0x000fce0003800000 */
[----:B--234-:R-:W2:Y:S01]  /*2c00*/  LDL.64 R244, [R1+0x8] ;  /* 0x0000080001f47983 */ /* 0x01cea20000100a00 */
[----:B------:R-:W-:Y:S01]  /*2c10*/  ULDC.64 UR6, c[0x0][0x178] ;  /* 0x00005e0000067ab9 */ /* 0x000fe20000000a00 */
[----:B------:R-:W-:Y:S01]  /*2c20*/  IMAD.U32 R40, RZ, RZ, UR16 ;  /* 0x00000010ff287e24 */ /* 0x000fe2000f8e00ff */
[----:B------:R-:W-:Y:S01]  /*2c30*/  UIMAD.WIDE.U32 UR26, UR19, UR6, URZ ;  /* 0x00000006131a72a5 */ /* 0x000fe2000f8e003f */
[----:B------:R-:W3:Y:S01]  /*2c40*/  LDL.64 R242, [R1] ;  /* 0x0000000001f27983 */ /* 0x000ee20000100a00 */
[----:B------:R-:W-:Y:S01]  /*2c50*/  USHF.R.S32.HI UR4, URZ, 0x1f, UR19 ;  /* 0x0000001f3f047899 */ /* 0x000fe20008011413 */
[----:B------:R-:W-:Y:S02]  /*2c60*/  @!P3 IMAD.MOV.U32 R36, RZ, RZ, R250 ;  /* 0x000000ffff24b224 */ /* 0x000fe400078e00fa */
[----:B------:R-:W4:Y:S01]  /*2c70*/  LDL R240, [R1+0x20] ;  /* 0x0000200001f07983 */ /* 0x000f220000100800 */
[----:B------:R-:W-:Y:S01]  /*2c80*/  UIMAD UR4, UR4, UR6, URZ ;  /* 0x00000006040472a4 */ /* 0x000fe2000f8e023f */
[----:B------:R-:W-:Y:S02]  /*2c90*/  IMAD.U32 R2, RZ, RZ, UR26 ;  /* 0x0000001aff027e24 */ /* 0x000fe4000f8e00ff */
[----:B------:R-:W5:Y:S01]  /*2ca0*/  LDL R241, [R1+0x24] ;  /* 0x0000240001f17983 */ /* 0x000f620000100800 */
[----:B------:R-:W-:Y:S01]  /*2cb0*/  UIMAD UR4, UR19, UR7, UR4 ;  /* 0x00000007130472a4 */ /* 0x000fe2000f8e0204 */
[----:B------:R-:W-:Y:S01]  /*2cc0*/  IMAD.U32 R3, RZ, RZ, UR26 ;  /* 0x0000001aff037e24 */ /* 0x000fe2000f8e00ff */
[----:B------:R-:W-:Y:S01]  /*2cd0*/  UIMAD UR19, UR19, -0x40, UR11 ;  /* 0xffffffc0131378a4 */ /* 0x000fe2000f8e020b */
[----:B------:R-:W-:Y:S01]  /*2ce0*/  @!P3 IMAD.MOV.U32 R37, RZ, RZ, R251 ;  /* 0x000000ffff25b224 */ /* 0x000fe200078e00fb */
[----:B------:R-:W-:Y:S06]  /*2cf0*/  UIADD3 UR4, UR27, UR4, URZ ;  /* 0x000000041b047290 */ /* 0x000fec000fffe03f */
[----:B------:R-:W-:Y:S01]  /*2d00*/  IMAD.U32 R0, RZ, RZ, UR4 ;  /* 0x00000004ff007e24 */ /* 0x000fe2000f8e00ff */
[----:B--2---:R-:W-:Y:S04]  /*2d10*/  LEA R2, P1, R2, R244, 0x7 ;  /* 0x000000f402027211 */ /* 0x004fe800078238ff */
[----:B------:R-:W-:Y:S02]  /*2d20*/  LEA.HI.X R3, R3, R245, R0, 0x7, P1 ;  /* 0x000000f503037211 */ /* 0x000fe400008f3c00 */
[----:B------:R-:W-:Y:S01]  /*2d30*/  IADD3 R40, P2, P1, R40, 0x80, R2 ;  /* 0x0000008028287810 */ /* 0x000fe2000795e002 */
[----:B------:R-:W2:Y:S03]  /*2d40*/  @!P3 S2R R0, SR_CTAID.Y ;  /* 0x000000000000b919 */ /* 0x000ea60000002600 */
[----:B------:R-:W-:Y:S02]  /*2d50*/  IADD3.X R41, RZ, UR15, R3, P2, P1 ;  /* 0x0000000fff297c10 */ /* 0x000fe400097e2403 */
[----:B-----5:R-:W-:Y:S02]  /*2d60*/  ISETP.NE.AND P2, PT, R241, RZ, PT ;  /* 0x000000fff100720c */ /* 0x020fe40003f45270 */
[----:B--2---:R-:W-:Y:S01]  /*2d70*/  @!P3 SHF.R.S32.HI R38, RZ, 0x1f, R0 ;  /* 0x0000001fff26b819 */ /* 0x004fe20000011400 */
[----:B------:R-:W-:Y:S04]  /*2d80*/  @!P3 IMAD.WIDE.U32 R36, R0, c[0x0][0x270], R36 ;  /* 0x00009c000024ba25 */ /* 0x000fe800078e0024 */
[----:B------:R-:W-:Y:S04]  /*2d90*/  @!P3 IMAD R38, R38, c[0x0][0x270], RZ ;  /* 0x00009c002626ba24 */ /* 0x000fe800078e02ff */
[----:B------:R-:W-:Y:S01]  /*2da0*/  @!P3 IMAD R38, R0, c[0x0][0x274], R38 ;  /* 0x00009d000026ba24 */ /* 0x000fe200078e0226 */
[----:B------:R-:W-:Y:S02]  /*2db0*/  @!P3 IADD3 R0, P1, R36, UR9, RZ ;  /* 0x000000092400bc10 */ /* 0x000fe4000ff3e0ff */
[----:B---3--:R-:W-:Y:S02]  /*2dc0*/  IADD3 R36, -R242, UR19, RZ ;  /* 0x00000013f2247c10 */ /* 0x008fe4000fffe1ff */
[----:B------:R-:W-:Y:S02]  /*2dd0*/  @!P3 IADD3.X R37, R37, UR13, R38, P1, !PT ;  /* 0x0000000d2525bc10 */ /* 0x000fe40008ffe426 */
[C---:B------:R-:W-:Y:S04]  /*2de0*/  @!P3 LEA R38, P1, R0.reuse, c[0x0][0x258], 0x2 ;  /* 0x000096000026ba11 */ /* 0x040fe800078210ff */
[----:B------:R-:W-:Y:S01]  /*2df0*/  @!P3 LEA.HI.X R39, R0, c[0x0][0x25c], R37, 0x2, P1 ;  /* 0x000097000027ba11 */ /* 0x000fe200008f1425 */
[----:B------:R-:W-:Y:S01]  /*2e00*/  IMAD.U32 R0, RZ, RZ, UR25 ;  /* 0x00000019ff007e24 */ /* 0x000fe2000f8e00ff */
[----:B------:R-:W-:Y:S03]  /*2e10*/  ISETP.LT.OR P1, PT, R36, 0x1, P5 ;  /* 0x000000012400780c */ /* 0x000fe60002f21670 */
[----:B----4-:R-:W-:Y:S10]  /*2e20*/  IMAD R0, R0, 0x4000, R240 ;  /* 0x0000400000007824 */ /* 0x010ff400078e02f0 */
[----:B------:R-:W-:Y:S01]  /*2e30*/  @!PT LDS RZ, [RZ] ;  /* 0x00000000fffff984 */ /* 0x000fe20000000800 */
[----:B------:R-:W-:Y:S01]  /*2e40*/  @!PT LDS RZ, [RZ] ;  /* 0x00000000fffff984 */ /* 0x000fe20000000800 */
[----:B------:R-:W-:Y:S01]  /*2e50*/  @!PT LDS RZ, [RZ] ;  /* 0x00000000fffff984 */ /* 0x000fe20000000800 */
[----:B------:R2:W-:Y:S01]  /*2e60*/  LDGSTS.E.BYPASS.LTC128B.128 [R0], [R2.64], !P1 ;  /* 0x0000000002007fae */ /* 0x0005e2000c901d54 */
[----:B------:R-:W-:Y:S11]  /*2e70*/  ISETP.LT.OR P1, PT, R36, 0x1, P2 ;  /* 0x000000012400780c */ /* 0x000ff60001721670 */
[----:B------:R-:W-:Y:S02]  /*2e80*/  @!UPT UIADD3 URZ, URZ, URZ, URZ ;  /* 0x0000003f3f3ff290 */ /* 0x000fe4000fffe03f */
[----:B------:R2:W-:Y:S02]  /*2e90*/  LDGSTS.E.BYPASS.LTC128B.128 [R0+0x2000], [R2.64+0x80], !P1 ;  /* 0x0200008002007fae */ /* 0x0005e4000c901d54 */
[----:B--2---:R-:W-:Y:S04]  /*2ea0*/  IADD3 R2, P1, R2, UR16, RZ ;  /* 0x0000001002027c10 */ /* 0x004fe8000ff3e0ff */
[----:B------:R-:W-:Y:S02]  /*2eb0*/  IADD3.X R3, R3, UR15, RZ, P1, !PT ;  /* 0x0000000f03037c10 */ /* 0x000fe40008ffe4ff */
[C---:B------:R-:W-:Y:S11]  /*2ec0*/  ISETP.LT.OR P1, PT, R36.reuse, 0x21, P5 ;  /* 0x000000212400780c */ /* 0x040ff60002f21670 */
[----:B------:R-:W-:Y:S02]  /*2ed0*/  @!UPT UIADD3 URZ, URZ, URZ, URZ ;  /* 0x0000003f3f3ff290 */ /* 0x000fe4000fffe03f */
[----:B------:R2:W-:Y:S01]  /*2ee0*/  LDGSTS.E.BYPASS.LTC128B.128 [R0+0x1000], [R2.64], !P1 ;  /* 0x0100000002007fae */ /* 0x0005e2000c901d54 */
[----:B------:R-:W-:Y:S11]  /*2ef0*/  ISETP.LT.OR P1, PT, R36, 0x21, P2 ;  /* 0x000000212400780c */ /* 0x000ff60001721670 */
[----:B------:R-:W-:Y:S02]  /*2f00*/  @!UPT UIADD3 URZ, URZ, URZ, URZ ;  /* 0x0000003f3f3ff290 */ /* 0x000fe4000fffe03f */
[----:B------:R3:W-:Y:S01]  /*2f10*/  LDGSTS.E.BYPASS.LTC128B.128 [R0+0x3000], [R40.64], !P1 ;  /* 0x0300000028007fae */ /* 0x0007e2000c901d54 */
[----:B--2---:R-:W-:Y:S02]  /*2f20*/  IMAD.U32 R3, RZ, RZ, UR24 ;  /* 0x00000018ff037e24 */ /* 0x004fe4000f8e00ff */
[----:B------:R-:W-:Y:S03]  /*2f30*/  IMAD.U32 R2, RZ, RZ, UR25 ;  /* 0x00000019ff027e24 */ /* 0x000fe6000f8e00ff */
[----:B------:R-:W-:Y:S01]  /*2f40*/  @!P3 LEA R3, R3, 0x40, 0x6 ;  /* 0x000000400303b811 */ /* 0x000fe200078e30ff */
[----:B------:R-:W-:Y:S04]  /*2f50*/  @!P3 IMAD R2, R2, 0x40, R250 ;  /* 0x000000400202b824 */ /* 0x000fe800078e02fa */
[----:B------:R-:W-:Y:S04]  /*2f60*/  @!P3 IMAD.WIDE R38, R3, 0x4, R38 ;  /* 0x000000040326b825 */ /* 0x000fe800078e0226 */
[----:B------:R-:W-:Y:S05]  /*2f70*/  @!P3 IMAD.SHL.U32 R2, R2, 0x4, RZ ;  /* 0x000000040202b824 */ /* 0x000fea00078e00ff */
[----:B------:R3:W-:Y:S02]  /*2f80*/  @!P3 LDGSTS.E.BYPASS.LTC128B.128 [R2+0x20080], [R38.64] ;  /* 0x200800002602bfae */ /* 0x0007e4000b901d54 */
.L_x_1097:
[-C--:B-1234-:R-:W-:Y:S01]  /*2f90*/  HMMA.16816.F32 R36, R64, R56.reuse, RZ ;  /* 0x000000384024723c */ /* 0x09efe200000018ff */
[----:B------:R-:W0:Y:S01]  /*2fa0*/  LDGDEPBAR ;  /* 0x00000000000079af */ /* 0x000e220000000000 */
[----:B------:R-:W-:Y:S01]  /*2fb0*/  USHF.L.U32 UR4, UR5, 0xd, URZ ;  /* 0x0000000d05047899 */ /* 0x000fe2000800063f */
[----:B------:R-:W-:Y:S01]  /*2fc0*/  ISETP.GT.AND P1, PT, R248, RZ, PT ;  /* 0x000000fff800720c */ /* 0x000fe20003f24270 */
[----:B------:R-:W-:Y:S02]  /*2fd0*/  UIADD3 UR19, UR24, 0x2, URZ ;  /* 0x0000000218137890 */ /* 0x000fe4000fffe03f */
[----:B------:R-:W-:Y:S01]  /*2fe0*/  UIADD3 UR6, UR4, 0x10, URZ ;  /* 0x0000001004067890 */ /* 0x000fe2000fffe03f */
[----:B------:R-:W-:Y:S01]  /*2ff0*/  FSEL R247, R10, -INF , P1 ;  /* 0xff8000000af77808 */ /* 0x000fe20000800000 */
[C---:B------:R-:W-:Y:S01]  /*3000*/  HMMA.16816.F32 R40, R60.reuse, R56, RZ ;  /* 0x000000383c28723c */ /* 0x040fe200000018ff */
[----:B------:R-:W-:Y:S01]  /*3010*/  MOV R2, UR4 ;  /* 0x0000000400027c02 */ /* 0x000fe20008000f00 */
[----:B------:R-:W-:Y:S02]  /*3020*/  UISETP.GE.AND UP0, UPT, UR19, UR22, UPT ;  /* 0x000000161300728c */ /* 0x000fe4000bf06270 */
[----:B------:R-:W-:Y:S04]  /*3030*/  IADD3 R0, R220, UR4, RZ ;  /* 0x00000004dc007c10 */ /* 0x000fe8000fffe0ff */
[-C--:B------:R-:W-:Y:S01]  /*3040*/  HMMA.16816.F32 R44, R60, R58.reuse, RZ ;  /* 0x0000003a3c2c723c */ /* 0x080fe200000018ff */
[----:B------:R-:W-:Y:S07]  /*3050*/  SHF.L.U32 R0, R0, 0x1, RZ ;  /* 0x0000000100007819 */ /* 0x000fee00000006ff */
        /* <DEDUP_REMOVED lines=14> */
[----:B------:R-:W2:Y:S07]  /*3140*/  LDSM.16.M88.4 R208, [R218+0x19080] ;  /* 0x01908000dad0783b */ /* 0x000eae0000000200 */
[----:B------:R-:W-:Y:S01]  /*3150*/  HMMA.16816.F32 R64, R200, R214, R64 ;  /* 0x000000d6c840723c */ /* 0x000fe20000001840 */
[----:B------:R-:W3:Y:S07]  /*3160*/  LDSM.16.M88.4 R200, [R223+0xa080] ;  /* 0x00a08000dfc8783b */ /* 0x000eee0000000200 */
[-C--:B-1----:R-:W-:Y:S01]  /*3170*/  HMMA.16816.F32 R36, R196, R204.reuse, R36 ;  /* 0x000000ccc424723c */ /* 0x082fe20000001824 */
[----:B------:R-:W-:Y:S07]  /*3180*/  LDSM.16.M88.4 R212, [R222+0x8080] ;  /* 0x00808000ded4783b */ /* 0x000fee0000000200 */
[C---:B--2---:R-:W-:Y:S08]  /*3190*/  HMMA.16816.F32 R40, R208.reuse, R204, R40 ;  /* 0x000000ccd028723c */ /* 0x044ff00000001828 */
[-C--:B------:R-:W-:Y:S08]  /*31a0*/  HMMA.16816.F32 R44, R208, R206.reuse, R44 ;  /* 0x000000ced02c723c */ /* 0x080ff0000000182c */
[C---:B------:R-:W-:Y:S01]  /*31b0*/  HMMA.16816.F32 R48, R196.reuse, R206, R48 ;  /* 0x000000cec430723c */ /* 0x040fe20000001830 */
[----:B------:R-:W1:Y:S07]  /*31c0*/  LDSM.16.M88.4 R204, [R219+0x18080] ;  /* 0x01808000dbcc783b */ /* 0x000e6e0000000200 */
[-C--:B---3--:R-:W-:Y:S08]  /*31d0*/  HMMA.16816.F32 R52, R196, R200.reuse, R52 ;  /* 0x000000c8c434723c */ /* 0x088ff00000001834 */
        /* <DEDUP_REMOVED lines=14> */
[----:B------:R2:W3:Y:S07]  /*32c0*/  LDSM.16.M88.4 R208, [R0+0x1b080] ;  /* 0x01b0800000d0783b */ /* 0x0004ee0000000200 */
[----:B------:R-:W-:Y:S01]  /*32d0*/  HMMA.16816.F32 R64, R204, R198, R64 ;  /* 0x000000c6cc40723c */ /* 0x000fe20000001840 */
[----:B------:R-:W4:Y:S07]  /*32e0*/  LDSM.16.M88.4 R196, [R224+0xe080] ;  /* 0x00e08000e0c4783b */ /* 0x000f2e0000000200 */
[-C--:B-1----:R-:W-:Y:S01]  /*32f0*/  HMMA.16816.F32 R36, R200, R212.reuse, R36 ;  /* 0x000000d4c824723c */ /* 0x082fe20000001824 */
[----:B--2---:R-:W-:Y:S04]  /*3300*/  MOV R0, UR6 ;  /* 0x0000000600007c02 */ /* 0x004fe80008000f00 */
[----:B------:R-:W-:Y:S04]  /*3310*/  @P0 IADD3 R0, R2, -0x10, RZ ;  /* 0xfffffff002000810 */ /* 0x000fe80007ffe0ff */
[----:B------:R-:W-:Y:S04]  /*3320*/  IADD3 R0, R220, R0, RZ ;  /* 0x00000000dc007210 */ /* 0x000fe80007ffe0ff */
[----:B------:R-:W-:Y:S05]  /*3330*/  SHF.L.U32 R0, R0, 0x1, RZ ;  /* 0x0000000100007819 */ /* 0x000fea00000006ff */
[----:B------:R-:W-:Y:S01]  /*3340*/  LDSM.16.M88.4 R204, [R0+0x1a080] ;  /* 0x01a0800000cc783b */ /* 0x000fe20000000200 */
[C---:B---3--:R-:W-:Y:S08]  /*3350*/  HMMA.16816.F32 R40, R208.reuse, R212, R40 ;  /* 0x000000d4d028723c */ /* 0x048ff00000001828 */
[-C--:B------:R-:W-:Y:S08]  /*3360*/  HMMA.16816.F32 R44, R208, R214.reuse, R44 ;  /* 0x000000d6d02c723c */ /* 0x080ff0000000182c */
[C---:B------:R-:W-:Y:S01]  /*3370*/  HMMA.16816.F32 R48, R200.reuse, R214, R48 ;  /* 0x000000d6c830723c */ /* 0x040fe20000001830 */
[----:B------:R-:W1:Y:S07]  /*3380*/  LDSM.16.M88.4 R212, [R221+0xc080] ;  /* 0x00c08000ddd4783b */ /* 0x000e6e0000000200 */
[-C--:B----4-:R-:W-:Y:S08]  /*3390*/  HMMA.16816.F32 R52, R200, R196.reuse, R52 ;  /* 0x000000c4c834723c */ /* 0x090ff00000001834 */
[C---:B------:R-:W-:Y:S08]  /*33a0*/  HMMA.16816.F32 R56, R208.reuse, R196, R56 ;  /* 0x000000c4d038723c */ /* 0x040ff00000001838 */
[-C--:B------:R-:W-:Y:S01]  /*33b0*/  HMMA.16816.F32 R60, R208, R198.reuse, R60 ;  /* 0x000000c6d03c723c */ /* 0x080fe2000000183c */
[----:B------:R2:W3:Y:S07]  /*33c0*/  LDSM.16.M88.4 R208, [R0+0x1b080] ;  /* 0x01b0800000d0783b */ /* 0x0004ee0000000200 */
[----:B------:R-:W-:Y:S01]  /*33d0*/  HMMA.16816.F32 R64, R200, R198, R64 ;  /* 0x000000c6c840723c */ /* 0x000fe20000001840 */
[----:B------:R-:W4:Y:S06]  /*33e0*/  LDSM.16.M88.4 R196, [R221+0xe080] ;  /* 0x00e08000ddc4783b */ /* 0x000f2c0000000200 */
[----:B------:R-:W-:Y:S01]  /*33f0*/  FSEL R201, R6, -INF , P1 ;  /* 0xff80000006c97808 */ /* 0x000fe20000800000 */
[-C--:B-1----:R-:W-:Y:S05]  /*3400*/  HMMA.16816.F32 R36, R204, R212.reuse, R36 ;  /* 0x000000d4cc24723c */ /* 0x082fea0000001824 */
[----:B--2---:R-:W-:Y:S07]  /*3410*/  FSEL R0, R4, -INF , P1 ;  /* 0xff80000004007808 */ /* 0x004fee0000800000 */
[--C-:B------:R-:W-:Y:S04]  /*3420*/  FFMA.FTZ R0, R0, c[0x0][0x29c], -R233.reuse ;  /* 0x0000a70000007a23 */ /* 0x100fe800000108e9 */
[----:B------:R1:W-:Y:S01]  /*3430*/  MUFU.EX2 R243, R0 ;  /* 0x0000000000f37308 */ /* 0x0003e20000000800 */
[C---:B---3--:R-:W-:Y:S08]  /*3440*/  HMMA.16816.F32 R40, R208.reuse, R212, R40 ;  /* 0x000000d4d028723c */ /* 0x048ff00000001828 */
[-C--:B------:R-:W-:Y:S08]  /*3450*/  HMMA.16816.F32 R44, R208, R214.reuse, R44 ;  /* 0x000000d6d02c723c */ /* 0x080ff0000000182c */
[C---:B------:R-:W-:Y:S07]  /*3460*/  HMMA.16816.F32 R48, R204.reuse, R214, R48 ;  /* 0x000000d6cc30723c */ /* 0x040fee0000001830 */
[----:B------:R-:W-:Y:S01]  /*3470*/  FSEL R215, R8, -INF , P1 ;  /* 0xff80000008d77808 */ /* 0x000fe20000800000 */
[-C--:B----4-:R-:W-:Y:S03]  /*3480*/  HMMA.16816.F32 R52, R204, R196.reuse, R52 ;  /* 0x000000c4cc34723c */ /* 0x090fe60000001834 */
[----:B------:R-:W-:Y:S04]  /*3490*/  ISETP.GT.AND P1, PT, R248, 0x1, PT ;  /* 0x00000001f800780c */ /* 0x000fe80003f24270 */
[----:B-1----:R-:W-:Y:S01]  /*34a0*/  FSEL R0, R5, -INF , P1 ;  /* 0xff80000005007808 */ /* 0x002fe20000800000 */
[C---:B------:R-:W-:Y:S04]  /*34b0*/  HMMA.16816.F32 R56, R208.reuse, R196, R56 ;  /* 0x000000c4d038723c */ /* 0x040fe80000001838 */
[--C-:B------:R-:W-:Y:S01]  /*34c0*/  FFMA.FTZ R0, R0, c[0x0][0x29c], -R233.reuse ;  /* 0x0000a70000007a23 */ /* 0x100fe200000108e9 */
[----:B------:R-:W-:Y:S02]  /*34d0*/  FSEL R200, R7, -INF , P1 ;  /* 0xff80000007c87808 */ /* 0x000fe40000800000 */
[----:B------:R-:W-:Y:S01]  /*34e0*/  FSEL R214, R9, -INF , P1 ;  /* 0xff80000009d67808 */ /* 0x000fe20000800000 */
[-C--:B------:R-:W-:Y:S01]  /*34f0*/  HMMA.16816.F32 R60, R208, R198.reuse, R60 ;  /* 0x000000c6d03c723c */ /* 0x080fe2000000183c */
[----:B------:R1:W-:Y:S01]  /*3500*/  MUFU.EX2 R242, R0 ;  /* 0x0000000000f27308 */ /* 0x0003e20000000800 */
[----:B------:R-:W-:Y:S02]  /*3510*/  LDSM.16.M88.4 R4, [R218+0x1a080] ;  /* 0x01a08000da04783b */ /* 0x000fe40000000200 */
[----:B------:R-:W-:Y:S02]  /*3520*/  FSEL R246, R11, -INF , P1 ;  /* 0xff8000000bf67808 */ /* 0x000fe40000800000 */
[----:B------:R-:W-:Y:S02]  /*3530*/  ISETP.GT.AND P1, PT, R248, 0x20, PT ;  /* 0x00000020f800780c */ /* 0x000fe40003f24270 */
[----:B------:R-:W-:Y:S02]  /*3540*/  HMMA.16816.F32 R64, R204, R198, R64 ;  /* 0x000000c6cc40723c */ /* 0x000fe40000001840 */
[----:B------:R-:W2:Y:S02]  /*3550*/  LDSM.16.M88.4 R8, [R223+0xc080] ;  /* 0x00c08000df08783b */ /* 0x000ea40000000200 */
[----:B------:R-:W-:Y:S02]  /*3560*/  FSEL R197, R18, -INF , P1 ;  /* 0xff80000012c57808 */ /* 0x000fe40000800000 */
[----:B------:R-:W-:Y:S02]  /*3570*/  FSEL R213, R12, -INF , P1 ;  /* 0xff8000000cd57808 */ /* 0x000fe40000800000 */
[----:B------:R-:W-:Y:S04]  /*3580*/  FSEL R245, R14, -INF , P1 ;  /* 0xff8000000ef57808 */ /* 0x000fe80000800000 */
[----:B-1----:R-:W-:Y:S02]  /*3590*/  FSEL R0, R16, -INF , P1 ;  /* 0xff80000010007808 */ /* 0x002fe40000800000 */
[----:B------:R-:W-:Y:S03]  /*35a0*/  ISETP.GT.AND P1, PT, R248, 0x21, PT ;  /* 0x00000021f800780c */ /* 0x000fe60003f24270 */
[--C-:B------:R-:W-:Y:S01]  /*35b0*/  FFMA.FTZ R0, R0, c[0x0][0x29c], -R233.reuse ;  /* 0x0000a70000007a23 */ /* 0x100fe200000108e9 */
[----:B------:R-:W-:Y:S02]  /*35c0*/  FSEL R212, R13, -INF , P1 ;  /* 0xff8000000dd47808 */ /* 0x000fe40000800000 */
[----:B------:R-:W-:Y:S01]  /*35d0*/  FSEL R244, R15, -INF , P1 ;  /* 0xff8000000ff47808 */ /* 0x000fe20000800000 */
[----:B------:R1:W-:Y:S01]  /*35e0*/  MUFU.EX2 R241, R0 ;  /* 0x0000000000f17308 */ /* 0x0003e20000000800 */
[----:B------:R-:W3:Y:S01]  /*35f0*/  LDSM.16.M88.4 R12, [R218+0x1b080] ;  /* 0x01b08000da0c783b */ /* 0x000ee20000000200 */
[----:B------:R-:W-:Y:S01]  /*3600*/  FSEL R3, R19, -INF , P1 ;  /* 0xff80000013037808 */ /* 0x000fe20000800000 */
[-C--:B--2---:R-:W-:Y:S05]  /*3610*/  HMMA.16816.F32 R36, R4, R8.reuse, R36 ;  /* 0x000000080424723c */ /* 0x084fea0000001824 */
[----:B-1----:R-:W-:Y:S02]  /*3620*/  FSEL R0, R17, -INF , P1 ;  /* 0xff80000011007808 */ /* 0x002fe40000800000 */
[----:B------:R-:W-:Y:S01]  /*3630*/  ISETP.GT.AND P1, PT, R248, 0x40, PT ;  /* 0x00000040f800780c */ /* 0x000fe20003f24270 */
[----:B------:R-:W1:Y:S04]  /*3640*/  LDSM.16.M88.4 R16, [R223+0xe080] ;  /* 0x00e08000df10783b */ /* 0x000e680000000200 */
[--C-:B------:R-:W-:Y:S01]  /*3650*/  FFMA.FTZ R0, R0, c[0x0][0x29c], -R233.reuse ;  /* 0x0000a70000007a23 */ /* 0x100fe200000108e9 */
[----:B------:R-:W-:Y:S02]  /*3660*/  FSEL R2, R22, -INF , P1 ;  /* 0xff80000016027808 */ /* 0x000fe40000800000 */
[----:B------:R-:W-:Y:S01]  /*3670*/  FSEL R209, R24, -INF , P1 ;  /* 0xff80000018d17808 */ /* 0x000fe20000800000 */
[----:B------:R2:W4:Y:S01]  /*3680*/  MUFU.EX2 R211, R0 ;  /* 0x0000000000d37308 */ /* 0x0005220000000800 */
[----:B------:R-:W-:Y:S02]  /*3690*/  FSEL R240, R26, -INF , P1 ;  /* 0xff8000001af07808 */ /* 0x000fe40000800000 */
[----:B------:R-:W-:Y:S02]  /*36a0*/  FSEL R20, R20, -INF , P1 ;  /* 0xff80000014147808 */ /* 0x000fe40000800000 */
[----:B------:R-:W-:Y:S01]  /*36b0*/  ISETP.GT.AND P1, PT, R248, 0x41, PT ;  /* 0x00000041f800780c */ /* 0x000fe20003f24270 */
[C---:B---3--:R-:W-:Y:S04]  /*36c0*/  HMMA.16816.F32 R40, R12.reuse, R8, R40 ;  /* 0x000000080c28723c */ /* 0x048fe80000001828 */
[----:B------:R-:W-:Y:S01]  /*36d0*/  FSEL R196, R23, -INF , P1 ;  /* 0xff80000017c47808 */ /* 0x000fe20000800000 */
[--C-:B------:R-:W-:Y:S01]  /*36e0*/  FFMA.FTZ R20, R20, c[0x0][0x29c], -R233.reuse ;  /* 0x0000a70014147a23 */ /* 0x100fe200000108e9 */
[----:B------:R-:W-:Y:S02]  /*36f0*/  FSEL R208, R25, -INF , P1 ;  /* 0xff80000019d07808 */ /* 0x000fe40000800000 */
[-C--:B------:R-:W-:Y:S01]  /*3700*/  HMMA.16816.F32 R44, R12, R10.reuse, R44 ;  /* 0x0000000a0c2c723c */ /* 0x080fe2000000182c */
[----:B------:R-:W-:Y:S03]  /*3710*/  MUFU.EX2 R210, R20 ;  /* 0x0000001400d27308 */ /* 0x000fe60000000800 */
[----:B------:R-:W-:Y:S02]  /*3720*/  FSEL R218, R27, -INF , P1 ;  /* 0xff8000001bda7808 */ /* 0x000fe40000800000 */
[----:B------:R-:W-:Y:S01]  /*3730*/  FSEL R21, R21, -INF , P1 ;  /* 0xff80000015157808 */ /* 0x000fe20000800000 */
[----:B------:R-:W-:Y:S01]  /*3740*/  LDSM.16.M88.4 R24, [R219+0x1b080] ;  /* 0x01b08000db18783b */ /* 0x000fe20000000200 */
[C---:B------:R-:W-:Y:S04]  /*3750*/  HMMA.16816.F32 R48, R4.reuse, R10, R48 ;  /* 0x0000000a0430723c */ /* 0x040fe80000001830 */
[----:B------:R-:W-:Y:S01]  /*3760*/  ISETP.GT.AND P1, PT, R248, 0x60, PT ;  /* 0x00000060f800780c */ /* 0x000fe20003f24270 */
[--C-:B------:R-:W-:Y:S02]  /*3770*/  FFMA.FTZ R21, R21, c[0x0][0x29c], -R233.reuse ;  /* 0x0000a70015157a23 */ /* 0x100fe400000108e9 */
[----:B------:R-:W-:Y:S01]  /*3780*/  LDSM.16.M88.4 R8, [R219+0x1a080] ;  /* 0x01a08000db08783b */ /* 0x000fe20000000200 */
[----:B--2---:R-:W-:Y:S01]  /*3790*/  FSEL R0, R32, -INF , P1 ;  /* 0xff80000020007808 */ /* 0x004fe20000800000 */
[----:B------:R2:W-:Y:S01]  /*37a0*/  MUFU.EX2 R205, R21 ;  /* 0x0000001500cd7308 */ /* 0x0005e20000000800 */
[-C--:B-1----:R-:W-:Y:S03]  /*37b0*/  HMMA.16816.F32 R52, R4, R16.reuse, R52 ;  /* 0x000000100434723c */ /* 0x082fe60000001834 */
[--C-:B------:R-:W-:Y:S01]  /*37c0*/  FFMA.FTZ R0, R0, c[0x0][0x29c], -R233.reuse ;  /* 0x0000a70000007a23 */ /* 0x100fe200000108e9 */
[----:B------:R-:W-:Y:S02]  /*37d0*/  FSEL R34, R34, -INF , P1 ;  /* 0xff80000022227808 */ /* 0x000fe40000800000 */
[----:B------:R-:W-:Y:S02]  /*37e0*/  FSEL R28, R28, -INF , P1 ;  /* 0xff8000001c1c7808 */ /* 0x000fe40000800000 */
[C---:B------:R-:W-:Y:S01]  /*37f0*/  HMMA.16816.F32 R56, R12.reuse, R16, R56 ;  /* 0x000000100c38723c */ /* 0x040fe20000001838 */
[----:B------:R1:W-:Y:S03]  /*3800*/  MUFU.EX2 R206, R0 ;  /* 0x0000000000ce7308 */ /* 0x0003e60000000800 */
[----:B------:R-:W-:Y:S01]  /*3810*/  FSEL R32, R30, -INF , P1 ;  /* 0xff8000001e207808 */ /* 0x000fe20000800000 */
[--C-:B------:R-:W-:Y:S01]  /*3820*/  FFMA.FTZ R30, R244, c[0x0][0x29c], -R236.reuse ;  /* 0x0000a700f41e7a23 */ /* 0x100fe200000108ec */
[----:B------:R-:W-:Y:S02]  /*3830*/  ISETP.GT.AND P1, PT, R248, 0x61, PT ;  /* 0x00000061f800780c */ /* 0x000fe40003f24270 */
[-C--:B------:R-:W-:Y:S01]  /*3840*/  HMMA.16816.F32 R60, R12, R18.reuse, R60 ;  /* 0x000000120c3c723c */ /* 0x080fe2000000183c */
[----:B------:R-:W-:Y:S02]  /*3850*/  LDSM.16.M88.4 R12, [R222+0xe080] ;  /* 0x00e08000de0c783b */ /* 0x000fe40000000200 */
[----:B------:R-:W-:Y:S01]  /*3860*/  MUFU.EX2 R30, R30 ;  /* 0x0000001e001e7308 */ /* 0x000fe20000000800 */
[----:B------:R-:W-:Y:S02]  /*3870*/  FSEL R35, R35, -INF , P1 ;  /* 0xff80000023237808 */ /* 0x000fe40000800000 */
[----:B------:R-:W-:Y:S02]  /*3880*/  FSEL R33, R33, -INF , P1 ;  /* 0xff80000021217808 */ /* 0x000fe40000800000 */
[----:B------:R-:W-:Y:S01]  /*3890*/  HMMA.16816.F32 R64, R4, R18, R64 ;  /* 0x000000120440723c */ /* 0x000fe20000001840 */
[----:B--2---:R-:W2:Y:S03]  /*38a0*/  LDSM.16.M88.4 R20, [R222+0xc080] ;  /* 0x00c08000de14783b */ /* 0x004ea60000000200 */
[----:B------:R-:W-:Y:S01]  /*38b0*/  FFMA.FTZ R233, R33, c[0x0][0x29c], -R233 ;  /* 0x0000a70021e97a23 */ /* 0x000fe200000108e9 */
[----:B------:R-:W-:Y:S02]  /*38c0*/  FSEL R31, R31, -INF , P1 ;  /* 0xff8000001f1f7808 */ /* 0x000fe40000800000 */
[----:B------:R-:W-:Y:S01]  /*38d0*/  FFMA.FTZ R4, R246, c[0x0][0x29c], -R236 ;  /* 0x0000a700f6047a23 */ /* 0x000fe200000108ec */
[----:B------:R-:W-:Y:S01]  /*38e0*/  FSEL R29, R29, -INF , P1 ;  /* 0xff8000001d1d7808 */ /* 0x000fe20000800000 */
[----:B-1----:R-:W-:Y:S01]  /*38f0*/  FFMA.FTZ R0, R201, c[0x0][0x29c], -R234 ;  /* 0x0000a700c9007a23 */ /* 0x002fe200000108ea */
[----:B------:R-:W1:Y:S01]  /*3900*/  MUFU.EX2 R233, R233 ;  /* 0x000000e900e97308 */ /* 0x000e620000000800 */
[----:B------:R-:W-:Y:S01]  /*3910*/  PLOP3.LUT P1, PT, PT, PT, UP0, 0x80, 0x0 ;  /* 0x000000000000781c */ /* 0x000fe20003f2f008 */
[----:B------:R-:W-:Y:S08]  /*3920*/  FFMA.FTZ R5, R245, c[0x0][0x29c], -R236 ;  /* 0x0000a700f5057a23 */ /* 0x000ff000000108ec */
[----:B------:R3:W-:Y:S01]  /*3930*/  MUFU.EX2 R204, R0 ;  /* 0x0000000000cc7308 */ /* 0x0007e20000000800 */
[-C--:B--2---:R-:W-:Y:S05]  /*3940*/  HMMA.16816.F32 R36, R8, R20.reuse, R36 ;  /* 0x000000140824723c */ /* 0x084fea0000001824 */
[--C-:B---3--:R-:W-:Y:S03]  /*3950*/  FFMA.FTZ R0, R200, c[0x0][0x29c], -R234.reuse ;  /* 0x0000a700c8007a23 */ /* 0x108fe600000108ea */
[C---:B------:R-:W-:Y:S01]  /*3960*/  HMMA.16816.F32 R40, R24.reuse, R20, R40 ;  /* 0x000000141828723c */ /* 0x040fe20000001828 */
[----:B------:R2:W-:Y:S06]  /*3970*/  MUFU.EX2 R203, R0 ;  /* 0x0000000000cb7308 */ /* 0x0005ec0000000800 */
[----:B----4-:R-:W-:Y:S01]  /*3980*/  F2FP.PACK_AB R21, R211, R241 ;  /* 0x000000f1d315723e */ /* 0x010fe200000000ff */
[-C--:B------:R-:W-:Y:S04]  /*3990*/  HMMA.16816.F32 R44, R24, R22.reuse, R44 ;  /* 0x00000016182c723c */ /* 0x080fe8000000182c */
[----:B-1----:R-:W-:Y:S04]  /*39a0*/  F2FP.PACK_AB R20, R233, R206 ;  /* 0x000000cee914723e */ /* 0x002fe800000000ff */
[C---:B------:R-:W-:Y:S07]  /*39b0*/  HMMA.16816.F32 R48, R8.reuse, R22, R48 ;  /* 0x000000160830723c */ /* 0x040fee0000001830 */
[----:B------:R-:W-:Y:S01]  /*39c0*/  F2FP.PACK_AB R23, R242, R243 ;  /* 0x000000f3f217723e */ /* 0x000fe200000000ff */
[-C--:B------:R-:W-:Y:S04]  /*39d0*/  HMMA.16816.F32 R52, R8, R12.reuse, R52 ;  /* 0x0000000c0834723c */ /* 0x080fe80000001834 */
[----:B--2---:R-:W-:Y:S01]  /*39e0*/  FFMA.FTZ R0, R197, c[0x0][0x29c], -R234 ;  /* 0x0000a700c5007a23 */ /* 0x004fe200000108ea */
[----:B------:R-:W-:Y:S03]  /*39f0*/  F2FP.PACK_AB R22, R205, R210 ;  /* 0x000000d2cd16723e */ /* 0x000fe600000000ff */
[C---:B------:R-:W-:Y:S01]  /*3a00*/  HMMA.16816.F32 R56, R24.reuse, R12, R56 ;  /* 0x0000000c1838723c */ /* 0x040fe20000001838 */
[----:B------:R1:W-:Y:S07]  /*3a10*/  MUFU.EX2 R202, R0 ;  /* 0x0000000000ca7308 */ /* 0x0003ee0000000800 */
[-C--:B------:R-:W-:Y:S07]  /*3a20*/  HMMA.16816.F32 R60, R24, R14.reuse, R60 ;  /* 0x0000000e183c723c */ /* 0x080fee000000183c */
[----:B------:R-:W-:Y:S01]  /*3a30*/  FFMA.FTZ R27, R32, c[0x0][0x29c], -R236 ;  /* 0x0000a700201b7a23 */ /* 0x000fe200000108ec */
[----:B------:R-:W-:Y:S01]  /*3a40*/  HMMA.16816.F32 R64, R8, R14, R64 ;  /* 0x0000000e0840723c */ /* 0x000fe20000001840 */
[----:B------:R-:W-:Y:S03]  /*3a50*/  MUFU.EX2 R32, R4 ;  /* 0x0000000400207308 */ /* 0x000fe60000000800 */
[--C-:B-1----:R-:W-:Y:S02]  /*3a60*/  FFMA.FTZ R0, R3, c[0x0][0x29c], -R234.reuse ;  /* 0x0000a70003007a23 */ /* 0x102fe400000108ea */
[----:B------:R-:W1:Y:S05]  /*3a70*/  LDS R3, [R237+0x20280] ;  /* 0x02028000ed037984 */ /* 0x000e6a0000000800 */
[----:B------:R-:W-:Y:S10]  /*3a80*/  MUFU.EX2 R27, R27 ;  /* 0x0000001b001b7308 */ /* 0x000ff40000000800 */
[----:B------:R2:W3:Y:S02]  /*3a90*/  MUFU.EX2 R201, R0 ;  /* 0x0000000000c97308 */ /* 0x0004e40000000800 */
[----:B--2---:R-:W-:Y:S01]  /*3aa0*/  FFMA.FTZ R0, R2, c[0x0][0x29c], -R234 ;  /* 0x0000a70002007a23 */ /* 0x004fe200000108ea */
[----:B---3--:R-:W-:Y:S01]  /*3ab0*/  F2FP.PACK_AB R16, R201, R202 ;  /* 0x000000cac910723e */ /* 0x008fe200000000ff */
[----:B------:R-:W-:Y:S06]  /*3ac0*/  FFMA.FTZ R2, R247, c[0x0][0x29c], -R236 ;  /* 0x0000a700f7027a23 */ /* 0x000fec00000108ec */
[----:B------:R2:W-:Y:S01]  /*3ad0*/  MUFU.EX2 R200, R0 ;  /* 0x0000000000c87308 */ /* 0x0005e20000000800 */
[--C-:B-1----:R-:W-:Y:S02]  /*3ae0*/  FADD.FTZ R37, R37, -R3.reuse ;  /* 0x8000000325257221 */ /* 0x102fe40000010000 */
[--C-:B------:R-:W-:Y:S02]  /*3af0*/  FADD.FTZ R49, R49, -R3.reuse ;  /* 0x8000000331317221 */ /* 0x100fe40000010000 */
[--C-:B------:R-:W-:Y:S02]  /*3b00*/  FADD.FTZ R53, R53, -R3.reuse ;  /* 0x8000000335357221 */ /* 0x100fe40000010000 */
[--C-:B------:R-:W-:Y:S02]  /*3b10*/  FADD.FTZ R65, R65, -R3.reuse ;  /* 0x8000000341417221 */ /* 0x100fe40000010000 */
[--C-:B------:R-:W-:Y:S01]  /*3b20*/  FADD.FTZ R36, R36, -R3.reuse ;  /* 0x8000000324247221 */ /* 0x100fe20000010000 */
[----:B------:R1:W-:Y:S01]  /*3b30*/  MUFU.EX2 R33, R2 ;  /* 0x0000000200217308 */ /* 0x0003e20000000800 */
[--C-:B------:R-:W-:Y:S02]  /*3b40*/  FADD.FTZ R48, R48, -R3.reuse ;  /* 0x8000000330307221 */ /* 0x100fe40000010000 */
[--C-:B------:R-:W-:Y:S02]  /*3b50*/  FADD.FTZ R52, R52, -R3.reuse ;  /* 0x8000000334347221 */ /* 0x100fe40000010000 */
[----:B------:R-:W-:Y:S01]  /*3b60*/  FADD.FTZ R64, R64, -R3 ;  /* 0x8000000340407221 */ /* 0x000fe20000010000 */
[----:B------:R-:W-:Y:S01]  /*3b70*/  F2FP.PACK_AB R3, R203, R204 ;  /* 0x000000cccb03723e */ /* 0x000fe200000000ff */
[----:B------:R-:W-:Y:S02]  /*3b80*/  FMUL.FTZ R36, R243, R36 ;  /* 0x00000024f3247220 */ /* 0x000fe40000410000 */
[----:B------:R-:W-:Y:S02]  /*3b90*/  FMUL.FTZ R24, R242, R37 ;  /* 0x00000025f2187220 */ /* 0x000fe40000410000 */
[----:B------:R-:W-:Y:S02]  /*3ba0*/  FMUL.FTZ R48, R241, R48 ;  /* 0x00000030f1307220 */ /* 0x000fe40000410000 */
[----:B------:R-:W-:Y:S01]  /*3bb0*/  FMUL.FTZ R25, R211, R49 ;  /* 0x00000031d3197220 */ /* 0x000fe20000410000 */
[----:B------:R-:W-:Y:S01]  /*3bc0*/  F2FP.PACK_AB R24, R24, R36 ;  /* 0x000000241818723e */ /* 0x000fe200000000ff */
[--C-:B--2---:R-:W-:Y:S02]  /*3bd0*/  FFMA.FTZ R0, R196, c[0x0][0x29c], -R234.reuse ;  /* 0x0000a700c4007a23 */ /* 0x104fe400000108ea */
[----:B------:R-:W-:Y:S01]  /*3be0*/  FMUL.FTZ R52, R210, R52 ;  /* 0x00000034d2347220 */ /* 0x000fe20000410000 */
[----:B------:R-:W-:Y:S01]  /*3bf0*/  F2FP.PACK_AB R25, R25, R48 ;  /* 0x000000301919723e */ /* 0x000fe200000000ff */
[----:B------:R2:W3:Y:S01]  /*3c00*/  MUFU.EX2 R17, R0 ;  /* 0x0000000000117308 */ /* 0x0004e20000000800 */
[----:B------:R-:W-:Y:S02]  /*3c10*/  FMUL.FTZ R26, R205, R53 ;  /* 0x00000035cd1a7220 */ /* 0x000fe40000410000 */
[----:B------:R-:W-:Y:S01]  /*3c20*/  FMUL.FTZ R64, R206, R64 ;  /* 0x00000040ce407220 */ /* 0x000fe20000410000 */
[----:B-1----:R-:W1:Y:S01]  /*3c30*/  LDS R2, [R237+0x20300] ;  /* 0x02030000ed027984 */ /* 0x002e620000000800 */
[----:B------:R-:W-:Y:S01]  /*3c40*/  FMUL.FTZ R19, R233, R65 ;  /* 0x00000041e9137220 */ /* 0x000fe20000410000 */
[----:B------:R-:W-:Y:S04]  /*3c50*/  F2FP.PACK_AB R26, R26, R52 ;  /* 0x000000341a1a723e */ /* 0x000fe800000000ff */
[----:B------:R-:W-:Y:S01]  /*3c60*/  F2FP.PACK_AB R19, R19, R64 ;  /* 0x000000401313723e */ /* 0x000fe200000000ff */
[--C-:B--2---:R-:W-:Y:S01]  /*3c70*/  FFMA.FTZ R0, R34, c[0x0][0x29c], -R234.reuse ;  /* 0x0000a70022007a23 */ /* 0x104fe200000108ea */
[----:B---3--:R-:W-:Y:S01]  /*3c80*/  F2FP.PACK_AB R14, R17, R200 ;  /* 0x000000c8110e723e */ /* 0x008fe200000000ff */
[----:B------:R-:W-:Y:S02]  /*3c90*/  FFMA.FTZ R234, R35, c[0x0][0x29c], -R234 ;  /* 0x0000a70023ea7a23 */ /* 0x000fe400000108ea */
[----:B------:R2:W-:Y:S10]  /*3ca0*/  MUFU.EX2 R199, R0 ;  /* 0x0000000000c77308 */ /* 0x0005f40000000800 */
[----:B------:R-:W3:Y:S01]  /*3cb0*/  MUFU.EX2 R234, R234 ;  /* 0x000000ea00ea7308 */ /* 0x000ee20000000800 */
[--C-:B-1----:R-:W-:Y:S02]  /*3cc0*/  FADD.FTZ R41, R41, -R2.reuse ;  /* 0x8000000229297221 */ /* 0x102fe40000010000 */
[--C-:B------:R-:W-:Y:S02]  /*3cd0*/  FADD.FTZ R45, R45, -R2.reuse ;  /* 0x800000022d2d7221 */ /* 0x100fe40000010000 */
[--C-:B------:R-:W-:Y:S02]  /*3ce0*/  FADD.FTZ R57, R57, -R2.reuse ;  /* 0x8000000239397221 */ /* 0x100fe40000010000 */
[--C-:B------:R-:W-:Y:S02]  /*3cf0*/  FADD.FTZ R61, R61, -R2.reuse ;  /* 0x800000023d3d7221 */ /* 0x100fe40000010000 */
[--C-:B--2---:R-:W-:Y:S02]  /*3d00*/  FFMA.FTZ R0, R215, c[0x0][0x29c], -R235.reuse ;  /* 0x0000a700d7007a23 */ /* 0x104fe400000108eb */
[--C-:B------:R-:W-:Y:S02]  /*3d10*/  FADD.FTZ R40, R40, -R2.reuse ;  /* 0x8000000228287221 */ /* 0x100fe40000010000 */
[----:B------:R1:W2:Y:S01]  /*3d20*/  MUFU.EX2 R198, R0 ;  /* 0x0000000000c67308 */ /* 0x0002a20000000800 */
[--C-:B------:R-:W-:Y:S02]  /*3d30*/  FADD.FTZ R44, R44, -R2.reuse ;  /* 0x800000022c2c7221 */ /* 0x100fe40000010000 */
[--C-:B------:R-:W-:Y:S02]  /*3d40*/  FADD.FTZ R56, R56, -R2.reuse ;  /* 0x8000000238387221 */ /* 0x100fe40000010000 */
[----:B------:R-:W-:Y:S01]  /*3d50*/  FADD.FTZ R60, R60, -R2 ;  /* 0x800000023c3c7221 */ /* 0x000fe20000010000 */
[----:B---3--:R-:W-:Y:S01]  /*3d60*/  F2FP.PACK_AB R12, R234, R199 ;  /* 0x000000c7ea0c723e */ /* 0x008fe200000000ff */
[--C-:B-1----:R-:W-:Y:S02]  /*3d70*/  FFMA.FTZ R0, R214, c[0x0][0x29c], -R235.reuse ;  /* 0x0000a700d6007a23 */ /* 0x102fe400000108eb */
[----:B--2---:R-:W-:Y:S02]  /*3d80*/  FMUL.FTZ R40, R198, R40 ;  /* 0x00000028c6287220 */ /* 0x004fe40000410000 */
[----:B------:R1:W2:Y:S02]  /*3d90*/  MUFU.EX2 R6, R0 ;  /* 0x0000000000067308 */ /* 0x0002a40000000800 */
[--C-:B-1----:R-:W-:Y:S01]  /*3da0*/  FFMA.FTZ R0, R213, c[0x0][0x29c], -R235.reuse ;  /* 0x0000a700d5007a23 */ /* 0x102fe200000108eb */
[C---:B--2---:R-:W-:Y:S01]  /*3db0*/  F2FP.PACK_AB R9, R6.reuse, R198 ;  /* 0x000000c60609723e */ /* 0x044fe200000000ff */
[----:B------:R-:W-:Y:S06]  /*3dc0*/  FMUL.FTZ R6, R6, R41 ;  /* 0x0000002906067220 */ /* 0x000fec0000410000 */
[----:B------:R1:W2:Y:S01]  /*3dd0*/  MUFU.EX2 R7, R0 ;  /* 0x0000000000077308 */ /* 0x0002a20000000800 */
[----:B------:R-:W-:Y:S01]  /*3de0*/  F2FP.PACK_AB R6, R6, R40 ;  /* 0x000000280606723e */ /* 0x000fe200000000ff */
[--C-:B-1----:R-:W-:Y:S02]  /*3df0*/  FFMA.FTZ R0, R212, c[0x0][0x29c], -R235.reuse ;  /* 0x0000a700d4007a23 */ /* 0x102fe400000108eb */
[----:B--2---:R-:W-:Y:S06]  /*3e00*/  FMUL.FTZ R44, R7, R44 ;  /* 0x0000002c072c7220 */ /* 0x004fec0000410000 */
[----:B------:R1:W2:Y:S02]  /*3e10*/  MUFU.EX2 R197, R0 ;  /* 0x0000000000c57308 */ /* 0x0002a40000000800 */
[--C-:B-1----:R-:W-:Y:S01]  /*3e20*/  FFMA.FTZ R0, R209, c[0x0][0x29c], -R235.reuse ;  /* 0x0000a700d1007a23 */ /* 0x102fe200000108eb */
[C---:B--2---:R-:W-:Y:S01]  /*3e30*/  F2FP.PACK_AB R7, R197.reuse, R7 ;  /* 0x00000007c507723e */ /* 0x044fe200000000ff */
[----:B------:R-:W-:Y:S01]  /*3e40*/  FMUL.FTZ R8, R197, R45 ;  /* 0x0000002dc5087220 */ /* 0x000fe20000410000 */
[----:B------:R-:W-:Y:S05]  /*3e50*/  SEL R209, R232, 0xffffffe0, !P0 ;  /* 0xffffffe0e8d17807 */ /* 0x000fea0004000000 */
[----:B------:R1:W2:Y:S01]  /*3e60*/  MUFU.EX2 R196, R0 ;  /* 0x0000000000c47308 */ /* 0x0002a20000000800 */
[----:B------:R-:W-:Y:S01]  /*3e70*/  F2FP.PACK_AB R8, R8, R44 ;  /* 0x0000002c0808723e */ /* 0x000fe200000000ff */
[--C-:B-1----:R-:W-:Y:S02]  /*3e80*/  FFMA.FTZ R0, R208, c[0x0][0x29c], -R235.reuse ;  /* 0x0000a700d0007a23 */ /* 0x102fe400000108eb */
[----:B--2---:R-:W-:Y:S06]  /*3e90*/  FMUL.FTZ R56, R196, R56 ;  /* 0x00000038c4387220 */ /* 0x004fec0000410000 */
[----:B------:R1:W2:Y:S02]  /*3ea0*/  MUFU.EX2 R35, R0 ;  /* 0x0000000000237308 */ /* 0x0002a40000000800 */
[--C-:B-1----:R-:W-:Y:S01]  /*3eb0*/  FFMA.FTZ R0, R28, c[0x0][0x29c], -R235.reuse ;  /* 0x0000a7001c007a23 */ /* 0x102fe200000108eb */
[----:B--2---:R-:W-:Y:S01]  /*3ec0*/  F2FP.PACK_AB R4, R35, R196 ;  /* 0x000000c42304723e */ /* 0x004fe200000000ff */
[--C-:B------:R-:W-:Y:S06]  /*3ed0*/  FFMA.FTZ R28, R218, c[0x0][0x29c], -R236.reuse ;  /* 0x0000a700da1c7a23 */ /* 0x100fec00000108ec */
[----:B------:R1:W2:Y:S01]  /*3ee0*/  MUFU.EX2 R34, R0 ;  /* 0x0000000000227308 */ /* 0x0002a20000000800 */
[----:B------:R-:W-:Y:S02]  /*3ef0*/  FFMA.FTZ R235, R29, c[0x0][0x29c], -R235 ;  /* 0x0000a7001deb7a23 */ /* 0x000fe400000108eb */
[--C-:B------:R-:W-:Y:S02]  /*3f00*/  FFMA.FTZ R29, R240, c[0x0][0x29c], -R236.reuse ;  /* 0x0000a700f01d7a23 */ /* 0x100fe400000108ec */
[----:B------:R-:W-:Y:S02]  /*3f10*/  FFMA.FTZ R236, R31, c[0x0][0x29c], -R236 ;  /* 0x0000a7001fec7a23 */ /* 0x000fe400000108ec */
[----:B------:R-:W-:Y:S03]  /*3f20*/  FMUL.FTZ R10, R35, R57 ;  /* 0x00000039230a7220 */ /* 0x000fe60000410000 */
[----:B------:R-:W3:Y:S02]  /*3f30*/  MUFU.EX2 R31, R5 ;  /* 0x00000005001f7308 */ /* 0x000ee40000000800 */
[----:B------:R-:W-:Y:S08]  /*3f40*/  F2FP.PACK_AB R10, R10, R56 ;  /* 0x000000380a0a723e */ /* 0x000ff000000000ff */
[----:B------:R-:W-:Y:S01]  /*3f50*/  MUFU.EX2 R29, R29 ;  /* 0x0000001d001d7308 */ /* 0x000fe20000000800 */
[----:B-1----:R-:W1:Y:S01]  /*3f60*/  LDS R0, [R237+0x202a0] ;  /* 0x0202a000ed007984 */ /* 0x002e620000000800 */
[----:B--2---:R-:W-:Y:S08]  /*3f70*/  FMUL.FTZ R60, R34, R60 ;  /* 0x0000003c223c7220 */ /* 0x004ff00000410000 */
[----:B------:R-:W-:Y:S01]  /*3f80*/  MUFU.EX2 R28, R28 ;  /* 0x0000001c001c7308 */ /* 0x000fe20000000800 */
[----:B---3--:R-:W-:Y:S09]  /*3f90*/  F2FP.PACK_AB R2, R30, R31 ;  /* 0x0000001f1e02723e */ /* 0x008ff200000000ff */
[----:B------:R-:W2:Y:S10]  /*3fa0*/  MUFU.EX2 R235, R235 ;  /* 0x000000eb00eb7308 */ /* 0x000eb40000000800 */
[----:B------:R-:W3:Y:S01]  /*3fb0*/  MUFU.EX2 R236, R236 ;  /* 0x000000ec00ec7308 */ /* 0x000ee20000000800 */
[--C-:B-1----:R-:W-:Y:S01]  /*3fc0*/  FADD.FTZ R38, R38, -R0.reuse ;  /* 0x8000000026267221 */ /* 0x102fe20000010000 */
[----:B--2---:R-:W-:Y:S01]  /*3fd0*/  F2FP.PACK_AB R5, R235, R34 ;  /* 0x00000022eb05723e */ /* 0x004fe200000000ff */
[--C-:B------:R-:W-:Y:S02]  /*3fe0*/  FADD.FTZ R39, R39, -R0.reuse ;  /* 0x8000000027277221 */ /* 0x100fe40000010000 */
[--C-:B------:R-:W-:Y:S02]  /*3ff0*/  FADD.FTZ R50, R50, -R0.reuse ;  /* 0x8000000032327221 */ /* 0x100fe40000010000 */
[--C-:B------:R-:W-:Y:S02]  /*4000*/  FADD.FTZ R51, R51, -R0.reuse ;  /* 0x8000000033337221 */ /* 0x100fe40000010000 */
[--C-:B------:R-:W-:Y:S02]  /*4010*/  FADD.FTZ R54, R54, -R0.reuse ;  /* 0x8000000036367221 */ /* 0x100fe40000010000 */
[--C-:B------:R-:W-:Y:S02]  /*4020*/  FADD.FTZ R55, R55, -R0.reuse ;  /* 0x8000000037377221 */ /* 0x100fe40000010000 */
[--C-:B------:R-:W-:Y:S02]  /*4030*/  FADD.FTZ R66, R66, -R0.reuse ;  /* 0x8000000042427221 */ /* 0x100fe40000010000 */
[----:B------:R-:W-:Y:S02]  /*4040*/  FADD.FTZ R67, R67, -R0 ;  /* 0x8000000043437221 */ /* 0x000fe40000010000 */
[----:B------:R-:W1:Y:S01]  /*4050*/  LDS R0, [R237+0x20320] ;  /* 0x02032000ed007984 */ /* 0x000e620000000800 */
[----:B------:R-:W-:Y:S02]  /*4060*/  FMUL.FTZ R38, R204, R38 ;  /* 0x00000026cc267220 */ /* 0x000fe40000410000 */
[----:B------:R-:W-:Y:S01]  /*4070*/  FMUL.FTZ R13, R203, R39 ;  /* 0x00000027cb0d7220 */ /* 0x000fe20000410000 */
[----:B------:R2:W-:Y:S01]  /*4080*/  STS [R238+0x400], R3 ;  /* 0x00040003ee007388 */ /* 0x0005e20000000800 */
[----:B------:R-:W-:Y:S02]  /*4090*/  FMUL.FTZ R50, R202, R50 ;  /* 0x00000032ca327220 */ /* 0x000fe40000410000 */
[----:B------:R-:W-:Y:S01]  /*40a0*/  FMUL.FTZ R15, R201, R51 ;  /* 0x00000033c90f7220 */ /* 0x000fe20000410000 */
[----:B------:R-:W-:Y:S01]  /*40b0*/  STS [R238], R23 ;  /* 0x00000017ee007388 */ /* 0x000fe20000000800 */
[----:B------:R-:W-:Y:S01]  /*40c0*/  F2FP.PACK_AB R13, R13, R38 ;  /* 0x000000260d0d723e */ /* 0x000fe200000000ff */
[----:B------:R-:W-:Y:S02]  /*40d0*/  FMUL.FTZ R54, R200, R54 ;  /* 0x00000036c8367220 */ /* 0x000fe40000410000 */
[----:B------:R-:W-:Y:S01]  /*40e0*/  STS [R239], R21 ;  /* 0x00000015ef007388 */ /* 0x000fe20000000800 */
[----:B------:R-:W-:Y:S01]  /*40f0*/  F2FP.PACK_AB R15, R15, R50 ;  /* 0x000000320f0f723e */ /* 0x000fe200000000ff */
[----:B------:R-:W-:Y:S02]  /*4100*/  FMUL.FTZ R17, R17, R55 ;  /* 0x0000003711117220 */ /* 0x000fe40000410000 */
[----:B------:R-:W-:Y:S01]  /*4110*/  STS [R239+0x400], R16 ;  /* 0x00040010ef007388 */ /* 0x000fe20000000800 */
[----:B------:R-:W-:Y:S02]  /*4120*/  FMUL.FTZ R66, R199, R66 ;  /* 0x00000042c7427220 */ /* 0x000fe40000410000 */
[----:B------:R-:W-:Y:S01]  /*4130*/  FMUL.FTZ R18, R234, R67 ;  /* 0x00000043ea127220 */ /* 0x000fe20000410000 */
[----:B------:R-:W-:Y:S01]  /*4140*/  STS [R238+0x1000], R9 ;  /* 0x00100009ee007388 */ /* 0x000fe20000000800 */
[----:B------:R-:W-:Y:S01]  /*4150*/  F2FP.PACK_AB R17, R17, R54 ;  /* 0x000000361111723e */ /* 0x000fe200000000ff */
[----:B------:R-:W-:Y:S02]  /*4160*/  FMUL.FTZ R11, R235, R61 ;  /* 0x0000003deb0b7220 */ /* 0x000fe40000410000 */
[----:B------:R-:W-:Y:S03]  /*4170*/  F2FP.PACK_AB R18, R18, R66 ;  /* 0x000000421212723e */ /* 0x000fe600000000ff */
[----:B------:R-:W-:Y:S02]  /*4180*/  F2FP.PACK_AB R11, R11, R60 ;  /* 0x0000003c0b0b723e */ /* 0x000fe400000000ff */
[----:B--2---:R-:W-:Y:S05]  /*4190*/  F2FP.PACK_AB R3, R32, R33 ;  /* 0x000000212003723e */ /* 0x004fea00000000ff */
[----:B------:R-:W-:Y:S04]  /*41a0*/  STS [R238+0x1400], R3 ;  /* 0x00140003ee007388 */ /* 0x000fe80000000800 */
[----:B------:R2:W-:Y:S01]  /*41b0*/  STS [R239+0x1400], R2 ;  /* 0x00140002ef007388 */ /* 0x0005e20000000800 */
[--C-:B-1----:R-:W-:Y:S03]  /*41c0*/  FADD.FTZ R42, R42, -R0.reuse ;  /* 0x800000002a2a7221 */ /* 0x102fe60000010000 */
[----:B------:R-:W-:Y:S01]  /*41d0*/  STS [R239+0x1000], R7 ;  /* 0x00100007ef007388 */ /* 0x000fe20000000800 */
[--C-:B------:R-:W-:Y:S02]  /*41e0*/  FADD.FTZ R43, R43, -R0.reuse ;  /* 0x800000002b2b7221 */ /* 0x100fe40000010000 */
[----:B------:R-:W-:Y:S01]  /*41f0*/  FMUL.FTZ R42, R33, R42 ;  /* 0x0000002a212a7220 */ /* 0x000fe20000410000 */
[----:B------:R-:W-:Y:S01]  /*4200*/  STS [R238+0x2000], R22 ;  /* 0x00200016ee007388 */ /* 0x000fe20000000800 */
[----:B------:R-:W-:Y:S02]  /*4210*/  FMUL.FTZ R43, R32, R43 ;  /* 0x0000002b202b7220 */ /* 0x000fe40000410000 */
[--C-:B------:R-:W-:Y:S01]  /*4220*/  FADD.FTZ R47, R47, -R0.reuse ;  /* 0x800000002f2f7221 */ /* 0x100fe20000010000 */
[----:B------:R-:W-:Y:S01]  /*4230*/  STS [R238+0x2400], R14 ;  /* 0x0024000eee007388 */ /* 0x000fe20000000800 */
[--C-:B------:R-:W-:Y:S02]  /*4240*/  FADD.FTZ R46, R46, -R0.reuse ;  /* 0x800000002e2e7221 */ /* 0x100fe40000010000 */
[--C-:B------:R-:W-:Y:S01]  /*4250*/  FADD.FTZ R59, R59, -R0.reuse ;  /* 0x800000003b3b7221 */ /* 0x100fe20000010000 */
[----:B------:R-:W-:Y:S01]  /*4260*/  STS [R239+0x2000], R20 ;  /* 0x00200014ef007388 */ /* 0x000fe20000000800 */
[----:B------:R-:W-:Y:S02]  /*4270*/  FMUL.FTZ R46, R31, R46 ;  /* 0x0000002e1f2e7220 */ /* 0x000fe40000410000 */
[--C-:B------:R-:W-:Y:S01]  /*4280*/  FADD.FTZ R58, R58, -R0.reuse ;  /* 0x800000003a3a7221 */ /* 0x100fe20000010000 */
[----:B------:R-:W-:Y:S01]  /*4290*/  STS [R239+0x2400], R12 ;  /* 0x0024000cef007388 */ /* 0x000fe20000000800 */
[--C-:B------:R-:W-:Y:S02]  /*42a0*/  FADD.FTZ R63, R63, -R0.reuse ;  /* 0x800000003f3f7221 */ /* 0x100fe40000010000 */
[----:B------:R-:W-:Y:S01]  /*42b0*/  FMUL.FTZ R58, R29, R58 ;  /* 0x0000003a1d3a7220 */ /* 0x000fe20000410000 */
[----:B------:R1:W-:Y:S01]  /*42c0*/  STS [R238+0x3000], R4 ;  /* 0x00300004ee007388 */ /* 0x0003e20000000800 */
[C---:B--2---:R-:W-:Y:S01]  /*42d0*/  F2FP.PACK_AB R2, R28.reuse, R29 ;  /* 0x0000001d1c02723e */ /* 0x044fe200000000ff */
[----:B------:R-:W-:Y:S02]  /*42e0*/  FMUL.FTZ R3, R28, R59 ;  /* 0x0000003b1c037220 */ /* 0x000fe40000410000 */
[----:B------:R-:W-:Y:S02]  /*42f0*/  FADD.FTZ R62, R62, -R0 ;  /* 0x800000003e3e7221 */ /* 0x000fe40000010000 */
[----:B------:R2:W-:Y:S01]  /*4300*/  STS [R238+0x3400], R2 ;  /* 0x00340002ee007388 */ /* 0x0005e20000000800 */
[----:B---3--:R-:W-:Y:S01]  /*4310*/  FMUL.FTZ R0, R236, R63 ;  /* 0x0000003fec007220 */ /* 0x008fe20000410000 */
[----:B------:R-:W-:Y:S01]  /*4320*/  F2FP.PACK_AB R3, R3, R58 ;  /* 0x0000003a0303723e */ /* 0x000fe200000000ff */
[----:B------:R-:W-:Y:S01]  /*4330*/  FMUL.FTZ R62, R27, R62 ;  /* 0x0000003e1b3e7220 */ /* 0x000fe20000410000 */
[----:B------:R-:W-:Y:S04]  /*4340*/  STS [R239+0x3000], R5 ;  /* 0x00300005ef007388 */ /* 0x000fe80000000800 */
[----:B------:R-:W-:Y:S01]  /*4350*/  F2FP.PACK_AB R0, R0, R62 ;  /* 0x0000003e0000723e */ /* 0x000fe200000000ff */
[----:B-1----:R-:W-:Y:S05]  /*4360*/  FMUL.FTZ R4, R30, R47 ;  /* 0x0000002f1e047220 */ /* 0x002fea0000410000 */
[----:B------:R-:W-:Y:S02]  /*4370*/  F2FP.PACK_AB R4, R4, R46 ;  /* 0x0000002e0404723e */ /* 0x000fe400000000ff */
[----:B--2---:R-:W-:Y:S05]  /*4380*/  F2FP.PACK_AB R2, R236, R27 ;  /* 0x0000001bec02723e */ /* 0x004fea00000000ff */
[----:B------:R1:W-:Y:S04]  /*4390*/  STS [R239+0x3400], R2 ;  /* 0x00340002ef007388 */ /* 0x0003e80000000800 */
[----:B------:R-:W-:Y:S01]  /*43a0*/  BAR.SYNC.DEFER_BLOCKING 0x0 ;  /* 0x0000000000007b1d */ /* 0x000fe20000010000 */
[----:B-1----:R-:W-:Y:S07]  /*43b0*/  F2FP.PACK_AB R2, R43, R42 ;  /* 0x0000002a2b02723e */ /* 0x002fee00000000ff */
        /* <DEDUP_REMOVED lines=11> */
[C---:B-1----:R-:W-:Y:S03]  /*4470*/  IADD3 R2, R227.reuse, UR4, RZ ;  /* 0x00000004e3027c10 */ /* 0x042fe6000fffe0ff */
[----:B------:R-:W-:Y:S01]  /*4480*/  STS [R239+0x6400], R18 ;  /* 0x00640012ef007388 */ /* 0x000fe20000000800 */
[----:B------:R-:W-:Y:S03]  /*4490*/  SHF.L.U32 R2, R2, 0x1, RZ ;  /* 0x0000000102027819 */ /* 0x000fe600000006ff */
[----:B------:R-:W-:Y:S04]  /*44a0*/  STS [R238+0x7000], R10 ;  /* 0x0070000aee007388 */ /* 0x000fe80000000800 */
[----:B------:R1:W-:Y:S04]  /*44b0*/  STS [R238+0x7400], R3 ;  /* 0x00740003ee007388 */ /* 0x0003e80000000800 */
[----:B------:R-:W-:Y:S04]  /*44c0*/  STS [R239+0x7000], R11 ;  /* 0x0070000bef007388 */ /* 0x000fe80000000800 */
[----:B------:R2:W-:Y:S04]  /*44d0*/  STS [R239+0x7400], R0 ;  /* 0x00740000ef007388 */ /* 0x0005e80000000800 */
[----:B------:R-:W-:Y:S08]  /*44e0*/  LDSM.16.MT88.4 R4, [R217+0x20480] ;  /* 0x02048000d904783b */ /* 0x000ff00000004200 */
[----:B------:R-:W3:Y:S01]  /*44f0*/  LDSM.16.MT88.4 R8, [R2+0x18080] ;  /* 0x018080000208783b */ /* 0x000ee20000004200 */
[C---:B-1----:R-:W-:Y:S07]  /*4500*/  SHF.L.U32 R3, R220.reuse, 0x1, RZ ;  /* 0x00000001dc037819 */ /* 0x042fee00000006ff */
[----:B------:R-:W1:Y:S01]  /*4510*/  LDSM.16.MT88.4 R12, [R216+0x20480] ;  /* 0x02048000d80c783b */ /* 0x000e620000004200 */
[----:B--2---:R-:W-:Y:S07]  /*4520*/  SHF.L.U32 R0, R227, 0x1, RZ ;  /* 0x00000001e3007819 */ /* 0x004fee00000006ff */
[----:B------:R-:W2:Y:S08]  /*4530*/  LDSM.16.MT88.4 R16, [R217+0x22480] ;  /* 0x02248000d910783b */ /* 0x000eb00000004200 */
[----:B------:R-:W4:Y:S08]  /*4540*/  LDSM.16.MT88.4 R20, [R216+0x22480] ;  /* 0x02248000d814783b */ /* 0x000f300000004200 */
[----:B------:R-:W5:Y:S01]  /*4550*/  LDSM.16.MT88.4 R24, [R2+0x1a080] ;  /* 0x01a080000218783b */ /* 0x000f620000004200 */
[-C--:B---3--:R-:W-:Y:S07]  /*4560*/  HMMA.16816.F32 R68, R4, R8.reuse, R68 ;  /* 0x000000080444723c */ /* 0x088fee0000001844 */
[----:B------:R-:W-:Y:S01]  /*4570*/  LDSM.16.MT88.4 R28, [R217+0x20c80] ;  /* 0x020c8000d91c783b */ /* 0x000fe20000004200 */
[-C--:B-1----:R-:W-:Y:S07]  /*4580*/  HMMA.16816.F32 R72, R12, R8.reuse, R72 ;  /* 0x000000080c48723c */ /* 0x082fee0000001848 */
[----:B------:R-:W1:Y:S01]  /*4590*/  LDSM.16.MT88.4 R32, [R2+0x18880] ;  /* 0x018880000220783b */ /* 0x000e620000004200 */
[-C--:B--2---:R-:W-:Y:S07]  /*45a0*/  HMMA.16816.F32 R76, R16, R8.reuse, R76 ;  /* 0x00000008104c723c */ /* 0x084fee000000184c */
        /* <DEDUP_REMOVED lines=62> */
[----:B------:R1:W4:Y:S06]  /*4990*/  LDSM.16.M88.4 R36, [R3+0x24480] ;  /* 0x024480000324783b */ /* 0x00032c0000000200 */
[----:B------:R-:W-:Y:S01]  /*49a0*/  SHF.L.U32 R4, R220, 0x1, RZ ;  /* 0x00000001dc047819 */ /* 0x000fe200000006ff */
[-C--:B--2---:R-:W-:Y:S01]  /*49b0*/  HMMA.16816.F32 R68, R32, R52.reuse, R68 ;  /* 0x000000342044723c */ /* 0x084fe20000001844 */
[----:B------:R1:W2:Y:S04]  /*49c0*/  LDSM.16.M88.4 R28, [R3+0x25480] ;  /* 0x02548000031c783b */ /* 0x0002a80000000200 */
[----:B------:R-:W-:Y:S03]  /*49d0*/  IADD3 R208, R4, R209, RZ ;  /* 0x000000d104d07210 */ /* 0x000fe60007ffe0ff */
[-C--:B------:R-:W-:Y:S01]  /*49e0*/  HMMA.16816.F32 R72, R56, R52.reuse, R72 ;  /* 0x000000343848723c */ /* 0x080fe20000001848 */
[----:B------:R1:W1:Y:S07]  /*49f0*/  LDSM.16.MT88.4 R16, [R0+0x80] ;  /* 0x000080000010783b */ /* 0x00026e0000004200 */
        /* <DEDUP_REMOVED lines=20> */
[----:B-12-4-:R-:W2:Y:S01]  /*4b40*/  LDL.64 R212, [R1+0x10] ;  /* 0x0000100001d47983 */ /* 0x016ea20000100a00 */
[----:B------:R-:W-:Y:S01]  /*4b50*/  USHF.R.S32.HI UR4, URZ, 0x1f, UR19 ;  /* 0x0000001f3f047899 */ /* 0x000fe20008011413 */
[----:B------:R-:W-:Y:S01]  /*4b60*/  IMAD.MOV.U32 R11, RZ, RZ, c[0x0][0x208] ;  /* 0x00008200ff0b7624 */ /* 0x000fe200078e00ff */
[----:B------:R-:W-:Y:S01]  /*4b70*/  ULDC.64 UR6, c[0x0][0x208] ;  /* 0x0000820000067ab9 */ /* 0x000fe20000000a00 */
[----:B------:R-:W3:Y:S01]  /*4b80*/  LDL.64 R214, [R1] ;  /* 0x0000000001d67983 */ /* 0x000ee20000100a00 */
[----:B------:R-:W-:Y:S01]  /*4b90*/  UIMAD UR4, UR4, UR6, URZ ;  /* 0x00000006040472a4 */ /* 0x000fe2000f8e023f */
[----:B------:R-:W-:Y:S01]  /*4ba0*/  IMAD.MOV.U32 R7, RZ, RZ, 0x6 ;  /* 0x00000006ff077424 */ /* 0x000fe200078e00ff */
[----:B------:R-:W-:Y:S01]  /*4bb0*/  UIMAD.WIDE.U32 UR26, UR19, UR6, URZ ;  /* 0x00000006131a72a5 */ /* 0x000fe2000f8e003f */
[----:B------:R-:W1:Y:S01]  /*4bc0*/  S2R R8, SR_CTAID.Y ;  /* 0x0000000000087919 */ /* 0x000e620000002600 */
[----:B------:R-:W-:Y:S01]  /*4bd0*/  UIMAD UR4, UR19, UR7, UR4 ;  /* 0x00000007130472a4 */ /* 0x000fe2000f8e0204 */
[C---:B------:R-:W-:Y:S01]  /*4be0*/  IMAD.SHL.U32 R10, R11.reuse, 0x40, RZ ;  /* 0x000000400b0a7824 */ /* 0x040fe200078e00ff */
[----:B------:R-:W-:Y:S01]  /*4bf0*/  SHF.L.U64.HI R11, R11, R7, c[0x0][0x20c] ;  /* 0x000083000b0b7619 */ /* 0x000fe20000010207 */
[----:B------:R-:W-:Y:S01]  /*4c00*/  USHF.L.U32 UR19, UR19, 0x6, URZ ;  /* 0x0000000613137899 */ /* 0x000fe2000800063f */
[----:B------:R-:W-:Y:S01]  /*4c10*/  IMAD.U32 R4, RZ, RZ, UR26 ;  /* 0x0000001aff047e24 */ /* 0x000fe2000f8e00ff */
[----:B------:R-:W-:Y:S01]  /*4c20*/  UIADD3 UR4, UR27, UR4, URZ ;  /* 0x000000041b047290 */ /* 0x000fe2000fffe03f */
[----:B------:R-:W-:Y:S02]  /*4c30*/  IMAD.U32 R6, RZ, RZ, UR26 ;  /* 0x0000001aff067e24 */ /* 0x000fe4000f8e00ff */
[----:B------:R-:W-:Y:S03]  /*4c40*/  IMAD.MOV.U32 R7, RZ, RZ, R251 ;  /* 0x000000ffff077224 */ /* 0x000fe600078e00fb */
[----:B------:R-:W-:Y:S01]  /*4c50*/  IMAD.U32 R5, RZ, RZ, UR4 ;  /* 0x00000004ff057e24 */ /* 0x000fe2000f8e00ff */
[----:B-1----:R-:W-:Y:S05]  /*4c60*/  SHF.R.S32.HI R9, RZ, 0x1f, R8 ;  /* 0x0000001fff097819 */ /* 0x002fea0000011408 */
[----:B------:R-:W-:Y:S04]  /*4c70*/  IMAD R9, R9, c[0x0][0x288], RZ ;  /* 0x0000a20009097a24 */ /* 0x000fe800078e02ff */
[----:B------:R-:W-:Y:S01]  /*4c80*/  IMAD R9, R8, c[0x0][0x28c], R9 ;  /* 0x0000a30008097a24 */ /* 0x000fe200078e0209 */
[----:B--2---:R-:W-:Y:S04]  /*4c90*/  LEA R4, P1, R4, R212, 0x7 ;  /* 0x000000d404047211 */ /* 0x004fe800078238ff */
[----:B------:R-:W-:Y:S01]  /*4ca0*/  LEA.HI.X R5, R6, R213, R5, 0x7, P1 ;  /* 0x000000d506057211 */ /* 0x000fe200008f3c05 */
[----:B------:R-:W-:Y:S01]  /*4cb0*/  IMAD.MOV.U32 R6, RZ, RZ, R250 ;  /* 0x000000ffff067224 */ /* 0x000fe200078e00fa */
[----:B------:R-:W-:Y:S03]  /*4cc0*/  IADD3 R12, P2, P1, R10, 0x80, R4 ;  /* 0x000000800a0c7810 */ /* 0x000fe6000795e004 */
[----:B------:R-:W-:Y:S01]  /*4cd0*/  IMAD.WIDE.U32 R6, R8, c[0x0][0x288], R6 ;  /* 0x0000a20008067a25 */ /* 0x000fe200078e0006 */
[----:B------:R-:W-:Y:S04]  /*4ce0*/  IADD3.X R13, R11, RZ, R5, P2, P1 ;  /* 0x000000ff0b0d7210 */ /* 0x000fe800017e2405 */
[----:B------:R-:W-:Y:S04]  /*4cf0*/  IADD3 R8, P1, R6, UR8, RZ ;  /* 0x0000000806087c10 */ /* 0x000fe8000ff3e0ff */
[----:B------:R-:W-:Y:S01]  /*4d00*/  IADD3.X R7, R7, UR14, R9, P1, !PT ;  /* 0x0000000e07077c10 */ /* 0x000fe20008ffe409 */
[----:B------:R-:W-:Y:S01]  /*4d10*/  IMAD.U32 R9, RZ, RZ, UR19 ;  /* 0x00000013ff097e24 */ /* 0x000fe2000f8e00ff */
[C---:B------:R-:W-:Y:S04]  /*4d20*/  LEA R6, P1, R8.reuse, c[0x0][0x280], 0x2 ;  /* 0x0000a00008067a11 */ /* 0x040fe800078210ff */
[----:B------:R-:W-:Y:S02]  /*4d30*/  LEA.HI.X R7, R8, c[0x0][0x284], R7, 0x2, P1 ;  /* 0x0000a10008077a11 */ /* 0x000fe400008f1407 */
[----:B------:R-:W-:Y:S04]  /*4d40*/  MOV R8, UR19 ;  /* 0x0000001300087c02 */ /* 0x000fe80008000f00 */
[----:B------:R-:W-:Y:S01]  /*4d50*/  LEA R8, P1, R8, R6, 0x2 ;  /* 0x0000000608087211 */ /* 0x000fe200078210ff */
[----:B------:R-:W-:Y:S03]  /*4d60*/  IMAD.U32 R6, RZ, RZ, UR19 ;  /* 0x00000013ff067e24 */ /* 0x000fe6000f8e00ff */
[----:B------:R-:W-:Y:S02]  /*4d70*/  LEA.HI.X.SX32 R9, R9, R7, 0x2, P1 ;  /* 0x0000000709097211 */ /* 0x000fe400008f16ff */
[----:B------:R-:W-:Y:S02]  /*4d80*/  IADD3 R10, P1, R10, R4, RZ ;  /* 0x000000040a0a7210 */ /* 0x000fe40007f3e0ff */
[----:B---3--:R-:W-:Y:S01]  /*4d90*/  IADD3 R7, -R214, c[0x0][0x168], -R6 ;  /* 0x00005a00d6077a10 */ /* 0x008fe20007ffe906 */
[----:B------:R-:W-:Y:S02]  /*4da0*/  IMAD.U32 R6, RZ, RZ, UR23 ;  /* 0x00000017ff067e24 */ /* 0x000fe4000f8e00ff */
[----:B------:R-:W-:Y:S01]  /*4db0*/  IMAD.X R11, R11, 0x1, R5, P1 ;  /* 0x000000010b0b7824 */ /* 0x000fe200008e0605 */
[C---:B------:R-:W-:Y:S02]  /*4dc0*/  ISETP.LT.OR P1, PT, R7.reuse, 0x1, P4 ;  /* 0x000000010700780c */ /* 0x040fe40002721670 */
[----:B------:R-:W-:Y:S11]  /*4dd0*/  LEA R6, R6, R252, 0xe ;  /* 0x000000fc06067211 */ /* 0x000ff600078e70ff */
[----:B------:R-:W-:Y:S01]  /*4de0*/  @!PT LDS RZ, [RZ] ;  /* 0x00000000fffff984 */ /* 0x000fe20000000800 */
[----:B------:R-:W-:Y:S01]  /*4df0*/  @!PT LDS RZ, [RZ] ;  /* 0x00000000fffff984 */ /* 0x000fe20000000800 */
[----:B------:R-:W-:Y:S01]  /*4e00*/  @!PT LDS RZ, [RZ] ;  /* 0x00000000fffff984 */ /* 0x000fe20000000800 */
[----:B------:R1:W-:Y:S01]  /*4e10*/  LDGSTS.E.BYPASS.LTC128B.128 [R6], [R4.64], !P1 ;  /* 0x0000000004067fae */ /* 0x0003e2000c901d54 */
[C---:B------:R-:W-:Y:S11]  /*4e20*/  ISETP.LT.OR P1, PT, R7.reuse, 0x1, P6 ;  /* 0x000000010700780c */ /* 0x040ff60003721670 */
[----:B------:R-:W-:Y:S02]  /*4e30*/  @!UPT UIADD3 URZ, URZ, URZ, URZ ;  /* 0x0000003f3f3ff290 */ /* 0x000fe4000fffe03f */
[----:B------:R1:W-:Y:S01]  /*4e40*/  LDGSTS.E.BYPASS.LTC128B.128 [R6+0x2000], [R4.64+0x80], !P1 ;  /* 0x0200008004067fae */ /* 0x0003e2000c901d54 */
[C---:B------:R-:W-:Y:S11]  /*4e50*/  ISETP.LT.OR P1, PT, R7.reuse, 0x21, P4 ;  /* 0x000000210700780c */ /* 0x040ff60002721670 */
[----:B------:R-:W-:Y:S02]  /*4e60*/  @!UPT UIADD3 URZ, URZ, URZ, URZ ;  /* 0x0000003f3f3ff290 */ /* 0x000fe4000fffe03f */
[----:B------:R2:W-:Y:S01]  /*4e70*/  LDGSTS.E.BYPASS.LTC128B.128 [R6+0x1000], [R10.64], !P1 ;  /* 0x010000000a067fae */ /* 0x0005e2000c901d54 */
[----:B------:R-:W-:Y:S01]  /*4e80*/  ISETP.LT.OR P1, PT, R7, 0x21, P6 ;  /* 0x000000210700780c */ /* 0x000fe20003721670 */
[----:B-1----:R-:W-:Y:S11]  /*4e90*/  IMAD.U32 R4, RZ, RZ, UR23 ;  /* 0x00000017ff047e24 */ /* 0x002ff6000f8e00ff */
[----:B------:R-:W-:Y:S01]  /*4ea0*/  @!UPT UIADD3 URZ, URZ, URZ, URZ ;  /* 0x0000003f3f3ff290 */ /* 0x000fe2000fffe03f */
[----:B------:R2:W-:Y:S01]  /*4eb0*/  LDGSTS.E.BYPASS.LTC128B.128 [R6+0x3000], [R12.64], !P1 ;  /* 0x030000000c067fae */ /* 0x0005e2000c901d54 */
[----:B------:R-:W-:Y:S04]  /*4ec0*/  @!P3 IMAD R4, R4, 0x40, R250 ;  /* 0x000000400404b824 */ /* 0x000fe800078e02fa */
[----:B------:R-:W-:Y:S05]  /*4ed0*/  @!P3 IMAD.SHL.U32 R4, R4, 0x4, RZ ;  /* 0x000000040404b824 */ /* 0x000fea00078e00ff */
[----:B------:R2:W-:Y:S02]  /*4ee0*/  @!P3 LDGSTS.E.BYPASS.LTC128B.128 [R4+0x20280], [R8.64] ;  /* 0x202800000804bfae */ /* 0x0005e4000b901d54 */
.L_x_1098:
[-C--:B-12-4-:R-:W-:Y:S01]  /*4ef0*/  HMMA.16816.F32 R4, R36, R16.reuse, RZ ;  /* 0x000000102404723c */ /* 0x096fe200000018ff */
[----:B------:R-:W-:Y:S01]  /*4f00*/  LDSM.16.MT88.4 R56, [R0+0x1080] ;  /* 0x001080000038783b */ /* 0x000fe20000004200 */
[----:B------:R-:W-:Y:S02]  /*4f10*/  ULDC.64 UR6, c[0x0][0x238] ;  /* 0x00008e0000067ab9 */ /* 0x000fe40000000a00 */
[----:B------:R-:W-:Y:S01]  /*4f20*/  IMAD.IADD R210, R3, 0x1, R225 ;  /* 0x0000000103d27824 */ /* 0x000fe200078e02e1 */
[----:B------:R-:W-:Y:S01]  /*4f30*/  USHF.R.S32.HI UR19, URZ, 0x1f, UR10 ;  /* 0x0000001f3f137899 */ /* 0x000fe2000801140a */
[----:B------:R-:W2:Y:S01]  /*4f40*/  LDL.64 R212, [R1+0x18] ;  /* 0x0000180001d47983 */ /* 0x000ea20000100a00 */
[----:B------:R-:W-:Y:S01]  /*4f50*/  USHF.L.U32 UR26, UR24, 0xd, URZ ;  /* 0x0000000d181a7899 */ /* 0x000fe2000800063f */
[C---:B------:R-:W-:Y:S01]  /*4f60*/  HMMA.16816.F32 R8, R28.reuse, R16, RZ ;  /* 0x000000101c08723c */ /* 0x040fe200000018ff */
[----:B------:R-:W-:Y:S02]  /*4f70*/  UIMAD UR4, UR19, UR6, URZ ;  /* 0x00000006130472a4 */ /* 0x000fe4000f8e023f */
[----:B------:R-:W1:Y:S01]  /*4f80*/  LDSM.16.M88.4 R52, [R210+0x24480] ;  /* 0x02448000d234783b */ /* 0x000e620000000200 */
[----:B------:R-:W-:Y:S01]  /*4f90*/  IMAD.IADD R204, R209, 0x1, R210 ;  /* 0x00000001d1cc7824 */ /* 0x000fe200078e02d2 */
[----:B------:R-:W-:Y:S02]  /*4fa0*/  UIMAD UR4, UR10, UR7, UR4 ;  /* 0x000000070a0472a4 */ /* 0x000fe4000f8e0204 */
[----:B------:R-:W-:Y:S01]  /*4fb0*/  UIADD3 UR24, UR24, 0x1, URZ ;  /* 0x0000000118187890 */ /* 0x000fe2000fffe03f */
[-C--:B------:R-:W-:Y:S01]  /*4fc0*/  HMMA.16816.F32 R12, R28, R18.reuse, RZ ;  /* 0x000000121c0c723c */ /* 0x080fe200000018ff */
[----:B------:R-:W-:Y:S01]  /*4fd0*/  ULDC.64 UR6, c[0x0][0x240] ;  /* 0x0000900000067ab9 */ /* 0x000fe20000000a00 */
[----:B------:R-:W3:Y:S01]  /*4fe0*/  LDSM.16.M88.4 R60, [R210+0x25480] ;  /* 0x02548000d23c783b */ /* 0x000ee20000000200 */
[----:B------:R-:W-:Y:S02]  /*4ff0*/  UIMAD UR6, UR17, UR6, URZ ;  /* 0x00000006110672a4 */ /* 0x000fe4000f8e023f */
[----:B------:R-:W-:Y:S02]  /*5000*/  UISETP.GE.AND UP0, UPT, UR24, UR22, UPT ;  /* 0x000000161800728c */ /* 0x000fe4000bf06270 */
[----:B------:R-:W-:Y:S01]  /*5010*/  LDSM.16.MT88.4 R64, [R0+0x1880] ;  /* 0x001880000040783b */ /* 0x000fe20000004200 */
[C---:B------:R-:W-:Y:S01]  /*5020*/  HMMA.16816.F32 R16, R36.reuse, R18, RZ ;  /* 0x000000122410723c */ /* 0x040fe200000018ff */
[----:B------:R-:W-:Y:S02]  /*5030*/  UIMAD UR6, UR18, UR7, UR6 ;  /* 0x00000007120672a4 */ /* 0x000fe4000f8e0206 */
[----:B------:R-:W-:Y:S01]  /*5040*/  UIADD3 UR7, UR5, 0x1, URZ ;  /* 0x0000000105077890 */ /* 0x000fe2000fffe03f */
[----:B------:R-:W0:Y:S01]  /*5050*/  LDGDEPBAR ;  /* 0x00000000000079af */ /* 0x000e220000000000 */
[----:B------:R-:W-:Y:S02]  /*5060*/  UISETP.GE.AND UP3, UPT, UR5, 0x1, UPT ;  /* 0x000000010500788c */ /* 0x000fe4000bf66270 */
[----:B------:R-:W-:Y:S01]  /*5070*/  UISETP.GE.AND UP2, UPT, UR25, 0x1, UPT ;  /* 0x000000011900788c */ /* 0x000fe2000bf46270 */
[-C--:B------:R-:W-:Y:S01]  /*5080*/  HMMA.16816.F32 R20, R36, R40.reuse, RZ ;  /* 0x000000282414723c */ /* 0x080fe200000018ff */
[----:B------:R-:W-:Y:S02]  /*5090*/  UISETP.GE.AND UP1, UPT, UR23, 0x1, UPT ;  /* 0x000000011700788c */ /* 0x000fe4000bf26270 */
[----:B------:R-:W-:Y:S05]  /*50a0*/  USEL UR5, UR7, URZ, !UP3 ;  /* 0x0000003f07057287 */ /* 0x000fea000d800000 */
[C---:B------:R-:W-:Y:S08]  /*50b0*/  HMMA.16816.F32 R24, R28.reuse, R40, RZ ;  /* 0x000000281c18723c */ /* 0x040ff000000018ff */
[-C--:B------:R-:W-:Y:S08]  /*50c0*/  HMMA.16816.F32 R28, R28, R42.reuse, RZ ;  /* 0x0000002a1c1c723c */ /* 0x080ff000000018ff */
[----:B------:R-:W-:Y:S01]  /*50d0*/  HMMA.16816.F32 R32, R36, R42, RZ ;  /* 0x0000002a2420723c */ /* 0x000fe200000018ff */
[----:B------:R-:W4:Y:S05]  /*50e0*/  LDSM.16.MT88.4 R36, [R0+0x5080] ;  /* 0x005080000024783b */ /* 0x000f2a0000004200 */
[----:B------:R-:W5:Y:S02]  /*50f0*/  LDSM.16.M88.4 R40, [R204+0x24480] ;  /* 0x02448000cc28783b */ /* 0x000f640000000200 */
[-C--:B------:R-:W-:Y:S03]  /*5100*/  HMMA.16816.F32 R4, R44, R48.reuse, R4 ;  /* 0x000000302c04723c */ /* 0x080fe60000001804 */
[----:B------:R-:W1:Y:S05]  /*5110*/  LDSM.16.M88.4 R204, [R204+0x25480] ;  /* 0x02548000cccc783b */ /* 0x000e6a0000000200 */
        /* <DEDUP_REMOVED lines=9> */
[----:B------:R-:W5:Y:S05]  /*51b0*/  LDSM.16.MT88.4 R44, [R0+0x5880] ;  /* 0x00588000002c783b */ /* 0x000f6a0000004200 */
[----:B------:R-:W5:Y:S02]  /*51c0*/  LDSM.16.M88.4 R200, [R3+0x27480] ;  /* 0x0274800003c8783b */ /* 0x000f640000000200 */
[-C--:B-1----:R-:W-:Y:S08]  /*51d0*/  HMMA.16816.F32 R4, R52, R56.reuse, R4 ;  /* 0x000000383404723c */ /* 0x082ff00000001804 */
[C---:B---3--:R-:W-:Y:S08]  /*51e0*/  HMMA.16816.F32 R8, R60.reuse, R56, R8 ;  /* 0x000000383c08723c */ /* 0x048ff00000001808 */
[-C--:B------:R-:W-:Y:S08]  /*51f0*/  HMMA.16816.F32 R12, R60, R58.reuse, R12 ;  /* 0x0000003a3c0c723c */ /* 0x080ff0000000180c */
[C---:B------:R-:W-:Y:S01]  /*5200*/  HMMA.16816.F32 R16, R52.reuse, R58, R16 ;  /* 0x0000003a3410723c */ /* 0x040fe20000001810 */
[----:B------:R-:W-:Y:S07]  /*5210*/  LDSM.16.MT88.4 R56, [R0+0x2880] ;  /* 0x002880000038783b */ /* 0x000fee0000004200 */
[-C--:B----4-:R-:W-:Y:S08]  /*5220*/  HMMA.16816.F32 R20, R52, R36.reuse, R20 ;  /* 0x000000243414723c */ /* 0x090ff00000001814 */
[C---:B------:R-:W-:Y:S08]  /*5230*/  HMMA.16816.F32 R24, R60.reuse, R36, R24 ;  /* 0x000000243c18723c */ /* 0x040ff00000001818 */
[-C--:B------:R-:W-:Y:S01]  /*5240*/  HMMA.16816.F32 R28, R60, R38.reuse, R28 ;  /* 0x000000263c1c723c */ /* 0x080fe2000000181c */
[----:B------:R-:W-:Y:S07]  /*5250*/  LDSM.16.M88.4 R60, [R208+0x27480] ;  /* 0x02748000d03c783b */ /* 0x000fee0000000200 */
[----:B------:R-:W-:Y:S01]  /*5260*/  HMMA.16816.F32 R32, R52, R38, R32 ;  /* 0x000000263420723c */ /* 0x000fe20000001820 */
[----:B------:R-:W1:Y:S05]  /*5270*/  LDSM.16.MT88.4 R36, [R0+0x6080] ;  /* 0x006080000024783b */ /* 0x000e6a0000004200 */
[----:B------:R-:W3:Y:S02]  /*5280*/  LDSM.16.M88.4 R52, [R208+0x26480] ;  /* 0x02648000d034783b */ /* 0x000ee40000000200 */
[-C--:B-----5:R-:W-:Y:S08]  /*5290*/  HMMA.16816.F32 R4, R40, R64.reuse, R4 ;  /* 0x000000402804723c */ /* 0x0a0ff00000001804 */
        /* <DEDUP_REMOVED lines=8> */
[----:B------:R-:W4:Y:S05]  /*5320*/  LDSM.16.MT88.4 R40, [R0+0x6880] ;  /* 0x006880000028783b */ /* 0x000f2a0000004200 */
        /* <DEDUP_REMOVED lines=10> */
[----:B------:R-:W5:Y:S02]  /*53d0*/  LDSM.16.M88.4 R48, [R210+0x27480] ;  /* 0x02748000d230783b */ /* 0x000f640000000200 */
[-C--:B---3--:R-:W-:Y:S08]  /*53e0*/  HMMA.16816.F32 R4, R52, R56.reuse, R4 ;  /* 0x000000383404723c */ /* 0x088ff00000001804 */
[C---:B------:R-:W-:Y:S08]  /*53f0*/  HMMA.16816.F32 R8, R60.reuse, R56, R8 ;  /* 0x000000383c08723c */ /* 0x040ff00000001808 */
[-C--:B------:R-:W-:Y:S08]  /*5400*/  HMMA.16816.F32 R12, R60, R58.reuse, R12 ;  /* 0x0000003a3c0c723c */ /* 0x080ff0000000180c */
[C---:B------:R-:W-:Y:S01]  /*5410*/  HMMA.16816.F32 R16, R52.reuse, R58, R16 ;  /* 0x0000003a3410723c */ /* 0x040fe20000001810 */
[----:B------:R-:W3:Y:S07]  /*5420*/  LDSM.16.MT88.4 R56, [R0+0x7080] ;  /* 0x007080000038783b */ /* 0x000eee0000004200 */
[-C--:B----4-:R-:W-:Y:S08]  /*5430*/  HMMA.16816.F32 R20, R52, R40.reuse, R20 ;  /* 0x000000283414723c */ /* 0x090ff00000001814 */
[C---:B------:R-:W-:Y:S07]  /*5440*/  HMMA.16816.F32 R24, R60.reuse, R40, R24 ;  /* 0x000000283c18723c */ /* 0x040fee0000001818 */
[----:B------:R-:W-:Y:S01]  /*5450*/  IADD3 R40, R225, R3, R209 ;  /* 0x00000003e1287210 */ /* 0x000fe20007ffe0d1 */
[-C--:B------:R-:W-:Y:S04]  /*5460*/  HMMA.16816.F32 R28, R60, R42.reuse, R28 ;  /* 0x0000002a3c1c723c */ /* 0x080fe8000000181c */
[----:B------:R-:W4:Y:S04]  /*5470*/  LDSM.16.M88.4 R60, [R40+0x26480] ;  /* 0x02648000283c783b */ /* 0x000f280000000200 */
[----:B------:R-:W-:Y:S01]  /*5480*/  HMMA.16816.F32 R32, R52, R42, R32 ;  /* 0x0000002a3420723c */ /* 0x000fe20000001820 */
[----:B------:R-:W2:Y:S05]  /*5490*/  LDSM.16.M88.4 R40, [R40+0x27480] ;  /* 0x027480002828783b */ /* 0x000eaa0000000200 */
[----:B------:R-:W-:Y:S02]  /*54a0*/  LDSM.16.MT88.4 R52, [R216+0x27c80] ;  /* 0x027c8000d834783b */ /* 0x000fe40000004200 */
[-C--:B-1----:R-:W-:Y:S08]  /*54b0*/  HMMA.16816.F32 R4, R36, R44.reuse, R4 ;  /* 0x0000002c2404723c */ /* 0x082ff00000001804 */
[C---:B-----5:R-:W-:Y:S08]  /*54c0*/  HMMA.16816.F32 R8, R48.reuse, R44, R8 ;  /* 0x0000002c3008723c */ /* 0x060ff00000001808 */
[-C--:B------:R-:W-:Y:S08]  /*54d0*/  HMMA.16816.F32 R12, R48, R46.reuse, R12 ;  /* 0x0000002e300c723c */ /* 0x080ff0000000180c */
[C---:B------:R-:W-:Y:S01]  /*54e0*/  HMMA.16816.F32 R16, R36.reuse, R46, R16 ;  /* 0x0000002e2410723c */ /* 0x040fe20000001810 */
[----:B------:R1:W5:Y:S07]  /*54f0*/  LDSM.16.MT88.4 R44, [R0+0x7880] ;  /* 0x00788000002c783b */ /* 0x00036e0000004200 */
[-C--:B---3--:R-:W-:Y:S08]  /*5500*/  HMMA.16816.F32 R20, R36, R56.reuse, R20 ;  /* 0x000000382414723c */ /* 0x088ff00000001814 */
[C---:B------:R-:W-:Y:S08]  /*5510*/  HMMA.16816.F32 R24, R48.reuse, R56, R24 ;  /* 0x000000383018723c */ /* 0x040ff00000001818 */
[-C--:B------:R-:W-:Y:S01]  /*5520*/  HMMA.16816.F32 R28, R48, R58.reuse, R28 ;  /* 0x0000003a301c723c */ /* 0x080fe2000000181c */
[----:B-1----:R-:W-:Y:S07]  /*5530*/  IMAD.U32 R0, RZ, RZ, UR18 ;  /* 0x00000012ff007e24 */ /* 0x002fee000f8e00ff */
[----:B------:R-:W-:Y:S07]  /*5540*/  HMMA.16816.F32 R32, R36, R58, R32 ;  /* 0x0000003a2420723c */ /* 0x000fee0000001820 */
[----:B------:R-:W-:Y:S01]  /*5550*/  IMAD.U32 R36, RZ, RZ, UR10 ;  /* 0x0000000aff247e24 */ /* 0x000fe2000f8e00ff */
[-C--:B----4-:R-:W-:Y:S05]  /*5560*/  HMMA.16816.F32 R4, R60, R64.reuse, R4 ;  /* 0x000000403c04723c */ /* 0x090fea0000001804 */
[----:B--2---:R-:W-:Y:S03]  /*5570*/  IMAD.WIDE.U32 R36, R36, c[0x0][0x238], R212 ;  /* 0x00008e0024247a25 */ /* 0x004fe600078e00d4 */
[C---:B------:R-:W-:Y:S04]  /*5580*/  HMMA.16816.F32 R8, R40.reuse, R64, R8 ;  /* 0x000000402808723c */ /* 0x040fe80000001808 */
[----:B------:R-:W-:Y:S01]  /*5590*/  IADD3 R37, R37, UR4, RZ ;  /* 0x0000000425257c10 */ /* 0x000fe2000fffe0ff */
[----:B------:R-:W-:Y:S03]  /*55a0*/  USHF.R.S32.HI UR4, URZ, 0x1f, UR26 ;  /* 0x0000001f3f047899 */ /* 0x000fe6000801141a */
[-C--:B------:R-:W-:Y:S04]  /*55b0*/  HMMA.16816.F32 R12, R40, R66.reuse, R12 ;  /* 0x00000042280c723c */ /* 0x080fe8000000180c */
[----:B------:R-:W-:Y:S04]  /*55c0*/  IMAD.WIDE.U32 R36, R0, c[0x0][0x240], R36 ;  /* 0x0000900000247a25 */ /* 0x000fe800078e0024 */
[C---:B------:R-:W-:Y:S01]  /*55d0*/  HMMA.16816.F32 R16, R60.reuse, R66, R16 ;  /* 0x000000423c10723c */ /* 0x040fe20000001810 */
[----:B------:R-:W-:Y:S01]  /*55e0*/  IMAD.U32 R3, RZ, RZ, UR4 ;  /* 0x00000004ff037e24 */ /* 0x000fe2000f8e00ff */
[----:B------:R-:W-:Y:S02]  /*55f0*/  UIADD3 UR4, UR23, 0x1, URZ ;  /* 0x0000000117047890 */ /* 0x000fe4000fffe03f */
[----:B------:R-:W-:Y:S02]  /*5600*/  IADD3 R0, P1, R36, UR26, RZ ;  /* 0x0000001a24007c10 */ /* 0x000fe4000ff3e0ff */
[----:B------:R-:W-:Y:S02]  /*5610*/  USEL UR23, UR4, URZ, !UP1 ;  /* 0x0000003f04177287 */ /* 0x000fe4000c800000 */
[-C--:B-----5:R-:W-:Y:S04]  /*5620*/  HMMA.16816.F32 R20, R60, R44.reuse, R20 ;  /* 0x0000002c3c14723c */ /* 0x0a0fe80000001814 */
[----:B------:R-:W-:Y:S01]  /*5630*/  IADD3.X R36, R3, UR6, R37, P1, !PT ;  /* 0x0000000603247c10 */ /* 0x000fe20008ffe425 */
[----:B------:R-:W-:Y:S01]  /*5640*/  UIADD3 UR6, UR25, 0x1, URZ ;  /* 0x0000000119067890 */ /* 0x000fe2000fffe03f */
[C---:B------:R-:W-:Y:S02]  /*5650*/  LEA R48, P1, R0.reuse, c[0x0][0x220], 0x2 ;  /* 0x0000880000307a11 */ /* 0x040fe400078210ff */
        /* <DEDUP_REMOVED lines=126> */
.L_x_1096:
[----:B------:R-:W3:Y:S01]  /*5e40*/  LDL.LU.64 R4, [R1+0x18] ;  /* 0x0000180001047983 */ /* 0x000ee20000300a00 */
[----:B------:R-:W5:Y:S01]  /*5e50*/  S2UR UR6, SR_CTAID.X ;  /* 0x00000000000679c3 */ /* 0x000f620000002500 */
[----:B------:R-:W-:Y:S01]  /*5e60*/  ULDC.64 UR4, c[0x0][0x338] ;  /* 0x0000ce0000047ab9 */ /* 0x000fe20000000a00 */
[----:B-1--4-:R-:W-:Y:S01]  /*5e70*/  MOV R8, UR18 ;  /* 0x0000001200087c02 */ /* 0x012fe20008000f00 */
[----:B------:R-:W-:Y:S01]  /*5e80*/  UISETP.NE.AND UP0, UPT, UR4, 0x1, UPT ;  /* 0x000000010400788c */ /* 0x000fe2000bf05270 */
[----:B------:R-:W-:Y:S01]  /*5e90*/  FMUL.FTZ R132, R132, c[0x0][0x298] ;  /* 0x0000a60084847a20 */ /* 0x000fe20000410000 */
[----:B------:R-:W-:-:S02]  /*5ea0*/  UIMAD.WIDE.U32 UR24, UR10, UR5, URZ ;  /* 0x000000050a1872a5 */ /* 0x000fc4000f8e003f */
[----:B------:R-:W-:-:S05]  /*5eb0*/  ULDC UR22, c[0x0][0x340] ;  /* 0x0000d00000167ab9 */ /* 0x000fca0000000800 */
[----:B------:R-:W-:Y:S02]  /*5ec0*/  UMOV UR24, UR10 ;  /* 0x0000000a00187c82 */ /* 0x000fe40008000000 */
[----:B------:R-:W-:-:S03]  /*5ed0*/  @UP0 USHF.R.U32.HI UR22, URZ, UR22, UR25 ;  /* 0x000000163f160299 */ /* 0x000fc60008011619 */
[----:B------:R-:W-:Y:S02]  /*5ee0*/  UMOV UR25, UR19 ;  /* 0x0000001300197c82 */ /* 0x000fe40008000000 */
[----:B------:R-:W-:Y:S02]  /*5ef0*/  @UP0 USHF.R.S32.HI UR7, URZ, 0x1f, UR22 ;  /* 0x0000001f3f070899 */ /* 0x000fe40008011416 */
[----:B------:R-:W-:Y:S02]  /*5f00*/  @UP0 UMOV UR24, UR22 ;  /* 0x0000001600180c82 */ /* 0x000fe40008000000 */
[----:B-----5:R-:W-:-:S03]  /*5f10*/  USHF.L.U32 UR4, UR6, 0xe, URZ ;  /* 0x0000000e06047899 */ /* 0x020fc6000800063f */
[----:B------:R-:W-:Y:S02]  /*5f20*/  @UP0 UMOV UR25, UR7 ;  /* 0x0000000700190c82 */ /* 0x000fe40008000000 */
[----:B------:R-:W-:Y:S01]  /*5f30*/  USHF.R.S32.HI UR6, URZ, 0x1f, UR4 ;  /* 0x0000001f3f067899 */ /* 0x000fe20008011404 */
        /* <DEDUP_REMOVED lines=57> */
[----:B------:R-:W-:Y:S01]  /*62d0*/  FMUL.FTZ R187, R187, c[0x0][0x298] ;  /* 0x0000a600bbbb7a20 */ /* 0x000fe20000410000 */
[----:B------:R-:W-:Y:S01]  /*62e0*/  BAR.SYNC.DEFER_BLOCKING 0x1, 0x100 ;  /* 0x0044000000007b1d */ /* 0x000fe20000010000 */
[----:B---3--:R-:W-:-:S05]  /*62f0*/  IADD3 R2, P0, R4, UR4, RZ ;  /* 0x0000000404027c10 */ /* 0x008fca000ff1e0ff */
[----:B------:R-:W-:Y:S01]  /*6300*/  ULDC.64 UR4, c[0x0][0x328] ;  /* 0x0000ca0000047ab9 */ /* 0x000fe20000000a00 */
[----:B------:R-:W-:Y:S01]  /*6310*/  MOV R5, UR25 ;  /* 0x0000001900057c02 */ /* 0x000fe20008000f00 */
[----:B------:R-:W-:Y:S01]  /*6320*/  UIMAD UR4, UR25, UR4, URZ ;  /* 0x00000004190472a4 */ /* 0x000fe2000f8e023f */
[----:B------:R-:W-:Y:S02]  /*6330*/  LEA.HI.X.SX32 R3, R4, UR6, 0x1, P0 ;  /* 0x0000000604037c11 */ /* 0x000fe400080f0eff */
[----:B------:R-:W-:Y:S01]  /*6340*/  MOV R4, UR24 ;  /* 0x0000001800047c02 */ /* 0x000fe20008000f00 */
[----:B------:R-:W-:-:S03]  /*6350*/  UIMAD UR6, UR24, UR5, UR4 ;  /* 0x00000005180672a4 */ /* 0x000fc6000f8e0204 */
[----:B------:R-:W-:Y:S01]  /*6360*/  ULDC.64 UR4, c[0x0][0x300] ;  /* 0x0000c00000047ab9 */ /* 0x000fe20000000a00 */
[----:B------:R-:W-:Y:S01]  /*6370*/  IMAD.WIDE.U32 R6, R4, c[0x0][0x328], R2 ;  /* 0x0000ca0004067a25 */ /* 0x000fe200078e0002 */
[----:B------:R-:W-:-:S03]  /*6380*/  UIMAD UR4, UR25, UR4, URZ ;  /* 0x00000004190472a4 */ /* 0x000fc6000f8e023f */
[----:B------:R-:W-:Y:S01]  /*6390*/  IMAD.WIDE.U32 R2, R4, c[0x0][0x300], R2 ;  /* 0x0000c00004027a25 */ /* 0x000fe200078e0002 */
[----:B------:R-:W-:Y:S01]  /*63a0*/  IADD3 R5, R7, UR6, RZ ;  /* 0x0000000607057c10 */ /* 0x000fe2000fffe0ff */
[----:B------:R-:W-:Y:S01]  /*63b0*/  UIMAD UR22, UR24, UR5, UR4 ;  /* 0x00000005181672a4 */ /* 0x000fe2000f8e0204 */
[----:B------:R-:W-:Y:S01]  /*63c0*/  MOV R4, R6 ;  /* 0x0000000600047202 */ /* 0x000fe20000000f00 */
[----:B------:R-:W-:Y:S01]  /*63d0*/  ULDC.64 UR6, c[0x0][0x330] ;  /* 0x0000cc0000067ab9 */ /* 0x000fe20000000a00 */
[----:B------:R-:W-:Y:S01]  /*63e0*/  MOV R6, UR18 ;  /* 0x0000001200067c02 */ /* 0x000fe20008000f00 */
[----:B------:R-:W-:Y:S02]  /*63f0*/  UIMAD UR6, UR17, UR6, URZ ;  /* 0x00000006110672a4 */ /* 0x000fe4000f8e023f */
[----:B------:R-:W-:Y:S01]  /*6400*/  IADD3 R3, R3, UR22, RZ ;  /* 0x0000001603037c10 */ /* 0x000fe2000fffe0ff */
[----:B------:R-:W-:Y:S01]  /*6410*/  IMAD.WIDE.U32 R8, R8, c[0x0][0x330], R4 ;  /* 0x0000cc0008087a25 */ /* 0x000fe200078e0004 */
[----:B------:R-:W-:-:S02]  /*6420*/  UIMAD UR6, UR18, UR7, UR6 ;  /* 0x00000007120672a4 */ /* 0x000fc4000f8e0206 */
[----:B------:R-:W-:Y:S01]  /*6430*/  ULDC.64 UR4, c[0x0][0x308] ;  /* 0x0000c20000047ab9 */ /* 0x000fe20000000a00 */
[----:B------:R-:W-:Y:S01]  /*6440*/  IMAD.WIDE.U32 R6, R6, c[0x0][0x308], R2 ;  /* 0x0000c20006067a25 */ /* 0x000fe200078e0002 */
[----:B------:R-:W-:Y:S01]  /*6450*/  LEA R2, P1, R8, c[0x0][0x310], 0x2 ;  /* 0x0000c40008027a11 */ /* 0x000fe200078210ff */
[----:B------:R-:W-:Y:S01]  /*6460*/  UIMAD UR4, UR17, UR4, URZ ;  /* 0x00000004110472a4 */ /* 0x000fe2000f8e023f */
[----:B--2---:R-:W-:Y:S02]  /*6470*/  IADD3 R0, R9, UR6, RZ ;  /* 0x0000000609007c10 */ /* 0x004fe4000fffe0ff */
[----:B------:R-:W-:Y:S01]  /*6480*/  LEA R4, P0, R6, c[0x0][0x2e8], 0x2 ;  /* 0x0000ba0006047a11 */ /* 0x000fe200078010ff */
[----:B------:R-:W-:Y:S01]  /*6490*/  UIMAD UR4, UR18, UR5, UR4 ;  /* 0x00000005120472a4 */ /* 0x000fe2000f8e0204 */
[----:B------:R-:W-:-:S05]  /*64a0*/  LEA.HI.X R3, R8, c[0x0][0x314], R0, 0x2, P1 ;  /* 0x0000c50008037a11 */ /* 0x000fca00008f1400 */
[----:B------:R-:W-:Y:S01]  /*64b0*/  RED.E.ADD.F32.FTZ.RN.STRONG.GPU [R2.64], R68 ;  /* 0x000000440200798e */ /* 0x000fe2000c10e794 */
[----:B------:R-:W-:-:S03]  /*64c0*/  IADD3 R5, R7, UR4, RZ ;  /* 0x0000000407057c10 */ /* 0x000fc6000fffe0ff */
[----:B------:R-:W-:Y:S01]  /*64d0*/  RED.E.ADD.F32.FTZ.RN.STRONG.GPU [R2.64+0x400], R69 ;  /* 0x000400450200798e */ /* 0x000fe2000c10e794 */
        /* <DEDUP_REMOVED lines=133> */
.L_x_1100:
        /* <DEDUP_REMOVED lines=13> */
.L_x_2318:


//--------------------- .text._ZN7cutlass13device_kernelIN5flash19enable_sm80_to_sm89INS1_16FlashAttnBwdSm80INS1_25CollectiveMainloopBwdSm80ILi2ELi2EN4cute5tupleIJNS5_1CILi64EEENS7_ILi128EEES9_EEENS_6half_tEfNS_4arch4Sm80ELb0ELb0ELb0ELb0ELb1ELb0ELb0ELb0ELi2ELi2ELi2ELi2ELb0EEENS1_24CollectiveEpilogueBwdGQAISA_fSD_Li256ELb0ELb1EEENS1_19SingleTileSchedulerILb0ELb0ELb0ELi128EEEEEEEEEvNT_6ParamsE --------------------------
	.section	.text._ZN7cutlass13device_kernelIN5flash19enable_sm80_to_sm89INS1_16FlashAttnBwdSm80INS1_25CollectiveMainloopBwdSm80ILi2ELi2EN4cute5tupleIJNS5_1CILi64EEENS7_ILi128EEES9_EEENS_6half_tEfNS_4arch4Sm80ELb0ELb0ELb0ELb0ELb1ELb0ELb0ELb0ELi2ELi2ELi2ELi2ELb0EEENS1_24CollectiveEpilogueBwdGQAISA_fSD_Li256ELb0ELb1EEENS1_19SingleTileSchedulerILb0ELb0ELb0ELi128EEEEEEEEEvNT_6ParamsE,"ax",@progbits
	.sectioninfo	@"SHI_REGISTERS=255"
	.align	128
.text._ZN7cutlass13device_kernelIN5flash19enable_sm80_to_sm89INS1_16FlashAttnBwdSm80INS1_25CollectiveMainloopBwdSm80ILi2ELi2EN4cute5tupleIJNS5_1CILi64EEENS7_ILi128EEES9_EEENS_6half_tEfNS_4arch4Sm80ELb0ELb0ELb0ELb0ELb1ELb0ELb0ELb0ELi2ELi2ELi2ELi2ELb0EEENS1_24CollectiveEpilogueBwdGQAISA_fSD_Li256ELb0ELb1EEENS1_19SingleTileSchedulerILb0ELb0ELb0ELi128EEEEEEEEEvNT_6ParamsE:
        .type           _ZN7cutlass13device_kernelIN5flash19enable_sm80_to_sm89INS1_16FlashAttnBwdSm80INS1_25CollectiveMainloopBwdSm80ILi2ELi2EN4cute5tupleIJNS5_1CILi64EEENS7_ILi128EEES9_EEENS_6half_tEfNS_4arch4Sm80ELb0ELb0ELb0ELb0ELb1ELb0ELb0ELb0ELi2ELi2ELi2ELi2ELb0EEENS1_24CollectiveEpilogueBwdGQAISA_fSD_Li256ELb0ELb1EEENS1_19SingleTileSchedulerILb0ELb0ELb0ELi128EEEEEEEEEvNT_6ParamsE,@function
        .size           _ZN7cutlass13device_kernelIN5flash19enable_sm80_to_sm89INS1_16FlashAttnBwdSm80INS1_25CollectiveMainloopBwdSm80ILi2ELi2EN4cute5tupleIJNS5_1CILi64EEENS7_ILi128EEES9_EEENS_6half_tEfNS_4arch4Sm80ELb0ELb0ELb0ELb0ELb1ELb0ELb0ELb0ELi2ELi2ELi2ELi2ELb0EEENS1_24CollectiveEpilogueBwdGQAISA_fSD_Li256ELb0ELb1EEENS1_19SingleTileSchedulerILb0ELb0ELb0ELi128EEEEEEEEEvNT_6ParamsE,(.L_x_2319 - _ZN7cutlass13device_kernelIN5flash19enable_sm80_to_sm89INS1_16FlashAttnBwdSm80INS1_25CollectiveMainloopBwdSm80ILi2ELi2EN4cute5tupleIJNS5_1CILi64EEENS7_ILi128EEES9_EEENS_6half_tEfNS_4arch4Sm80ELb0ELb0ELb0ELb0ELb1ELb0ELb0ELb0ELi2ELi2ELi2ELi2ELb0EEENS1_24CollectiveEpilogueBwdGQAISA_fSD_Li256ELb0ELb1EEENS1_19SingleTileSchedulerILb0ELb0ELb0ELi128EEEEEEEEEvNT_6ParamsE)
        .other          _ZN7cutlass13device_kernelIN5flash19enable_sm80_to_sm89INS1_16FlashAttnBwdSm80INS1_25CollectiveMainloopBwdSm80ILi2ELi2EN4cute5tupleIJNS5_1CILi64EEENS7_ILi128EEES9_EEENS_6half_tEfNS_4arch4Sm80ELb0ELb0ELb0ELb0ELb1ELb0ELb0ELb0ELi2ELi2ELi2ELi2ELb0EEENS1_24CollectiveEpilogueBwdGQAISA_fSD_Li256ELb0ELb1EEENS1_19SingleTileSchedulerILb0ELb0ELb0ELi128EEEEEEEEEvNT_6ParamsE,@"STO_CUDA_ENTRY STV_DEFAULT"
_ZN7cutlass13device_kernelIN5flash19enable_sm80_to_sm89INS1_16FlashAttnBwdSm80INS1_25CollectiveMainloopBwdSm80ILi2ELi2EN4cute5tupleIJNS5_1CILi64EEENS7_ILi128EEES9_EEENS_6half_tEfNS_4arch4Sm80ELb0ELb0ELb0ELb0ELb1ELb0ELb0ELb0ELi2ELi2ELi2ELi2ELb0EEENS1_24CollectiveEpilogueBwdGQAISA_fSD_Li256ELb0ELb1EEENS1_19SingleTileSchedulerILb0ELb0ELb0ELi128EEEEEEEEEvNT_6ParamsE:
[----:B------:R-:W-:-:S03]  /*0000*/  MOV R1, c[0x0][0x28] ;  /* 0x00000a0000017a02 */ /* 0x000fc60000000f00 */
[----:B------:R-:W1:Y:S01]  /*0010*/  S2UR UR17, SR_CTAID.Z ;  /* 0x00000000001179c3 */ /* 0x000e620000002700 */
[----:B------:R-:W-:Y:S02]  /*0020*/  IADD3 R1, R1, -0x28, RZ ;  /* 0xffffffd801017810 */ /* 0x000fe40007ffe0ff */
[----:B-1----:R-:W-:-:S13]  /*0030*/  ISETP.LE.AND P0, PT, RZ, UR17, PT ;  /* 0x00000011ff007c0c */ /* 0x002fda000bf03270 */
[----:B------:R-:W-:Y:S05]  /*0040*/  @!P0 EXIT ;  /* 0x000000000000894d */ /* 0x000fea0003800000 */
[----:B------:R-:W1:Y:S01]  /*0050*/  S2R R2, SR_TID.X ;  /* 0x0000000000027919 */ /* 0x000e620000002100 */
[----:B------:R-:W2:Y:S01]  /*0060*/  S2UR UR4, SR_CTAID.Y ;  /* 0x00000000000479c3 */ /* 0x000ea20000002600 */
[----:B------:R-:W-:Y:S01]  /*0070*/  IMAD.MOV.U32 R0, RZ, RZ, c[0x0][0x248] ;  /* 0x00009200ff007624 */ /* 0x000fe200078e00ff */
[----:B------:R-:W-:Y:S01]  /*0080*/  USHF.R.S32.HI UR8, URZ, 0x1f, UR17 ;  /* 0x0000001f3f087899 */ /* 0x000fe20008011411 */
[----:B------:R-:W-:Y:S01]  /*0090*/  IMAD.MOV.U32 R27, RZ, RZ, R3 ;  /* 0x000000ffff1b7224 */ /* 0x000fe200078e0003 */
[----:B------:R-:W3:Y:S01]  /*00a0*/  S2R R8, SR_CTAID.X ;  /* 0x0000000000087919 */ /* 0x000ee20000002500 */
[----:B------:R-:W-:Y:S01]  /*00b0*/  IMAD.U32 R10, RZ, RZ, UR17 ;  /* 0x00000011ff0a7e24 */ /* 0x000fe2000f8e00ff */
[----:B------:R-:W-:Y:S01]  /*00c0*/  ISETP.NE.AND P0, PT, R0, 0x1, PT ;  /* 0x000000010000780c */ /* 0x000fe20003f05270 */
[----:B------:R-:W-:Y:S01]  /*00d0*/  IMAD.MOV.U32 R24, RZ, RZ, -0x80 ;  /* 0xffffff80ff187424 */ /* 0x000fe200078e00ff */
[----:B------:R-:W-:Y:S02]  /*00e0*/  UMOV UR14, 0x6 ;  /* 0x00000006000e7882 */ /* 0x000fe40000000000 */
[----:B------:R-:W-:Y:S01]  /*00f0*/  ULDC.64 UR22, c[0x0][0x118] ;  /* 0x0000460000167ab9 */ /* 0x000fe20000000a00 */
[--C-:B-1----:R-:W-:Y:S01]  /*0100*/  IMAD.MOV.U32 R26, RZ, RZ, R2.reuse ;  /* 0x000000ffff1a7224 */ /* 0x102fe200078e0002 */
[----:B------:R1:W-:Y:S01]  /*0110*/  STL [R1+0x18], R2 ;  /* 0x0000180201007387 */ /* 0x0003e20000100800 */
[----:B------:R-:W-:-:S02]  /*0120*/  IMAD.MOV.U32 R26, RZ, RZ, R2 ;  /* 0x000000ffff1a7224 */ /* 0x000fc400078e0002 */
[----:B--2---:R-:W-:Y:S01]  /*0130*/  IMAD.U32 R200, RZ, RZ, UR4 ;  /* 0x00000004ffc87e24 */ /* 0x004fe2000f8e00ff */
[----:B------:R-:W-:Y:S01]  /*0140*/  ULDC.64 UR4, c[0x0][0x1e8] ;  /* 0x00007a0000047ab9 */ /* 0x000fe20000000a00 */
[----:B---3--:R-:W-:Y:S01]  /*0150*/  IMAD R24, R8, R24, c[0x0][0x198] ;  /* 0x0000660008187624 */ /* 0x008fe200078e0218 */
[----:B------:R-:W-:Y:S01]  /*0160*/  SHF.R.S32.HI R18, RZ, 0x1f, R26 ;  /* 0x0000001fff127819 */ /* 0x000fe2000001141a */
[----:B------:R-:W-:Y:S01]  /*0170*/  @P0 IMAD.HI.U32 R4, R200, c[0x0][0x24c], RZ ;  /* 0x00009300c8040a27 */ /* 0x000fe200078e00ff */
[----:B------:R-:W-:Y:S01]  /*0180*/  UIMAD UR4, UR8, UR4, URZ ;  /* 0x00000004080472a4 */ /* 0x000fe2000f8e023f */
[--C-:B------:R-:W-:Y:S02]  /*0190*/  SHF.R.S32.HI R56, RZ, 0x1f, R200.reuse ;  /* 0x0000001fff387819 */ /* 0x100fe400000114c8 */
[-C--:B------:R-:W-:Y:S01]  /*01a0*/  LEA.HI R3, R18, R26.reuse, RZ, 0x3 ;  /* 0x0000001a12037211 */ /* 0x080fe200078f18ff */
[----:B------:R-:W-:Y:S01]  /*01b0*/  IMAD.MOV.U32 R0, RZ, RZ, R200 ;  /* 0x000000ffff007224 */ /* 0x000fe200078e00c8 */
[----:B------:R-:W-:Y:S01]  /*01c0*/  @P0 SHF.R.U32.HI R0, RZ, c[0x0][0x250], R4 ;  /* 0x00009400ff000a19 */ /* 0x000fe20000011604 */
[----:B------:R-:W-:Y:S01]  /*01d0*/  UIMAD UR6, UR17, UR5, UR4 ;  /* 0x00000005110672a4 */ /* 0x000fe2000f8e0204 */
[----:B------:R-:W-:Y:S01]  /*01e0*/  SHF.R.S32.HI R28, RZ, 0x3, R3 ;  /* 0x00000003ff1c7819 */ /* 0x000fe20000011403 */
[----:B------:R-:W-:Y:S01]  /*01f0*/  IMAD.SHL.U32 R250, R26, 0x4, RZ ;  /* 0x000000041afa7824 */ /* 0x000fe200078e00ff */
[----:B------:R-:W-:Y:S01]  /*0200*/  ULDC.64 UR4, c[0x0][0x1b8] ;  /* 0x00006e0000047ab9 */ /* 0x000fe20000000a00 */
[----:B------:R-:W-:Y:S01]  /*0210*/  LEA.HI R17, R18, R26, RZ, 0x5 ;  /* 0x0000001a12117211 */ /* 0x000fe200078f28ff */
[----:B------:R-:W-:Y:S01]  /*0220*/  UIMAD UR4, UR8, UR4, URZ ;  /* 0x00000004080472a4 */ /* 0x000fe2000f8e023f */
[--C-:B------:R-:W-:Y:S01]  /*0230*/  SHF.R.S32.HI R29, RZ, 0x1f, R28.reuse ;  /* 0x0000001fff1d7819 */ /* 0x100fe2000001141c */
[----:B------:R-:W-:Y:S01]  /*0240*/  IMAD.IADD R12, R24, 0x1, -R28 ;  /* 0x00000001180c7824 */ /* 0x000fe200078e0a1c */
[----:B------:R-:W-:Y:S01]  /*0250*/  SHF.R.S32.HI R251, RZ, 0x1f, R250 ;  /* 0x0000001ffffb7819 */ /* 0x000fe200000114fa */
[----:B------:R-:W-:Y:S01]  /*0260*/  UIMAD UR4, UR17, UR5, UR4 ;  /* 0x00000005110472a4 */ /* 0x000fe2000f8e0204 */
[----:B-1----:R-:W-:Y:S01]  /*0270*/  LOP3.LUT R2, R3, 0xfffffff8, RZ, 0xc0, !PT ;  /* 0xfffffff803027812 */ /* 0x002fe200078ec0ff */
[----:B------:R-:W-:Y:S01]  /*0280*/  IMAD.WIDE R8, R8, 0x80, R28 ;  /* 0x0000008008087825 */ /* 0x000fe200078e021c */
[----:B------:R-:W-:Y:S03]  /*0290*/  STL.64 [R1], R28 ;  /* 0x0000001c01007387 */ /* 0x000fe60000100a00 */
[----:B------:R-:W-:Y:S01]  /*02a0*/  IMAD.IADD R21, R26, 0x1, -R2 ;  /* 0x000000011a157824 */ /* 0x000fe200078e0a02 */
[----:B------:R-:W-:Y:S01]  /*02b0*/  SHF.R.S32.HI R2, RZ, 0x1f, R0 ;  /* 0x0000001fff027819 */ /* 0x000fe20000011400 */
[----:B------:R-:W-:-:S02]  /*02c0*/  IMAD R11, R9, c[0x0][0x1d8], RZ ;  /* 0x00007600090b7a24 */ /* 0x000fc400078e02ff */
[----:B------:R-:W-:Y:S02]  /*02d0*/  IMAD.SHL.U32 R14, R21, 0x8, RZ ;  /* 0x00000008150e7824 */ /* 0x000fe400078e00ff */
[C---:B------:R-:W-:Y:S02]  /*02e0*/  IMAD R4, R2.reuse, c[0x0][0x1e0], RZ ;  /* 0x0000780002047a24 */ /* 0x040fe400078e02ff */
[----:B------:R-:W-:Y:S01]  /*02f0*/  IMAD R2, R2, c[0x0][0x1b0], RZ ;  /* 0x00006c0002027a24 */ /* 0x000fe200078e02ff */
[----:B------:R-:W-:Y:S01]  /*0300*/  SHF.R.S32.HI R15, RZ, 0x1f, R14 ;  /* 0x0000001fff0f7819 */ /* 0x000fe2000001140e */
[----:B------:R-:W-:Y:S01]  /*0310*/  IMAD R6, R0, c[0x0][0x1e4], R4 ;  /* 0x0000790000067a24 */ /* 0x000fe200078e0204 */
[----:B------:R-:W-:Y:S01]  /*0320*/  ISETP.GE.AND P4, PT, R14, c[0x0][0x1cc], PT ;  /* 0x000073000e007a0c */ /* 0x000fe20003f86270 */
[----:B------:R-:W-:Y:S01]  /*0330*/  IMAD R7, R0, c[0x0][0x1b4], R2 ;  /* 0x00006d0000077a24 */ /* 0x000fe200078e0202 */
[----:B------:R-:W-:Y:S01]  /*0340*/  IADD3 R22, R14, 0x40, RZ ;  /* 0x000000400e167810 */ /* 0x000fe20007ffe0ff */
[----:B------:R-:W-:Y:S01]  /*0350*/  IMAD.WIDE.U32 R4, R0, c[0x0][0x1e0], R14 ;  /* 0x0000780000047a25 */ /* 0x000fe200078e000e */
[----:B------:R-:W-:-:S02]  /*0360*/  ISETP.LT.OR P1, PT, R12, 0x1, P4 ;  /* 0x000000010c00780c */ /* 0x000fc40002721670 */
[----:B------:R-:W-:Y:S01]  /*0370*/  ISETP.GE.AND P3, PT, R22, c[0x0][0x1cc], PT ;  /* 0x0000730016007a0c */ /* 0x000fe20003f66270 */
[----:B------:R-:W-:Y:S01]  /*0380*/  IMAD.WIDE.U32 R2, R0, c[0x0][0x1b0], R14 ;  /* 0x00006c0000027a25 */ /* 0x000fe200078e000e */
[----:B------:R-:W-:Y:S02]  /*0390*/  LEA.HI R0, R18, R26, RZ, 0x6 ;  /* 0x0000001a12007211 */ /* 0x000fe400078f30ff */
[C---:B------:R-:W-:Y:S01]  /*03a0*/  ISETP.LT.OR P6, PT, R12.reuse, 0x1, P3 ;  /* 0x000000010c00780c */ /* 0x040fe20001fc1670 */
[----:B------:R-:W-:Y:S01]  /*03b0*/  IMAD.IADD R5, R5, 0x1, R6 ;  /* 0x0000000105057824 */ /* 0x000fe200078e0206 */
[----:B------:R-:W-:Y:S01]  /*03c0*/  SHF.R.S32.HI R19, RZ, 0x6, R0 ;  /* 0x00000006ff137819 */ /* 0x000fe20000011400 */
[----:B------:R-:W-:Y:S01]  /*03d0*/  IMAD.IADD R3, R3, 0x1, R7 ;  /* 0x0000000103037824 */ /* 0x000fe200078e0207 */
[----:B------:R-:W-:Y:S01]  /*03e0*/  ISETP.LT.OR P5, PT, R12, 0x21, P4 ;  /* 0x000000210c00780c */ /* 0x000fe200027a1670 */
[----:B------:R-:W-:Y:S02]  /*03f0*/  IMAD.SHL.U32 R6, R28, 0x40, RZ ;  /* 0x000000401c067824 */ /* 0x000fe400078e00ff */
[----:B------:R-:W-:-:S03]  /*0400*/  IMAD.WIDE.U32 R4, R10, c[0x0][0x1e8], R4 ;  /* 0x00007a000a047a25 */ /* 0x000fc600078e0004 */
[----:B------:R-:W-:Y:S01]  /*0410*/  LOP3.LUT R0, R6, 0x1c0, RZ, 0xc0, !PT ;  /* 0x000001c006007812 */ /* 0x000fe200078ec0ff */
[----:B------:R-:W-:Y:S01]  /*0420*/  IMAD.U32 R7, RZ, RZ, UR17 ;  /* 0x00000011ff077e24 */ /* 0x000fe2000f8e00ff */
[----:B------:R-:W-:Y:S01]  /*0430*/  IADD3 R5, R5, UR6, RZ ;  /* 0x0000000605057c10 */ /* 0x000fe2000fffe0ff */
[----:B------:R-:W-:Y:S01]  /*0440*/  IMAD.SHL.U32 R223, R19, 0x200, RZ ;  /* 0x0000020013df7824 */ /* 0x000fe200078e00ff */
[----:B------:R-:W-:Y:S01]  /*0450*/  LOP3.LUT R10, R0, 0x38, R14, 0xf8, !PT ;  /* 0x00000038000a7812 */ /* 0x000fe200078ef80e */
[----:B------:R-:W-:Y:S01]  /*0460*/  IMAD.WIDE.U32 R2, R7, c[0x0][0x1b8], R2 ;  /* 0x00006e0007027a25 */ /* 0x000fe200078e0002 */
[----:B------:R-:W-:-:S03]  /*0470*/  SHF.R.U32.HI R0, RZ, 0x3, R0 ;  /* 0x00000003ff007819 */ /* 0x000fc60000011600 */
[C---:B------:R-:W-:Y:S01]  /*0480*/  IMAD R11, R8.reuse, c[0x0][0x1dc], R11 ;  /* 0x00007700080b7a24 */ /* 0x040fe200078e020b */
[----:B------:R-:W-:Y:S01]  /*0490*/  IADD3 R3, R3, UR4, RZ ;  /* 0x0000000403037c10 */ /* 0x000fe2000fffe0ff */
[C---:B------:R-:W-:Y:S01]  /*04a0*/  IMAD.WIDE.U32 R6, R8.reuse, c[0x0][0x1d8], R4 ;  /* 0x0000760008067a25 */ /* 0x040fe200078e0004 */
[----:B------:R-:W-:Y:S01]  /*04b0*/  ULDC.64 UR4, c[0x0][0x1d8] ;  /* 0x0000760000047ab9 */ /* 0x000fe20000000a00 */
[----:B------:R-:W-:Y:S01]  /*04c0*/  LOP3.LUT R10, R223, R10, R0, 0xf6, !PT ;  /* 0x0000000adf0a7212 */ /* 0x000fe200078ef600 */
[----:B------:R-:W-:Y:S01]  /*04d0*/  USHF.L.U32 UR6, UR4, 0x6, URZ ;  /* 0x0000000604067899 */ /* 0x000fe2000800063f */
[----:B------:R-:W-:Y:S01]  /*04e0*/  IMAD.WIDE.U32 R4, R8, c[0x0][0x1a8], R2 ;  /* 0x00006a0008047a25 */ /* 0x000fe200078e0002 */
[----:B------:R-:W-:Y:S01]  /*04f0*/  LEA R2, P0, R6, c[0x0][0x1c0], 0x1 ;  /* 0x0000700006027a11 */ /* 0x000fe200078008ff */
[----:B------:R-:W-:Y:S02]  /*0500*/  USHF.L.U64.HI UR5, UR4, UR14, UR5 ;  /* 0x0000000e04057299 */ /* 0x000fe40008010205 */
[----:B------:R-:W-:Y:S01]  /*0510*/  IMAD.IADD R0, R7, 0x1, R11 ;  /* 0x0000000107007824 */ /* 0x000fe200078e020b */
[----:B------:R-:W-:Y:S01]  /*0520*/  UIADD3 UR7, UP0, UR6, 0x80, URZ ;  /* 0x0000008006077890 */ /* 0x000fe2000ff1e03f */
[----:B------:R-:W-:-:S02]  /*0530*/  IMAD R9, R9, c[0x0][0x1a8], RZ ;  /* 0x00006a0009097a24 */ /* 0x000fc400078e02ff */
[----:B------:R-:W-:Y:S01]  /*0540*/  IMAD.SHL.U32 R16, R10, 0x2, RZ ;  /* 0x000000020a107824 */ /* 0x000fe200078e00ff */
[----:B------:R-:W-:Y:S01]  /*0550*/  LEA.HI.X R3, R6, c[0x0][0x1c4], R0, 0x1, P0 ;  /* 0x0000710006037a11 */ /* 0x000fe200000f0c00 */
[----:B------:R-:W-:Y:S01]  /*0560*/  IMAD R9, R8, c[0x0][0x1ac], R9 ;  /* 0x00006b0008097a24 */ /* 0x000fe200078e0209 */
[----:B------:R-:W-:Y:S01]  /*0570*/  LEA R6, P0, R4, c[0x0][0x190], 0x1 ;  /* 0x0000640004067a11 */ /* 0x000fe200078008ff */
[----:B------:R-:W-:Y:S01]  /*0580*/  IMAD.U32 R8, RZ, RZ, UR6 ;  /* 0x00000006ff087e24 */ /* 0x000fe2000f8e00ff */
[----:B------:R-:W-:Y:S01]  /*0590*/  UIADD3.X UR4, URZ, UR5, URZ, UP0, !UPT ;  /* 0x000000053f047290 */ /* 0x000fe200087fe43f */
[----:B------:R-:W-:Y:S01]  /*05a0*/  IMAD.IADD R0, R5, 0x1, R9 ;  /* 0x0000000105007824 */ /* 0x000fe200078e0209 */
[----:B------:R1:W-:Y:S02]  /*05b0*/  LDGSTS.E.BYPASS.LTC128B.128 [R16+0x8080], [R2.64], !P1 ;  /* 0x0808000002107fae */ /* 0x0003e4000c901d56 */
[----:B------:R-:W-:Y:S02]  /*05c0*/  IADD3 R8, P2, P1, R8, 0x80, R2 ;  /* 0x0000008008087810 */ /* 0x000fe4000795e002 */
[----:B------:R-:W-:Y:S01]  /*05d0*/  LEA.HI.X R7, R4, c[0x0][0x194], R0, 0x1, P0 ;  /* 0x0000650004077a11 */ /* 0x000fe200000f0c00 */
[----:B------:R1:W-:Y:S01]  /*05e0*/  LDGSTS.E.BYPASS.LTC128B.128 [R16+0xc080], [R2.64+0x80], !P6 ;  /* 0x0c08008002107fae */ /* 0x0003e2000f101d56 */
[----:B------:R-:W-:Y:S01]  /*05f0*/  IADD3.X R9, RZ, UR5, R3, P2, P1 ;  /* 0x00000005ff097c10 */ /* 0x000fe200097e2403 */
[----:B------:R-:W-:Y:S01]  /*0600*/  IMAD R0, R29, c[0x0][0x208], RZ ;  /* 0x000082001d007a24 */ /* 0x000fe200078e02ff */
[----:B------:R-:W-:-:S02]  /*0610*/  IADD3 R4, P0, R2, UR6, RZ ;  /* 0x0000000602047c10 */ /* 0x000fc4000ff1e0ff */
[----:B------:R-:W-:Y:S01]  /*0620*/  ISETP.LT.OR P6, PT, R12, 0x41, P4 ;  /* 0x000000410c00780c */ /* 0x000fe200027c1670 */
[----:B------:R-:W-:Y:S01]  /*0630*/  IMAD R0, R28, c[0x0][0x20c], R0 ;  /* 0x000083001c007a24 */ /* 0x000fe200078e0200 */
[C---:B------:R-:W-:Y:S02]  /*0640*/  ISETP.LT.OR P2, PT, R12.reuse, 0x61, P4 ;  /* 0x000000610c00780c */ /* 0x040fe40002741670 */
[----:B------:R-:W-:Y:S02]  /*0650*/  ISETP.LT.OR P4, PT, R12, 0x21, P3 ;  /* 0x000000210c00780c */ /* 0x000fe40001f81670 */
[----:B------:R-:W-:-:S05]  /*0660*/  IADD3.X R5, R3, UR5, RZ, P0, !PT ;  /* 0x0000000503057c10 */ /* 0x000fca00087fe4ff */
[----:B------:R2:W-:Y:S01]  /*0670*/  LDGSTS.E.BYPASS.LTC128B.128 [R16+0x9080], [R4.64], !P5 ;  /* 0x0908000004107fae */ /* 0x0005e2000e901d56 */
[----:B------:R-:W-:-:S05]  /*0680*/  ISETP.LT.OR P5, PT, R12, 0x41, P3 ;  /* 0x000000410c00780c */ /* 0x000fca0001fa1670 */
[----:B------:R3:W-:Y:S01]  /*0690*/  LDGSTS.E.BYPASS.LTC128B.128 [R16+0xd080], [R8.64], !P4 ;  /* 0x0d08000008107fae */ /* 0x0007e2000e101d56 */
[----:B------:R-:W-:Y:S02]  /*06a0*/  ISETP.LT.OR P4, PT, R12, 0x61, P3 ;  /* 0x000000610c00780c */ /* 0x000fe40001f81670 */
[----:B-1----:R-:W-:-:S04]  /*06b0*/  IADD3 R2, P0, R4, UR6, RZ ;  /* 0x0000000604027c10 */ /* 0x002fc8000ff1e0ff */
[----:B------:R-:W-:-:S05]  /*06c0*/  IADD3.X R3, R5, UR5, RZ, P0, !PT ;  /* 0x0000000505037c10 */ /* 0x000fca00087fe4ff */
[----:B------:R1:W-:Y:S01]  /*06d0*/  LDGSTS.E.BYPASS.LTC128B.128 [R16+0xa080], [R2.64], !P6 ;  /* 0x0a08000002107fae */ /* 0x0003e2000f101d56 */
[----:B------:R-:W-:-:S04]  /*06e0*/  ISETP.GE.AND P6, PT, R14, c[0x0][0x16c], PT ;  /* 0x00005b000e007a0c */ /* 0x000fc80003fc6270 */
[----:B------:R-:W-:Y:S02]  /*06f0*/  SEL R13, RZ, 0x1, P6 ;  /* 0x00000001ff0d7807 */ /* 0x000fe40003000000 */
[----:B--2---:R-:W-:-:S04]  /*0700*/  IADD3 R4, P1, R4, UR7, RZ ;  /* 0x0000000704047c10 */ /* 0x004fc8000ff3e0ff */
[----:B------:R-:W-:Y:S02]  /*0710*/  IADD3.X R5, R5, UR4, RZ, P1, !PT ;  /* 0x0000000405057c10 */ /* 0x000fe40008ffe4ff */
[----:B---3--:R-:W-:-:S03]  /*0720*/  IADD3 R8, P0, R2, UR6, RZ ;  /* 0x0000000602087c10 */ /* 0x008fc6000ff1e0ff */
[----:B------:R2:W-:Y:S01]  /*0730*/  LDGSTS.E.BYPASS.LTC128B.128 [R16+0xe080], [R4.64], !P5 ;  /* 0x0e08000004107fae */ /* 0x0005e2000e901d56 */
[----:B------:R-:W-:Y:S02]  /*0740*/  IADD3.X R9, R3, UR5, RZ, P0, !PT ;  /* 0x0000000503097c10 */ /* 0x000fe400087fe4ff */
[----:B------:R-:W-:-:S03]  /*0750*/  ISETP.GE.AND P0, PT, R22, c[0x0][0x19c], PT ;  /* 0x0000670016007a0c */ /* 0x000fc60003f06270 */
[----:B------:R3:W-:Y:S01]  /*0760*/  LDGSTS.E.BYPASS.LTC128B.128 [R16+0xb080], [R8.64], !P2 ;  /* 0x0b08000008107fae */ /* 0x0007e2000d101d56 */
[----:B------:R-:W-:Y:S02]  /*0770*/  ISETP.GE.AND P2, PT, R14, c[0x0][0x19c], PT ;  /* 0x000067000e007a0c */ /* 0x000fe40003f46270 */
[----:B------:R-:W-:Y:S02]  /*0780*/  ISETP.LT.OR P5, PT, R12, 0x1, P0 ;  /* 0x000000010c00780c */ /* 0x000fe400007a1670 */
[----:B-1----:R-:W-:Y:S02]  /*0790*/  IADD3 R2, P1, R2, UR7, RZ ;  /* 0x0000000702027c10 */ /* 0x002fe4000ff3e0ff */
[----:B------:R-:W-:Y:S02]  /*07a0*/  ISETP.LT.OR P3, PT, R12, 0x1, P2 ;  /* 0x000000010c00780c */ /* 0x000fe40001761670 */
[----:B------:R-:W-:Y:S01]  /*07b0*/  IADD3.X R3, R3, UR4, RZ, P1, !PT ;  /* 0x0000000403037c10 */ /* 0x000fe20008ffe4ff */
[----:B------:R-:W-:-:S02]  /*07c0*/  ULDC.64 UR4, c[0x0][0x1a8] ;  /* 0x00006a0000047ab9 */ /* 0x000fc40000000a00 */
[----:B------:R-:W-:Y:S02]  /*07d0*/  USHF.L.U32 UR6, UR4, 0x6, URZ ;  /* 0x0000000604067899 */ /* 0x000fe4000800063f */
[----:B------:R1:W-:Y:S01]  /*07e0*/  LDGSTS.E.BYPASS.LTC128B.128 [R16+0xf080], [R2.64], !P4 ;  /* 0x0f08000002107fae */ /* 0x0003e2000e101d56 */
[----:B------:R-:W-:Y:S01]  /*07f0*/  ISETP.LT.OR P4, PT, R12, 0x21, P2 ;  /* 0x000000210c00780c */ /* 0x000fe20001781670 */
[----:B------:R-:W-:Y:S02]  /*0800*/  USHF.L.U64.HI UR7, UR4, UR14, UR5 ;  /* 0x0000000e04077299 */ /* 0x000fe40008010205 */
[----:B------:R-:W-:Y:S01]  /*0810*/  IMAD.U32 R10, RZ, RZ, UR6 ;  /* 0x00000006ff0a7e24 */ /* 0x000fe2000f8e00ff */
[----:B------:R-:W-:Y:S01]  /*0820*/  UIADD3 UR10, UP0, UR6, 0x80, URZ ;  /* 0x00000080060a7890 */ /* 0x000fe2000ff1e03f */
[----:B------:R4:W-:Y:S01]  /*0830*/  LDGSTS.E.BYPASS.LTC128B.128 [R16+0x80], [R6.64], !P3 ;  /* 0x0008000006107fae */ /* 0x0009e2000d901d56 */
[----:B--2---:R-:W-:Y:S01]  /*0840*/  IADD3 R4, P1, R6, UR6, RZ ;  /* 0x0000000606047c10 */ /* 0x004fe2000ff3e0ff */
[----:B------:R-:W-:-:S02]  /*0850*/  ULDC.64 UR4, c[0x0][0x188] ;  /* 0x0000620000047ab9 */ /* 0x000fc40000000a00 */
[----:B------:R4:W-:Y:S01]  /*0860*/  LDGSTS.E.BYPASS.LTC128B.128 [R16+0x4080], [R6.64+0x80], !P5 ;  /* 0x0408008006107fae */ /* 0x0009e2000e901d56 */
[----:B------:R-:W-:Y:S01]  /*0870*/  IADD3.X R5, R7, UR7, RZ, P1, !PT ;  /* 0x0000000707057c10 */ /* 0x000fe20008ffe4ff */
[----:B------:R-:W-:Y:S01]  /*0880*/  UIADD3.X UR9, URZ, UR7, URZ, UP0, !UPT ;  /* 0x000000073f097290 */ /* 0x000fe200087fe43f */
[----:B------:R-:W-:Y:S01]  /*0890*/  ISETP.LT.OR P5, PT, R12, 0x61, P2 ;  /* 0x000000610c00780c */ /* 0x000fe200017a1670 */
[----:B---3--:R-:W-:Y:S01]  /*08a0*/  IMAD.WIDE.U32 R8, R28, c[0x0][0x208], R14 ;  /* 0x000082001c087a25 */ /* 0x008fe200078e000e */
[----:B------:R-:W-:Y:S01]  /*08b0*/  IADD3 R10, P3, P1, R10, 0x80, R6 ;  /* 0x000000800a0a7810 */ /* 0x000fe2000797e006 */
[----:B------:R2:W-:Y:S01]  /*08c0*/  LDGSTS.E.BYPASS.LTC128B.128 [R16+0x1080], [R4.64], !P4 ;  /* 0x0108000004107fae */ /* 0x0005e2000e101d56 */
[----:B------:R-:W-:Y:S01]  /*08d0*/  ISETP.LT.OR P4, PT, R12, 0x41, P2 ;  /* 0x000000410c00780c */ /* 0x000fe20001781670 */
[----:B------:R-:W-:Y:S01]  /*08e0*/  IMAD.IADD R9, R9, 0x1, R0 ;  /* 0x0000000109097824 */ /* 0x000fe200078e0200 */
[----:B------:R-:W-:Y:S01]  /*08f0*/  ISETP.GE.AND P2, PT, R22, c[0x0][0x16c], PT ;  /* 0x00005b0016007a0c */ /* 0x000fe20003f46270 */
[----:B------:R-:W-:Y:S01]  /*0900*/  IMAD R0, R56, c[0x0][0x180], RZ ;  /* 0x0000600038007a24 */ /* 0x000fe200078e02ff */
[----:B------:R-:W-:Y:S01]  /*0910*/  IADD3.X R11, RZ, UR7, R7, P3, P1 ;  /* 0x00000007ff0b7c10 */ /* 0x000fe20009fe2407 */
[----:B------:R-:W-:Y:S01]  /*0920*/  UIMAD UR4, UR8, UR4, URZ ;  /* 0x00000004080472a4 */ /* 0x000fe2000f8e023f */
[----:B------:R-:W-:Y:S01]  /*0930*/  P2R R252, PR, RZ, 0x4 ;  /* 0x00000004fffc7803 */ /* 0x000fe20000000000 */
[----:B------:R-:W-:Y:S01]  /*0940*/  IMAD R0, R200, c[0x0][0x184], R0 ;  /* 0x00006100c8007a24 */ /* 0x000fe200078e0200 */
[----:B------:R-:W-:Y:S01]  /*0950*/  ISETP.LT.OR P1, PT, R12, 0x21, P0 ;  /* 0x000000210c00780c */ /* 0x000fe20000721670 */
[----:B------:R-:W-:Y:S01]  /*0960*/  UIMAD UR4, UR17, UR5, UR4 ;  /* 0x00000005110472a4 */ /* 0x000fe2000f8e0204 */
[----:B-1----:R-:W-:Y:S01]  /*0970*/  IMAD R2, R29, c[0x0][0x178], RZ ;  /* 0x00005e001d027a24 */ /* 0x002fe200078e02ff */
[----:B------:R-:W-:-:S02]  /*0980*/  ISETP.NE.AND P3, PT, R252, RZ, PT ;  /* 0x000000fffc00720c */ /* 0x000fc40003f65270 */
[----:B------:R-:W-:Y:S01]  /*0990*/  ISETP.LT.OR P2, PT, R12, 0x41, P0 ;  /* 0x000000410c00780c */ /* 0x000fe20000741670 */
[C---:B----4-:R-:W-:Y:S01]  /*09a0*/  IMAD R6, R28.reuse, c[0x0][0x17c], R2 ;  /* 0x00005f001c067a24 */ /* 0x050fe200078e0202 */
[----:B------:R-:W-:Y:S01]  /*09b0*/  SEL R7, RZ, 0x2, P3 ;  /* 0x00000002ff077807 */ /* 0x000fe20001800000 */
[----:B------:R-:W-:Y:S01]  /*09c0*/  IMAD.WIDE.U32 R2, R28, c[0x0][0x178], R14 ;  /* 0x00005e001c027a25 */ /* 0x000fe200078e000e */
[----:B------:R-:W-:-:S04]  /*09d0*/  ISETP.LT.OR P3, PT, R12, 0x61, P0 ;  /* 0x000000610c00780c */ /* 0x000fc80000761670 */
[----:B------:R1:W-:Y:S01]  /*09e0*/  LDGSTS.E.BYPASS.LTC128B.128 [R16+0x5080], [R10.64], !P1 ;  /* 0x050800000a107fae */ /* 0x0003e2000c901d56 */
[----:B------:R-:W-:Y:S02]  /*09f0*/  IMAD.IADD R3, R3, 0x1, R6 ;  /* 0x0000000103037824 */ /* 0x000fe400078e0206 */
[----:B------:R-:W-:Y:S01]  /*0a00*/  IMAD.IADD R12, R7, 0x1, R13 ;  /* 0x00000001070c7824 */ /* 0x000fe200078e020d */
[----:B------:R-:W-:Y:S01]  /*0a10*/  IADD3 R13, -R28, c[0x0][0x168], RZ ;  /* 0x00005a001c0d7a10 */ /* 0x000fe20007ffe1ff */
[----:B------:R-:W-:Y:S01]  /*0a20*/  IMAD.WIDE.U32 R6, R200, c[0x0][0x180], R2 ;  /* 0x00006000c8067a25 */ /* 0x000fe200078e0002 */
[----:B------:R-:W-:-:S03]  /*0a30*/  IADD3 R2, P0, R4, UR6, RZ ;  /* 0x0000000604027c10 */ /* 0x000fc6000ff1e0ff */
[----:B------:R-:W-:Y:S01]  /*0a40*/  IMAD.IADD R7, R7, 0x1, R0 ;  /* 0x0000000107077824 */ /* 0x000fe200078e0200 */
[----:B------:R-:W-:Y:S02]  /*0a50*/  IADD3.X R3, R5, UR7, RZ, P0, !PT ;  /* 0x0000000705037c10 */ /* 0x000fe400087fe4ff */
[----:B--2---:R-:W-:-:S03]  /*0a60*/  IADD3 R4, P0, R4, UR10, RZ ;  /* 0x0000000a04047c10 */ /* 0x004fc6000ff1e0ff */
[----:B------:R2:W-:Y:S01]  /*0a70*/  LDGSTS.E.BYPASS.LTC128B.128 [R16+0x2080], [R2.64], !P4 ;  /* 0x0208000002107fae */ /* 0x0005e2000e101d56 */
[----:B------:R-:W-:-:S05]  /*0a80*/  IADD3.X R5, R5, UR9, RZ, P0, !PT ;  /* 0x0000000905057c10 */ /* 0x000fca00087fe4ff */
[----:B------:R3:W-:Y:S01]  /*0a90*/  LDGSTS.E.BYPASS.LTC128B.128 [R16+0x6080], [R4.64], !P2 ;  /* 0x0608000004107fae */ /* 0x0007e2000d101d56 */
[----:B------:R-:W-:Y:S01]  /*0aa0*/  LOP3.LUT P2, RZ, R12, 0x1, RZ, 0xc0, !PT ;  /* 0x000000010cff7812 */ /* 0x000fe2000784c0ff */
[----:B-1----:R-:W-:-:S03]  /*0ab0*/  IMAD.U32 R10, RZ, RZ, UR17 ;  /* 0x00000011ff0a7e24 */ /* 0x002fc6000f8e00ff */
[----:B------:R-:W-:Y:S01]  /*0ac0*/  ISETP.LT.OR P4, PT, R13, 0x1, !P2 ;  /* 0x000000010d00780c */ /* 0x000fe20005781670 */
[----:B------:R-:W-:-:S05]  /*0ad0*/  IMAD.WIDE.U32 R6, R10, c[0x0][0x188], R6 ;  /* 0x000062000a067a25 */ /* 0x000fca00078e0006 */
[----:B------:R-:W-:Y:S01]  /*0ae0*/  IADD3 R0, R7, UR4, RZ ;  /* 0x0000000407007c10 */ /* 0x000fe2000fffe0ff */
[----:B------:R-:W-:Y:S01]  /*0af0*/  ULDC.64 UR4, c[0x0][0x278] ;  /* 0x00009e0000047ab9 */ /* 0x000fe20000000a00 */
[C---:B---3--:R-:W-:Y:S02]  /*0b00*/  IADD3 R4, P0, R2.reuse, UR6, RZ ;  /* 0x0000000602047c10 */ /* 0x048fe4000ff1e0ff */
[----:B--2---:R-:W-:Y:S02]  /*0b10*/  IADD3 R2, P1, R2, UR10, RZ ;  /* 0x0000000a02027c10 */ /* 0x004fe4000ff3e0ff */
[C---:B------:R-:W-:Y:S01]  /*0b20*/  IADD3.X R5, R3.reuse, UR7, RZ, P0, !PT ;  /* 0x0000000703057c10 */ /* 0x040fe200087fe4ff */
[----:B------:R-:W-:Y:S01]  /*0b30*/  UIMAD.WIDE.U32 UR6, UR17, UR4, URZ ;  /* 0x00000004110672a5 */ /* 0x000fe2000f8e003f */
[----:B------:R-:W-:Y:S01]  /*0b40*/  IADD3.X R3, R3, UR9, RZ, P1, !PT ;  /* 0x0000000903037c10 */ /* 0x000fe20008ffe4ff */
[----:B------:R-:W-:Y:S01]  /*0b50*/  UIMAD UR4, UR8, UR4, URZ ;  /* 0x00000004080472a4 */ /* 0x000fe2000f8e023f */
[----:B------:R-:W-:Y:S01]  /*0b60*/  LEA R30, P0, R6, c[0x0][0x160], 0x1 ;  /* 0x00005800061e7a11 */ /* 0x000fe200078008ff */
[----:B------:R1:W-:Y:S01]  /*0b70*/  LDGSTS.E.BYPASS.LTC128B.128 [R16+0x3080], [R4.64], !P5 ;  /* 0x0308000004107fae */ /* 0x0003e2000e901d56 */
[----:B------:R-:W-:Y:S01]  /*0b80*/  LOP3.LUT P1, RZ, R12, 0x2, RZ, 0xc0, !PT ;  /* 0x000000020cff7812 */ /* 0x000fe2000782c0ff */
[----:B------:R-:W-:Y:S01]  /*0b90*/  UIMAD UR4, UR17, UR5, UR4 ;  /* 0x00000005110472a4 */ /* 0x000fe2000f8e0204 */
[----:B------:R-:W-:Y:S01]  /*0ba0*/  LEA.HI.X R31, R6, c[0x0][0x164], R0, 0x1, P0 ;  /* 0x00005900061f7a11 */ /* 0x000fe200000f0c00 */
[----:B------:R2:W-:Y:S01]  /*0bb0*/  LDGSTS.E.BYPASS.LTC128B.128 [R16+0x7080], [R2.64], !P3 ;  /* 0x0708000002107fae */ /* 0x0005e2000d901d56 */
[----:B------:R-:W-:Y:S01]  /*0bc0*/  IMAD R0, R56, c[0x0][0x270], RZ ;  /* 0x00009c0038007a24 */ /* 0x000fe200078e02ff */
[----:B------:R-:W-:Y:S01]  /*0bd0*/  ISETP.LT.OR P3, PT, R13, 0x1, !P1 ;  /* 0x000000010d00780c */ /* 0x000fe20004f61670 */
[----:B------:R-:W-:Y:S01]  /*0be0*/  UIADD3 UR12, UR7, UR4, URZ ;  /* 0x00000004070c7290 */ /* 0x000fe2000fffe03f */
[----:B------:R-:W0:Y:S01]  /*0bf0*/  LDGDEPBAR ;  /* 0x00000000000079af */ /* 0x000e220000000000 */
[----:B------:R-:W-:Y:S01]  /*0c00*/  IMAD R6, R200, c[0x0][0x274], R0 ;  /* 0x00009d00c8067a24 */ /* 0x000fe200078e0200 */
[----:B------:R-:W-:Y:S01]  /*0c10*/  ULDC.64 UR4, c[0x0][0x178] ;  /* 0x00005e0000047ab9 */ /* 0x000fe20000000a00 */
[----:B------:R-:W-:Y:S01]  /*0c20*/  ISETP.GE.AND P5, PT, R22, c[0x0][0x1fc], PT ;  /* 0x00007f0016007a0c */ /* 0x000fe20003fa6270 */
[----:B------:R-:W-:Y:S01]  /*0c30*/  USHF.L.U32 UR15, UR4, 0x6, URZ ;  /* 0x00000006040f7899 */ /* 0x000fe2000800063f */
[----:B------:R3:W-:Y:S01]  /*0c40*/  LDGSTS.E.BYPASS.LTC128B.128 [R16+0x10080], [R30.64], !P4 ;  /* 0x100800001e107fae */ /* 0x0007e2000e101d56 */
[----:B------:R-:W-:Y:S01]  /*0c50*/  USHF.L.U64.HI UR14, UR4, UR14, UR5 ;  /* 0x0000000e040e7299 */ /* 0x000fe20008010205 */
[----:B------:R-:W-:-:S02]  /*0c60*/  ISETP.GE.AND P4, PT, R14, c[0x0][0x1fc], PT ;  /* 0x00007f000e007a0c */ /* 0x000fc40003f86270 */
[----:B------:R-:W-:Y:S01]  /*0c70*/  ULDC.64 UR4, c[0x0][0x218] ;  /* 0x0000860000047ab9 */ /* 0x000fe20000000a00 */
[----:B------:R3:W-:Y:S01]  /*0c80*/  STL.64 [R1+0x8], R30 ;  /* 0x0000081e01007387 */ /* 0x0007e20000100a00 */
[----:B------:R-:W-:-:S03]  /*0c90*/  UIMAD UR4, UR8, UR4, URZ ;  /* 0x00000004080472a4 */ /* 0x000fc6000f8e023f */
[----:B------:R3:W-:Y:S01]  /*0ca0*/  LDGSTS.E.BYPASS.LTC128B.128 [R16+0x12080], [R30.64+0x80], !P3 ;  /* 0x120800801e107fae */ /* 0x0007e2000d901d56 */
[C---:B------:R-:W-:Y:S01]  /*0cb0*/  ISETP.LT.OR P3, PT, R13.reuse, 0x21, !P2 ;  /* 0x000000210d00780c */ /* 0x040fe20005761670 */
[----:B------:R-:W-:Y:S01]  /*0cc0*/  UIMAD UR4, UR17, UR5, UR4 ;  /* 0x00000005110472a4 */ /* 0x000fe2000f8e0204 */
[----:B------:R-:W-:Y:S01]  /*0cd0*/  ISETP.LT.OR P2, PT, R13, 0x21, !P1 ;  /* 0x000000210d00780c */ /* 0x000fe20004f41670 */
[----:B-1----:R-:W-:Y:S02]  /*0ce0*/  IMAD R4, R56, c[0x0][0x210], RZ ;  /* 0x0000840038047a24 */ /* 0x002fe400078e02ff */
[----:B--2---:R-:W-:-:S04]  /*0cf0*/  IMAD.WIDE.U32 R2, R200, c[0x0][0x270], R250 ;  /* 0x00009c00c8027a25 */ /* 0x004fc800078e00fa */
[----:B------:R-:W-:Y:S01]  /*0d00*/  IMAD R7, R200, c[0x0][0x214], R4 ;  /* 0x00008500c8077a24 */ /* 0x000fe200078e0204 */
[----:B------:R-:W-:Y:S01]  /*0d10*/  IADD3 R0, P0, R2, UR6, RZ ;  /* 0x0000000602007c10 */ /* 0x000fe2000ff1e0ff */
[----:B------:R-:W-:Y:S01]  /*0d20*/  IMAD.WIDE.U32 R4, R200, c[0x0][0x210], R8 ;  /* 0x00008400c8047a25 */ /* 0x000fe200078e0008 */
[----:B------:R-:W-:Y:S02]  /*0d30*/  ULDC.64 UR6, c[0x0][0x290] ;  /* 0x0000a40000067ab9 */ /* 0x000fe40000000a00 */
[----:B------:R-:W-:Y:S01]  /*0d40*/  IADD3.X R2, R3, UR12, R6, P0, !PT ;  /* 0x0000000c03027c10 */ /* 0x000fe200087fe406 */
[----:B------:R-:W-:Y:S01]  /*0d50*/  IMAD.IADD R3, R5, 0x1, R7 ;  /* 0x0000000105037824 */ /* 0x000fe200078e0207 */
[C---:B------:R-:W-:Y:S01]  /*0d60*/  LEA R10, P0, R0.reuse, c[0x0][0x258], 0x2 ;  /* 0x00009600000a7a11 */ /* 0x040fe200078010ff */
[----:B------:R-:W-:Y:S01]  /*0d70*/  IMAD.U32 R8, RZ, RZ, UR17 ;  /* 0x00000011ff087e24 */ /* 0x000fe2000f8e00ff */
[----:B------:R-:W-:Y:S02]  /*0d80*/  UIMAD.WIDE.U32 UR10, UR17, UR6, URZ ;  /* 0x00000006110a72a5 */ /* 0x000fe4000f8e003f */
[----:B------:R-:W-:Y:S01]  /*0d90*/  LEA.HI.X R11, R0, c[0x0][0x25c], R2, 0x2, P0 ;  /* 0x00009700000b7a11 */ /* 0x000fe200000f1402 */
[----:B------:R-:W-:Y:S01]  /*0da0*/  IMAD.MOV.U32 R2, RZ, RZ, R4 ;  /* 0x000000ffff027224 */ /* 0x000fe200078e0004 */
[----:B------:R-:W-:Y:S01]  /*0db0*/  IADD3 R6, P0, R30, UR15, RZ ;  /* 0x0000000f1e067c10 */ /* 0x000fe2000ff1e0ff */
[----:B------:R-:W-:Y:S01]  /*0dc0*/  IMAD.U32 R4, RZ, RZ, UR15 ;  /* 0x0000000fff047e24 */ /* 0x000fe2000f8e00ff */
[----:B------:R-:W-:Y:S01]  /*0dd0*/  UIMAD UR6, UR8, UR6, URZ ;  /* 0x00000006080672a4 */ /* 0x000fe2000f8e023f */
[----:B------:R-:W-:Y:S01]  /*0de0*/  IMAD.WIDE.U32 R8, R8, c[0x0][0x218], R2 ;  /* 0x0000860008087a25 */ /* 0x000fe200078e0002 */
[----:B------:R-:W-:-:S02]  /*0df0*/  IADD3.X R7, R31, UR14, RZ, P0, !PT ;  /* 0x0000000e1f077c10 */ /* 0x000fc400087fe4ff */
[----:B------:R-:W-:Y:S01]  /*0e00*/  IADD3 R4, P1, P0, R4, 0x80, R30 ;  /* 0x0000008004047810 */ /* 0x000fe2000783e01e */
[----:B------:R-:W-:Y:S01]  /*0e10*/  IMAD.WIDE.U32 R2, R200, c[0x0][0x288], R250 ;  /* 0x0000a200c8027a25 */ /* 0x000fe200078e00fa */
[----:B------:R-:W-:Y:S01]  /*0e20*/  UIMAD UR6, UR17, UR7, UR6 ;  /* 0x00000007110672a4 */ /* 0x000fe2000f8e0206 */
[----:B------:R1:W-:Y:S01]  /*0e30*/  LDGSTS.E.BYPASS.LTC128B.128 [R16+0x11080], [R6.64], !P3 ;  /* 0x1108000006107fae */ /* 0x0003e2000d901d56 */
[----:B------:R-:W-:Y:S01]  /*0e40*/  IADD3.X R5, RZ, UR14, R31, P1, P0 ;  /* 0x0000000eff057c10 */ /* 0x000fe20008fe041f */
[----:B------:R-:W-:Y:S01]  /*0e50*/  IMAD R0, R56, c[0x0][0x288], RZ ;  /* 0x0000a20038007a24 */ /* 0x000fe200078e02ff */
[----:B------:R-:W-:Y:S01]  /*0e60*/  IADD3 R12, P0, R2, UR10, RZ ;  /* 0x0000000a020c7c10 */ /* 0x000fe2000ff1e0ff */
[----:B------:R-:W-:Y:S01]  /*0e70*/  UIADD3 UR13, UR11, UR6, URZ ;  /* 0x000000060b0d7290 */ /* 0x000fe2000fffe03f */
[----:B------:R-:W-:Y:S01]  /*0e80*/  ISETP.GT.AND P3, PT, R26, 0xf, PT ;  /* 0x0000000f1a00780c */ /* 0x000fe20003f64270 */
[----:B------:R2:W-:Y:S01]  /*0e90*/  LDGSTS.E.BYPASS.LTC128B.128 [R16+0x13080], [R4.64], !P2 ;  /* 0x1308000004107fae */ /* 0x0005e2000d101d56 */
[----:B---3--:R-:W-:Y:S01]  /*0ea0*/  LEA R30, P2, R8, c[0x0][0x1f0], 0x1 ;  /* 0x00007c00081e7a11 */ /* 0x008fe200078408ff */
[----:B------:R-:W-:Y:S01]  /*0eb0*/  UMOV UR6, 0x5 ;  /* 0x0000000500067882 */ /* 0x000fe20000000000 */
[----:B-1----:R-:W-:Y:S01]  /*0ec0*/  IMAD R6, R200, c[0x0][0x28c], R0 ;  /* 0x0000a300c8067a24 */ /* 0x002fe200078e0200 */
[----:B------:R-:W-:Y:S01]  /*0ed0*/  IADD3 R0, R9, UR4, RZ ;  /* 0x0000000409007c10 */ /* 0x000fe2000fffe0ff */
[----:B------:R-:W-:-:S02]  /*0ee0*/  ULDC.64 UR4, c[0x0][0x208] ;  /* 0x0000820000047ab9 */ /* 0x000fc40000000a00 */
[----:B------:R-:W-:Y:S01]  /*0ef0*/  USHF.L.U32 UR7, UR4, 0x5, URZ ;  /* 0x0000000504077899 */ /* 0x000fe2000800063f */
[----:B------:R-:W-:Y:S01]  /*0f00*/  IADD3.X R9, R3, UR13, R6, P0, !PT ;  /* 0x0000000d03097c10 */ /* 0x000fe200087fe406 */
[----:B------:R-:W-:Y:S01]  /*0f10*/  USHF.L.U64.HI UR5, UR4, UR6, UR5 ;  /* 0x0000000604057299 */ /* 0x000fe20008010205 */
[----:B--2---:R-:W-:Y:S01]  /*0f20*/  SEL R4, RZ, 0x1, P4 ;  /* 0x00000001ff047807 */ /* 0x004fe20002000000 */
[----:B------:R-:W-:Y:S01]  /*0f30*/  USHF.L.U32 UR4, UR7, 0x1, URZ ;  /* 0x0000000107047899 */ /* 0x000fe2000800063f */
[----:B------:R-:W-:Y:S01]  /*0f40*/  SEL R5, RZ, 0x2, P5 ;  /* 0x00000002ff057807 */ /* 0x000fe20002800000 */
[----:B------:R-:W-:Y:S01]  /*0f50*/  USHF.L.U64.HI UR5, UR7, 0x1, UR5 ;  /* 0x0000000107057899 */ /* 0x000fe20008010205 */
[----:B------:R-:W-:Y:S01]  /*0f60*/  LEA.HI.X R31, R8, c[0x0][0x1f4], R0, 0x1, P2 ;  /* 0x00007d00081f7a11 */ /* 0x000fe200010f0c00 */
[----:B------:R-:W-:Y:S01]  /*0f70*/  @!P3 IMAD.SHL.U32 R0, R26, 0x10, RZ ;  /* 0x000000101a00b824 */ /* 0x000fe200078e00ff */
[----:B------:R-:W-:Y:S01]  /*0f80*/  ULDC UR6, c[0x0][0x168] ;  /* 0x00005a0000067ab9 */ /* 0x000fe20000000800 */
[----:B------:R-:W-:Y:S01]  /*0f90*/  IMAD.IADD R2, R5, 0x1, R4 ;  /* 0x0000000105027824 */ /* 0x000fe200078e0204 */
[----:B------:R-:W-:Y:S01]  /*0fa0*/  SHF.R.S32.HI R5, RZ, 0x5, R17 ;  /* 0x00000005ff057819 */ /* 0x000fe20000011411 */
[----:B------:R1:W-:Y:S01]  /*0fb0*/  STL.64 [R1+0x10], R30 ;  /* 0x0000101e01007387 */ /* 0x0003e20000100a00 */
[----:B------:R-:W-:-:S02]  /*0fc0*/  UISETP.GE.AND UP0, UPT, UR6, 0x41, UPT ;  /* 0x000000410600788c */ /* 0x000fc4000bf06270 */
[----:B------:R-:W-:Y:S01]  /*0fd0*/  LOP3.LUT P1, RZ, R2, 0x1, RZ, 0xc0, !PT ;  /* 0x0000000102ff7812 */ /* 0x000fe2000782c0ff */
[----:B------:R2:W-:Y:S01]  /*0fe0*/  @!P3 LDGSTS.E.BYPASS.LTC128B.128 [R0+0x20080], [R10.64] ;  /* 0x200800000a00bfae */ /* 0x0005e2000b901d56 */
[----:B------:R-:W-:Y:S02]  /*0ff0*/  LEA.HI R3, R17, R5, RZ, 0x1 ;  /* 0x0000000511037211 */ /* 0x000fe400078f08ff */
[----:B------:R-:W-:Y:S01]  /*1000*/  ISETP.LT.OR P0, PT, R13, 0x1, !P1 ;  /* 0x000000010d00780c */ /* 0x000fe20004f01670 */
[----:B------:R-:W0:Y:S01]  /*1010*/  LDGDEPBAR ;  /* 0x00000000000079af */ /* 0x000e220000000000 */
[----:B------:R-:W-:-:S05]  /*1020*/  LOP3.LUT R3, R3, 0xfffffffe, RZ, 0xc0, !PT ;  /* 0xfffffffe03037812 */ /* 0x000fca00078ec0ff */
[----:B------:R-:W-:Y:S02]  /*1030*/  IMAD.IADD R20, R5, 0x1, -R3 ;  /* 0x0000000105147824 */ /* 0x000fe400078e0a03 */
[----:B------:R-:W-:-:S04]  /*1040*/  @!P3 IMAD.SHL.U32 R3, R26, 0x10, RZ ;  /* 0x000000101a03b824 */ /* 0x000fc800078e00ff */
[----:B------:R1:W-:Y:S01]  /*1050*/  LDGSTS.E.BYPASS.LTC128B.128 [R16+0x18080], [R30.64], !P0 ;  /* 0x180800001e107fae */ /* 0x0003e2000c101d56 */
[----:B------:R-:W-:-:S04]  /*1060*/  IADD3 R6, P0, R30, UR4, RZ ;  /* 0x000000041e067c10 */ /* 0x000fc8000ff1e0ff */
[----:B------:R-:W-:Y:S02]  /*1070*/  IADD3.X R7, R31, UR5, RZ, P0, !PT ;  /* 0x000000051f077c10 */ /* 0x000fe400087fe4ff */
[----:B------:R-:W-:Y:S02]  /*1080*/  LOP3.LUT P0, RZ, R2, 0x2, RZ, 0xc0, !PT ;  /* 0x0000000202ff7812 */ /* 0x000fe4000780c0ff */
[----:B--2---:R-:W-:Y:S02]  /*1090*/  LEA.HI R0, R18, R26, RZ, 0x4 ;  /* 0x0000001a12007211 */ /* 0x004fe400078f20ff */
[----:B------:R-:W-:Y:S02]  /*10a0*/  ISETP.LT.OR P2, PT, R13, 0x1, !P0 ;  /* 0x000000010d00780c */ /* 0x000fe40004741670 */
[----:B------:R-:W-:Y:S02]  /*10b0*/  LOP3.LUT R2, R0, 0xfffffff0, RZ, 0xc0, !PT ;  /* 0xfffffff000027812 */ /* 0x000fe400078ec0ff */
[----:B------:R-:W-:-:S03]  /*10c0*/  SHF.R.S32.HI R4, RZ, 0x4, R0 ;  /* 0x00000004ff047819 */ /* 0x000fc60000011400 */
[----:B------:R-:W-:Y:S01]  /*10d0*/  IMAD.IADD R2, R26, 0x1, -R2 ;  /* 0x000000011a027824 */ /* 0x000fe200078e0a02 */
[----:B------:R-:W-:-:S04]  /*10e0*/  LEA.HI R0, R0, R4, RZ, 0x1 ;  /* 0x0000000400007211 */ /* 0x000fc800078f08ff */
[----:B------:R-:W-:Y:S01]  /*10f0*/  SHF.R.S32.HI R8, RZ, 0x1f, R2 ;  /* 0x0000001fff087819 */ /* 0x000fe20000011402 */
[----:B------:R1:W-:Y:S01]  /*1100*/  LDGSTS.E.BYPASS.LTC128B.128 [R16+0x1a080], [R30.64+0x80], !P2 ;  /* 0x1a0800801e107fae */ /* 0x0003e2000d101d56 */
[----:B------:R-:W-:Y:S02]  /*1110*/  LOP3.LUT R0, R0, 0xfffffffe, RZ, 0xc0, !PT ;  /* 0xfffffffe00007812 */ /* 0x000fe400078ec0ff */
[----:B------:R-:W-:Y:S02]  /*1120*/  LEA.HI R8, R8, R2, RZ, 0x3 ;  /* 0x0000000208087211 */ /* 0x000fe400078f18ff */
[C---:B------:R-:W-:Y:S02]  /*1130*/  ISETP.LT.OR P2, PT, R13.reuse, 0x21, !P1 ;  /* 0x000000210d00780c */ /* 0x040fe40004f41670 */
[----:B------:R-:W-:Y:S01]  /*1140*/  ISETP.LT.OR P1, PT, R13, 0x21, !P0 ;  /* 0x000000210d00780c */ /* 0x000fe20004721670 */
[----:B------:R-:W-:Y:S01]  /*1150*/  IMAD.IADD R13, R4, 0x1, -R0 ;  /* 0x00000001040d7824 */ /* 0x000fe200078e0a00 */
[----:B------:R-:W-:Y:S01]  /*1160*/  LOP3.LUT R4, R8, 0xfffffff8, RZ, 0xc0, !PT ;  /* 0xfffffff808047812 */ /* 0x000fe200078ec0ff */
[----:B------:R-:W-:Y:S01]  /*1170*/  IMAD.SHL.U32 R0, R19, 0x8, RZ ;  /* 0x0000000813007824 */ /* 0x000fe200078e00ff */
[----:B------:R-:W-:Y:S01]  /*1180*/  LEA R10, P0, R12, c[0x0][0x280], 0x2 ;  /* 0x0000a0000c0a7a11 */ /* 0x000fe200078010ff */
[----:B------:R-:W-:-:S02]  /*1190*/  IMAD.SHL.U32 R5, R13, 0x8, RZ ;  /* 0x000000080d057824 */ /* 0x000fc400078e00ff */
[----:B------:R-:W-:Y:S01]  /*11a0*/  IMAD.IADD R4, R2, 0x1, -R4 ;  /* 0x0000000102047824 */ /* 0x000fe200078e0a04 */
[----:B------:R-:W-:Y:S01]  /*11b0*/  LEA.HI.X R11, R12, c[0x0][0x284], R9, 0x2, P0 ;  /* 0x0000a1000c0b7a11 */ /* 0x000fe200000f1409 */
[----:B------:R-:W-:Y:S01]  /*11c0*/  IMAD.SHL.U32 R8, R8, 0x40, RZ ;  /* 0x0000004008087824 */ /* 0x000fe200078e00ff */
[----:B------:R-:W-:Y:S01]  /*11d0*/  LOP3.LUT R23, R0, 0x18, RZ, 0xc0, !PT ;  /* 0x0000001800177812 */ /* 0x000fe200078ec0ff */
[----:B------:R-:W-:Y:S01]  /*11e0*/  IMAD.SHL.U32 R2, R4, 0x40, RZ ;  /* 0x0000004004027824 */ /* 0x000fe200078e00ff */
[----:B------:R1:W-:Y:S01]  /*11f0*/  LDGSTS.E.BYPASS.LTC128B.128 [R16+0x19080], [R6.64], !P2 ;  /* 0x1908000006107fae */ /* 0x0003e2000d101d56 */
[----:B------:R-:W-:Y:S01]  /*1200*/  IMAD.SHL.U32 R0, R13, 0x20, RZ ;  /* 0x000000200d007824 */ /* 0x000fe200078e00ff */
[----:B------:R-:W-:Y:S02]  /*1210*/  PLOP3.LUT P0, PT, PT, PT, UP0, 0x80, 0x0 ;  /* 0x000000000000781c */ /* 0x000fe40003f0f008 */
[----:B------:R-:W-:Y:S01]  /*1220*/  LOP3.LUT R2, R2, 0x1c0, RZ, 0xc0, !PT ;  /* 0x000001c002027812 */ /* 0x000fe200078ec0ff */
[----:B------:R1:W-:Y:S01]  /*1230*/  LDGSTS.E.BYPASS.LTC128B.128 [R16+0x1b080], [R6.64+0x80], !P1 ;  /* 0x1b08008006107fae */ /* 0x0003e2000c901d56 */
[----:B------:R-:W-:-:S02]  /*1240*/  LOP3.LUT R0, R23, 0x20, R0, 0xf8, !PT ;  /* 0x0000002017007812 */ /* 0x000fc400078ef800 */
[----:B------:R-:W-:Y:S01]  /*1250*/  LOP3.LUT R5, R2, 0x8, R5, 0xf8, !PT ;  /* 0x0000000802057812 */ /* 0x000fe200078ef805 */
[----:B------:R2:W-:Y:S04]  /*1260*/  @!P3 LDGSTS.E.BYPASS.LTC128B.128 [R3+0x20280], [R10.64] ;  /* 0x202800000a03bfae */ /* 0x0005e8000b901d56 */
[----:B------:R-:W0:Y:S04]  /*1270*/  LDGDEPBAR ;  /* 0x00000000000079af */ /* 0x000e280000000000 */
[----:B------:R-:W0:Y:S01]  /*1280*/  LDGDEPBAR ;  /* 0x00000000000079af */ /* 0x000e220000000000 */
[----:B--2---:R-:W-:-:S04]  /*1290*/  SHF.R.U32.HI R3, RZ, 0x3, R2 ;  /* 0x00000003ff037819 */ /* 0x004fc80000011602 */
[----:B------:R-:W-:Y:S02]  /*12a0*/  LOP3.LUT R2, R3, R0, R2, 0x1e, !PT ;  /* 0x0000000003027212 */ /* 0x000fe400078e1e02 */
[----:B------:R-:W-:Y:S01]  /*12b0*/  LOP3.LUT R3, R5, R3, RZ, 0x3c, !PT ;  /* 0x0000000305037212 */ /* 0x000fe200078e3cff */
[----:B------:R-:W-:Y:S01]  /*12c0*/  IMAD.SHL.U32 R5, R20, 0x400, RZ ;  /* 0x0000040014057824 */ /* 0x000fe200078e00ff */
[----:B------:R-:W-:-:S04]  /*12d0*/  LOP3.LUT R0, R8, 0xfffffe00, RZ, 0xc0, !PT ;  /* 0xfffffe0008007812 */ /* 0x000fc800078ec0ff */
[-C--:B------:R-:W-:Y:S02]  /*12e0*/  IADD3 R220, R3, R0.reuse, R5 ;  /* 0x0000000003dc7210 */ /* 0x080fe40007ffe005 */
[----:B------:R-:W-:Y:S02]  /*12f0*/  LOP3.LUT R227, R2, R0, RZ, 0xfc, !PT ;  /* 0x0000000002e37212 */ /* 0x000fe400078efcff */
[C---:B------:R-:W-:Y:S02]  /*1300*/  IADD3 R0, R16.reuse, 0x18080, RZ ;  /* 0x0001808010007810 */ /* 0x040fe40007ffe0ff */
[----:B------:R-:W-:-:S03]  /*1310*/  IADD3 R2, R16, 0x10080, RZ ;  /* 0x0001008010027810 */ /* 0x000fc60007ffe0ff */
[----:B------:R1:W-:Y:S04]  /*1320*/  STL [R1+0x20], R0 ;  /* 0x0000200001007387 */ /* 0x0003e80000100800 */
[----:B------:R1:W-:Y:S01]  /*1330*/  STL [R1+0x24], R2 ;  /* 0x0000240201007387 */ /* 0x0003e20000100800 */
[----:B------:R-:W-:Y:S05]  /*1340*/  @!P0 BRA `(.L_x_1101) ;  /* 0x0000015000008947 */ /* 0x000fea0003800000 */
[----:B-1----:R-:W-:Y:S01]  /*1350*/  IADD3 R2, P0, R6, UR4, RZ ;  /* 0x0000000406027c10 */ /* 0x002fe2000ff1e0ff */
[----:B------:R-:W-:Y:S01]  /*1360*/  BSSY B0, `(.L_x_1101) ;  /* 0x0000013000007945 */ /* 0x000fe20003800000 */
[----:B------:R-:W-:Y:S02]  /*1370*/  IADD3 R0, -R28, -0x40, RZ ;  /* 0xffffffc01c007810 */ /* 0x000fe40007ffe1ff */
[----:B------:R-:W-:Y:S02]  /*1380*/  IADD3.X R3, R7, UR5, RZ, P0, !PT ;  /* 0x0000000507037c10 */ /* 0x000fe400087fe4ff */
[----:B------:R-:W-:-:S02]  /*1390*/  IADD3 R6, P0, R2, UR4, RZ ;  /* 0x0000000402067c10 */ /* 0x000fc4000ff1e0ff */
[----:B------:R-:W-:Y:S02]  /*13a0*/  ISETP.GE.AND P1, PT, R14, c[0x0][0x1fc], PT ;  /* 0x00007f000e007a0c */ /* 0x000fe40003f26270 */
[----:B------:R-:W-:Y:S02]  /*13b0*/  IADD3 R0, R0, c[0x0][0x168], RZ ;  /* 0x00005a0000007a10 */ /* 0x000fe40007ffe0ff */
        /* <DEDUP_REMOVED lines=13> */
.L_x_1102:
[----:B------:R-:W-:Y:S05]  /*1490*/  BSYNC B0 ;  /* 0x0000000000007941 */ /* 0x000fea0003800000 */
.L_x_1101:
        /* <DEDUP_REMOVED lines=69> */
[----:B--2---:R-:W-:Y:S01]  /*18f0*/  LEA.HI R0, R18, R26, RZ, 0x2 ;  /* 0x0000001a12007211 */ /* 0x004fe200078f10ff */
[----:B------:R-:W-:Y:S01]  /*1900*/  IMAD.SHL.U32 R2, R28, 0x8, RZ ;  /* 0x000000081c027824 */ /* 0x000fe200078e00ff */
[----:B------:R-:W-:Y:S01]  /*1910*/  SHF.R.S32.HI R8, RZ, 0x1f, R19 ;  /* 0x0000001fff087819 */ /* 0x000fe20000011413 */
[----:B------:R-:W-:Y:S01]  /*1920*/  IMAD.SHL.U32 R11, R20, 0x10, RZ ;  /* 0x00000010140b7824 */ /* 0x000fe200078e00ff */
[----:B------:R-:W-:Y:S01]  /*1930*/  LOP3.LUT R12, R3, 0x1c0, RZ, 0xc0, !PT ;  /* 0x000001c0030c7812 */ /* 0x000fe200078ec0ff */
[----:B------:R-:W-:Y:S01]  /*1940*/  IMAD.MOV.U32 R221, RZ, RZ, 0x20 ;  /* 0x00000020ffdd7424 */ /* 0x000fe200078e00ff */
[----:B------:R-:W-:Y:S01]  /*1950*/  LOP3.LUT R2, R2, 0x8, RZ, 0xc0, !PT ;  /* 0x0000000802027812 */ /* 0x000fe200078ec0ff */
[----:B------:R-:W-:Y:S01]  /*1960*/  IMAD.MOV.U32 R222, RZ, RZ, 0x40 ;  /* 0x00000040ffde7424 */ /* 0x000fe200078e00ff */
[----:B------:R-:W-:Y:S01]  /*1970*/  SHF.R.U32.HI R10, RZ, 0x3, R12 ;  /* 0x00000003ff0a7819 */ /* 0x000fe2000001160c */
[----:B------:R-:W-:Y:S01]  /*1980*/  IMAD.MOV.U32 R232, RZ, RZ, 0x20 ;  /* 0x00000020ffe87424 */ /* 0x000fe200078e00ff */
[----:B------:R-:W-:Y:S01]  /*1990*/  LOP3.LUT R3, R12, 0x10, R11, 0xf8, !PT ;  /* 0x000000100c037812 */ /* 0x000fe200078ef80b */
[----:B------:R-:W-:Y:S01]  /*19a0*/  IMAD R223, R13, 0x800, R223 ;  /* 0x000008000ddf7824 */ /* 0x000fe200078e02df */
[----:B------:R-:W-:Y:S01]  /*19b0*/  LOP3.LUT R6, R0, 0x3ffffffc, RZ, 0xc0, !PT ;  /* 0x3ffffffc00067812 */ /* 0x000fe200078ec0ff */
[----:B------:R-:W-:Y:S01]  /*19c0*/  IMAD.MOV.U32 R228, RZ, RZ, 0x10 ;  /* 0x00000010ffe47424 */ /* 0x000fe200078e00ff */
[--C-:B------:R-:W-:Y:S01]  /*19d0*/  SHF.R.S32.HI R9, RZ, 0x2, R0.reuse ;  /* 0x00000002ff097819 */ /* 0x100fe20000011400 */
[----:B------:R-:W-:Y:S01]  /*19e0*/  UIADD3 UR6, UR6, 0x3f, URZ ;  /* 0x0000003f06067890 */ /* 0x000fe2000fffe03f */
[----:B------:R-:W-:Y:S01]  /*19f0*/  SHF.R.S32.HI R7, RZ, 0x1f, R0 ;  /* 0x0000001fff077819 */ /* 0x000fe20000011400 */
[----:B------:R-:W-:Y:S01]  /*1a00*/  IMAD.MOV.U32 R225, RZ, RZ, 0x40 ;  /* 0x00000040ffe17424 */ /* 0x000fe200078e00ff */
[C---:B------:R-:W-:Y:S01]  /*1a10*/  LOP3.LUT R12, R10.reuse, R2, R12, 0x1e, !PT ;  /* 0x000000020a0c7212 */ /* 0x040fe200078e1e0c */
[----:B------:R-:W-:Y:S01]  /*1a20*/  USHF.R.S32.HI UR4, URZ, 0x1f, UR6 ;  /* 0x0000001f3f047899 */ /* 0x000fe20008011406 */
[----:B------:R-:W-:Y:S01]  /*1a30*/  LOP3.LUT R216, R10, R3, R2, 0x1e, !PT ;  /* 0x000000030ad87212 */ /* 0x000fe200078e1e02 */
[----:B------:R-:W-:Y:S01]  /*1a40*/  IMAD.IADD R2, R26, 0x1, -R6 ;  /* 0x000000011a027824 */ /* 0x000fe200078e0a06 */
[----:B------:R-:W-:Y:S01]  /*1a50*/  LEA.HI R0, R8, R19, RZ, 0x2 ;  /* 0x0000001308007211 */ /* 0x000fe200078f10ff */
[----:B------:R-:W-:Y:S01]  /*1a60*/  IMAD.IADD R223, R223, 0x1, R12 ;  /* 0x00000001dfdf7824 */ /* 0x000fe200078e020c */
[----:B------:R-:W-:Y:S01]  /*1a70*/  LOP3.LUT R6, R17, 0xffffffe0, RZ, 0xc0, !PT ;  /* 0xffffffe011067812 */ /* 0x000fe200078ec0ff */
[----:B------:R-:W-:Y:S01]  /*1a80*/  IMAD R8, R2, 0x2, R5 ;  /* 0x0000000202087824 */ /* 0x000fe200078e0205 */
[----:B------:R-:W-:Y:S01]  /*1a90*/  LEA.HI R3, R7, R9, RZ, 0x3 ;  /* 0x0000000907037211 */ /* 0x000fe200078f18ff */
[----:B------:R-:W-:Y:S01]  /*1aa0*/  IMAD R216, R13, 0x200, R216 ;  /* 0x000002000dd87824 */ /* 0x000fe200078e02d8 */
[----:B------:R-:W-:Y:S01]  /*1ab0*/  LOP3.LUT R0, R0, 0xfffffffc, RZ, 0xc0, !PT ;  /* 0xfffffffc00007812 */ /* 0x000fe200078ec0ff */
[----:B------:R-:W-:Y:S01]  /*1ac0*/  IMAD.IADD R6, R26, 0x1, -R6 ;  /* 0x000000011a067824 */ /* 0x000fe200078e0a06 */
[----:B------:R-:W-:Y:S01]  /*1ad0*/  LOP3.LUT R2, R3, 0xfffffff8, RZ, 0xc0, !PT ;  /* 0xfffffff803027812 */ /* 0x000fe200078ec0ff */
[----:B------:R-:W-:Y:S01]  /*1ae0*/  IMAD.SHL.U32 R224, R223, 0x2, RZ ;  /* 0x00000002dfe07824 */ /* 0x000fe200078e00ff */
[----:B------:R-:W-:Y:S01]  /*1af0*/  LOP3.LUT P0, RZ, R21, 0x2, RZ, 0xc0, !PT ;  /* 0x0000000215ff7812 */ /* 0x000fe2000780c0ff */
[----:B------:R-:W-:Y:S01]  /*1b00*/  IMAD.IADD R3, R19, 0x1, -R0 ;  /* 0x0000000113037824 */ /* 0x000fe200078e0a00 */
[----:B------:R-:W-:Y:S01]  /*1b10*/  SHF.R.S32.HI R0, RZ, 0x1f, R6 ;  /* 0x0000001fff007819 */ /* 0x000fe20000011406 */
[----:B------:R-:W-:Y:S01]  /*1b20*/  IMAD.IADD R2, R9, 0x1, -R2 ;  /* 0x0000000109027824 */ /* 0x000fe200078e0a02 */
[----:B------:R-:W-:Y:S01]  /*1b30*/  SHF.R.S32.HI R27, RZ, 0x1f, R26 ;  /* 0x0000001fff1b7819 */ /* 0x000fe2000001141a */
[----:B------:R-:W-:Y:S01]  /*1b40*/  IMAD R7, R3, -0x8, R24 ;  /* 0xfffffff803077824 */ /* 0x000fe200078e0218 */
[----:B------:R-:W-:Y:S01]  /*1b50*/  LEA.HI R0, R0, R6, RZ, 0x2 ;  /* 0x0000000600007211 */ /* 0x000fe200078f10ff */
[----:B------:R-:W-:Y:S01]  /*1b60*/  IMAD.SHL.U32 R5, R2, 0x40, RZ ;  /* 0x0000004002057824 */ /* 0x000fe200078e00ff */
[----:B------:R-:W-:Y:S01]  /*1b70*/  SEL R221, R221, 0xffffffe0, !P0 ;  /* 0xffffffe0dddd7807 */ /* 0x000fe20004000000 */
[----:B------:R1:W-:Y:S01]  /*1b80*/  STL [R1+0x1c], R27 ;  /* 0x00001c1b01007387 */ /* 0x0003e20000100800 */
[----:B------:R-:W-:Y:S01]  /*1b90*/  LOP3.LUT R3, R0, 0xfffffffc, RZ, 0xc0, !PT ;  /* 0xfffffffc00037812 */ /* 0x000fe200078ec0ff */
[----:B------:R-:W-:Y:S01]  /*1ba0*/  IMAD.SHL.U32 R217, R216, 0x2, RZ ;  /* 0x00000002d8d97824 */ /* 0x000fe200078e00ff */
[----:B------:R-:W-:Y:S01]  /*1bb0*/  LEA.HI.SX32 R249, R0, R11, 0x1e ;  /* 0x0000000b00f97211 */ /* 0x000fe200078ff2ff */
[----:B------:R-:W-:Y:S01]  /*1bc0*/  IMAD R221, R223, 0x2, R221 ;  /* 0x00000002dfdd7824 */ /* 0x000fe200078e02dd */
[----:B------:R-:W-:Y:S01]  /*1bd0*/  LOP3.LUT R0, R5, 0x1c0, RZ, 0xc0, !PT ;  /* 0x000001c005007812 */ /* 0x000fe200078ec0ff */
[----:B------:R-:W-:Y:S01]  /*1be0*/  IMAD.IADD R6, R6, 0x1, -R3 ;  /* 0x0000000106067824 */ /* 0x000fe200078e0a03 */
[----:B------:R-:W-:Y:S01]  /*1bf0*/  LOP3.LUT P0, RZ, R2, 0x4, RZ, 0xc0, !PT ;  /* 0x0000000402ff7812 */ /* 0x000fe2000780c0ff */
[----:B------:R-:W-:Y:S01]  /*1c00*/  ULEA.HI UR4, UR4, UR6, URZ, 0x6 ;  /* 0x0000000604047291 */ /* 0x000fe2000f8f303f */
[----:B------:R-:W-:Y:S01]  /*1c10*/  SHF.R.U32.HI R3, RZ, 0x3, R0 ;  /* 0x00000003ff037819 */ /* 0x000fe20000011600 */
[----:B------:R-:W-:Y:S01]  /*1c20*/  IMAD R248, R6, -0x2, R7 ;  /* 0xfffffffe06f87824 */ /* 0x000fe200078e0207 */
[----:B------:R-:W-:Y:S01]  /*1c30*/  LOP3.LUT P1, RZ, R21, 0x4, RZ, 0xc0, !PT ;  /* 0x0000000415ff7812 */ /* 0x000fe2000782c0ff */
[----:B------:R-:W-:Y:S01]  /*1c40*/  CS2R R194, SRZ ;  /* 0x0000000000c27805 */ /* 0x000fe2000001ff00 */
[----:B------:R-:W-:Y:S01]  /*1c50*/  LOP3.LUT R0, R3, R0, R23, 0x1e, !PT ;  /* 0x0000000003007212 */ /* 0x000fe200078e1e17 */
[----:B------:R-:W-:Y:S01]  /*1c60*/  CS2R R192, SRZ ;  /* 0x0000000000c07805 */ /* 0x000fe2000001ff00 */
[----:B------:R-:W-:Y:S01]  /*1c70*/  SEL R222, R222, 0xffffffc0, !P1 ;  /* 0xffffffc0dede7807 */ /* 0x000fe20004800000 */
[----:B------:R-:W-:Y:S01]  /*1c80*/  CS2R R190, SRZ ;  /* 0x0000000000be7805 */ /* 0x000fe2000001ff00 */
[----:B------:R-:W-:Y:S01]  /*1c90*/  LOP3.LUT P1, RZ, R4, 0x4, RZ, 0xc0, !PT ;  /* 0x0000000404ff7812 */ /* 0x000fe2000782c0ff */
[----:B------:R-:W-:Y:S01]  /*1ca0*/  IMAD.IADD R0, R8, 0x1, R0 ;  /* 0x0000000108007824 */ /* 0x000fe200078e0200 */
[----:B------:R-:W-:Y:S01]  /*1cb0*/  CS2R R188, SRZ ;  /* 0x0000000000bc7805 */ /* 0x000fe2000001ff00 */
[--C-:B------:R-:W-:Y:S01]  /*1cc0*/  IMAD R223, R223, 0x2, R222.reuse ;  /* 0x00000002dfdf7824 */ /* 0x100fe200078e02de */
[----:B------:R-:W-:Y:S01]  /*1cd0*/  SEL R226, R232, 0xffffffe0, !P1 ;  /* 0xffffffe0e8e27807 */ /* 0x000fe20004800000 */
[----:B------:R-:W-:Y:S01]  /*1ce0*/  IMAD R216, R216, 0x2, R222 ;  /* 0x00000002d8d87824 */ /* 0x000fe200078e02de */
[----:B------:R-:W-:Y:S01]  /*1cf0*/  LEA R238, R0, 0x20480, 0x1 ;  /* 0x0002048000ee7811 */ /* 0x000fe200078e08ff */
[----:B------:R-:W-:Y:S01]  /*1d00*/  CS2R R186, SRZ ;  /* 0x0000000000ba7805 */ /* 0x000fe2000001ff00 */
[----:B------:R-:W-:Y:S01]  /*1d10*/  CS2R R184, SRZ ;  /* 0x0000000000b87805 */ /* 0x000fe2000001ff00 */
[----:B------:R-:W-:Y:S01]  /*1d20*/  IMAD.IADD R229, R220, 0x1, R226 ;  /* 0x00000001dce57824 */ /* 0x000fe200078e02e2 */
        /* <DEDUP_REMOVED lines=72> */
[----:B------:R-:W-:Y:S02]  /*21b0*/  USHF.R.S32.HI UR8, URZ, 0x1f, UR17 ;  /* 0x0000001f3f087899 */ /* 0x000fe40008011411 */
[----:B------:R-:W-:-:S02]  /*21c0*/  UIMAD UR10, UR17, UR10, URZ ;  /* 0x0000000a110a72a4 */ /* 0x000fc4000f8e023f */
[----:B------:R-:W-:Y:S02]  /*21d0*/  UIMAD UR9, UR17, UR9, URZ ;  /* 0x00000009110972a4 */ /* 0x000fe4000f8e023f */
[----:B------:R-:W-:Y:S02]  /*21e0*/  USHF.R.S32.HI UR16, URZ, 0x6, UR4 ;  /* 0x000000063f107899 */ /* 0x000fe40008011404 */
[----:B-1----:R-:W-:Y:S02]  /*21f0*/  ULDC UR11, c[0x0][0x168] ;  /* 0x00005a00000b7ab9 */ /* 0x002fe40000000800 */
.L_x_1106:
        /* <DEDUP_REMOVED lines=142> */
[----:B------:R-:W-:Y:S01]  /*2ae0*/  USHF.R.S32.HI UR4, URZ, 0x1f, UR21 ;  /* 0x0000001f3f047899 */ /* 0x000fe20008011415 */
[----:B------:R-:W-:Y:S01]  /*2af0*/  IMAD.U32 R40, RZ, RZ, UR15 ;  /* 0x0000000fff287e24 */ /* 0x000fe2000f8e00ff */
[----:B------:R-:W-:Y:S01]  /*2b00*/  ULDC.64 UR6, c[0x0][0x178] ;  /* 0x00005e0000067ab9 */ /* 0x000fe20000000a00 */
[----:B------:R-:W3:Y:S01]  /*2b10*/  LDL.64 R242, [R1] ;  /* 0x0000000001f27983 */ /* 0x000ee20000100a00 */
[----:B------:R-:W-:Y:S01]  /*2b20*/  UIMAD UR4, UR4, UR6, URZ ;  /* 0x00000006040472a4 */ /* 0x000fe2000f8e023f */
[----:B------:R-:W-:Y:S01]  /*2b30*/  @!P3 IMAD.MOV.U32 R36, RZ, RZ, R250 ;  /* 0x000000ffff24b224 */ /* 0x000fe200078e00fa */
[----:B------:R-:W-:Y:S01]  /*2b40*/  UIMAD.WIDE.U32 UR24, UR21, UR6, URZ ;  /* 0x00000006151872a5 */ /* 0x000fe2000f8e003f */
[----:B------:R-:W4:Y:S01]  /*2b50*/  LDL R240, [R1+0x24] ;  /* 0x0000240001f07983 */ /* 0x000f220000100800 */
[----:B------:R-:W-:Y:S01]  /*2b60*/  UIMAD UR4, UR21, UR7, UR4 ;  /* 0x00000007150472a4 */ /* 0x000fe2000f8e0204 */
[----:B------:R-:W-:Y:S01]  /*2b70*/  @!P3 IMAD.MOV.U32 R37, RZ, RZ, R251 ;  /* 0x000000ffff25b224 */ /* 0x000fe200078e00fb */
[----:B------:R-:W-:Y:S02]  /*2b80*/  UIMAD UR21, UR21, -0x40, UR11 ;  /* 0xffffffc0151578a4 */ /* 0x000fe4000f8e020b */
[----:B------:R-:W-:Y:S01]  /*2b90*/  UIADD3 UR4, UR25, UR4, URZ ;  /* 0x0000000419047290 */ /* 0x000fe2000fffe03f */
[----:B------:R-:W-:Y:S02]  /*2ba0*/  IMAD.U32 R2, RZ, RZ, UR24 ;  /* 0x00000018ff027e24 */ /* 0x000fe4000f8e00ff */
[----:B------:R-:W-:Y:S03]  /*2bb0*/  IMAD.U32 R3, RZ, RZ, UR24 ;  /* 0x00000018ff037e24 */ /* 0x000fe6000f8e00ff */
[----:B------:R-:W-:Y:S01]  /*2bc0*/  IMAD.U32 R0, RZ, RZ, UR4 ;  /* 0x00000004ff007e24 */ /* 0x000fe2000f8e00ff */
[----:B--2---:R-:W-:Y:S04]  /*2bd0*/  LEA R2, P1, R2, R244, 0x7 ;  /* 0x000000f402027211 */ /* 0x004fe800078238ff */
[----:B------:R-:W-:Y:S02]  /*2be0*/  LEA.HI.X R3, R3, R245, R0, 0x7, P1 ;  /* 0x000000f503037211 */ /* 0x000fe400008f3c00 */
[----:B------:R-:W-:Y:S01]  /*2bf0*/  IADD3 R40, P2, P1, R40, 0x80, R2 ;  /* 0x0000008028287810 */ /* 0x000fe2000795e002 */
[----:B------:R-:W2:Y:S03]  /*2c00*/  @!P3 S2R R0, SR_CTAID.Y ;  /* 0x000000000000b919 */ /* 0x000ea60000002600 */
[----:B------:R-:W-:Y:S02]  /*2c10*/  IADD3.X R41, RZ, UR14, R3, P2, P1 ;  /* 0x0000000eff297c10 */ /* 0x000fe400097e2403 */
[----:B------:R-:W-:Y:S02]  /*2c20*/  ISETP.NE.AND P2, PT, R252, RZ, PT ;  /* 0x000000fffc00720c */ /* 0x000fe40003f45270 */
        /* <DEDUP_REMOVED lines=34> */
.L_x_1104:
        /* <DEDUP_REMOVED lines=451> */
[----:B------:R-:W4:Y:S01]  /*4a80*/  LDL R207, [R1+0x20] ;  /* 0x0000200001cf7983 */ /* 0x000f220000100800 */
[----:B------:R-:W-:Y:S01]  /*4a90*/  UIMAD UR4, UR21, UR7, UR4 ;  /* 0x00000007150472a4 */ /* 0x000fe2000f8e0204 */
[C---:B------:R-:W-:Y:S01]  /*4aa0*/  IMAD.SHL.U32 R10, R11.reuse, 0x40, RZ ;  /* 0x000000400b0a7824 */ /* 0x040fe200078e00ff */
[----:B------:R-:W-:Y:S01]  /*4ab0*/  SHF.L.U64.HI R11, R11, R7, c[0x0][0x20c] ;  /* 0x000083000b0b7619 */ /* 0x000fe20000010207 */
[----:B------:R-:W1:Y:S01]  /*4ac0*/  S2R R8, SR_CTAID.Y ;  /* 0x0000000000087919 */ /* 0x000e620000002600 */
[----:B------:R-:W-:Y:S01]  /*4ad0*/  UIADD3 UR4, UR25, UR4, URZ ;  /* 0x0000000419047290 */ /* 0x000fe2000fffe03f */
[----:B------:R-:W-:Y:S01]  /*4ae0*/  IMAD.U32 R4, RZ, RZ, UR24 ;  /* 0x00000018ff047e24 */ /* 0x000fe2000f8e00ff */
[----:B------:R-:W-:Y:S01]  /*4af0*/  USHF.L.U32 UR21, UR21, 0x6, URZ ;  /* 0x0000000615157899 */ /* 0x000fe2000800063f */
[----:B------:R-:W-:Y:S02]  /*4b00*/  IMAD.U32 R6, RZ, RZ, UR24 ;  /* 0x00000018ff067e24 */ /* 0x000fe4000f8e00ff */
[----:B------:R-:W-:Y:S02]  /*4b10*/  IMAD.MOV.U32 R7, RZ, RZ, R251 ;  /* 0x000000ffff077224 */ /* 0x000fe400078e00fb */
        /* <DEDUP_REMOVED lines=24> */
[----:B----4-:R-:W-:Y:S11]  /*4ca0*/  LEA R6, R6, R207, 0xe ;  /* 0x000000cf06067211 */ /* 0x010ff600078e70ff */
        /* <DEDUP_REMOVED lines=17> */
.L_x_1105:
[-C--:B-12-4-:R-:W-:Y:S01]  /*4dc0*/  HMMA.16816.F32 R4, R36, R16.reuse, RZ ;  /* 0x000000102404723c */ /* 0x096fe200000018ff */
[----:B------:R-:W-:Y:S01]  /*4dd0*/  LDSM.16.MT88.4 R56, [R0+0x1080] ;  /* 0x001080000038783b */ /* 0x000fe20000004200 */
[----:B------:R-:W-:Y:S02]  /*4de0*/  ULDC.64 UR6, c[0x0][0x240] ;  /* 0x0000900000067ab9 */ /* 0x000fe40000000a00 */
[----:B------:R-:W-:Y:S01]  /*4df0*/  IMAD.IADD R210, R3, 0x1, R225 ;  /* 0x0000000103d27824 */ /* 0x000fe200078e02e1 */
[----:B------:R-:W-:Y:S01]  /*4e00*/  USHF.L.U32 UR21, UR19, 0xd, URZ ;  /* 0x0000000d13157899 */ /* 0x000fe2000800063f */
[----:B------:R-:W2:Y:S01]  /*4e10*/  LDL.64 R212, [R1+0x18] ;  /* 0x0000180001d47983 */ /* 0x000ea20000100a00 */
[----:B------:R-:W-:Y:S01]  /*4e20*/  UIMAD UR6, UR8, UR6, URZ ;  /* 0x00000006080672a4 */ /* 0x000fe2000f8e023f */
[C---:B------:R-:W-:Y:S01]  /*4e30*/  HMMA.16816.F32 R8, R28.reuse, R16, RZ ;  /* 0x000000101c08723c */ /* 0x040fe200000018ff */
[----:B------:R-:W-:Y:S02]  /*4e40*/  USHF.R.S32.HI UR4, URZ, 0x1f, UR21 ;  /* 0x0000001f3f047899 */ /* 0x000fe40008011415 */
[----:B------:R-:W1:Y:S01]  /*4e50*/  LDSM.16.M88.4 R52, [R210+0x24480] ;  /* 0x02448000d234783b */ /* 0x000e620000000200 */
[----:B------:R-:W-:Y:S01]  /*4e60*/  IMAD.IADD R204, R209, 0x1, R210 ;  /* 0x00000001d1cc7824 */ /* 0x000fe200078e02d2 */
[----:B------:R-:W-:Y:S02]  /*4e70*/  UIMAD UR6, UR17, UR7, UR6 ;  /* 0x00000007110672a4 */ /* 0x000fe4000f8e0206 */
[----:B------:R-:W-:Y:S01]  /*4e80*/  UIADD3 UR19, UR19, 0x1, URZ ;  /* 0x0000000113137890 */ /* 0x000fe2000fffe03f */
[-C--:B------:R-:W-:Y:S01]  /*4e90*/  HMMA.16816.F32 R12, R28, R18.reuse, RZ ;  /* 0x000000121c0c723c */ /* 0x080fe200000018ff */
[----:B------:R-:W3:Y:S01]  /*4ea0*/  LDSM.16.M88.4 R60, [R210+0x25480] ;  /* 0x02548000d23c783b */ /* 0x000ee20000000200 */
[----:B------:R-:W-:Y:S02]  /*4eb0*/  UIADD3 UR7, UR5, 0x1, URZ ;  /* 0x0000000105077890 */ /* 0x000fe4000fffe03f */
[----:B------:R-:W-:Y:S02]  /*4ec0*/  UISETP.GE.AND UP0, UPT, UR19, UR16, UPT ;  /* 0x000000101300728c */ /* 0x000fe4000bf06270 */
[----:B------:R-:W-:Y:S01]  /*4ed0*/  LDSM.16.MT88.4 R64, [R0+0x1880] ;  /* 0x001880000040783b */ /* 0x000fe20000004200 */
[----:B------:R-:W-:Y:S01]  /*4ee0*/  UISETP.GE.AND UP3, UPT, UR5, 0x1, UPT ;  /* 0x000000010500788c */ /* 0x000fe2000bf66270 */
[C---:B------:R-:W-:Y:S01]  /*4ef0*/  HMMA.16816.F32 R16, R36.reuse, R18, RZ ;  /* 0x000000122410723c */ /* 0x040fe200000018ff */
[----:B------:R-:W-:Y:S02]  /*4f00*/  UISETP.GE.AND UP2, UPT, UR20, 0x1, UPT ;  /* 0x000000011400788c */ /* 0x000fe4000bf46270 */
[----:B------:R-:W0:Y:S01]  /*4f10*/  LDGDEPBAR ;  /* 0x00000000000079af */ /* 0x000e220000000000 */
[----:B------:R-:W-:Y:S02]  /*4f20*/  UISETP.GE.AND UP1, UPT, UR18, 0x1, UPT ;  /* 0x000000011200788c */ /* 0x000fe4000bf26270 */
[----:B------:R-:W-:Y:S02]  /*4f30*/  USEL UR5, UR7, URZ, !UP3 ;  /* 0x0000003f07057287 */ /* 0x000fe4000d800000 */
[-C--:B------:R-:W-:Y:S08]  /*4f40*/  HMMA.16816.F32 R20, R36, R40.reuse, RZ ;  /* 0x000000282414723c */ /* 0x080ff000000018ff */
        /* <DEDUP_REMOVED lines=17> */
[----:B------:R4:W5:Y:S02]  /*5060*/  LDSM.16.M88.4 R200, [R3+0x27480] ;  /* 0x0274800003c8783b */ /* 0x0009640000000200 */
[-C--:B-1----:R-:W-:Y:S08]  /*5070*/  HMMA.16816.F32 R4, R52, R56.reuse, R4 ;  /* 0x000000383404723c */ /* 0x082ff00000001804 */
[C---:B---3--:R-:W-:Y:S08]  /*5080*/  HMMA.16816.F32 R8, R60.reuse, R56, R8 ;  /* 0x000000383c08723c */ /* 0x048ff00000001808 */
[-C--:B------:R-:W-:Y:S04]  /*5090*/  HMMA.16816.F32 R12, R60, R58.reuse, R12 ;  /* 0x0000003a3c0c723c */ /* 0x080fe8000000180c */
[----:B----4-:R-:W-:Y:S04]  /*50a0*/  IADD3 R3, R225, R3, R209 ;  /* 0x00000003e1037210 */ /* 0x010fe80007ffe0d1 */
[C---:B------:R-:W-:Y:S01]  /*50b0*/  HMMA.16816.F32 R16, R52.reuse, R58, R16 ;  /* 0x0000003a3410723c */ /* 0x040fe20000001810 */
[----:B------:R-:W-:Y:S07]  /*50c0*/  LDSM.16.MT88.4 R56, [R0+0x2880] ;  /* 0x002880000038783b */ /* 0x000fee0000004200 */
[-C--:B------:R-:W-:Y:S08]  /*50d0*/  HMMA.16816.F32 R20, R52, R36.reuse, R20 ;  /* 0x000000243414723c */ /* 0x080ff00000001814 */
        /* <DEDUP_REMOVED lines=20> */
[C---:B------:R-:W-:Y:S01]  /*5220*/  HMMA.16816.F32 R16, R48.reuse, R198, R16 ;  /* 0x000000c63010723c */ /* 0x040fe20000001810 */
[----:B------:R-:W-:Y:S07]  /*5230*/  LDSM.16.MT88.4 R196, [R0+0x3880] ;  /* 0x0038800000c4783b */ /* 0x000fee0000004200 */
[-C--:B-1----:R-:W-:Y:S08]  /*5240*/  HMMA.16816.F32 R20, R48, R36.reuse, R20 ;  /* 0x000000243014723c */ /* 0x082ff00000001814 */
[C---:B------:R-:W-:Y:S08]  /*5250*/  HMMA.16816.F32 R24, R200.reuse, R36, R24 ;  /* 0x00000024c818723c */ /* 0x040ff00000001818 */
[-C--:B------:R-:W-:Y:S01]  /*5260*/  HMMA.16816.F32 R28, R200, R38.reuse, R28 ;  /* 0x00000026c81c723c */ /* 0x080fe2000000181c */
[----:B------:R-:W1:Y:S07]  /*5270*/  S2R R200, SR_CTAID.Y ;  /* 0x0000000000c87919 */ /* 0x000e6e0000002600 */
[----:B------:R-:W-:Y:S01]  /*5280*/  HMMA.16816.F32 R32, R48, R38, R32 ;  /* 0x000000263020723c */ /* 0x000fe20000001820 */
[----:B------:R-:W5:Y:S05]  /*5290*/  LDSM.16.M88.4 R36, [R210+0x26480] ;  /* 0x02648000d224783b */ /* 0x000f6a0000000200 */
[----:B------:R-:W1:Y:S02]  /*52a0*/  LDSM.16.M88.4 R48, [R210+0x27480] ;  /* 0x02748000d230783b */ /* 0x000e640000000200 */
[-C--:B---3--:R-:W-:Y:S08]  /*52b0*/  HMMA.16816.F32 R4, R52, R56.reuse, R4 ;  /* 0x000000383404723c */ /* 0x088ff00000001804 */
[C---:B------:R-:W-:Y:S08]  /*52c0*/  HMMA.16816.F32 R8, R60.reuse, R56, R8 ;  /* 0x000000383c08723c */ /* 0x040ff00000001808 */
[-C--:B------:R-:W-:Y:S08]  /*52d0*/  HMMA.16816.F32 R12, R60, R58.reuse, R12 ;  /* 0x0000003a3c0c723c */ /* 0x080ff0000000180c */
[C---:B------:R-:W-:Y:S01]  /*52e0*/  HMMA.16816.F32 R16, R52.reuse, R58, R16 ;  /* 0x0000003a3410723c */ /* 0x040fe20000001810 */
[----:B------:R-:W3:Y:S07]  /*52f0*/  LDSM.16.MT88.4 R56, [R0+0x7080] ;  /* 0x007080000038783b */ /* 0x000eee0000004200 */
[-C--:B----4-:R-:W-:Y:S08]  /*5300*/  HMMA.16816.F32 R20, R52, R40.reuse, R20 ;  /* 0x000000283414723c */ /* 0x090ff00000001814 */
[C---:B------:R-:W-:Y:S08]  /*5310*/  HMMA.16816.F32 R24, R60.reuse, R40, R24 ;  /* 0x000000283c18723c */ /* 0x040ff00000001818 */
[-C--:B------:R-:W-:Y:S01]  /*5320*/  HMMA.16816.F32 R28, R60, R42.reuse, R28 ;  /* 0x0000002a3c1c723c */ /* 0x080fe2000000181c */
[----:B------:R4:W2:Y:S07]  /*5330*/  LDSM.16.M88.4 R60, [R3+0x27480] ;  /* 0x02748000033c783b */ /* 0x0008ae0000000200 */
[----:B------:R-:W-:Y:S01]  /*5340*/  HMMA.16816.F32 R32, R52, R42, R32 ;  /* 0x0000002a3420723c */ /* 0x000fe20000001820 */
[----:B------:R2:W2:Y:S05]  /*5350*/  LDSM.16.MT88.4 R40, [R0+0x7880] ;  /* 0x007880000028783b */ /* 0x0004aa0000004200 */
[----:B------:R-:W-:Y:S02]  /*5360*/  LDSM.16.MT88.4 R52, [R216+0x27c80] ;  /* 0x027c8000d834783b */ /* 0x000fe40000004200 */
[-C--:B-----5:R-:W-:Y:S08]  /*5370*/  HMMA.16816.F32 R4, R36, R44.reuse, R4 ;  /* 0x0000002c2404723c */ /* 0x0a0ff00000001804 */
[C---:B-1----:R-:W-:Y:S01]  /*5380*/  HMMA.16816.F32 R8, R48.reuse, R44, R8 ;  /* 0x0000002c3008723c */ /* 0x042fe20000001808 */
[----:B----4-:R-:W-:Y:S01]  /*5390*/  MOV R3, UR4 ;  /* 0x0000000400037c02 */ /* 0x010fe20008000f00 */
[----:B------:R-:W-:Y:S04]  /*53a0*/  UIADD3 UR4, UR18, 0x1, URZ ;  /* 0x0000000112047890 */ /* 0x000fe8000fffe03f */
[----:B------:R-:W-:Y:S02]  /*53b0*/  USEL UR18, UR4, URZ, !UP1 ;  /* 0x0000003f04127287 */ /* 0x000fe4000c800000 */
[-C--:B------:R-:W-:Y:S08]  /*53c0*/  HMMA.16816.F32 R12, R48, R46.reuse, R12 ;  /* 0x0000002e300c723c */ /* 0x080ff0000000180c */
[C---:B------:R-:W-:Y:S08]  /*53d0*/  HMMA.16816.F32 R16, R36.reuse, R46, R16 ;  /* 0x0000002e2410723c */ /* 0x040ff00000001810 */
[-C--:B---3--:R-:W-:Y:S08]  /*53e0*/  HMMA.16816.F32 R20, R36, R56.reuse, R20 ;  /* 0x000000382414723c */ /* 0x088ff00000001814 */
[C---:B------:R-:W-:Y:S07]  /*53f0*/  HMMA.16816.F32 R24, R48.reuse, R56, R24 ;  /* 0x000000383018723c */ /* 0x040fee0000001818 */
[----:B------:R-:W-:Y:S01]  /*5400*/  SHF.R.S32.HI R56, RZ, 0x1f, R200 ;  /* 0x0000001fff387819 */ /* 0x000fe200000114c8 */
[-C--:B------:R-:W-:Y:S01]  /*5410*/  HMMA.16816.F32 R28, R48, R58.reuse, R28 ;  /* 0x0000003a301c723c */ /* 0x080fe2000000181c */
[----:B------:R-:W-:Y:S03]  /*5420*/  LDSM.16.MT88.4 R48, [R217+0x27c80] ;  /* 0x027c8000d930783b */ /* 0x000fe60000004200 */
[----:B--2---:R-:W-:Y:S04]  /*5430*/  IMAD R0, R56, c[0x0][0x238], RZ ;  /* 0x00008e0038007a24 */ /* 0x004fe800078e02ff */
[----:B------:R-:W-:Y:S04]  /*5440*/  HMMA.16816.F32 R32, R36, R58, R32 ;  /* 0x0000003a2420723c */ /* 0x000fe80000001820 */
[C---:B------:R-:W-:Y:S03]  /*5450*/  IMAD R0, R200.reuse, c[0x0][0x23c], R0 ;  /* 0x00008f00c8007a24 */ /* 0x040fe600078e0200 */
[----:B------:R-:W-:Y:S01]  /*5460*/  IMAD.WIDE.U32 R36, R200, c[0x0][0x238], R212 ;  /* 0x00008e00c8247a25 */ /* 0x000fe200078e00d4 */
[-C--:B------:R-:W-:Y:S05]  /*5470*/  HMMA.16816.F32 R4, R64, R196.reuse, R4 ;  /* 0x000000c44004723c */ /* 0x080fea0000001804 */
[----:B------:R-:W-:Y:S01]  /*5480*/  IADD3 R37, R37, R0, RZ ;  /* 0x0000000025257210 */ /* 0x000fe20007ffe0ff */
[----:B------:R-:W-:Y:S02]  /*5490*/  IMAD.U32 R0, RZ, RZ, UR17 ;  /* 0x00000011ff007e24 */ /* 0x000fe4000f8e00ff */
[C---:B------:R-:W-:Y:S04]  /*54a0*/  HMMA.16816.F32 R8, R60.reuse, R196, R8 ;  /* 0x000000c43c08723c */ /* 0x040fe80000001808 */
[----:B------:R-:W-:Y:S04]  /*54b0*/  IMAD.WIDE.U32 R36, R0, c[0x0][0x240], R36 ;  /* 0x0000900000247a25 */ /* 0x000fe800078e0024 */
[-C--:B------:R-:W-:Y:S04]  /*54c0*/  HMMA.16816.F32 R12, R60, R198.reuse, R12 ;  /* 0x000000c63c0c723c */ /* 0x080fe8000000180c */
[----:B------:R-:W-:Y:S04]  /*54d0*/  IADD3 R0, P1, R36, UR21, RZ ;  /* 0x0000001524007c10 */ /* 0x000fe8000ff3e0ff */
[C---:B------:R-:W-:Y:S04]  /*54e0*/  HMMA.16816.F32 R16, R64.reuse, R198, R16 ;  /* 0x000000c64010723c */ /* 0x040fe80000001810 */
[----:B------:R-:W-:Y:S01]  /*54f0*/  IADD3.X R36, R3, UR6, R37, P1, !PT ;  /* 0x0000000603247c10 */ /* 0x000fe20008ffe425 */
[----:B------:R-:W-:Y:S01]  /*5500*/  UIADD3 UR6, UR20, 0x1, URZ ;  /* 0x0000000114067890 */ /* 0x000fe2000fffe03f */
[C---:B------:R-:W-:Y:S02]  /*5510*/  LEA R44, P1, R0.reuse, c[0x0][0x220], 0x2 ;  /* 0x00008800002c7a11 */ /* 0x040fe400078210ff */
[-C--:B------:R-:W-:Y:S01]  /*5520*/  HMMA.16816.F32 R20, R64, R40.reuse, R20 ;  /* 0x000000284014723c */ /* 0x080fe20000001814 */
[----:B------:R-:W-:Y:S03]  /*5530*/  USEL UR20, UR6, URZ, !UP2 ;  /* 0x0000003f06147287 */ /* 0x000fe6000d000000 */
[----:B------:R-:W-:Y:S02]  /*5540*/  LEA.HI.X R45, R0, c[0x0][0x224], R36, 0x2, P1 ;  /* 0x00008900002d7a11 */ /* 0x000fe400008f1424 */
[----:B------:R-:W-:Y:S01]  /*5550*/  LDSM.16.MT88.4 R36, [R2+0x10880] ;  /* 0x010880000224783b */ /* 0x000fe20000004200 */
[----:B------:R-:W-:Y:S01]  /*5560*/  PLOP3.LUT P1, PT, PT, PT, UP0, 0x80, 0x0 ;  /* 0x000000000000781c */ /* 0x000fe20003f2f008 */
[C---:B------:R-:W-:Y:S03]  /*5570*/  HMMA.16816.F32 R24, R60.reuse, R40, R24 ;  /* 0x000000283c18723c */ /* 0x040fe60000001818 */
[----:B------:R-:W-:Y:S05]  /*5580*/  RED.E.ADD.F32.FTZ.RN.STRONG.GPU [R44.64], R4 ;  /* 0x000000042c00798e */ /* 0x000fea000c10e796 */
        /* <DEDUP_REMOVED lines=31> */
[----:B------:R-:W-:Y:S01]  /*5780*/  RED.E.ADD.F32.FTZ.RN.STRONG.GPU [R44.64+0x5800], R26 ;  /* 0x0058001a2c00798e */ /* 0x000fe2000c10e796 */
[-C--:B---3--:R-:W-:Y:S04]  /*5790*/  HMMA.16816.F32 R140, R16, R8.reuse, R140 ;  /* 0x00000008108c723c */ /* 0x088fe8000000188c */
[----:B------:R-:W-:Y:S05]  /*57a0*/  RED.E.ADD.F32.FTZ.RN.STRONG.GPU [R44.64+0x5c00], R27 ;  /* 0x005c001b2c00798e */ /* 0x000fea000c10e796 */
[----:B------:R-:W2:Y:S05]  /*57b0*/  LDSM.16.MT88.4 R24, [R2+0x12080] ;  /* 0x012080000218783b */ /* 0x000eaa0000004200 */
[----:B------:R-:W-:Y:S01]  /*57c0*/  RED.E.ADD.F32.FTZ.RN.STRONG.GPU [R44.64+0x6000], R32 ;  /* 0x006000202c00798e */ /* 0x000fe2000c10e796 */
[C---:B-1----:R-:W-:Y:S04]  /*57d0*/  HMMA.16816.F32 R144, R20.reuse, R8, R144 ;  /* 0x000000081490723c */ /* 0x042fe80000001890 */
[----:B------:R-:W-:Y:S05]  /*57e0*/  RED.E.ADD.F32.FTZ.RN.STRONG.GPU [R44.64+0x6400], R33 ;  /* 0x006400212c00798e */ /* 0x000fea000c10e796 */
[----:B------:R-:W-:Y:S01]  /*57f0*/  RED.E.ADD.F32.FTZ.RN.STRONG.GPU [R44.64+0x6800], R34 ;  /* 0x006800222c00798e */ /* 0x000fe2000c10e796 */
[-C--:B------:R-:W-:Y:S04]  /*5800*/  HMMA.16816.F32 R148, R20, R10.reuse, R148 ;  /* 0x0000000a1494723c */ /* 0x080fe80000001894 */
[----:B------:R-:W-:Y:S04]  /*5810*/  RED.E.ADD.F32.FTZ.RN.STRONG.GPU [R44.64+0x6c00], R35 ;  /* 0x006c00232c00798e */ /* 0x000fe8000c10e796 */
[-C--:B------:R-:W-:Y:S01]  /*5820*/  HMMA.16816.F32 R152, R16, R10.reuse, R152 ;  /* 0x0000000a1098723c */ /* 0x080fe20000001898 */
[----:B------:R-:W1:Y:S05]  /*5830*/  LDSM.16.MT88.4 R32, [R217+0x24c80] ;  /* 0x024c8000d920783b */ /* 0x000e6a0000004200 */
[----:B------:R-:W-:Y:S02]  /*5840*/  RED.E.ADD.F32.FTZ.RN.STRONG.GPU [R44.64+0x7000], R28 ;  /* 0x0070001c2c00798e */ /* 0x000fe4000c10e796 */
        /* <DEDUP_REMOVED lines=8> */
[----:B------:R-:W2:Y:S05]  /*58d0*/  LDSM.16.MT88.4 R28, [R217+0x26c80] ;  /* 0x026c8000d91c783b */ /* 0x000eaa0000004200 */
[----:B------:R-:W3:Y:S02]  /*58e0*/  LDSM.16.MT88.4 R44, [R216+0x26c80] ;  /* 0x026c8000d82c783b */ /* 0x000ee40000004200 */
[-C--:B------:R-:W-:Y:S08]  /*58f0*/  HMMA.16816.F32 R172, R16, R24.reuse, R172 ;  /* 0x0000001810ac723c */ /* 0x080ff000000018ac */
        /* <DEDUP_REMOVED lines=8> */
[----:B------:R-:W4:Y:S05]  /*5980*/  LDSM.16.MT88.4 R4, [R217+0x25480] ;  /* 0x02548000d904783b */ /* 0x000f2a0000004200 */
[----:B------:R-:W5:Y:S02]  /*5990*/  LDSM.16.MT88.4 R24, [R216+0x27480] ;  /* 0x02748000d818783b */ /* 0x000f640000004200 */
[-C--:B-1----:R-:W-:Y:S08]  /*59a0*/  HMMA.16816.F32 R132, R32, R36.reuse, R132 ;  /* 0x000000242084723c */ /* 0x082ff00000001884 */
[-C--:B------:R-:W-:Y:S08]  /*59b0*/  HMMA.16816.F32 R136, R40, R36.reuse, R136 ;  /* 0x000000242888723c */ /* 0x080ff00000001888 */
[-C--:B--2---:R-:W-:Y:S08]  /*59c0*/  HMMA.16816.F32 R140, R28, R36.reuse, R140 ;  /* 0x000000241c8c723c */ /* 0x084ff0000000188c */
[C---:B---3--:R-:W-:Y:S08]  /*59d0*/  HMMA.16816.F32 R144, R44.reuse, R36, R144 ;  /* 0x000000242c90723c */ /* 0x048ff00000001890 */
        /* <DEDUP_REMOVED lines=16> */
[----:B------:R-:W3:Y:S07]  /*5ae0*/  LDSM.16.MT88.4 R8, [R2+0x13880] ;  /* 0x013880000208783b */ /* 0x000eee0000004200 */
[-C--:B----4-:R-:W-:Y:S08]  /*5af0*/  HMMA.16816.F32 R132, R4, R12.reuse, R132 ;  /* 0x0000000c0484723c */ /* 0x090ff00000001884 */
[-C--:B------:R-:W-:Y:S08]  /*5b00*/  HMMA.16816.F32 R136, R16, R12.reuse, R136 ;  /* 0x0000000c1088723c */ /* 0x080ff00000001888 */
[-C--:B------:R-:W-:Y:S08]  /*5b10*/  HMMA.16816.F32 R140, R20, R12.reuse, R140 ;  /* 0x0000000c148c723c */ /* 0x080ff0000000188c */
[C---:B-----5:R-:W-:Y:S08]  /*5b20*/  HMMA.16816.F32 R144, R24.reuse, R12, R144 ;  /* 0x0000000c1890723c */ /* 0x060ff00000001890 */
        /* <DEDUP_REMOVED lines=29> */
.L_x_1103:
[----:B-1----:R-:W3:Y:S01]  /*5d00*/  LDL.64 R6, [R1+0x18] ;  /* 0x0000180001067983 */ /* 0x002ee20000100a00 */
[----:B--2---:R-:W-:Y:S01]  /*5d10*/  MOV R0, c[0x0][0x338] ;  /* 0x0000ce0000007a02 */ /* 0x004fe20000000f00 */
[----:B------:R-:W1:Y:S01]  /*5d20*/  S2UR UR4, SR_CTAID.X ;  /* 0x00000000000479c3 */ /* 0x000e620000002500 */
[----:B------:R-:W-:Y:S01]  /*5d30*/  ULDC UR5, c[0x0][0x358] ;  /* 0x0000d60000057ab9 */ /* 0x000fe20000000800 */
[----:B------:R-:W2:Y:S01]  /*5d40*/  S2R R16, SR_CTAID.Z ;  /* 0x0000000000107919 */ /* 0x000ea20000002700 */
[----:B------:R-:W-:Y:S01]  /*5d50*/  ISETP.NE.AND P0, PT, R0, 0x1, PT ;  /* 0x000000010000780c */ /* 0x000fe20003f05270 */
[----:B------:R-:W-:Y:S01]  /*5d60*/  ULDC UR6, c[0x0][0x2f4] ;  /* 0x0000bd0000067ab9 */ /* 0x000fe20000000800 */
[----:B------:R-:W-:Y:S01]  /*5d70*/  MOV R0, R200 ;  /* 0x000000c800007202 */ /* 0x000fe20000000f00 */
[----:B------:R-:W-:Y:S01]  /*5d80*/  BSSY B0, `(.L_x_1107) ;  /* 0x000005d000007945 */ /* 0x000fe20003800000 */
[----:B------:R-:W-:Y:S01]  /*5d90*/  MOV R9, R56 ;  /* 0x0000003800097202 */ /* 0x000fe20000000f00 */
[----:B------:R-:W-:Y:S01]  /*5da0*/  FMUL.FTZ R132, R132, c[0x0][0x298] ;  /* 0x0000a60084847a20 */ /* 0x000fe20000410000 */
[----:B------:R-:W-:Y:S01]  /*5db0*/  MOV R8, R200 ;  /* 0x000000c800087202 */ /* 0x000fe20000000f00 */
[----:B------:R-:W-:-:S02]  /*5dc0*/  FMUL.FTZ R133, R133, c[0x0][0x298] ;  /* 0x0000a60085857a20 */ /* 0x000fc40000410000 */
[----:B------:R-:W-:Y:S02]  /*5dd0*/  FMUL.FTZ R134, R134, c[0x0][0x298] ;  /* 0x0000a60086867a20 */ /* 0x000fe40000410000 */
[----:B------:R-:W-:Y:S02]  /*5de0*/  FMUL.FTZ R135, R135, c[0x0][0x298] ;  /* 0x0000a60087877a20 */ /* 0x000fe40000410000 */
[----:B------:R-:W-:-:S04]  /*5df0*/  @P0 IMAD.HI.U32 R2, R200, c[0x0][0x33c], RZ ;  /* 0x0000cf00c8020a27 */ /* 0x000fc800078e00ff */
[----:B------:R-:W-:Y:S01]  /*5e00*/  FMUL.FTZ R136, R136, c[0x0][0x298] ;  /* 0x0000a60088887a20 */ /* 0x000fe20000410000 */
[----:B------:R-:W-:Y:S01]  /*5e10*/  @P0 SHF.R.U32.HI R0, RZ, c[0x0][0x340], R2 ;  /* 0x0000d000ff000a19 */ /* 0x000fe20000011602 */
[----:B------:R-:W-:Y:S01]  /*5e20*/  FMUL.FTZ R137, R137, c[0x0][0x298] ;  /* 0x0000a60089897a20 */ /* 0x000fe20000410000 */
[----:B-1----:R-:W-:Y:S02]  /*5e30*/  UIMAD UR5, UR4, UR5, URZ ;  /* 0x00000005040572a4 */ /* 0x002fe4000f8e023f */
[----:B------:R-:W-:Y:S01]  /*5e40*/  @P0 SHF.R.S32.HI R2, RZ, 0x1f, R0 ;  /* 0x0000001fff020819 */ /* 0x000fe20000011400 */
[----:B------:R-:W-:Y:S01]  /*5e50*/  FMUL.FTZ R138, R138, c[0x0][0x298] ;  /* 0x0000a6008a8a7a20 */ /* 0x000fe20000410000 */
[----:B------:R-:W-:Y:S01]  /*5e60*/  @P0 MOV R8, R0 ;  /* 0x0000000000080202 */ /* 0x000fe20000000f00 */
[----:B------:R-:W-:Y:S01]  /*5e70*/  UIMAD UR6, UR5, UR6, URZ ;  /* 0x00000006050672a4 */ /* 0x000fe2000f8e023f */
[----:B------:R-:W-:Y:S01]  /*5e80*/  @P0 MOV R9, R2 ;  /* 0x0000000200090202 */ /* 0x000fe20000000f00 */
[----:B--2---:R-:W-:-:S02]  /*5e90*/  IMAD R2, R16, c[0x0][0x2f4], RZ ;  /* 0x0000bd0010027a24 */ /* 0x004fc400078e02ff */
[----:B------:R-:W-:Y:S01]  /*5ea0*/  USHF.R.S32.HI UR5, URZ, 0x1f, UR6 ;  /* 0x0000001f3f057899 */ /* 0x000fe20008011406 */
[----:B------:R-:W-:Y:S02]  /*5eb0*/  FMUL.FTZ R139, R139, c[0x0][0x298] ;  /* 0x0000a6008b8b7a20 */ /* 0x000fe40000410000 */
[--C-:B------:R-:W-:Y:S01]  /*5ec0*/  SHF.R.S32.HI R15, RZ, 0x1f, R2.reuse ;  /* 0x0000001fff0f7819 */ /* 0x100fe20000011402 */
[----:B------:R-:W-:Y:S01]  /*5ed0*/  FMUL.FTZ R140, R140, c[0x0][0x298] ;  /* 0x0000a6008c8c7a20 */ /* 0x000fe20000410000 */
[----:B------:R-:W-:Y:S01]  /*5ee0*/  IADD3 R2, P1, P0, R8, UR6, R2 ;  /* 0x0000000608027c10 */ /* 0x000fe2000f83e002 */
[----:B------:R-:W-:Y:S02]  /*5ef0*/  FMUL.FTZ R141, R141, c[0x0][0x298] ;  /* 0x0000a6008d8d7a20 */ /* 0x000fe40000410000 */
[----:B------:R-:W-:Y:S01]  /*5f00*/  FMUL.FTZ R142, R142, c[0x0][0x298] ;  /* 0x0000a6008e8e7a20 */ /* 0x000fe20000410000 */
[----:B------:R-:W-:Y:S01]  /*5f10*/  IADD3.X R15, R9, UR5, R15, P1, P0 ;  /* 0x00000005090f7c10 */ /* 0x000fe20008fe040f */
        /* <DEDUP_REMOVED lines=56> */
[----:B------:R-:W-:Y:S01]  /*62a0*/  FMUL.FTZ R183, R183, c[0x0][0x298] ;  /* 0x0000a600b7b77a20 */ /* 0x000fe20000410000 */
[----:B------:R-:W-:Y:S01]  /*62b0*/  BAR.SYNC.DEFER_BLOCKING 0x1, 0x100 ;  /* 0x0044000000007b1d */ /* 0x000fe20000010000 */
[----:B---3--:R-:W-:Y:S02]  /*62c0*/  ISETP.NE.AND P1, PT, R6, RZ, PT ;  /* 0x000000ff0600720c */ /* 0x008fe40003f25270 */
[----:B------:R-:W-:-:S05]  /*62d0*/  IADD3 R6, -R0, RZ, RZ ;  /* 0x000000ff00067210 */ /* 0x000fca0007ffe1ff */
[----:B------:R-:W-:-:S06]  /*62e0*/  IMAD R6, R6, c[0x0][0x338], R200 ;  /* 0x0000ce0006067a24 */ /* 0x000fcc00078e02c8 */
[----:B------:R-:W-:Y:S05]  /*62f0*/  @P1 BRA `(.L_x_1108) ;  /* 0x0000005000001947 */ /* 0x000fea0003800000 */
.L_x_1109:
[----:B------:R-:W2:Y:S01]  /*6300*/  LDG.E.STRONG.GPU R0, [R4.64] ;  /* 0x0000001604007981 */ /* 0x000ea2000c1ef900 */
[----:B------:R-:W-:Y:S01]  /*6310*/  YIELD ;  /* 0x0000000000007946 */ /* 0x000fe20003800000 */
[----:B--2---:R-:W-:Y:S01]  /*6320*/  ISETP.NE.AND P0, PT, R0, R6, PT ;  /* 0x000000060000720c */ /* 0x004fe20003f05270 */
[----:B------:R-:W-:-:S12]  /*6330*/  CCTL.IVALL ;  /* 0x00000000ff00798f */ /* 0x000fd80002000000 */
[----:B------:R-:W-:Y:S05]  /*6340*/  @P0 BRA `(.L_x_1109) ;  /* 0xffffffb000000947 */ /* 0x000fea000383ffff */
.L_x_1108:
[----:B------:R-:W-:Y:S05]  /*6350*/  BSYNC B0 ;  /* 0x0000000000007941 */ /* 0x000fea0003800000 */
.L_x_1107:
[----:B------:R-:W-:Y:S01]  /*6360*/  MOV R17, 0xffffffff ;  /* 0xffffffff00117802 */ /* 0x000fe20000000f00 */
[----:B------:R-:W-:Y:S05]  /*6370*/  BRA.CONV ~URZ, `(.L_x_1110) ;  /* 0x000000237f007947 */ /* 0x000fea000b800000 */
[----:B------:R-:W-:Y:S02]  /*6380*/  MOV R2, 0x63a0 ;  /* 0x000063a000027802 */ /* 0x000fe40000000f00 */
[----:B------:R-:W-:Y:S05]  /*6390*/  CALL.REL.NOINC `($__internal_6_$__cuda_sm70_warpsync) ;  /* 0x00000cb000007944 */ /* 0x000fea0003c00000 */
.L_x_1110:
[----:B------:R-:W2:Y:S01]  /*63a0*/  LDL.LU.64 R2, [R1+0x18] ;  /* 0x0000180001027983 */ /* 0x000ea20000300a00 */
[----:B------:R-:W-:Y:S01]  /*63b0*/  USHF.L.U32 UR6, UR4, 0xe, URZ ;  /* 0x0000000e04067899 */ /* 0x000fe2000800063f */
[----:B------:R-:W-:Y:S01]  /*63c0*/  IMAD R0, R9, c[0x0][0x328], RZ ;  /* 0x0000ca0009007a24 */ /* 0x000fe200078e02ff */
[----:B------:R-:W-:Y:S02]  /*63d0*/  MOV R7, UR17 ;  /* 0x0000001100077c02 */ /* 0x000fe40008000f00 */
[----:B------:R-:W-:Y:S01]  /*63e0*/  USHF.R.S32.HI UR5, URZ, 0x1f, UR6 ;  /* 0x0000001f3f057899 */ /* 0x000fe20008011406 */
[----:B------:R-:W-:Y:S01]  /*63f0*/  IMAD R0, R8, c[0x0][0x32c], R0 ;  /* 0x0000cb0008007a24 */ /* 0x000fe200078e0200 */
[----:B------:R-:W-:-:S05]  /*6400*/  SHF.R.S32.HI R7, RZ, 0x1f, R7 ;  /* 0x0000001fff077819 */ /* 0x000fca0000011407 */
[----:B------:R-:W-:Y:S01]  /*6410*/  IMAD R12, R7, c[0x0][0x330], RZ ;  /* 0x0000cc00070c7a24 */ /* 0x000fe200078e02ff */
[----:B------:R-:W-:-:S06]  /*6420*/  NOP ;  /* 0x0000000000007918 */ /* 0x000fcc0000000000 */
[----:B--2---:R-:W-:-:S04]  /*6430*/  IADD3 R10, P0, R2, UR6, RZ ;  /* 0x00000006020a7c10 */ /* 0x004fc8000ff1e0ff */
        /* <DEDUP_REMOVED lines=74> */
[----:B------:R-:W-:Y:S05]  /*68e0*/  CALL.REL.NOINC `($__internal_6_$__cuda_sm70_warpsync) ;  /* 0x0000076000007944 */ /* 0x000fea0003c00000 */
.L_x_1111:
        /* <DEDUP_REMOVED lines=12> */
.L_x_1113:
[----:B------:R-:W-:Y:S05]  /*69b0*/  BSYNC B0 ;  /* 0x0000000000007941 */ /* 0x000fea0003800000 */
.L_x_1112:
[----:B--2---:R-:W-:Y:S01]  /*69c0*/  IADD3 R4, P0, R14, c[0x0][0x348], RZ ;  /* 0x0000d2000e047a10 */ /* 0x004fe20007f1e0ff */
[----:B------:R-:W-:Y:S03]  /*69d0*/  BSSY B0, `(.L_x_1114) ;  /* 0x0000008000007945 */ /* 0x000fe60003800000 */
[----:B------:R-:W-:Y:S01]  /*69e0*/  IADD3.X R5, R15, c[0x0][0x34c], RZ, P0, !PT ;  /* 0x0000d3000f057a10 */ /* 0x000fe200007fe4ff */
[----:B------:R-:W-:Y:S05]  /*69f0*/  @P1 BRA `(.L_x_1115) ;  /* 0x0000005000001947 */ /* 0x000fea0003800000 */
.L_x_1116:
[----:B------:R-:W2:Y:S01]  /*6a00*/  LDG.E.STRONG.GPU R0, [R4.64] ;  /* 0x0000001604007981 */ /* 0x000ea2000c1ef900 */
[----:B------:R-:W-:Y:S01]  /*6a10*/  YIELD ;  /* 0x0000000000007946 */ /* 0x000fe20003800000 */
[----:B--2---:R-:W-:Y:S01]  /*6a20*/  ISETP.NE.AND P0, PT, R0, R6, PT ;  /* 0x000000060000720c */ /* 0x004fe20003f05270 */
[----:B------:R-:W-:-:S12]  /*6a30*/  CCTL.IVALL ;  /* 0x00000000ff00798f */ /* 0x000fd80002000000 */
[----:B------:R-:W-:Y:S05]  /*6a40*/  @P0 BRA `(.L_x_1116) ;  /* 0xffffffb000000947 */ /* 0x000fea000383ffff */
.L_x_1115:
[----:B------:R-:W-:Y:S05]  /*6a50*/  BSYNC B0 ;  /* 0x0000000000007941 */ /* 0x000fea0003800000 */
.L_x_1114:
[----:B------:R-:W-:Y:S05]  /*6a60*/  BRA.CONV ~URZ, `(.L_x_1117) ;  /* 0x000000237f007947 */ /* 0x000fea000b800000 */
[----:B-1----:R-:W-:Y:S02]  /*6a70*/  MOV R2, 0x6a90 ;  /* 0x00006a9000027802 */ /* 0x002fe40000000f00 */
[----:B------:R-:W-:Y:S05]  /*6a80*/  CALL.REL.NOINC `($__internal_6_$__cuda_sm70_warpsync) ;  /* 0x000005c000007944 */ /* 0x000fea0003c00000 */
.L_x_1117:
        /* <DEDUP_REMOVED lines=80> */
.L_x_1118:
        /* <DEDUP_REMOVED lines=12> */
        .weak           $__internal_6_$__cuda_sm70_warpsync
        .type           $__internal_6_$__cuda_sm70_warpsync,@function
        .size           $__internal_6_$__cuda_sm70_warpsync,(.L_x_2319 - $__internal_6_$__cuda_sm70_warpsync)
$__internal_6_$__cuda_sm70_warpsync:
[----:B------:R-:W-:Y:S01]  /*7050*/  MOV R3, 0x0 ;  /* 0x0000000000037802 */ /* 0x000fe20000000f00 */
[----:B------:R-:W-:Y:S04]  /*7060*/  WARPSYNC R17 ;  /* 0x0000001100007348 */ /* 0x000fe80003800000 */
[----:B------:R-:W-:Y:S05]  /*7070*/  RET.REL.NODEC R2 `(_ZN7cutlass13device_kernelIN5flash19enable_sm80_to_sm89INS1_16FlashAttnBwdSm80INS1_25CollectiveMainloopBwdSm80ILi2ELi2EN4cute5tupleIJNS5_1CILi64EEENS7_ILi128EEES9_EEENS_6half_tEfNS_4arch4Sm80ELb0ELb0ELb0ELb0ELb1ELb0ELb0ELb0ELi2ELi2ELi2ELi2ELb0EEENS1_24CollectiveEpilogueBwdGQAISA_fSD_Li256ELb0ELb1EEENS1_19SingleTileSchedulerILb0ELb0ELb0ELi128EEEEEEEEEvNT_6ParamsE) ;  /* 0xffff8f8002007950 */ /* 0x000fea0003c3ffff */
.L_x_1119:
        /* <DEDUP_REMOVED lines=16> */
.L_x_2319:


//--------------------- .text._ZN7cutlass13device_kernelIN5flash19enable_sm80_to_sm89INS1_16FlashAttnBwdSm80INS1_25CollectiveMainloopBwdSm80ILi2ELi2EN4cute5tupleIJNS5_1CILi64EEENS7_ILi128EEES9_EEENS_6half_tEfNS_4arch4Sm80ELb0ELb0ELb0ELb1ELb0ELb0ELb0ELb0ELi2ELi2ELi2ELi2ELb0EEENS1_21CollectiveEpilogueBwdISA_SB_SD_Li256ELb1ELb0ELi4EEENS1_19SingleTileSchedulerILb1ELb0ELb0ELi128EEEEEEEEEvNT_6ParamsE --------------------------
	.section	.text._ZN7cutlass13device_kernelIN5flash19enable_sm80_to_sm89INS1_16FlashAttnBwdSm80INS1_25CollectiveMainloopBwdSm80ILi2ELi2EN4cute5tupleIJNS5_1CILi64EEENS7_ILi128EEES9_EEENS_6half_tEfNS_4arch4Sm80ELb0ELb0ELb0ELb1ELb0ELb0ELb0ELb0ELi2ELi2ELi2ELi2ELb0EEENS1_21CollectiveEpilogueBwdISA_SB_SD_Li256ELb1ELb0ELi4EEENS1_19SingleTileSchedulerILb1ELb0ELb0ELi128EEEEEEEEEvNT_6ParamsE,"ax",@progbits
	.sectioninfo	@"SHI_REGISTERS=255"
	.align	128
.text._ZN7cutlass13device_kernelIN5flash19enable_sm80_to_sm89INS1_16FlashAttnBwdSm80INS1_25CollectiveMainloopBwdSm80ILi2ELi2EN4cute5tupleIJNS5_1CILi64EEENS7_ILi128EEES9_EEENS_6half_tEfNS_4arch4Sm80ELb0ELb0ELb0ELb1ELb0ELb0ELb0ELb0ELi2ELi2ELi2ELi2ELb0EEENS1_21CollectiveEpilogueBwdISA_SB_SD_Li256ELb1ELb0ELi4EEENS1_19SingleTileSchedulerILb1ELb0ELb0ELi128EEEEEEEEEvNT_6ParamsE:
        .type           _ZN7cutlass13device_kernelIN5flash19enable_sm80_to_sm89INS1_16FlashAttnBwdSm80INS1_25CollectiveMainloopBwdSm80ILi2ELi2EN4cute5tupleIJNS5_1CILi64EEENS7_ILi128EEES9_EEENS_6half_tEfNS_4arch4Sm80ELb0ELb0ELb0ELb1ELb0ELb0ELb0ELb0ELi2ELi2ELi2ELi2ELb0EEENS1_21CollectiveEpilogueBwdISA_SB_SD_Li256ELb1ELb0ELi4EEENS1_19SingleTileSchedulerILb1ELb0ELb0ELi128EEEEEEEEEvNT_6ParamsE,@function
        .size           _ZN7cutlass13device_kernelIN5flash19enable_sm80_to_sm89INS1_16FlashAttnBwdSm80INS1_25CollectiveMainloopBwdSm80ILi2ELi2EN4cute5tupleIJNS5_1CILi64EEENS7_ILi128EEES9_EEENS_6half_tEfNS_4arch4Sm80ELb0ELb0ELb0ELb1ELb0ELb0ELb0ELb0ELi2ELi2ELi2ELi2ELb0EEENS1_21CollectiveEpilogueBwdISA_SB_SD_Li256ELb1ELb0ELi4EEENS1_19SingleTileSchedulerILb1ELb0ELb0ELi128EEEEEEEEEvNT_6ParamsE,(.L_x_2321 - _ZN7cutlass13device_kernelIN5flash19enable_sm80_to_sm89INS1_16FlashAttnBwdSm80INS1_25CollectiveMainloopBwdSm80ILi2ELi2EN4cute5tupleIJNS5_1CILi64EEENS7_ILi128EEES9_EEENS_6half_tEfNS_4arch4Sm80ELb0ELb0ELb0ELb1ELb0ELb0ELb0ELb0ELi2ELi2ELi2ELi2ELb0EEENS1_21CollectiveEpilogueBwdISA_SB_SD_Li256ELb1ELb0ELi4EEENS1_19SingleTileSchedulerILb1ELb0ELb0ELi128EEEEEEEEEvNT_6ParamsE)
        .other          _ZN7cutlass13device_kernelIN5flash19enable_sm80_to_sm89INS1_16FlashAttnBwdSm80INS1_25CollectiveMainloopBwdSm80ILi2ELi2EN4cute5tupleIJNS5_1CILi64EEENS7_ILi128EEES9_EEENS_6half_tEfNS_4arch4Sm80ELb0ELb0ELb0ELb1ELb0ELb0ELb0ELb0ELi2ELi2ELi2ELi2ELb0EEENS1_21CollectiveEpilogueBwdISA_SB_SD_Li256ELb1ELb0ELi4EEENS1_19SingleTileSchedulerILb1ELb0ELb0ELi128EEEEEEEEEvNT_6ParamsE,@"STO_CUDA_ENTRY STV_DEFAULT"
_ZN7cutlass13device_kernelIN5flash19enable_sm80_to_sm89INS1_16FlashAttnBwdSm80INS1_25CollectiveMainloopBwdSm80ILi2ELi2EN4cute5tupleIJNS5_1CILi64EEENS7_ILi128EEES9_EEENS_6half_tEfNS_4arch4Sm80ELb0ELb0ELb0ELb1ELb0ELb0ELb0ELb0ELi2ELi2ELi2ELi2ELb0EEENS1_21CollectiveEpilogueBwdISA_SB_SD_Li256ELb1ELb0ELi4EEENS1_19SingleTileSchedulerILb1ELb0ELb0ELi128EEEEEEEEEvNT_6ParamsE:
        /* <DEDUP_REMOVED lines=18> */
.L_x_1121:
        /* <DEDUP_REMOVED lines=8> */
.L_x_1123:
[----:B------:R-:W-:Y:S02]  /*01a0*/  MOV R0, c[0x0][0x3a4] ;  /* 0x0000e90000007a02 */ /* 0x000fe40000000f00 */
.L_x_1122:
[----:B-1----:R-:W-:-:S05]  /*01b0*/  IMAD.SHL.U32 R2, R37, 0x80, RZ ;  /* 0x0000008025027824 */ /* 0x002fca00078e00ff */
[----:B-----5:R-:W-:-:S04]  /*01c0*/  ISETP.GE.AND P0, PT, R2, R0, PT ;  /* 0x000000000200720c */ /* 0x020fc80003f06270 */
[----:B------:R-:W-:-:S05]  /*01d0*/  SEL R0, R5, 0xffffffff, !P0 ;  /* 0xffffffff05007807 */ /* 0x000fca0004000000 */
[----:B------:R1:W-:Y:S01]  /*01e0*/  STL [R1+0x44], R0 ;  /* 0x0000440001007387 */ /* 0x0003e20000100800 */
[----:B------:R-:W-:Y:S05]  /*01f0*/  BRA `(.L_x_1124) ;  /* 0x0000012000007947 */ /* 0x000fea0003800000 */
.L_x_1120:
[----:B---34-:R-:W-:-:S04]  /*0200*/  ISETP.NE.U32.AND P0, PT, RZ, c[0x0][0x3c0], PT ;  /* 0x0000f000ff007a0c */ /* 0x018fc80003f05070 */
[----:B------:R-:W-:-:S13]  /*0210*/  ISETP.NE.AND.EX P0, PT, RZ, c[0x0][0x3c4], PT, P0 ;  /* 0x0000f100ff007a0c */ /* 0x000fda0003f05300 */
[----:B------:R-:W-:Y:S05]  /*0220*/  @!P0 BRA `(.L_x_1125) ;  /* 0x0000002000008947 */ /* 0x000fea0003800000 */
[----:B------:R1:W5:Y:S01]  /*0230*/  LDG.E R0, [R2.64] ;  /* 0x0000001002007981 */ /* 0x000362000c1e1900 */
[----:B------:R-:W-:Y:S05]  /*0240*/  BRA `(.L_x_1126) ;  /* 0x0000009000007947 */ /* 0x000fea0003800000 */
.L_x_1125:
        /* <DEDUP_REMOVED lines=8> */
.L_x_1127:
[----:B------:R-:W-:Y:S02]  /*02d0*/  MOV R0, c[0x0][0x3a4] ;  /* 0x0000e90000007a02 */ /* 0x000fe40000000f00 */
.L_x_1126:
[----:B-1----:R-:W-:-:S05]  /*02e0*/  IMAD.SHL.U32 R2, R37, 0x80, RZ ;  /* 0x0000008025027824 */ /* 0x002fca00078e00ff */
[----:B-----5:R-:W-:-:S04]  /*02f0*/  ISETP.GE.AND P0, PT, R2, R0, PT ;  /* 0x000000000200720c */ /* 0x020fc80003f06270 */
[----:B------:R-:W-:-:S05]  /*0300*/  SEL R0, R5, 0xffffffff, !P0 ;  /* 0xffffffff05007807 */ /* 0x000fca0004000000 */
[----:B------:R1:W-:Y:S04]  /*0310*/  STL [R1+0x44], R0 ;  /* 0x0000440001007387 */ /* 0x0003e80000100800 */
.L_x_1124:
[----:B------:R-:W2:Y:S02]  /*0320*/  LDL R39, [R1+0x44] ;  /* 0x0000440001277983 */ /* 0x000ea40000100800 */
[----:B--2---:R-:W-:-:S13]  /*0330*/  ISETP.GE.AND P0, PT, R39, RZ, PT ;  /* 0x000000ff2700720c */ /* 0x004fda0003f06270 */
[----:B------:R-:W-:Y:S05]  /*0340*/  @!P0 EXIT ;  /* 0x000000000000894d */ /* 0x000fea0003800000 */
[----:B------:R-:W-:Y:S01]  /*0350*/  ISETP.NE.U32.AND P0, PT, RZ, c[0x0][0x2d8], PT ;  /* 0x0000b600ff007a0c */ /* 0x000fe20003f05070 */
[----:B------:R-:W-:Y:S01]  /*0360*/  IMAD.WIDE R6, R39, R9, c[0x0][0x2c8] ;  /* 0x0000b20027067625 */ /* 0x000fe200078e0209 */
[----:B------:R-:W-:Y:S02]  /*0370*/  ISETP.NE.U32.AND P2, PT, RZ, c[0x0][0x2c8], PT ;  /* 0x0000b200ff007a0c */ /* 0x000fe40003f45070 */
[----:B------:R-:W-:Y:S02]  /*0380*/  ISETP.NE.AND.EX P0, PT, RZ, c[0x0][0x2dc], PT, P0 ;  /* 0x0000b700ff007a0c */ /* 0x000fe40003f05300 */
[----:B------:R-:W-:Y:S02]  /*0390*/  ISETP.NE.AND.EX P2, PT, RZ, c[0x0][0x2cc], PT, P2 ;  /* 0x0000b300ff007a0c */ /* 0x000fe40003f45320 */
[----:B------:R-:W-:-:S09]  /*03a0*/  ISETP.NE.U32.AND P4, PT, RZ, c[0x0][0x2d0], PT ;  /* 0x0000b400ff007a0c */ /* 0x000fd20003f85070 */
[----:B------:R-:W-:Y:S02]  /*03b0*/  @P0 IMAD.WIDE R2, R39, R9, c[0x0][0x2d8] ;  /* 0x0000b60027020625 */ /* 0x000fe400078e0209 */
[----:B-1----:R-:W2:Y:S01]  /*03c0*/  @P2 LDG.E R0, [R6.64] ;  /* 0x0000001006002981 */ /* 0x002ea2000c1e1900 */
[----:B------:R-:W-:-:S03]  /*03d0*/  ISETP.NE.AND.EX P4, PT, RZ, c[0x0][0x2d4], PT, P4 ;  /* 0x0000b500ff007a0c */ /* 0x000fc60003f85340 */
[----:B------:R-:W3:Y:S01]  /*03e0*/  @P0 LDG.E R2, [R2.64] ;  /* 0x0000001002020981 */ /* 0x000ee2000c1e1900 */
[----:B------:R-:W-:Y:S01]  /*03f0*/  CS2R R14, SRZ ;  /* 0x00000000000e7805 */ /* 0x000fe2000001ff00 */
[----:B------:R-:W-:-:S05]  /*0400*/  IMAD.WIDE R4, R39, R9, c[0x0][0x2d0] ;  /* 0x0000b40027047625 */ /* 0x000fca00078e0209 */
[----:B------:R1:W5:Y:S04]  /*0410*/  @P2 LDG.E R14, [R6.64] ;  /* 0x00000010060e2981 */ /* 0x000368000c1e1900 */
[----:B------:R1:W5:Y:S01]  /*0420*/  @P4 LDG.E R15, [R4.64] ;  /* 0x00000010040f4981 */ /* 0x000362000c1e1900 */
[----:B------:R-:W-:Y:S01]  /*0430*/  ULDC UR14, c[0x0][0x168] ;  /* 0x00005a00000e7ab9 */ /* 0x000fe20000000800 */
[----:B------:R-:W-:Y:S02]  /*0440*/  IMAD.MOV.U32 R8, RZ, RZ, RZ ;  /* 0x000000ffff087224 */ /* 0x000fe400078e00ff */
[----:B------:R-:W-:Y:S02]  /*0450*/  IMAD.MOV.U32 R13, RZ, RZ, c[0x0][0x198] ;  /* 0x00006600ff0d7624 */ /* 0x000fe400078e00ff */
[----:B--2---:R-:W-:Y:S01]  /*0460*/  @P2 IMAD R0, R39, 0x40, R0 ;  /* 0x0000004027002824 */ /* 0x004fe200078e0200 */
[----:B---3--:R2:W3:Y:S04]  /*0470*/  @P0 R2UR UR14, R2 ;  /* 0x00000000020e03c2 */ /* 0x0084e800000e0000 */
[----:B--2---:R-:W-:-:S04]  /*0480*/  @P2 SHF.R.S32.HI R2, RZ, 0x1f, R0 ;  /* 0x0000001fff022819 */ /* 0x004fc80000011400 */
[----:B------:R-:W-:-:S04]  /*0490*/  @P2 LEA.HI R0, R2, R0, RZ, 0x6 ;  /* 0x0000000002002211 */ /* 0x000fc800078f30ff */
[----:B------:R-:W-:Y:S01]  /*04a0*/  @P2 LOP3.LUT R8, R0, 0xffffffc0, RZ, 0xc0, !PT ;  /* 0xffffffc000082812 */ /* 0x000fe200078ec0ff */
[----:B------:R-:W-:Y:S05]  /*04b0*/  @P0 BRA `(.L_x_1128) ;  /* 0x0000006000000947 */ /* 0x000fea0003800000 */
[----:B-1-3--:R-:W-:Y:S05]  /*04c0*/  @!P2 BRA `(.L_x_1128) ;  /* 0x000000500000a947 */ /* 0x00afea0003800000 */
[----:B------:R-:W2:Y:S04]  /*04d0*/  LDG.E R2, [R6.64] ;  /* 0x0000001006027981 */ /* 0x000ea8000c1e1900 */
[----:B------:R-:W3:Y:S01]  /*04e0*/  LDG.E R0, [R6.64+0x4] ;  /* 0x0000041006007981 */ /* 0x000ee2000c1e1900 */
[----:B--2---:R-:W1:Y:S08]  /*04f0*/  R2UR UR14, R2 ;  /* 0x00000000020e73c2 */ /* 0x004e7000000e0000 */
[----:B---3--:R-:W1:Y:S02]  /*0500*/  R2UR UR4, R0 ;  /* 0x00000000000473c2 */ /* 0x008e6400000e0000 */
[----:B-1----:R-:W-:-:S06]  /*0510*/  UIADD3 UR14, -UR14, UR4, URZ ;  /* 0x000000040e0e7290 */ /* 0x002fcc000fffe13f */
.L_x_1128:
[----:B-1-3--:R-:W-:-:S04]  /*0520*/  ISETP.NE.U32.AND P0, PT, RZ, c[0x0][0x2e0], PT ;  /* 0x0000b800ff007a0c */ /* 0x00afc80003f05070 */
[----:B------:R-:W-:-:S13]  /*0530*/  ISETP.NE.AND.EX P0, PT, RZ, c[0x0][0x2e4], PT, P0 ;  /* 0x0000b900ff007a0c */ /* 0x000fda0003f05300 */
[----:B------:R-:W-:Y:S05]  /*0540*/  @!P0 BRA `(.L_x_1129) ;  /* 0x0000003000008947 */ /* 0x000fea0003800000 */
[----:B------:R-:W-:-:S05]  /*0550*/  IMAD.WIDE R2, R39, R9, c[0x0][0x2e0] ;  /* 0x0000b80027027625 */ /* 0x000fca00078e0209 */
[----:B------:R1:W5:Y:S01]  /*0560*/  LDG.E R13, [R2.64] ;  /* 0x00000010020d7981 */ /* 0x000362000c1e1900 */
[----:B------:R-:W-:Y:S05]  /*0570*/  BRA `(.L_x_1130) ;  /* 0x0000004000007947 */ /* 0x000fea0003800000 */
.L_x_1129:
[----:B------:R-:W-:Y:S05]  /*0580*/  @!P4 BRA `(.L_x_1130) ;  /* 0x000000300000c947 */ /* 0x000fea0003800000 */
[----:B------:R-:W2:Y:S04]  /*0590*/  LDG.E R0, [R4.64] ;  /* 0x0000001004007981 */ /* 0x000ea8000c1e1900 */
[----:B------:R-:W2:Y:S02]  /*05a0*/  LDG.E R2, [R4.64+0x4] ;  /* 0x0000041004027981 */ /* 0x000ea4000c1e1900 */
[----:B--2---:R-:W-:Y:S02]  /*05b0*/  IADD3 R13, -R0, R2, RZ ;  /* 0x00000002000d7210 */ /* 0x004fe40007ffe1ff */
.L_x_1130:
[----:B------:R-:W-:Y:S01]  /*05c0*/  UISETP.GE.AND UP0, UPT, UR14, 0x1, UPT ;  /* 0x000000010e00788c */ /* 0x000fe2000bf06270 */
[----:B------:R-:W-:Y:S01]  /*05d0*/  PLOP3.LUT P0, PT, PT, PT, PT, 0x80, 0x0 ;  /* 0x000000000000781c */ /* 0x000fe20003f0f070 */
[----:B------:R-:W-:Y:S01]  /*05e0*/  CS2R R10, SRZ ;  /* 0x00000000000a7805 */ /* 0x000fe2000001ff00 */
[----:B------:R-:W-:Y:S01]  /*05f0*/  IMAD.MOV.U32 R154, RZ, RZ, RZ ;  /* 0x000000ffff9a7224 */ /* 0x000fe200078e00ff */
[----:B------:R-:W-:Y:S01]  /*0600*/  CS2R R158, SRZ ;  /* 0x00000000009e7805 */ /* 0x000fe2000001ff00 */
[----:B------:R-:W-:Y:S01]  /*0610*/  IMAD.MOV.U32 R152, RZ, RZ, RZ ;  /* 0x000000ffff987224 */ /* 0x000fe200078e00ff */
[----:B------:R-:W-:Y:S01]  /*0620*/  PLOP3.LUT P1, PT, PT, PT, UP0, 0x80, 0x0 ;  /* 0x000000000000781c */ /* 0x000fe20003f2f008 */
[----:B------:R-:W-:Y:S01]  /*0630*/  CS2R R156, SRZ ;  /* 0x00000000009c7805 */ /* 0x000fe2000001ff00 */
        /* <DEDUP_REMOVED lines=76> */
[--C-:B------:R-:W-:Y:S01]  /*0b00*/  SHF.R.S32.HI R34, RZ, 0x1f, R36.reuse ;  /* 0x0000001fff227819 */ /* 0x100fe20000011424 */
[----:B------:R-:W-:Y:S01]  /*0b10*/  IMAD.SHL.U32 R5, R35, 0x4, RZ ;  /* 0x0000000423057824 */ /* 0x000fe200078e00ff */
[-C--:B------:R-:W-:Y:S01]  /*0b20*/  IADD3 R28, P0, R0, R35.reuse, RZ ;  /* 0x00000023001c7210 */ /* 0x080fe20007f1e0ff */
[----:B------:R-:W-:Y:S01]  /*0b30*/  IMAD.MOV.U32 R12, RZ, RZ, R36 ;  /* 0x000000ffff0c7224 */ /* 0x000fe200078e0024 */
[----:B------:R-:W-:Y:S01]  /*0b40*/  ISETP.NE.AND P3, PT, R3, 0x1, PT ;  /* 0x000000010300780c */ /* 0x000fe20003f65270 */
[----:B------:R-:W-:Y:S01]  /*0b50*/  IMAD R4, R34, c[0x0][0x270], RZ ;  /* 0x00009c0022047a24 */ /* 0x000fe200078e02ff */
[----:B------:R-:W-:Y:S01]  /*0b60*/  LEA.HI.X.SX32 R29, R0, R2, 0x1, P0 ;  /* 0x00000002001d7211 */ /* 0x000fe200000f0eff */
[----:B------:R-:W-:Y:S01]  /*0b70*/  IMAD R7, R34, c[0x0][0x288], RZ ;  /* 0x0000a20022077a24 */ /* 0x000fe200078e02ff */
[----:B------:R-:W-:Y:S01]  /*0b80*/  SHF.R.S32.HI R0, RZ, 0x1f, R8 ;  /* 0x0000001fff007819 */ /* 0x000fe20000011408 */
[----:B-----5:R-:W-:Y:S01]  /*0b90*/  IMAD R32, R37, -0x80, R13 ;  /* 0xffffff8025207824 */ /* 0x020fe200078e020d */
[C---:B------:R-:W-:Y:S01]  /*0ba0*/  IADD3 R2, P0, R5.reuse, R8, RZ ;  /* 0x0000000805027210 */ /* 0x040fe20007f1e0ff */
[C---:B------:R-:W-:Y:S01]  /*0bb0*/  IMAD R7, R36.reuse, c[0x0][0x28c], R7 ;  /* 0x0000a30024077a24 */ /* 0x040fe200078e0207 */
[----:B------:R-:W-:Y:S01]  /*0bc0*/  SHF.R.S32.HI R33, RZ, 0x1f, R35 ;  /* 0x0000001fff217819 */ /* 0x000fe20000011423 */
[----:B------:R-:W-:Y:S01]  /*0bd0*/  ULDC.64 UR4, c[0x0][0x1d8] ;  /* 0x0000760000047ab9 */ /* 0x000fe20000000a00 */
[----:B------:R-:W-:Y:S01]  /*0be0*/  LEA.HI.X.SX32 R3, R5, R0, 0x1, P0 ;  /* 0x0000000005037211 */ /* 0x000fe200000f0eff */
[C---:B------:R-:W-:Y:S01]  /*0bf0*/  IMAD R0, R36.reuse, c[0x0][0x274], R4 ;  /* 0x00009d0024007a24 */ /* 0x040fe200078e0204 */
[----:B------:R-:W-:Y:S01]  /*0c00*/  LEA.HI R9, R33, R35, RZ, 0x3 ;  /* 0x0000002321097211 */ /* 0x000fe200078f18ff */
[----:B------:R-:W-:Y:S01]  /*0c10*/  @P3 IMAD.HI.U32 R10, R36, c[0x0][0x24c], RZ ;  /* 0x00009300240a3a27 */ /* 0x000fe200078e00ff */
[----:B------:R-:W-:-:S02]  /*0c20*/  SHF.R.S32.HI R23, RZ, 0x1f, R39 ;  /* 0x0000001fff177819 */ /* 0x000fc40000011427 */
[----:B------:R-:W-:Y:S01]  /*0c30*/  SHF.R.S32.HI R38, RZ, 0x3, R9 ;  /* 0x00000003ff267819 */ /* 0x000fe20000011409 */
[C---:B------:R-:W-:Y:S01]  /*0c40*/  IMAD.WIDE.U32 R4, R36.reuse, c[0x0][0x270], R2 ;  /* 0x00009c0024047a25 */ /* 0x040fe200078e0002 */
[----:B------:R-:W-:Y:S02]  /*0c50*/  @P3 SHF.R.U32.HI R12, RZ, c[0x0][0x250], R10 ;  /* 0x00009400ff0c3a19 */ /* 0x000fe4000001160a */
[----:B------:R-:W-:Y:S01]  /*0c60*/  SHF.R.S32.HI R11, RZ, 0x1f, R38 ;  /* 0x0000001fff0b7819 */ /* 0x000fe20000011426 */
[----:B------:R-:W-:Y:S01]  /*0c70*/  IMAD.WIDE.U32 R2, R36, c[0x0][0x288], R2 ;  /* 0x0000a20024027a25 */ /* 0x000fe200078e0002 */
[C---:B------:R-:W-:Y:S01]  /*0c80*/  IADD3 R8, P1, R38.reuse, R14, RZ ;  /* 0x0000000e26087210 */ /* 0x040fe20007f3e0ff */
[----:B------:R-:W-:Y:S01]  /*0c90*/  STL [R1], R38 ;  /* 0x0000002601007387 */ /* 0x000fe20000100800 */
[----:B------:R-:W-:Y:S01]  /*0ca0*/  IADD3 R6, P0, R38, R15, RZ ;  /* 0x0000000f26067210 */ /* 0x000fe20007f1e0ff */
[----:B------:R-:W-:Y:S01]  /*0cb0*/  IMAD.IADD R5, R5, 0x1, R0 ;  /* 0x0000000105057824 */ /* 0x000fe200078e0200 */
[----:B------:R-:W-:Y:S01]  /*0cc0*/  LOP3.LUT R0, R9, 0xfffffff8, RZ, 0xc0, !PT ;  /* 0xfffffff809007812 */ /* 0x000fe200078ec0ff */
[----:B------:R-:W-:Y:S01]  /*0cd0*/  IMAD.IADD R3, R3, 0x1, R7 ;  /* 0x0000000103037824 */ /* 0x000fe200078e0207 */
[----:B------:R-:W-:-:S02]  /*0ce0*/  LEA.HI.X.SX32 R10, R14, R11, 0x1, P1 ;  /* 0x0000000b0e0a7211 */ /* 0x000fc400008f0eff */
[----:B------:R-:W-:Y:S01]  /*0cf0*/  LEA.HI.X.SX32 R7, R15, R11, 0x1, P0 ;  /* 0x0000000b0f077211 */ /* 0x000fe200000f0eff */
[----:B------:R-:W-:Y:S01]  /*0d00*/  IMAD.SHL.U32 R11, R38, 0x40, RZ ;  /* 0x00000040260b7824 */ /* 0x000fe200078e00ff */
[----:B------:R-:W-:Y:S01]  /*0d10*/  LEA.HI R9, R33, R35, RZ, 0x6 ;  /* 0x0000002321097211 */ /* 0x000fe200078f30ff */
[----:B------:R-:W-:Y:S01]  /*0d20*/  IMAD.IADD R27, R35, 0x1, -R0 ;  /* 0x00000001231b7824 */ /* 0x000fe200078e0a00 */
[----:B------:R-:W-:Y:S01]  /*0d30*/  SEL R25, R23, RZ, !P2 ;  /* 0x000000ff17197207 */ /* 0x000fe20005000000 */
[----:B------:R-:W-:Y:S01]  /*0d40*/  IMAD.WIDE R14, R37, 0x80, R6 ;  /* 0x00000080250e7825 */ /* 0x000fe200078e0206 */
[----:B------:R-:W-:Y:S02]  /*0d50*/  SHF.R.S32.HI R26, RZ, 0x6, R9 ;  /* 0x00000006ff1a7819 */ /* 0x000fe40000011409 */
[----:B------:R-:W-:Y:S01]  /*0d60*/  LOP3.LUT R0, R11, 0x1c0, RZ, 0xc0, !PT ;  /* 0x000001c00b007812 */ /* 0x000fe200078ec0ff */
[----:B------:R-:W-:Y:S01]  /*0d70*/  IMAD.SHL.U32 R16, R27, 0x8, RZ ;  /* 0x000000081b107824 */ /* 0x000fe200078e00ff */
[----:B------:R-:W-:Y:S01]  /*0d80*/  SEL R30, R39, RZ, !P2 ;  /* 0x000000ff271e7207 */ /* 0x000fe20005000000 */
[----:B------:R-:W-:-:S02]  /*0d90*/  IMAD.SHL.U32 R218, R26, 0x200, RZ ;  /* 0x000002001ada7824 */ /* 0x000fc400078e00ff */
[C---:B------:R-:W-:Y:S01]  /*0da0*/  IMAD R7, R25.reuse, c[0x0][0x278], RZ ;  /* 0x00009e0019077a24 */ /* 0x040fe200078e02ff */
[----:B------:R-:W-:Y:S01]  /*0db0*/  LOP3.LUT R9, R0, 0x38, R16, 0xf8, !PT ;  /* 0x0000003800097812 */ /* 0x000fe200078ef810 */
[----:B------:R-:W-:Y:S01]  /*0dc0*/  IMAD R6, R25, c[0x0][0x290], RZ ;  /* 0x0000a40019067a24 */ /* 0x000fe200078e02ff */
[----:B------:R-:W-:Y:S01]  /*0dd0*/  SHF.R.U32.HI R0, RZ, 0x3, R0 ;  /* 0x00000003ff007819 */ /* 0x000fe20000011600 */
[C---:B------:R-:W-:Y:S01]  /*0de0*/  IMAD R22, R30.reuse, c[0x0][0x27c], R7 ;  /* 0x00009f001e167a24 */ /* 0x040fe200078e0207 */
[----:B------:R-:W-:Y:S01]  /*0df0*/  SHF.R.S32.HI R17, RZ, 0x1f, R16 ;  /* 0x0000001fff117819 */ /* 0x000fe20000011410 */
[----:B------:R-:W-:Y:S01]  /*0e00*/  IMAD R18, R30, c[0x0][0x294], R6 ;  /* 0x0000a5001e127a24 */ /* 0x000fe200078e0206 */
[----:B------:R-:W-:Y:S01]  /*0e10*/  LOP3.LUT R31, R218, R9, R0, 0xf6, !PT ;  /* 0x00000009da1f7212 */ /* 0x000fe200078ef600 */
[----:B------:R-:W-:Y:S01]  /*0e20*/  IMAD R7, R10, c[0x0][0x208], RZ ;  /* 0x000082000a077a24 */ /* 0x000fe200078e02ff */
[----:B------:R-:W-:Y:S01]  /*0e30*/  SHF.R.S32.HI R0, RZ, 0x1f, R12 ;  /* 0x0000001fff007819 */ /* 0x000fe2000001140c */
[----:B------:R-:W-:-:S04]  /*0e40*/  IMAD.WIDE.U32 R2, R30, c[0x0][0x290], R2 ;  /* 0x0000a4001e027a25 */ /* 0x000fc800078e0002 */
[----:B------:R-:W-:Y:S01]  /*0e50*/  IMAD R6, R0, c[0x0][0x1e0], RZ ;  /* 0x0000780000067a24 */ /* 0x000fe200078e02ff */
[----:B------:R-:W-:Y:S01]  /*0e60*/  LEA R40, P0, R2, c[0x0][0x280], 0x2 ;  /* 0x0000a00002287a11 */ /* 0x000fe200078010ff */
[----:B------:R-:W-:Y:S02]  /*0e70*/  IMAD R0, R0, c[0x0][0x1b0], RZ ;  /* 0x00006c0000007a24 */ /* 0x000fe400078e02ff */
[----:B------:R-:W-:Y:S02]  /*0e80*/  IMAD R20, R8, c[0x0][0x20c], R7 ;  /* 0x0000830008147a24 */ /* 0x000fe400078e0207 */
[----:B------:R-:W-:Y:S02]  /*0e90*/  IMAD R21, R12, c[0x0][0x1e4], R6 ;  /* 0x000079000c157a24 */ /* 0x000fe400078e0206 */
[----:B------:R-:W-:-:S04]  /*0ea0*/  IMAD.WIDE.U32 R6, R30, c[0x0][0x278], R4 ;  /* 0x00009e001e067a25 */ /* 0x000fc800078e0004 */
[----:B------:R-:W-:Y:S01]  /*0eb0*/  IMAD R24, R12, c[0x0][0x1b4], R0 ;  /* 0x00006d000c187a24 */ /* 0x000fe200078e0200 */
[----:B------:R-:W-:Y:S01]  /*0ec0*/  LEA R42, P1, R6, c[0x0][0x258], 0x2 ;  /* 0x00009600062a7a11 */ /* 0x000fe200078210ff */
[----:B------:R-:W-:Y:S02]  /*0ed0*/  IMAD.IADD R0, R7, 0x1, R22 ;  /* 0x0000000107007824 */ /* 0x000fe400078e0216 */
[----:B------:R-:W-:Y:S02]  /*0ee0*/  IMAD.IADD R18, R3, 0x1, R18 ;  /* 0x0000000103127824 */ /* 0x000fe400078e0212 */
[----:B------:R-:W-:Y:S01]  /*0ef0*/  IMAD R9, R10, c[0x0][0x178], RZ ;  /* 0x00005e000a097a24 */ /* 0x000fe200078e02ff */
[----:B------:R-:W-:Y:S01]  /*0f00*/  LEA.HI.X R43, R6, c[0x0][0x25c], R0, 0x2, P1 ;  /* 0x00009700062b7a11 */ /* 0x000fe200008f1400 */
[----:B------:R-:W-:Y:S01]  /*0f10*/  IMAD.WIDE.U32 R4, R8, c[0x0][0x178], R16 ;  /* 0x00005e0008047a25 */ /* 0x000fe200078e0010 */
[----:B------:R-:W-:Y:S02]  /*0f20*/  LEA.HI.X R41, R2, c[0x0][0x284], R18, 0x2, P0 ;  /* 0x0000a10002297a11 */ /* 0x000fe400000f1412 */
[----:B------:R-:W-:Y:S01]  /*0f30*/  SEL R0, R23, RZ, !P4 ;  /* 0x000000ff17007207 */ /* 0x000fe20006000000 */
[----:B------:R-:W-:Y:S01]  /*0f40*/  IMAD R19, R8, c[0x0][0x17c], R9 ;  /* 0x00005f0008137a24 */ /* 0x000fe200078e0209 */
[----:B------:R-:W-:Y:S01]  /*0f50*/  STL.64 [R1+0x28], R42 ;  /* 0x0000282a01007387 */ /* 0x000fe20000100a00 */
[----:B------:R-:W-:-:S03]  /*0f60*/  IMAD.WIDE.U32 R10, R12, c[0x0][0x1e0], R16 ;  /* 0x000078000c0a7a25 */ /* 0x000fc600078e0010 */
[----:B------:R-:W-:Y:S01]  /*0f70*/  STL.64 [R1+0x20], R40 ;  /* 0x0000202801007387 */ /* 0x000fe20000100a00 */
[----:B------:R-:W-:Y:S02]  /*0f80*/  IMAD.IADD R7, R5, 0x1, R19 ;  /* 0x0000000105077824 */ /* 0x000fe400078e0213 */
[--C-:B------:R-:W-:Y:S01]  /*0f90*/  IMAD.WIDE.U32 R8, R8, c[0x0][0x208], R16.reuse ;  /* 0x0000820008087a25 */ /* 0x100fe200078e0010 */
[----:B------:R-:W2:Y:S03]  /*0fa0*/  LDL.LU R19, [R1+0x18] ;  /* 0x0000180001137983 */ /* 0x000ea60000300800 */
[----:B------:R-:W-:-:S04]  /*0fb0*/  IMAD.WIDE.U32 R12, R12, c[0x0][0x1b0], R16 ;  /* 0x00006c000c0c7a25 */ /* 0x000fc800078e0010 */
[----:B------:R-:W-:Y:S02]  /*0fc0*/  IMAD.IADD R3, R11, 0x1, R21 ;  /* 0x000000010b037824 */ /* 0x000fe400078e0215 */
[----:B------:R-:W-:Y:S02]  /*0fd0*/  IMAD R11, R34, c[0x0][0x180], RZ ;  /* 0x00006000220b7a24 */ /* 0x000fe400078e02ff */
[----:B------:R-:W-:Y:S02]  /*0fe0*/  IMAD.MOV.U32 R6, RZ, RZ, R4 ;  /* 0x000000ffff067224 */ /* 0x000fe400078e0004 */
[----:B------:R-:W-:Y:S02]  /*0ff0*/  IMAD.MOV.U32 R4, RZ, RZ, R8 ;  /* 0x000000ffff047224 */ /* 0x000fe400078e0008 */
[----:B------:R-:W-:Y:S02]  /*1000*/  IMAD.MOV.U32 R8, RZ, RZ, R12 ;  /* 0x000000ffff087224 */ /* 0x000fe400078e000c */
[----:B------:R-:W-:Y:S01]  /*1010*/  IMAD.MOV.U32 R2, RZ, RZ, R10 ;  /* 0x000000ffff027224 */ /* 0x000fe200078e000a */
[----:B------:R-:W-:Y:S01]  /*1020*/  SEL R10, R39, RZ, !P4 ;  /* 0x000000ff270a7207 */ /* 0x000fe20006000000 */
[----:B------:R-:W-:-:S02]  /*1030*/  IMAD R12, R36, c[0x0][0x184], R11 ;  /* 0x00006100240c7a24 */ /* 0x000fc400078e020b */
[----:B------:R-:W-:Y:S02]  /*1040*/  IMAD.IADD R5, R9, 0x1, R20 ;  /* 0x0000000109057824 */ /* 0x000fe400078e0214 */
[C---:B------:R-:W-:Y:S02]  /*1050*/  IMAD R11, R0.reuse, c[0x0][0x1e8], RZ ;  /* 0x00007a00000b7a24 */ /* 0x040fe400078e02ff */
[----:B------:R-:W-:Y:S02]  /*1060*/  IMAD.IADD R9, R13, 0x1, R24 ;  /* 0x000000010d097824 */ /* 0x000fe400078e0218 */
[----:B------:R-:W-:Y:S02]  /*1070*/  IMAD R0, R0, c[0x0][0x1b8], RZ ;  /* 0x00006e0000007a24 */ /* 0x000fe400078e02ff */
[----:B------:R-:W-:-:S04]  /*1080*/  IMAD.WIDE.U32 R6, R36, c[0x0][0x180], R6 ;  /* 0x0000600024067a25 */ /* 0x000fc800078e0006 */
[C---:B------:R-:W-:Y:S02]  /*1090*/  IMAD R11, R10.reuse, c[0x0][0x1ec], R11 ;  /* 0x00007b000a0b7a24 */ /* 0x040fe400078e020b */
[----:B------:R-:W-:-:S04]  /*10a0*/  IMAD.WIDE.U32 R2, R10, c[0x0][0x1e8], R2 ;  /* 0x00007a000a027a25 */ /* 0x000fc800078e0002 */
[C---:B------:R-:W-:Y:S02]  /*10b0*/  IMAD R18, R10.reuse, c[0x0][0x1bc], R0 ;  /* 0x00006f000a127a24 */ /* 0x040fe400078e0200 */
[----:B------:R-:W-:-:S04]  /*10c0*/  IMAD.WIDE.U32 R8, R10, c[0x0][0x1b8], R8 ;  /* 0x00006e000a087a25 */ /* 0x000fc800078e0008 */
[----:B------:R-:W-:Y:S02]  /*10d0*/  IMAD R10, R25, c[0x0][0x188], RZ ;  /* 0x00006200190a7a24 */ /* 0x000fe400078e02ff */
[----:B------:R-:W-:Y:S02]  /*10e0*/  IMAD.IADD R7, R7, 0x1, R12 ;  /* 0x0000000107077824 */ /* 0x000fe400078e020c */
[----:B------:R-:W-:Y:S02]  /*10f0*/  IMAD R13, R34, c[0x0][0x210], RZ ;  /* 0x00008400220d7a24 */ /* 0x000fe400078e02ff */
[----:B------:R-:W-:Y:S02]  /*1100*/  IMAD R12, R30, c[0x0][0x18c], R10 ;  /* 0x000063001e0c7a24 */ /* 0x000fe400078e020a */
[----:B------:R-:W-:Y:S02]  /*1110*/  IMAD R10, R15, c[0x0][0x1d8], RZ ;  /* 0x000076000f0a7a24 */ /* 0x000fe400078e02ff */
[----:B------:R-:W-:-:S02]  /*1120*/  IMAD R13, R36, c[0x0][0x214], R13 ;  /* 0x00008500240d7a24 */ /* 0x000fc400078e020d */
[----:B------:R-:W-:-:S04]  /*1130*/  IMAD.WIDE.U32 R4, R36, c[0x0][0x210], R4 ;  /* 0x0000840024047a25 */ /* 0x000fc800078e0004 */
[----:B------:R-:W-:Y:S02]  /*1140*/  IMAD.IADD R9, R9, 0x1, R18 ;  /* 0x0000000109097824 */ /* 0x000fe400078e0212 */
[----:B------:R-:W-:Y:S02]  /*1150*/  IMAD.IADD R3, R3, 0x1, R11 ;  /* 0x0000000103037824 */ /* 0x000fe400078e020b */
[----:B------:R-:W-:Y:S02]  /*1160*/  IMAD R0, R25, c[0x0][0x218], RZ ;  /* 0x0000860019007a24 */ /* 0x000fe400078e02ff */
[----:B------:R-:W-:Y:S02]  /*1170*/  IMAD R18, R14, c[0x0][0x1dc], R10 ;  /* 0x000077000e127a24 */ /* 0x000fe400078e020a */
[----:B------:R-:W-:-:S04]  /*1180*/  IMAD.WIDE.U32 R10, R30, c[0x0][0x188], R6 ;  /* 0x000062001e0a7a25 */ /* 0x000fc800078e0006 */
[----:B------:R-:W-:Y:S02]  /*1190*/  IMAD.IADD R5, R5, 0x1, R13 ;  /* 0x0000000105057824 */ /* 0x000fe400078e020d */
[----:B------:R-:W-:Y:S02]  /*11a0*/  IMAD R13, R30, c[0x0][0x21c], R0 ;  /* 0x000087001e0d7a24 */ /* 0x000fe400078e0200 */
[----:B------:R-:W-:Y:S01]  /*11b0*/  IMAD.WIDE.U32 R6, R14, c[0x0][0x1d8], R2 ;  /* 0x000076000e067a25 */ /* 0x000fe200078e0002 */
[----:B------:R-:W-:-:S03]  /*11c0*/  LEA R22, P2, R10, c[0x0][0x160], 0x1 ;  /* 0x000058000a167a11 */ /* 0x000fc600078408ff */
[----:B------:R-:W-:Y:S02]  /*11d0*/  IMAD.IADD R0, R11, 0x1, R12 ;  /* 0x000000010b007824 */ /* 0x000fe400078e020c */
[----:B------:R-:W-:Y:S01]  /*11e0*/  IMAD.IADD R3, R7, 0x1, R18 ;  /* 0x0000000107037824 */ /* 0x000fe200078e0212 */
[----:B------:R-:W-:Y:S01]  /*11f0*/  IADD3 R18, R16, 0x40, RZ ;  /* 0x0000004010127810 */ /* 0x000fe20007ffe0ff */
[----:B------:R-:W-:Y:S01]  /*1200*/  IMAD.WIDE.U32 R4, R30, c[0x0][0x218], R4 ;  /* 0x000086001e047a25 */ /* 0x000fe200078e0004 */
[----:B------:R-:W-:Y:S02]  /*1210*/  LEA.HI.X R23, R10, c[0x0][0x164], R0, 0x1, P2 ;  /* 0x000059000a177a11 */ /* 0x000fe400010f0c00 */
[----:B------:R-:W-:Y:S01]  /*1220*/  ISETP.GE.AND P4, PT, R16, c[0x0][0x1cc], PT ;  /* 0x0000730010007a0c */ /* 0x000fe20003f86270 */
[----:B------:R-:W-:Y:S02]  /*1230*/  IMAD R15, R15, c[0x0][0x1a8], RZ ;  /* 0x00006a000f0f7a24 */ /* 0x000fe400078e02ff */
[----:B------:R-:W-:Y:S01]  /*1240*/  IMAD.IADD R0, R32, 0x1, -R38 ;  /* 0x0000000120007824 */ /* 0x000fe200078e0a26 */
[----:B------:R-:W-:Y:S01]  /*1250*/  ISETP.GE.AND P3, PT, R18, c[0x0][0x1cc], PT ;  /* 0x0000730012007a0c */ /* 0x000fe20003f66270 */
[----:B------:R-:W-:Y:S01]  /*1260*/  IMAD.IADD R5, R5, 0x1, R13 ;  /* 0x0000000105057824 */ /* 0x000fe200078e020d */
[----:B------:R-:W-:Y:S01]  /*1270*/  LEA R20, P1, R4, c[0x0][0x1f0], 0x1 ;  /* 0x00007c0004147a11 */ /* 0x000fe200078208ff */
[----:B------:R-:W-:Y:S01]  /*1280*/  IMAD R15, R14, c[0x0][0x1ac], R15 ;  /* 0x00006b000e0f7a24 */ /* 0x000fe200078e020f */
[----:B------:R-:W-:Y:S01]  /*1290*/  LEA R2, P0, R6, c[0x0][0x1c0], 0x1 ;  /* 0x0000700006027a11 */ /* 0x000fe200078008ff */
[----:B------:R-:W-:Y:S01]  /*12a0*/  IMAD.WIDE.U32 R12, R14, c[0x0][0x1a8], R8 ;  /* 0x00006a000e0c7a25 */ /* 0x000fe200078e0008 */
[----:B------:R-:W-:-:S02]  /*12b0*/  ISETP.LT.OR P2, PT, R0, 0x1, P4 ;  /* 0x000000010000780c */ /* 0x000fc40002741670 */
[----:B------:R-:W-:Y:S01]  /*12c0*/  ISETP.LT.OR P6, PT, R0, 0x1, P3 ;  /* 0x000000010000780c */ /* 0x000fe20001fc1670 */
[----:B------:R-:W-:Y:S01]  /*12d0*/  USHF.L.U32 UR7, UR4, 0x6, URZ ;  /* 0x0000000604077899 */ /* 0x000fe2000800063f */
[----:B------:R-:W-:Y:S01]  /*12e0*/  LEA.HI.X R21, R4, c[0x0][0x1f4], R5, 0x1, P1 ;  /* 0x00007d0004157a11 */ /* 0x000fe200008f0c05 */
[----:B------:R-:W-:Y:S01]  /*12f0*/  IMAD.IADD R5, R13, 0x1, R15 ;  /* 0x000000010d057824 */ /* 0x000fe200078e020f */
[----:B------:R-:W-:Y:S01]  /*1300*/  LEA.HI.X R3, R6, c[0x0][0x1c4], R3, 0x1, P0 ;  /* 0x0000710006037a11 */ /* 0x000fe200000f0c03 */
[----:B------:R-:W-:Y:S01]  /*1310*/  UMOV UR10, 0x6 ;  /* 0x00000006000a7882 */ /* 0x000fe20000000000 */
[----:B------:R-:W-:Y:S02]  /*1320*/  LEA R6, P0, R12, c[0x0][0x190], 0x1 ;  /* 0x000064000c067a11 */ /* 0x000fe400078008ff */
[----:B------:R-:W-:Y:S01]  /*1330*/  ISETP.LT.OR P5, PT, R0, 0x21, P4 ;  /* 0x000000210000780c */ /* 0x000fe200027a1670 */
[----:B------:R-:W-:Y:S01]  /*1340*/  USHF.L.U64.HI UR6, UR4, UR10, UR5 ;  /* 0x0000000a04067299 */ /* 0x000fe20008010205 */
[----:B------:R-:W-:Y:S01]  /*1350*/  IMAD.SHL.U32 R8, R31, 0x2, RZ ;  /* 0x000000021f087824 */ /* 0x000fe200078e00ff */
[----:B------:R-:W-:Y:S01]  /*1360*/  LEA.HI.X R7, R12, c[0x0][0x194], R5, 0x1, P0 ;  /* 0x000065000c077a11 */ /* 0x000fe200000f0c05 */
[----:B------:R-:W-:Y:S01]  /*1370*/  IMAD.U32 R12, RZ, RZ, UR7 ;  /* 0x00000007ff0c7e24 */ /* 0x000fe2000f8e00ff */
[----:B------:R-:W-:Y:S01]  /*1380*/  IADD3 R4, P1, R2, UR7, RZ ;  /* 0x0000000702047c10 */ /* 0x000fe2000ff3e0ff */
[----:B------:R-:W-:Y:S01]  /*1390*/  UIADD3 UR9, UP0, UR7, 0x80, URZ ;  /* 0x0000008007097890 */ /* 0x000fe2000ff1e03f */
[----:B------:R-:W-:Y:S01]  /*13a0*/  @!PT LDS RZ, [RZ] ;  /* 0x00000000fffff984 */ /* 0x000fe20000000800 */
[----:B------:R-:W-:Y:S01]  /*13b0*/  @!PT LDS RZ, [RZ] ;  /* 0x00000000fffff984 */ /* 0x000fe20000000800 */
[----:B------:R-:W-:Y:S01]  /*13c0*/  @!PT LDS RZ, [RZ] ;  /* 0x00000000fffff984 */ /* 0x000fe20000000800 */
[----:B------:R1:W-:Y:S01]  /*13d0*/  LDGSTS.E.BYPASS.LTC128B.128 [R8+0x8080], [R2.64], !P2 ;  /* 0x0808000002087fae */ /* 0x0003e2000d101d50 */
[----:B------:R-:W-:Y:S01]  /*13e0*/  ULDC.64 UR4, c[0x0][0x1a8] ;  /* 0x00006a0000047ab9 */ /* 0x000fe20000000a00 */
[----:B------:R-:W-:-:S02]  /*13f0*/  IADD3.X R5, R3, UR6, RZ, P1, !PT ;  /* 0x0000000603057c10 */ /* 0x000fc40008ffe4ff */
[----:B------:R-:W-:Y:S01]  /*1400*/  IADD3 R12, P2, P1, R12, 0x80, R2 ;  /* 0x000000800c0c7810 */ /* 0x000fe2000795e002 */
[----:B------:R1:W-:Y:S01]  /*1410*/  LDGSTS.E.BYPASS.LTC128B.128 [R8+0xc080], [R2.64+0x80], !P6 ;  /* 0x0c08008002087fae */ /* 0x0003e2000f101d50 */
[C---:B------:R-:W-:Y:S01]  /*1420*/  ISETP.LT.OR P6, PT, R0.reuse, 0x21, P3 ;  /* 0x000000210000780c */ /* 0x040fe20001fc1670 */
[----:B------:R-:W-:Y:S01]  /*1430*/  UIADD3.X UR8, URZ, UR6, URZ, UP0, !UPT ;  /* 0x000000063f087290 */ /* 0x000fe200087fe43f */
[----:B------:R-:W-:Y:S01]  /*1440*/  IADD3.X R13, RZ, UR6, R3, P2, P1 ;  /* 0x00000006ff0d7c10 */ /* 0x000fe200097e2403 */
[----:B------:R3:W-:Y:S01]  /*1450*/  LDGSTS.E.BYPASS.LTC128B.128 [R8+0x9080], [R4.64], !P5 ;  /* 0x0908000004087fae */ /* 0x0007e2000e901d50 */
[C---:B------:R-:W-:Y:S02]  /*1460*/  ISETP.LT.OR P5, PT, R0.reuse, 0x41, P4 ;  /* 0x000000410000780c */ /* 0x040fe400027a1670 */
[C---:B------:R-:W-:Y:S02]  /*1470*/  ISETP.LT.OR P2, PT, R0.reuse, 0x41, P3 ;  /* 0x000000410000780c */ /* 0x040fe40001f41670 */
[----:B------:R-:W-:-:S02]  /*1480*/  ISETP.LT.OR P1, PT, R0, 0x61, P4 ;  /* 0x000000610000780c */ /* 0x000fc40002721670 */
[----:B------:R-:W-:Y:S02]  /*1490*/  ISETP.LT.OR P4, PT, R0, 0x61, P3 ;  /* 0x000000610000780c */ /* 0x000fe40001f81670 */
[----:B------:R-:W-:Y:S01]  /*14a0*/  ISETP.GE.AND P3, PT, R16, c[0x0][0x19c], PT ;  /* 0x0000670010007a0c */ /* 0x000fe20003f66270 */
[----:B------:R4:W-:Y:S01]  /*14b0*/  LDGSTS.E.BYPASS.LTC128B.128 [R8+0xd080], [R12.64], !P6 ;  /* 0x0d0800000c087fae */ /* 0x0009e2000f101d50 */
[----:B-1----:R-:W-:-:S04]  /*14c0*/  IADD3 R2, P0, R4, UR7, RZ ;  /* 0x0000000704027c10 */ /* 0x002fc8000ff1e0ff */
[C---:B------:R-:W-:Y:S02]  /*14d0*/  IADD3.X R3, R5.reuse, UR6, RZ, P0, !PT ;  /* 0x0000000605037c10 */ /* 0x040fe400087fe4ff */
[----:B------:R-:W-:Y:S02]  /*14e0*/  IADD3 R10, P0, R4, UR9, RZ ;  /* 0x00000009040a7c10 */ /* 0x000fe4000ff1e0ff */
[----:B------:R-:W-:Y:S01]  /*14f0*/  ISETP.LT.OR P6, PT, R0, 0x1, P3 ;  /* 0x000000010000780c */ /* 0x000fe20001fc1670 */
[----:B------:R1:W-:Y:S01]  /*1500*/  LDGSTS.E.BYPASS.LTC128B.128 [R8+0xa080], [R2.64], !P5 ;  /* 0x0a08000002087fae */ /* 0x0003e2000e901d50 */
[----:B------:R-:W-:Y:S02]  /*1510*/  IADD3.X R11, R5, UR8, RZ, P0, !PT ;  /* 0x00000008050b7c10 */ /* 0x000fe400087fe4ff */
[----:B---3--:R-:W-:-:S03]  /*1520*/  IADD3 R4, P0, R2, UR7, RZ ;  /* 0x0000000702047c10 */ /* 0x008fc6000ff1e0ff */
[----:B------:R3:W-:Y:S01]  /*1530*/  LDGSTS.E.BYPASS.LTC128B.128 [R8+0xe080], [R10.64], !P2 ;  /* 0x0e0800000a087fae */ /* 0x0007e2000d101d50 */
[----:B------:R-:W-:Y:S01]  /*1540*/  IADD3.X R5, R3, UR6, RZ, P0, !PT ;  /* 0x0000000603057c10 */ /* 0x000fe200087fe4ff */
[----:B------:R-:W-:Y:S01]  /*1550*/  USHF.L.U32 UR6, UR4, 0x6, URZ ;  /* 0x0000000604067899 */ /* 0x000fe2000800063f */
[----:B------:R-:W-:Y:S01]  /*1560*/  ISETP.GE.AND P2, PT, R18, c[0x0][0x19c], PT ;  /* 0x0000670012007a0c */ /* 0x000fe20003f46270 */
[----:B------:R-:W-:Y:S02]  /*1570*/  USHF.L.U64.HI UR5, UR4, UR10, UR5 ;  /* 0x0000000a04057299 */ /* 0x000fe40008010205 */
[----:B------:R4:W-:Y:S01]  /*1580*/  LDGSTS.E.BYPASS.LTC128B.128 [R8+0xb080], [R4.64], !P1 ;  /* 0x0b08000004087fae */ /* 0x0009e2000c901d50 */
[----:B------:R-:W-:Y:S02]  /*1590*/  ISETP.LT.OR P5, PT, R0, 0x1, P2 ;  /* 0x000000010000780c */ /* 0x000fe400017a1670 */
[----:B-1----:R-:W-:-:S04]  /*15a0*/  IADD3 R2, P0, R2, UR9, RZ ;  /* 0x0000000902027c10 */ /* 0x002fc8000ff1e0ff */
[----:B------:R-:W-:Y:S01]  /*15b0*/  IADD3.X R3, R3, UR8, RZ, P0, !PT ;  /* 0x0000000803037c10 */ /* 0x000fe200087fe4ff */
[----:B---3--:R-:W-:-:S04]  /*15c0*/  IMAD.U32 R10, RZ, RZ, UR6 ;  /* 0x00000006ff0a7e24 */ /* 0x008fc8000f8e00ff */
[----:B------:R1:W-:Y:S01]  /*15d0*/  LDGSTS.E.BYPASS.LTC128B.128 [R8+0xf080], [R2.64], !P4 ;  /* 0x0f08000002087fae */ /* 0x0003e2000e101d50 */
[----:B------:R-:W-:-:S03]  /*15e0*/  IADD3 R10, P1, P0, R10, 0x80, R6 ;  /* 0x000000800a0a7810 */ /* 0x000fc6000783e006 */
[----:B------:R3:W-:Y:S01]  /*15f0*/  LDGSTS.E.BYPASS.LTC128B.128 [R8+0x80], [R6.64], !P6 ;  /* 0x0008000006087fae */ /* 0x0007e2000f101d50 */
[----:B------:R-:W-:Y:S02]  /*1600*/  ISETP.GE.AND P6, PT, R18, c[0x0][0x16c], PT ;  /* 0x00005b0012007a0c */ /* 0x000fe40003fc6270 */
[C---:B------:R-:W-:Y:S01]  /*1610*/  ISETP.LT.OR P4, PT, R0.reuse, 0x21, P3 ;  /* 0x000000210000780c */ /* 0x040fe20001f81670 */
[----:B------:R3:W-:Y:S01]  /*1620*/  LDGSTS.E.BYPASS.LTC128B.128 [R8+0x4080], [R6.64+0x80], !P5 ;  /* 0x0408008006087fae */ /* 0x0007e2000e901d50 */
[----:B------:R-:W-:Y:S02]  /*1630*/  IADD3.X R11, RZ, UR5, R7, P1, P0 ;  /* 0x00000005ff0b7c10 */ /* 0x000fe40008fe0407 */
[----:B------:R-:W-:Y:S02]  /*1640*/  ISETP.LT.OR P1, PT, R0, 0x21, P2 ;  /* 0x000000210000780c */ /* 0x000fe40001721670 */
[----:B----4-:R-:W-:-:S04]  /*1650*/  IADD3 R4, P0, R6, UR6, RZ ;  /* 0x0000000606047c10 */ /* 0x010fc8000ff1e0ff */
[----:B------:R-:W-:Y:S01]  /*1660*/  IADD3.X R5, R7, UR5, RZ, P0, !PT ;  /* 0x0000000507057c10 */ /* 0x000fe200087fe4ff */
[----:B------:R-:W-:Y:S01]  /*1670*/  UIADD3 UR4, UP0, UR6, 0x80, URZ ;  /* 0x0000008006047890 */ /* 0x000fe2000ff1e03f */
[----:B------:R-:W-:-:S03]  /*1680*/  ISETP.GE.AND P5, PT, R16, c[0x0][0x16c], PT ;  /* 0x00005b0010007a0c */ /* 0x000fc60003fa6270 */
[----:B------:R4:W-:Y:S04]  /*1690*/  LDGSTS.E.BYPASS.LTC128B.128 [R8+0x1080], [R4.64], !P4 ;  /* 0x0108000004087fae */ /* 0x0009e8000e101d50 */
[----:B------:R3:W-:Y:S01]  /*16a0*/  LDGSTS.E.BYPASS.LTC128B.128 [R8+0x5080], [R10.64], !P1 ;  /* 0x050800000a087fae */ /* 0x0007e2000c901d50 */
[----:B-1----:R-:W-:Y:S02]  /*16b0*/  IADD3 R2, P0, R4, UR6, RZ ;  /* 0x0000000604027c10 */ /* 0x002fe4000ff1e0ff */
[C---:B------:R-:W-:Y:S01]  /*16c0*/  ISETP.LT.OR P1, PT, R0.reuse, 0x41, P2 ;  /* 0x000000410000780c */ /* 0x040fe20001721670 */
[----:B------:R-:W-:Y:S01]  /*16d0*/  UIADD3.X UR7, URZ, UR5, URZ, UP0, !UPT ;  /* 0x000000053f077290 */ /* 0x000fe200087fe43f */
[C---:B------:R-:W-:Y:S02]  /*16e0*/  ISETP.LT.OR P4, PT, R0.reuse, 0x41, P3 ;  /* 0x000000410000780c */ /* 0x040fe40001f81670 */
[----:B------:R-:W-:-:S02]  /*16f0*/  ISETP.LT.OR P3, PT, R0, 0x61, P3 ;  /* 0x000000610000780c */ /* 0x000fc40001f61670 */
[----:B------:R-:W-:Y:S02]  /*1700*/  IADD3.X R3, R5, UR5, RZ, P0, !PT ;  /* 0x0000000505037c10 */ /* 0x000fe400087fe4ff */
[----:B------:R-:W-:-:S07]  /*1710*/  IADD3 R9, -R38, UR14, RZ ;  /* 0x0000000e26097c10 */ /* 0x000fce000fffe1ff */
[----:B------:R1:W-:Y:S01]  /*1720*/  LDGSTS.E.BYPASS.LTC128B.128 [R8+0x2080], [R2.64], !P4 ;  /* 0x0208000002087fae */ /* 0x0003e2000e101d50 */
[----:B----4-:R-:W-:-:S04]  /*1730*/  IADD3 R4, P0, R4, UR4, RZ ;  /* 0x0000000404047c10 */ /* 0x010fc8000ff1e0ff */
[----:B------:R-:W-:Y:S02]  /*1740*/  IADD3.X R5, R5, UR7, RZ, P0, !PT ;  /* 0x0000000705057c10 */ /* 0x000fe400087fe4ff */
[----:B---3--:R-:W-:Y:S02]  /*1750*/  IADD3 R6, P0, R2, UR6, RZ ;  /* 0x0000000602067c10 */ /* 0x008fe4000ff1e0ff */
[----:B------:R-:W-:Y:S01]  /*1760*/  P2R R10, PR, RZ, 0x20 ;  /* 0x00000020ff0a7803 */ /* 0x000fe20000000000 */
[----:B------:R3:W-:Y:S01]  /*1770*/  LDGSTS.E.BYPASS.LTC128B.128 [R8+0x6080], [R4.64], !P1 ;  /* 0x0608000004087fae */ /* 0x0007e2000c901d50 */
[----:B------:R-:W-:Y:S02]  /*1780*/  ISETP.GE.AND P4, PT, R16, c[0x0][0x1fc], PT ;  /* 0x00007f0010007a0c */ /* 0x000fe40003f86270 */
[----:B-1----:R-:W-:Y:S02]  /*1790*/  IADD3 R2, P1, R2, UR4, RZ ;  /* 0x0000000402027c10 */ /* 0x002fe4000ff3e0ff */
[----:B--2---:R-:W-:-:S04]  /*17a0*/  LOP3.LUT R19, R19, 0xfffffffe, RZ, 0xc0, !PT ;  /* 0xfffffffe13137812 */ /* 0x004fc800078ec0ff */
[----:B------:R-:W-:Y:S02]  /*17b0*/  @P6 LOP3.LUT R19, R19, 0x1, RZ, 0xfc, !PT ;  /* 0x0000000113136812 */ /* 0x000fe400078efcff */
[----:B------:R-:W-:Y:S02]  /*17c0*/  ISETP.LT.OR P6, PT, R0, 0x61, P2 ;  /* 0x000000610000780c */ /* 0x000fe400017c1670 */
[----:B------:R-:W-:Y:S02]  /*17d0*/  LOP3.LUT P2, RZ, R19, 0x1, RZ, 0xc0, !PT ;  /* 0x0000000113ff7812 */ /* 0x000fe4000784c0ff */
[----:B------:R-:W-:Y:S02]  /*17e0*/  SEL R0, RZ, 0x1, P5 ;  /* 0x00000001ff007807 */ /* 0x000fe40002800000 */
[----:B------:R-:W-:-:S05]  /*17f0*/  SEL R7, RZ, 0x2, P2 ;  /* 0x00000002ff077807 */ /* 0x000fca0001000000 */
[----:B------:R-:W-:Y:S01]  /*1800*/  IMAD.IADD R0, R7, 0x1, R0 ;  /* 0x0000000107007824 */ /* 0x000fe200078e0200 */
[----:B------:R-:W-:Y:S01]  /*1810*/  IADD3.X R7, R3, UR5, RZ, P0, !PT ;  /* 0x0000000503077c10 */ /* 0x000fe200087fe4ff */
[----:B------:R-:W-:-:S03]  /*1820*/  ULDC.64 UR4, c[0x0][0x178] ;  /* 0x00005e0000047ab9 */ /* 0x000fc60000000a00 */
[C---:B------:R-:W-:Y:S01]  /*1830*/  LOP3.LUT P0, RZ, R0.reuse, 0x1, RZ, 0xc0, !PT ;  /* 0x0000000100ff7812 */ /* 0x040fe2000780c0ff */
[----:B------:R1:W-:Y:S01]  /*1840*/  LDGSTS.E.BYPASS.LTC128B.128 [R8+0x3080], [R6.64], !P3 ;  /* 0x0308000006087fae */ /* 0x0003e2000d901d50 */
[----:B------:R-:W-:Y:S02]  /*1850*/  LOP3.LUT P5, RZ, R0, 0x2, RZ, 0xc0, !PT ;  /* 0x0000000200ff7812 */ /* 0x000fe400078ac0ff */
[C---:B------:R-:W-:Y:S02]  /*1860*/  ISETP.LT.OR P2, PT, R9.reuse, 0x1, !P0 ;  /* 0x000000010900780c */ /* 0x040fe40004741670 */
[----:B------:R-:W-:Y:S01]  /*1870*/  ISETP.LT.OR P3, PT, R9, 0x1, !P5 ;  /* 0x000000010900780c */ /* 0x000fe20006f61670 */
[----:B------:R-:W-:Y:S01]  /*1880*/  USHF.L.U32 UR11, UR4, 0x6, URZ ;  /* 0x00000006040b7899 */ /* 0x000fe2000800063f */
[----:B------:R-:W-:Y:S01]  /*1890*/  IADD3.X R3, R3, UR7, RZ, P1, !PT ;  /* 0x0000000703037c10 */ /* 0x000fe20008ffe4ff */
[----:B------:R-:W-:Y:S01]  /*18a0*/  USHF.L.U64.HI UR10, UR4, UR10, UR5 ;  /* 0x0000000a040a7299 */ /* 0x000fe20008010205 */
[----:B------:R-:W-:-:S02]  /*18b0*/  ISETP.LT.OR P5, PT, R9, 0x21, !P0 ;  /* 0x000000210900780c */ /* 0x000fc400047a1670 */
[----:B------:R-:W-:Y:S01]  /*18c0*/  LEA.HI R11, R33, R35, RZ, 0x4 ;  /* 0x00000023210b7211 */ /* 0x000fe200078f20ff */
[----:B------:R2:W-:Y:S01]  /*18d0*/  LDGSTS.E.BYPASS.LTC128B.128 [R8+0x7080], [R2.64], !P6 ;  /* 0x0708000002087fae */ /* 0x0005e2000f101d50 */
[----:B------:R-:W-:Y:S01]  /*18e0*/  ISETP.GE.AND P6, PT, R18, c[0x0][0x1fc], PT ;  /* 0x00007f0012007a0c */ /* 0x000fe20003fc6270 */
[----:B------:R-:W-:Y:S02]  /*18f0*/  ULDC.64 UR4, c[0x0][0x208] ;  /* 0x0000820000047ab9 */ /* 0x000fe40000000a00 */
[----:B------:R-:W0:Y:S04]  /*1900*/  LDGDEPBAR ;  /* 0x00000000000079af */ /* 0x000e280000000000 */
[----:B------:R4:W-:Y:S04]  /*1910*/  LDGSTS.E.BYPASS.LTC128B.128 [R8+0x10080], [R22.64], !P2 ;  /* 0x1008000016087fae */ /* 0x0009e8000d101d50 */
[----:B------:R4:W-:Y:S01]  /*1920*/  LDGSTS.E.BYPASS.LTC128B.128 [R8+0x12080], [R22.64+0x80], !P3 ;  /* 0x1208008016087fae */ /* 0x0009e2000d901d50 */
[----:B------:R-:W-:-:S02]  /*1930*/  LOP3.LUT P3, RZ, R0, 0x2, RZ, 0xc0, !PT ;  /* 0x0000000200ff7812 */ /* 0x000fc4000786c0ff */
[----:B------:R-:W-:Y:S02]  /*1940*/  SEL R0, RZ, 0x1, P4 ;  /* 0x00000001ff007807 */ /* 0x000fe40002000000 */
[----:B-1----:R-:W-:Y:S01]  /*1950*/  SEL R6, RZ, 0x2, P6 ;  /* 0x00000002ff067807 */ /* 0x002fe20003000000 */
[----:B--2---:R-:W-:-:S05]  /*1960*/  IMAD.U32 R2, RZ, RZ, UR11 ;  /* 0x0000000bff027e24 */ /* 0x004fca000f8e00ff */
[----:B------:R-:W-:Y:S01]  /*1970*/  IADD3 R2, P2, P1, R2, 0x80, R22 ;  /* 0x0000008002027810 */ /* 0x000fe2000795e016 */
[----:B------:R-:W-:-:S03]  /*1980*/  IMAD.IADD R0, R6, 0x1, R0 ;  /* 0x0000000106007824 */ /* 0x000fc600078e0200 */
[----:B------:R-:W-:Y:S02]  /*1990*/  IADD3.X R3, RZ, UR10, R23, P2, P1 ;  /* 0x0000000aff037c10 */ /* 0x000fe400097e2417 */
[----:B------:R-:W-:Y:S02]  /*19a0*/  ISETP.LT.OR P2, PT, R9, 0x21, !P3 ;  /* 0x000000210900780c */ /* 0x000fe40005f41670 */
[----:B------:R-:W-:Y:S02]  /*19b0*/  ISETP.GT.AND P3, PT, R35, 0xf, PT ;  /* 0x0000000f2300780c */ /* 0x000fe40003f64270 */
[----:B---3--:R-:W-:Y:S02]  /*19c0*/  IADD3 R4, P0, R22, UR11, RZ ;  /* 0x0000000b16047c10 */ /* 0x008fe4000ff1e0ff */
[----:B------:R-:W-:Y:S02]  /*19d0*/  LOP3.LUT P1, RZ, R0, 0x1, RZ, 0xc0, !PT ;  /* 0x0000000100ff7812 */ /* 0x000fe4000782c0ff */
[----:B------:R-:W-:-:S02]  /*19e0*/  IADD3.X R5, R23, UR10, RZ, P0, !PT ;  /* 0x0000000a17057c10 */ /* 0x000fc400087fe4ff */
[----:B------:R-:W-:-:S03]  /*19f0*/  ISETP.LT.OR P0, PT, R9, 0x1, !P1 ;  /* 0x000000010900780c */ /* 0x000fc60004f01670 */
[----:B------:R1:W-:Y:S04]  /*1a00*/  LDGSTS.E.BYPASS.LTC128B.128 [R8+0x11080], [R4.64], !P5 ;  /* 0x1108000004087fae */ /* 0x0003e8000e901d50 */
[----:B------:R2:W-:Y:S01]  /*1a10*/  LDGSTS.E.BYPASS.LTC128B.128 [R8+0x13080], [R2.64], !P2 ;  /* 0x1308000002087fae */ /* 0x0005e2000d101d50 */
[----:B------:R-:W-:Y:S01]  /*1a20*/  ISETP.NE.AND P5, PT, R10, RZ, PT ;  /* 0x000000ff0a00720c */ /* 0x000fe20003fa5270 */
[----:B------:R-:W-:Y:S01]  /*1a30*/  IMAD R10, R34, c[0x0][0x238], RZ ;  /* 0x00008e00220a7a24 */ /* 0x000fe200078e02ff */
[----:B------:R-:W-:Y:S01]  /*1a40*/  USHF.L.U32 UR7, UR4, 0x5, URZ ;  /* 0x0000000504077899 */ /* 0x000fe2000800063f */
[----:B------:R-:W-:Y:S01]  /*1a50*/  ISETP.LT.OR P1, PT, R9, 0x21, !P1 ;  /* 0x000000210900780c */ /* 0x000fe20004f21670 */
[----:B------:R-:W-:Y:S01]  /*1a60*/  UMOV UR6, 0x5 ;  /* 0x0000000500067882 */ /* 0x000fe20000000000 */
[----:B------:R-:W-:Y:S01]  /*1a70*/  IMAD R10, R36, c[0x0][0x23c], R10 ;  /* 0x00008f00240a7a24 */ /* 0x000fe200078e020a */
[----:B------:R-:W-:Y:S01]  /*1a80*/  USHF.L.U64.HI UR5, UR4, UR6, UR5 ;  /* 0x0000000604057299 */ /* 0x000fe20008010205 */
[----:B--2---:R-:W-:Y:S01]  /*1a90*/  @!P3 IMAD.SHL.U32 R2, R35, 0x10, RZ ;  /* 0x000000102302b824 */ /* 0x004fe200078e00ff */
[----:B-1----:R-:W-:-:S04]  /*1aa0*/  LOP3.LUT R5, R11, 0xfffffff0, RZ, 0xc0, !PT ;  /* 0xfffffff00b057812 */ /* 0x002fc800078ec0ff */
[----:B------:R1:W-:Y:S04]  /*1ab0*/  @!P3 LDGSTS.E.BYPASS.LTC128B.128 [R2+0x20080], [R42.64] ;  /* 0x200800002a02bfae */ /* 0x0003e8000b901d50 */
[----:B------:R-:W0:Y:S04]  /*1ac0*/  LDGDEPBAR ;  /* 0x00000000000079af */ /* 0x000e280000000000 */
[----:B------:R2:W-:Y:S01]  /*1ad0*/  LDGSTS.E.BYPASS.LTC128B.128 [R8+0x18080], [R20.64], !P0 ;  /* 0x1808000014087fae */ /* 0x0005e2000c101d50 */
[----:B------:R-:W-:Y:S01]  /*1ae0*/  LOP3.LUT P0, RZ, R0, 0x2, RZ, 0xc0, !PT ;  /* 0x0000000200ff7812 */ /* 0x000fe2000780c0ff */
[----:B------:R-:W-:Y:S01]  /*1af0*/  IMAD.IADD R5, R35, 0x1, -R5 ;  /* 0x0000000123057824 */ /* 0x000fe200078e0a05 */
[----:B------:R-:W-:-:S02]  /*1b00*/  SHF.R.S32.HI R0, RZ, 0x4, R11 ;  /* 0x00000004ff007819 */ /* 0x000fc4000001140b */
[----:B------:R-:W-:Y:S02]  /*1b10*/  ISETP.LT.OR P2, PT, R9, 0x1, !P0 ;  /* 0x000000010900780c */ /* 0x000fe40004741670 */
[----:B------:R-:W-:Y:S02]  /*1b20*/  LEA.HI R11, R11, R0, RZ, 0x1 ;  /* 0x000000000b0b7211 */ /* 0x000fe400078f08ff */
[----:B------:R-:W-:Y:S02]  /*1b30*/  ISETP.LT.OR P0, PT, R9, 0x21, !P0 ;  /* 0x000000210900780c */ /* 0x000fe40004701670 */
[----:B------:R-:W-:Y:S01]  /*1b40*/  SHF.R.S32.HI R9, RZ, 0x1f, R5 ;  /* 0x0000001fff097819 */ /* 0x000fe20000011405 */
[----:B------:R-:W-:Y:S01]  /*1b50*/  USHF.L.U32 UR4, UR7, 0x1, URZ ;  /* 0x0000000107047899 */ /* 0x000fe2000800063f */
[----:B------:R-:W-:Y:S01]  /*1b60*/  LOP3.LUT R11, R11, 0xfffffffe, RZ, 0xc0, !PT ;  /* 0xfffffffe0b0b7812 */ /* 0x000fe200078ec0ff */
[----:B------:R-:W-:Y:S01]  /*1b70*/  USHF.L.U64.HI UR5, UR7, 0x1, UR5 ;  /* 0x0000000107057899 */ /* 0x000fe20008010205 */
[----:B------:R-:W-:-:S03]  /*1b80*/  LEA.HI R15, R33, R35, RZ, 0x5 ;  /* 0x00000023210f7211 */ /* 0x000fc600078f28ff */
[----:B------:R2:W-:Y:S01]  /*1b90*/  LDGSTS.E.BYPASS.LTC128B.128 [R8+0x1a080], [R20.64+0x80], !P2 ;  /* 0x1a08008014087fae */ /* 0x0005e2000d101d50 */
[----:B-1----:R-:W-:-:S04]  /*1ba0*/  IMAD.WIDE.U32 R2, R36, c[0x0][0x238], R28 ;  /* 0x00008e0024027a25 */ /* 0x002fc800078e001c */
[----:B------:R-:W-:Y:S01]  /*1bb0*/  IMAD.IADD R3, R3, 0x1, R10 ;  /* 0x0000000103037824 */ /* 0x000fe200078e020a */
[----:B------:R-:W-:Y:S01]  /*1bc0*/  LEA.HI R10, R9, R5, RZ, 0x3 ;  /* 0x00000005090a7211 */ /* 0x000fe200078f18ff */
[----:B------:R-:W-:Y:S01]  /*1bd0*/  IMAD.IADD R212, R0, 0x1, -R11 ;  /* 0x0000000100d47824 */ /* 0x000fe200078e0a0b */
[----:B------:R-:W-:Y:S02]  /*1be0*/  IADD3 R6, P2, R20, UR4, RZ ;  /* 0x0000000414067c10 */ /* 0x000fe4000ff5e0ff */
[----:B------:R-:W-:Y:S02]  /*1bf0*/  LOP3.LUT R0, R10, 0xfffffff8, RZ, 0xc0, !PT ;  /* 0xfffffff80a007812 */ /* 0x000fe400078ec0ff */
[----:B------:R-:W-:Y:S02]  /*1c00*/  IADD3.X R7, R21, UR5, RZ, P2, !PT ;  /* 0x0000000515077c10 */ /* 0x000fe400097fe4ff */
[----:B------:R-:W-:Y:S01]  /*1c10*/  SHF.R.S32.HI R4, RZ, 0x5, R15 ;  /* 0x00000005ff047819 */ /* 0x000fe2000001140f */
[----:B------:R-:W-:-:S02]  /*1c20*/  IMAD.IADD R5, R5, 0x1, -R0 ;  /* 0x0000000105057824 */ /* 0x000fc400078e0a00 */
[----:B------:R-:W-:Y:S01]  /*1c30*/  @!P3 IMAD.SHL.U32 R0, R35, 0x10, RZ ;  /* 0x000000102300b824 */ /* 0x000fe200078e00ff */
[----:B------:R4:W-:Y:S01]  /*1c40*/  LDGSTS.E.BYPASS.LTC128B.128 [R8+0x19080], [R6.64], !P1 ;  /* 0x1908000006087fae */ /* 0x0009e2000c901d50 */
[----:B------:R-:W-:-:S03]  /*1c50*/  LEA.HI R12, R15, R4, RZ, 0x1 ;  /* 0x000000040f0c7211 */ /* 0x000fc600078f08ff */
[----:B------:R-:W-:Y:S04]  /*1c60*/  STL.64 [R1+0x8], R22 ;  /* 0x0000081601007387 */ /* 0x000fe80000100a00 */
[----:B------:R4:W-:Y:S01]  /*1c70*/  LDGSTS.E.BYPASS.LTC128B.128 [R8+0x1b080], [R6.64+0x80], !P0 ;  /* 0x1b08008006087fae */ /* 0x0009e2000c101d50 */
[----:B------:R-:W-:-:S03]  /*1c80*/  LOP3.LUT R12, R12, 0xfffffffe, RZ, 0xc0, !PT ;  /* 0xfffffffe0c0c7812 */ /* 0x000fc600078ec0ff */
[----:B------:R2:W-:Y:S04]  /*1c90*/  STL.64 [R1+0x10], R20 ;  /* 0x0000101401007387 */ /* 0x0005e80000100a00 */
[----:B------:R1:W-:Y:S01]  /*1ca0*/  @!P3 LDGSTS.E.BYPASS.LTC128B.128 [R0+0x20280], [R40.64] ;  /* 0x202800002800bfae */ /* 0x0003e2000b901d50 */
[----:B------:R-:W-:Y:S02]  /*1cb0*/  IMAD R9, R25, c[0x0][0x240], RZ ;  /* 0x0000900019097a24 */ /* 0x000fe400078e02ff */
[----:B------:R-:W-:Y:S02]  /*1cc0*/  IMAD.IADD R13, R4, 0x1, -R12 ;  /* 0x00000001040d7824 */ /* 0x000fe400078e0a0c */
[----:B--2---:R-:W-:Y:S01]  /*1cd0*/  IMAD.WIDE.U32 R20, R30, c[0x0][0x240], R2 ;  /* 0x000090001e147a25 */ /* 0x004fe200078e0002 */
[----:B------:R4:W-:Y:S03]  /*1ce0*/  STL [R1+0x18], R19 ;  /* 0x0000181301007387 */ /* 0x0009e60000100800 */
[----:B-1----:R-:W-:Y:S01]  /*1cf0*/  IMAD.SHL.U32 R0, R26, 0x8, RZ ;  /* 0x000000081a007824 */ /* 0x002fe200078e00ff */
[----:B------:R-:W-:Y:S01]  /*1d00*/  UISETP.GE.AND UP0, UPT, UR14, 0x41, UPT ;  /* 0x000000410e00788c */ /* 0x000fe2000bf06270 */
[----:B------:R-:W-:Y:S01]  /*1d10*/  IMAD.SHL.U32 R3, R5, 0x40, RZ ;  /* 0x0000004005037824 */ /* 0x000fe200078e00ff */
[----:B------:R-:W0:Y:S01]  /*1d20*/  LDGDEPBAR ;  /* 0x00000000000079af */ /* 0x000e220000000000 */
[----:B------:R-:W-:Y:S01]  /*1d30*/  IMAD.SHL.U32 R2, R212, 0x8, RZ ;  /* 0x00000008d4027824 */ /* 0x000fe200078e00ff */
[----:B------:R-:W-:Y:S01]  /*1d40*/  LOP3.LUT R14, R0, 0x18, RZ, 0xc0, !PT ;  /* 0x00000018000e7812 */ /* 0x000fe200078ec0ff */
[----:B------:R-:W-:Y:S01]  /*1d50*/  IMAD.SHL.U32 R0, R212, 0x20, RZ ;  /* 0x00000020d4007824 */ /* 0x000fe200078e00ff */
[----:B------:R-:W-:Y:S01]  /*1d60*/  LOP3.LUT R3, R3, 0x1c0, RZ, 0xc0, !PT ;  /* 0x000001c003037812 */ /* 0x000fe200078ec0ff */
[----:B------:R-:W-:-:S02]  /*1d70*/  IMAD.SHL.U32 R4, R10, 0x40, RZ ;  /* 0x000000400a047824 */ /* 0x000fc400078e00ff */
[----:B------:R-:W-:Y:S01]  /*1d80*/  IMAD R12, R30, c[0x0][0x244], R9 ;  /* 0x000091001e0c7a24 */ /* 0x000fe200078e0209 */
[----:B------:R-:W-:Y:S01]  /*1d90*/  LOP3.LUT R11, R3, 0x8, R2, 0xf8, !PT ;  /* 0x00000008030b7812 */ /* 0x000fe200078ef802 */
[----:B------:R4:W-:Y:S01]  /*1da0*/  STL.64 [R1+0x30], R20 ;  /* 0x0000301401007387 */ /* 0x0009e20000100a00 */
[--C-:B------:R-:W-:Y:S02]  /*1db0*/  SHF.R.U32.HI R9, RZ, 0x3, R3.reuse ;  /* 0x00000003ff097819 */ /* 0x100fe40000011603 */
[----:B------:R-:W-:Y:S01]  /*1dc0*/  LOP3.LUT R10, R14, 0x20, R0, 0xf8, !PT ;  /* 0x000000200e0a7812 */ /* 0x000fe200078ef800 */
[----:B------:R-:W-:Y:S01]  /*1dd0*/  IMAD.SHL.U32 R0, R13, 0x400, RZ ;  /* 0x000004000d007824 */ /* 0x000fe200078e00ff */
[----:B------:R-:W-:Y:S01]  /*1de0*/  LOP3.LUT R2, R4, 0xfffffe00, RZ, 0xc0, !PT ;  /* 0xfffffe0004027812 */ /* 0x000fe200078ec0ff */
[----:B------:R-:W0:Y:S01]  /*1df0*/  LDGDEPBAR ;  /* 0x00000000000079af */ /* 0x000e220000000000 */
[----:B------:R-:W-:Y:S02]  /*1e00*/  LOP3.LUT R4, R11, R9, RZ, 0x3c, !PT ;  /* 0x000000090b047212 */ /* 0x000fe400078e3cff */
[----:B------:R-:W-:-:S02]  /*1e10*/  LOP3.LUT R3, R9, R10, R3, 0x1e, !PT ;  /* 0x0000000a09037212 */ /* 0x000fc400078e1e03 */
[-C--:B------:R-:W-:Y:S01]  /*1e20*/  IADD3 R215, R4, R2.reuse, R0 ;  /* 0x0000000204d77210 */ /* 0x080fe20007ffe000 */
[----:B------:R-:W-:Y:S01]  /*1e30*/  IMAD.IADD R4, R21, 0x1, R12 ;  /* 0x0000000115047824 */ /* 0x000fe200078e020c */
[----:B------:R-:W-:Y:S02]  /*1e40*/  LOP3.LUT R222, R3, R2, RZ, 0xfc, !PT ;  /* 0x0000000203de7212 */ /* 0x000fe400078efcff */
[C---:B------:R-:W-:Y:S02]  /*1e50*/  IADD3 R2, R8.reuse, 0x18080, RZ ;  /* 0x0001808008027810 */ /* 0x040fe40007ffe0ff */
[----:B------:R-:W-:Y:S01]  /*1e60*/  IADD3 R3, R8, 0x10080, RZ ;  /* 0x0001008008037810 */ /* 0x000fe20007ffe0ff */
[----:B------:R4:W-:Y:S04]  /*1e70*/  STL [R1+0x38], R4 ;  /* 0x0000380401007387 */ /* 0x0009e80000100800 */
[----:B------:R4:W-:Y:S04]  /*1e80*/  STL [R1+0x3c], R2 ;  /* 0x00003c0201007387 */ /* 0x0009e80000100800 */
[----:B------:R4:W-:Y:S01]  /*1e90*/  STL [R1+0x40], R3 ;  /* 0x0000400301007387 */ /* 0x0009e20000100800 */
[----:B------:R-:W-:-:S13]  /*1ea0*/  PLOP3.LUT P0, PT, PT, PT, UP0, 0x80, 0x0 ;  /* 0x000000000000781c */ /* 0x000fda0003f0f008 */
[----:B------:R-:W-:Y:S05]  /*1eb0*/  @!P0 BRA `(.L_x_1132) ;  /* 0x0000015000008947 */ /* 0x000fea0003800000 */
[----:B----4-:R-:W-:Y:S01]  /*1ec0*/  IADD3 R2, P0, R6, UR4, RZ ;  /* 0x0000000406027c10 */ /* 0x010fe2000ff1e0ff */
[----:B------:R-:W-:Y:S01]  /*1ed0*/  IMAD.U32 R4, RZ, RZ, UR14 ;  /* 0x0000000eff047e24 */ /* 0x000fe2000f8e00ff */
[----:B------:R-:W-:Y:S01]  /*1ee0*/  ISETP.GE.AND P1, PT, R16, c[0x0][0x1fc], PT ;  /* 0x00007f0010007a0c */ /* 0x000fe20003f26270 */
[----:B------:R-:W-:Y:S01]  /*1ef0*/  BSSY B0, `(.L_x_1132) ;  /* 0x0000011000007945 */ /* 0x000fe20003800000 */
[----:B------:R-:W-:Y:S02]  /*1f00*/  IADD3.X R3, R7, UR5, RZ, P0, !PT ;  /* 0x0000000507037c10 */ /* 0x000fe400087fe4ff */
[----:B------:R-:W-:Y:S02]  /*1f10*/  IADD3 R6, P0, R2, UR4, RZ ;  /* 0x0000000402067c10 */ /* 0x000fe4000ff1e0ff */
[----:B------:R-:W-:Y:S02]  /*1f20*/  IADD3 R4, R4, -0x40, -R38 ;  /* 0xffffffc004047810 */ /* 0x000fe40007ffe826 */
[----:B------:R-:W-:-:S02]  /*1f30*/  IADD3.X R7, R3, UR5, RZ, P0, !PT ;  /* 0x0000000503077c10 */ /* 0x000fc400087fe4ff */
        /* <DEDUP_REMOVED lines=10> */
[----:B-1----:R-:W-:-:S05]  /*1fe0*/  SHF.L.U32 R2, R35, 0x4, RZ ;  /* 0x0000000423027819 */ /* 0x002fca00000006ff */
[----:B------:R1:W-:Y:S02]  /*1ff0*/  LDGSTS.E.BYPASS.LTC128B.128 [R2+0x20380], [R40.64+0x100] ;  /* 0x2038010028027fae */ /* 0x0003e4000b901d50 */
.L_x_1133:
[----:B------:R-:W-:Y:S05]  /*2000*/  BSYNC B0 ;  /* 0x0000000000007941 */ /* 0x000fea0003800000 */
.L_x_1132:
[----:B-1--4-:R-:W-:Y:S01]  /*2010*/  LEA.HI R7, R33, R35, RZ, 0x2 ;  /* 0x0000002321077211 */ /* 0x012fe200078f10ff */
[----:B------:R-:W-:Y:S01]  /*2020*/  IMAD.SHL.U32 R3, R38, 0x8, RZ ;  /* 0x0000000826037824 */ /* 0x000fe200078e00ff */
[----:B------:R-:W-:Y:S01]  /*2030*/  LOP3.LUT R6, R15, 0xffffffe0, RZ, 0xc0, !PT ;  /* 0xffffffe00f067812 */ /* 0x000fe200078ec0ff */
[----:B------:R-:W-:Y:S01]  /*2040*/  IMAD.SHL.U32 R13, R13, 0x10, RZ ;  /* 0x000000100d0d7824 */ /* 0x000fe200078e00ff */
[----:B------:R-:W-:Y:S01]  /*2050*/  LOP3.LUT R2, R7, 0x3ffffffc, RZ, 0xc0, !PT ;  /* 0x3ffffffc07027812 */ /* 0x000fe200078ec0ff */
[----:B------:R-:W-:Y:S01]  /*2060*/  IMAD.MOV.U32 R216, RZ, RZ, 0x20 ;  /* 0x00000020ffd87424 */ /* 0x000fe200078e00ff */
[--C-:B------:R-:W-:Y:S01]  /*2070*/  SHF.R.S32.HI R4, RZ, 0x2, R7.reuse ;  /* 0x00000002ff047819 */ /* 0x100fe20000011407 */
[C---:B------:R-:W-:Y:S01]  /*2080*/  IMAD.IADD R6, R35.reuse, 0x1, -R6 ;  /* 0x0000000123067824 */ /* 0x040fe200078e0a06 */
[----:B------:R-:W-:Y:S01]  /*2090*/  SHF.R.S32.HI R7, RZ, 0x1f, R7 ;  /* 0x0000001fff077819 */ /* 0x000fe20000011407 */
[----:B------:R-:W-:Y:S01]  /*20a0*/  IMAD.IADD R11, R35, 0x1, -R2 ;  /* 0x00000001230b7824 */ /* 0x000fe200078e0a02 */
[----:B------:R-:W-:Y:S01]  /*20b0*/  LOP3.LUT R3, R3, 0x8, RZ, 0xc0, !PT ;  /* 0x0000000803037812 */ /* 0x000fe200078ec0ff */
[----:B------:R-:W-:Y:S01]  /*20c0*/  IMAD.SHL.U32 R2, R27, 0x40, RZ ;  /* 0x000000401b027824 */ /* 0x000fe200078e00ff */
[----:B------:R-:W-:Y:S01]  /*20d0*/  LEA.HI R7, R7, R4, RZ, 0x3 ;  /* 0x0000000407077211 */ /* 0x000fe200078f18ff */
[----:B------:R-:W-:Y:S01]  /*20e0*/  IMAD R11, R11, 0x2, R0 ;  /* 0x000000020b0b7824 */ /* 0x000fe200078e0200 */
[----:B------:R-:W-:Y:S01]  /*20f0*/  SHF.R.S32.HI R9, RZ, 0x1f, R26 ;  /* 0x0000001fff097819 */ /* 0x000fe2000001141a */
[----:B------:R-:W0:Y:S01]  /*2100*/  LDGDEPBAR ;  /* 0x00000000000079af */ /* 0x000e220000000000 */
[----:B------:R-:W-:Y:S01]  /*2110*/  LOP3.LUT R2, R2, 0x1c0, RZ, 0xc0, !PT ;  /* 0x000001c002027812 */ /* 0x000fe200078ec0ff */
[----:B------:R-:W-:Y:S01]  /*2120*/  IMAD.MOV.U32 R217, RZ, RZ, 0x40 ;  /* 0x00000040ffd97424 */ /* 0x000fe200078e00ff */
[----:B------:R-:W-:Y:S01]  /*2130*/  LEA.HI R9, R9, R26, RZ, 0x2 ;  /* 0x0000001a09097211 */ /* 0x000fe200078f10ff */
[----:B------:R-:W-:Y:S01]  /*2140*/  IMAD.MOV.U32 R227, RZ, RZ, 0x20 ;  /* 0x00000020ffe37424 */ /* 0x000fe200078e00ff */
[----:B------:R-:W-:Y:S01]  /*2150*/  SHF.R.U32.HI R8, RZ, 0x3, R2 ;  /* 0x00000003ff087819 */ /* 0x000fe20000011602 */
[----:B------:R-:W-:Y:S01]  /*2160*/  IMAD R218, R212, 0x800, R218 ;  /* 0x00000800d4da7824 */ /* 0x000fe200078e02da */
[----:B------:R-:W-:Y:S01]  /*2170*/  LOP3.LUT R10, R2, 0x10, R13, 0xf8, !PT ;  /* 0x00000010020a7812 */ /* 0x000fe200078ef80d */
[----:B------:R-:W-:Y:S01]  /*2180*/  IMAD.MOV.U32 R223, RZ, RZ, 0x10 ;  /* 0x00000010ffdf7424 */ /* 0x000fe200078e00ff */
[----:B------:R-:W-:Y:S01]  /*2190*/  LOP3.LUT R12, R8, R3, R2, 0x1e, !PT ;  /* 0x00000003080c7212 */ /* 0x000fe200078e1e02 */
[----:B------:R-:W-:Y:S01]  /*21a0*/  UIADD3 UR6, UR14, 0x3f, URZ ;  /* 0x0000003f0e067890 */ /* 0x000fe2000fffe03f */
[----:B------:R-:W-:Y:S01]  /*21b0*/  LOP3.LUT R2, R7, 0xfffffff8, RZ, 0xc0, !PT ;  /* 0xfffffff807027812 */ /* 0x000fe200078ec0ff */
[----:B------:R-:W-:Y:S01]  /*21c0*/  IMAD.MOV.U32 R221, RZ, RZ, 0x40 ;  /* 0x00000040ffdd7424 */ /* 0x000fe200078e00ff */
[----:B------:R-:W-:Y:S01]  /*21d0*/  LOP3.LUT R0, R9, 0xfffffffc, RZ, 0xc0, !PT ;  /* 0xfffffffc09007812 */ /* 0x000fe200078ec0ff */
[----:B------:R-:W-:Y:S01]  /*21e0*/  IMAD.IADD R218, R12, 0x1, R218 ;  /* 0x000000010cda7824 */ /* 0x000fe200078e02da */
[----:B------:R-:W-:Y:S01]  /*21f0*/  SHF.R.S32.HI R7, RZ, 0x1f, R6 ;  /* 0x0000001fff077819 */ /* 0x000fe20000011406 */
[----:B------:R-:W-:Y:S01]  /*2200*/  IMAD.IADD R4, R4, 0x1, -R2 ;  /* 0x0000000104047824 */ /* 0x000fe200078e0a02 */
[----:B------:R-:W-:Y:S01]  /*2210*/  LOP3.LUT R10, R8, R10, R3, 0x1e, !PT ;  /* 0x0000000a080a7212 */ /* 0x000fe200078e1e03 */
[----:B------:R-:W-:Y:S01]  /*2220*/  IMAD.IADD R3, R26, 0x1, -R0 ;  /* 0x000000011a037824 */ /* 0x000fe200078e0a00 */
[----:B------:R-:W-:Y:S01]  /*2230*/  LEA.HI R0, R7, R6, RZ, 0x2 ;  /* 0x0000000607007211 */ /* 0x000fe200078f10ff */
[----:B------:R-:W-:Y:S01]  /*2240*/  IMAD.SHL.U32 R2, R4, 0x40, RZ ;  /* 0x0000004004027824 */ /* 0x000fe200078e00ff */
[----:B------:R-:W-:Y:S01]  /*2250*/  LOP3.LUT P0, RZ, R27, 0x2, RZ, 0xc0, !PT ;  /* 0x000000021bff7812 */ /* 0x000fe2000780c0ff */
[----:B------:R-:W-:Y:S01]  /*2260*/  IMAD R7, R3, -0x8, R32 ;  /* 0xfffffff803077824 */ /* 0x000fe200078e0220 */
[----:B------:R-:W-:Y:S01]  /*2270*/  LOP3.LUT R3, R0, 0xfffffffc, RZ, 0xc0, !PT ;  /* 0xfffffffc00037812 */ /* 0x000fe200078ec0ff */
[----:B------:R-:W-:Y:S01]  /*2280*/  IMAD R212, R212, 0x200, R10 ;  /* 0x00000200d4d47824 */ /* 0x000fe200078e020a */
[----:B------:R-:W-:Y:S01]  /*2290*/  LOP3.LUT R2, R2, 0x1c0, RZ, 0xc0, !PT ;  /* 0x000001c002027812 */ /* 0x000fe200078ec0ff */
[----:B------:R-:W-:Y:S01]  /*22a0*/  USHF.R.S32.HI UR4, URZ, 0x1f, UR6 ;  /* 0x0000001f3f047899 */ /* 0x000fe20008011406 */
[----:B------:R-:W-:Y:S01]  /*22b0*/  LEA.HI.SX32 R8, R0, R13, 0x1e ;  /* 0x0000000d00087211 */ /* 0x000fe200078ff2ff */
[----:B------:R-:W-:Y:S01]  /*22c0*/  IMAD.IADD R6, R6, 0x1, -R3 ;  /* 0x0000000106067824 */ /* 0x000fe200078e0a03 */
[----:B------:R-:W-:Y:S01]  /*22d0*/  SHF.R.U32.HI R0, RZ, 0x3, R2 ;  /* 0x00000003ff007819 */ /* 0x000fe20000011602 */
[----:B------:R-:W-:Y:S01]  /*22e0*/  IMAD.SHL.U32 R219, R218, 0x2, RZ ;  /* 0x00000002dadb7824 */ /* 0x000fe200078e00ff */
[----:B------:R-:W-:Y:S01]  /*22f0*/  SEL R216, R216, 0xffffffe0, !P0 ;  /* 0xffffffe0d8d87807 */ /* 0x000fe20004000000 */
[----:B------:R1:W-:Y:S01]  /*2300*/  STL [R1+0x1c], R8 ;  /* 0x00001c0801007387 */ /* 0x0003e20000100800 */
[----:B------:R-:W-:Y:S01]  /*2310*/  LOP3.LUT R2, R0, R2, R14, 0x1e, !PT ;  /* 0x0000000200027212 */ /* 0x000fe200078e1e0e */
[----:B------:R-:W-:Y:S01]  /*2320*/  IMAD.SHL.U32 R213, R212, 0x2, RZ ;  /* 0x00000002d4d57824 */ /* 0x000fe200078e00ff */
[----:B------:R-:W-:Y:S01]  /*2330*/  LOP3.LUT P0, RZ, R4, 0x4, RZ, 0xc0, !PT ;  /* 0x0000000404ff7812 */ /* 0x000fe2000780c0ff */
[----:B------:R-:W-:Y:S01]  /*2340*/  IMAD R216, R218, 0x2, R216 ;  /* 0x00000002dad87824 */ /* 0x000fe200078e02d8 */
[----:B------:R-:W-:Y:S01]  /*2350*/  LOP3.LUT P1, RZ, R27, 0x4, RZ, 0xc0, !PT ;  /* 0x000000041bff7812 */ /* 0x000fe2000782c0ff */
[----:B------:R-:W-:Y:S01]  /*2360*/  IMAD.IADD R2, R2, 0x1, R11 ;  /* 0x0000000102027824 */ /* 0x000fe200078e020b */
[----:B------:R-:W-:Y:S01]  /*2370*/  ULEA.HI UR4, UR4, UR6, URZ, 0x6 ;  /* 0x0000000604047291 */ /* 0x000fe2000f8f303f */
[----:B------:R-:W-:Y:S01]  /*2380*/  IMAD R234, R6, -0x2, R7 ;  /* 0xfffffffe06ea7824 */ /* 0x000fe200078e0207 */
[----:B------:R-:W-:Y:S01]  /*2390*/  SEL R217, R217, 0xffffffc0, !P1 ;  /* 0xffffffc0d9d97807 */ /* 0x000fe20004800000 */
[----:B------:R-:W-:Y:S01]  /*23a0*/  CS2R R166, SRZ ;  /* 0x0000000000a67805 */ /* 0x000fe2000001ff00 */
[----:B------:R-:W-:Y:S01]  /*23b0*/  LEA R232, R2, 0x20480, 0x1 ;  /* 0x0002048002e87811 */ /* 0x000fe200078e08ff */
[----:B------:R-:W-:Y:S01]  /*23c0*/  CS2R R164, SRZ ;  /* 0x0000000000a47805 */ /* 0x000fe2000001ff00 */
[C---:B------:R-:W-:Y:S01]  /*23d0*/  LOP3.LUT P1, RZ, R5.reuse, 0x4, RZ, 0xc0, !PT ;  /* 0x0000000405ff7812 */ /* 0x040fe2000782c0ff */
[--C-:B------:R-:W-:Y:S01]  /*23e0*/  IMAD R218, R218, 0x2, R217.reuse ;  /* 0x00000002dada7824 */ /* 0x100fe200078e02d9 */
[----:B------:R-:W-:Y:S01]  /*23f0*/  IADD3 R233, R232, 0x40, RZ ;  /* 0x00000040e8e97810 */ /* 0x000fe20007ffe0ff */
[----:B------:R-:W-:Y:S01]  /*2400*/  IMAD R212, R212, 0x2, R217 ;  /* 0x00000002d4d47824 */ /* 0x000fe200078e02d9 */
[----:B------:R-:W-:Y:S01]  /*2410*/  @P0 IADD3 R233, R232, -0x40, RZ ;  /* 0xffffffc0e8e90810 */ /* 0x000fe20007ffe0ff */
[----:B------:R-:W-:Y:S01]  /*2420*/  CS2R R162, SRZ ;  /* 0x0000000000a27805 */ /* 0x000fe2000001ff00 */
[----:B------:R-:W-:Y:S01]  /*2430*/  LOP3.LUT P0, RZ, R5, 0x2, RZ, 0xc0, !PT ;  /* 0x0000000205ff7812 */ /* 0x000fe2000780c0ff */
[----:B------:R-:W-:Y:S01]  /*2440*/  CS2R R160, SRZ ;  /* 0x0000000000a07805 */ /* 0x000fe2000001ff00 */
[----:B------:R-:W-:Y:S01]  /*2450*/  SEL R220, R227, 0xffffffe0, !P1 ;  /* 0xffffffe0e3dc7807 */ /* 0x000fe20004800000 */
[----:B------:R-:W-:Y:S01]  /*2460*/  CS2R R158, SRZ ;  /* 0x00000000009e7805 */ /* 0x000fe2000001ff00 */
[----:B------:R-:W-:Y:S01]  /*2470*/  SEL R223, R223, 0xfffffff0, !P0 ;  /* 0xfffffff0dfdf7807 */ /* 0x000fe20004000000 */
[----:B------:R-:W-:Y:S01]  /*2480*/  CS2R R156, SRZ ;  /* 0x00000000009c7805 */ /* 0x000fe2000001ff00 */
[----:B------:R-:W-:Y:S01]  /*2490*/  CS2R R154, SRZ ;  /* 0x00000000009a7805 */ /* 0x000fe2000001ff00 */
        /* <DEDUP_REMOVED lines=61> */
[----:B------:R-:W-:Y:S01]  /*2870*/  UMOV UR5, URZ ;  /* 0x0000003f00057c82 */ /* 0x000fe20008000000 */
[----:B------:R-:W-:Y:S01]  /*2880*/  IMAD.IADD R226, R223, 0x1, R224 ;  /* 0x00000001dfe27824 */ /* 0x000fe200078e02e0 */
[----:B------:R-:W-:-:S02]  /*2890*/  UMOV UR13, 0x1 ;  /* 0x00000001000d7882 */ /* 0x000fc40000000000 */
[----:B------:R-:W-:Y:S02]  /*28a0*/  UMOV UR8, URZ ;  /* 0x0000003f00087c82 */ /* 0x000fe40008000000 */
[----:B------:R-:W-:Y:S02]  /*28b0*/  USHF.R.S32.HI UR9, URZ, 0x6, UR4 ;  /* 0x000000063f097899 */ /* 0x000fe40008011404 */
[----:B-1----:R-:W-:Y:S02]  /*28c0*/  UMOV UR12, URZ ;  /* 0x0000003f000c7c82 */ /* 0x002fe40008000000 */
.L_x_1136:
        /* <DEDUP_REMOVED lines=8> */
[----:B------:R-:W-:Y:S01]  /*2950*/  LEA R3, R2, R223, 0xd ;  /* 0x000000df02037211 */ /* 0x000fe200078e68ff */
[----:B------:R-:W-:Y:S01]  /*2960*/  IMAD.U32 R231, RZ, RZ, UR5 ;  /* 0x00000005ffe77e24 */ /* 0x000fe2000f8e00ff */
[----:B------:R-:W-:Y:S02]  /*2970*/  SHF.L.U32 R0, R0, 0x1, RZ ;  /* 0x0000000100007819 */ /* 0x000fe400000006ff */
[----:B------:R-:W-:Y:S01]  /*2980*/  LEA R12, R12, R220, 0xd ;  /* 0x000000dc0c0c7211 */ /* 0x000fe200078e68ff */
[C---:B------:R-:W-:Y:S01]  /*2990*/  IMAD.IADD R2, R215.reuse, 0x1, R3 ;  /* 0x00000001d7027824 */ /* 0x040fe200078e0203 */
[----:B------:R-:W-:Y:S02]  /*29a0*/  IADD3 R3, R215, R3, R220 ;  /* 0x00000003d7037210 */ /* 0x000fe40007ffe0dc */
[----:B------:R-:W-:Y:S02]  /*29b0*/  PLOP3.LUT P1, PT, PT, PT, UP0, 0x80, 0x0 ;  /* 0x000000000000781c */ /* 0x000fe40003f2f008 */
[----:B------:R-:W-:Y:S01]  /*29c0*/  SHF.L.U32 R205, R2, 0x1, RZ ;  /* 0x0000000102cd7819 */ /* 0x000fe200000006ff */
[----:B------:R-:W-:Y:S01]  /*29d0*/  IMAD.U32 R2, RZ, RZ, UR5 ;  /* 0x00000005ff027e24 */ /* 0x000fe2000f8e00ff */
[----:B------:R-:W-:Y:S03]  /*29e0*/  SHF.L.U32 R3, R3, 0x1, RZ ;  /* 0x0000000103037819 */ /* 0x000fe600000006ff */
[----:B------:R-:W-:Y:S01]  /*29f0*/  IMAD R2, R2, 0x2000, R224 ;  /* 0x0000200002027824 */ /* 0x000fe200078e02e0 */
[----:B------:R-:W-:Y:S03]  /*2a00*/  LDSM.16.M88.4 R16, [R219+0x80] ;  /* 0x00008000db10783b */ /* 0x000fe60000000200 */
[----:B------:R-:W-:Y:S01]  /*2a10*/  IMAD.SHL.U32 R204, R2, 0x2, RZ ;  /* 0x0000000202cc7824 */ /* 0x000fe200078e00ff */
[----:B------:R-:W-:Y:S01]  /*2a20*/  MOV R2, UR5 ;  /* 0x0000000500027c02 */ /* 0x000fe20008000f00 */
[----:B------:R-:W1:Y:S04]  /*2a30*/  LDSM.16.M88.4 R32, [R0+0x10080] ;  /* 0x010080000020783b */ /* 0x000e680000000200 */
[----:B------:R-:W-:Y:S01]  /*2a40*/  IMAD R2, R2, 0x2000, R226 ;  /* 0x0000200002027824 */ /* 0x000fe200078e02e2 */
[----:B------:R-:W2:Y:S03]  /*2a50*/  LDSM.16.M88.4 R28, [R0+0x11080] ;  /* 0x01108000001c783b */ /* 0x000ea60000000200 */
[----:B------:R-:W-:Y:S02]  /*2a60*/  IMAD.SHL.U32 R2, R2, 0x2, RZ ;  /* 0x0000000202027824 */ /* 0x000fe400078e00ff */
[----:B------:R-:W3:Y:S05]  /*2a70*/  LDSM.16.M88.4 R36, [R219+0x2080] ;  /* 0x00208000db24783b */ /* 0x000eea0000000200 */
[----:B------:R-:W-:Y:S05]  /*2a80*/  LDSM.16.M88.4 R172, [R216+0x80] ;  /* 0x00008000d8ac783b */ /* 0x000fea0000000200 */
[----:B------:R-:W4:Y:S05]  /*2a90*/  LDSM.16.M88.4 R168, [R205+0x10080] ;  /* 0x01008000cda8783b */ /* 0x000f2a0000000200 */
[----:B------:R-:W3:Y:S05]  /*2aa0*/  LDSM.16.M88.4 R176, [R205+0x11080] ;  /* 0x01108000cdb0783b */ /* 0x000eea0000000200 */
[----:B------:R-:W3:Y:S05]  /*2ab0*/  LDSM.16.M88.4 R180, [R216+0x2080] ;  /* 0x00208000d8b4783b */ /* 0x000eea0000000200 */
[----:B------:R-:W-:Y:S01]  /*2ac0*/  LDSM.16.M88.4 R188, [R218+0x80] ;  /* 0x00008000dabc783b */ /* 0x000fe20000000200 */
[-C--:B-1----:R-:W-:Y:S04]  /*2ad0*/  HMMA.16816.F32 R4, R32, R16.reuse, RZ ;  /* 0x000000102004723c */ /* 0x082fe800000018ff */
[----:B------:R-:W-:Y:S05]  /*2ae0*/  LDSM.16.M88.4 R192, [R204+0x11080] ;  /* 0x01108000ccc0783b */ /* 0x000fea0000000200 */
[----:B------:R-:W5:Y:S01]  /*2af0*/  LDL R206, [R1+0x1c] ;  /* 0x00001c0001ce7983 */ /* 0x000f620000100800 */
[C---:B--2---:R-:W-:Y:S04]  /*2b00*/  HMMA.16816.F32 R8, R28.reuse, R16, RZ ;  /* 0x000000101c08723c */ /* 0x044fe800000018ff */
[----:B------:R-:W-:Y:S03]  /*2b10*/  LDSM.16.M88.4 R196, [R217+0x80] ;  /* 0x00008000d9c4783b */ /* 0x000fe60000000200 */
[----:B------:R-:W-:Y:S02]  /*2b20*/  IADD3 R16, R215, R12, RZ ;  /* 0x0000000cd7107210 */ /* 0x000fe40007ffe0ff */
[----:B------:R-:W-:Y:S01]  /*2b30*/  LDSM.16.M88.4 R200, [R2+0x11080] ;  /* 0x0110800002c8783b */ /* 0x000fe20000000200 */
[-C--:B------:R-:W-:Y:S02]  /*2b40*/  HMMA.16816.F32 R12, R28, R18.reuse, RZ ;  /* 0x000000121c0c723c */ /* 0x080fe400000018ff */
[----:B------:R-:W-:Y:S06]  /*2b50*/  SHF.L.U32 R214, R16, 0x1, RZ ;  /* 0x0000000110d67819 */ /* 0x000fec00000006ff */
[C---:B------:R-:W-:Y:S01]  /*2b60*/  HMMA.16816.F32 R16, R32.reuse, R18, RZ ;  /* 0x000000122010723c */ /* 0x040fe200000018ff */
[----:B------:R-:W1:Y:S07]  /*2b70*/  LDSM.16.M88.4 R184, [R214+0x10080] ;  /* 0x01008000d6b8783b */ /* 0x000e6e0000000200 */
[-C--:B---3--:R-:W-:Y:S08]  /*2b80*/  HMMA.16816.F32 R20, R32, R36.reuse, RZ ;  /* 0x000000242014723c */ /* 0x088ff000000018ff */
[C---:B------:R-:W-:Y:S08]  /*2b90*/  HMMA.16816.F32 R24, R28.reuse, R36, RZ ;  /* 0x000000241c18723c */ /* 0x040ff000000018ff */
[-C--:B------:R-:W-:Y:S08]  /*2ba0*/  HMMA.16816.F32 R28, R28, R38.reuse, RZ ;  /* 0x000000261c1c723c */ /* 0x080ff000000018ff */
[----:B------:R-:W-:Y:S01]  /*2bb0*/  HMMA.16816.F32 R32, R32, R38, RZ ;  /* 0x000000262020723c */ /* 0x000fe200000018ff */
[----:B------:R-:W2:Y:S07]  /*2bc0*/  LDSM.16.M88.4 R36, [R218+0x2080] ;  /* 0x00208000da24783b */ /* 0x000eae0000000200 */
[-C--:B----4-:R-:W-:Y:S08]  /*2bd0*/  HMMA.16816.F32 R4, R168, R172.reuse, R4 ;  /* 0x000000aca804723c */ /* 0x090ff00000001804 */
[C---:B------:R-:W-:Y:S08]  /*2be0*/  HMMA.16816.F32 R8, R176.reuse, R172, R8 ;  /* 0x000000acb008723c */ /* 0x040ff00000001808 */
[-C--:B------:R-:W-:Y:S08]  /*2bf0*/  HMMA.16816.F32 R12, R176, R174.reuse, R12 ;  /* 0x000000aeb00c723c */ /* 0x080ff0000000180c */
[C---:B------:R-:W-:Y:S01]  /*2c00*/  HMMA.16816.F32 R16, R168.reuse, R174, R16 ;  /* 0x000000aea810723c */ /* 0x040fe20000001810 */
[----:B------:R-:W3:Y:S07]  /*2c10*/  LDSM.16.M88.4 R172, [R3+0x10080] ;  /* 0x0100800003ac783b */ /* 0x000eee0000000200 */
[-C--:B------:R-:W-:Y:S08]  /*2c20*/  HMMA.16816.F32 R20, R168, R180.reuse, R20 ;  /* 0x000000b4a814723c */ /* 0x080ff00000001814 */
[C---:B------:R-:W-:Y:S08]  /*2c30*/  HMMA.16816.F32 R24, R176.reuse, R180, R24 ;  /* 0x000000b4b018723c */ /* 0x040ff00000001818 */
[-C--:B------:R-:W-:Y:S01]  /*2c40*/  HMMA.16816.F32 R28, R176, R182.reuse, R28 ;  /* 0x000000b6b01c723c */ /* 0x080fe2000000181c */
[----:B------:R-:W-:Y:S07]  /*2c50*/  LDSM.16.M88.4 R176, [R219+0x4080] ;  /* 0x00408000dbb0783b */ /* 0x000fee0000000200 */
[----:B------:R-:W-:Y:S01]  /*2c60*/  HMMA.16816.F32 R32, R168, R182, R32 ;  /* 0x000000b6a820723c */ /* 0x000fe20000001820 */
[----:B------:R-:W4:Y:S05]  /*2c70*/  LDSM.16.M88.4 R168, [R217+0x2080] ;  /* 0x00208000d9a8783b */ /* 0x000f2a0000000200 */
[----:B------:R-:W-:Y:S02]  /*2c80*/  LDSM.16.M88.4 R180, [R0+0x13080] ;  /* 0x0130800000b4783b */ /* 0x000fe40000000200 */
[-C--:B-1----:R-:W-:Y:S08]  /*2c90*/  HMMA.16816.F32 R4, R184, R188.reuse, R4 ;  /* 0x000000bcb804723c */ /* 0x082ff00000001804 */
[C---:B------:R-:W-:Y:S08]  /*2ca0*/  HMMA.16816.F32 R8, R192.reuse, R188, R8 ;  /* 0x000000bcc008723c */ /* 0x040ff00000001808 */
[-C--:B------:R-:W-:Y:S08]  /*2cb0*/  HMMA.16816.F32 R12, R192, R190.reuse, R12 ;  /* 0x000000bec00c723c */ /* 0x080ff0000000180c */
[C---:B------:R-:W-:Y:S08]  /*2cc0*/  HMMA.16816.F32 R16, R184.reuse, R190, R16 ;  /* 0x000000beb810723c */ /* 0x040ff00000001810 */
[-C--:B--2---:R-:W-:Y:S08]  /*2cd0*/  HMMA.16816.F32 R20, R184, R36.reuse, R20 ;  /* 0x00000024b814723c */ /* 0x084ff00000001814 */
[C---:B------:R-:W-:Y:S08]  /*2ce0*/  HMMA.16816.F32 R24, R192.reuse, R36, R24 ;  /* 0x00000024c018723c */ /* 0x040ff00000001818 */
[-C--:B------:R-:W-:Y:S01]  /*2cf0*/  HMMA.16816.F32 R28, R192, R38.reuse, R28 ;  /* 0x00000026c01c723c */ /* 0x080fe2000000181c */
[----:B------:R-:W-:Y:S07]  /*2d00*/  LDSM.16.M88.4 R192, [R216+0x4080] ;  /* 0x00408000d8c0783b */ /* 0x000fee0000000200 */
[----:B------:R-:W-:Y:S01]  /*2d10*/  HMMA.16816.F32 R32, R184, R38, R32 ;  /* 0x00000026b820723c */ /* 0x000fe20000001820 */
[----:B------:R-:W1:Y:S05]  /*2d20*/  LDSM.16.M88.4 R36, [R0+0x12080] ;  /* 0x012080000024783b */ /* 0x000e6a0000000200 */
[----:B------:R-:W2:Y:S02]  /*2d30*/  LDSM.16.M88.4 R184, [R219+0x6080] ;  /* 0x00608000dbb8783b */ /* 0x000ea40000000200 */
[-C--:B---3--:R-:W-:Y:S08]  /*2d40*/  HMMA.16816.F32 R4, R172, R196.reuse, R4 ;  /* 0x000000c4ac04723c */ /* 0x088ff00000001804 */
[C---:B------:R-:W-:Y:S07]  /*2d50*/  HMMA.16816.F32 R8, R200.reuse, R196, R8 ;  /* 0x000000c4c808723c */ /* 0x040fee0000001808 */
[----:B------:R-:W-:Y:S01]  /*2d60*/  MOV R196, UR5 ;  /* 0x0000000500c47c02 */ /* 0x000fe20008000f00 */
[-C--:B------:R-:W-:Y:S04]  /*2d70*/  HMMA.16816.F32 R12, R200, R198.reuse, R12 ;  /* 0x000000c6c80c723c */ /* 0x080fe8000000180c */
[----:B------:R-:W-:Y:S04]  /*2d80*/  IMAD R196, R196, 0x2000, R225 ;  /* 0x00002000c4c47824 */ /* 0x000fe800078e02e1 */
[C---:B------:R-:W-:Y:S04]  /*2d90*/  HMMA.16816.F32 R16, R172.reuse, R198, R16 ;  /* 0x000000c6ac10723c */ /* 0x040fe80000001810 */
[----:B------:R-:W-:Y:S04]  /*2da0*/  SHF.L.U32 R196, R196, 0x1, RZ ;  /* 0x00000001c4c47819 */ /* 0x000fe800000006ff */
[-C--:B----4-:R-:W-:Y:S01]  /*2db0*/  HMMA.16816.F32 R20, R172, R168.reuse, R20 ;  /* 0x000000a8ac14723c */ /* 0x090fe20000001814 */
[----:B------:R-:W3:Y:S05]  /*2dc0*/  LDSM.16.M88.4 R188, [R196+0x12080] ;  /* 0x01208000c4bc783b */ /* 0x000eea0000000200 */
[----:B------:R-:W4:Y:S02]  /*2dd0*/  LDSM.16.M88.4 R196, [R196+0x13080] ;  /* 0x01308000c4c4783b */ /* 0x000f240000000200 */
[C---:B------:R-:W-:Y:S08]  /*2de0*/  HMMA.16816.F32 R24, R200.reuse, R168, R24 ;  /* 0x000000a8c818723c */ /* 0x040ff00000001818 */
[-C--:B------:R-:W-:Y:S01]  /*2df0*/  HMMA.16816.F32 R28, R200, R170.reuse, R28 ;  /* 0x000000aac81c723c */ /* 0x080fe2000000181c */
[----:B------:R-:W2:Y:S07]  /*2e00*/  LDSM.16.M88.4 R200, [R216+0x6080] ;  /* 0x00608000d8c8783b */ /* 0x000eae0000000200 */
[----:B------:R-:W-:Y:S01]  /*2e10*/  HMMA.16816.F32 R32, R172, R170, R32 ;  /* 0x000000aaac20723c */ /* 0x000fe20000001820 */
[----:B------:R-:W-:Y:S05]  /*2e20*/  LDSM.16.M88.4 R172, [R218+0x4080] ;  /* 0x00408000daac783b */ /* 0x000fea0000000200 */
[----:B------:R-:W3:Y:S02]  /*2e30*/  LDSM.16.M88.4 R168, [R204+0x12080] ;  /* 0x01208000cca8783b */ /* 0x000ee40000000200 */
        /* <DEDUP_REMOVED lines=8> */
[----:B------:R-:W2:Y:S03]  /*2ec0*/  LDSM.16.M88.4 R180, [R218+0x6080] ;  /* 0x00608000dab4783b */ /* 0x000ea60000000200 */
[----:B-----5:R-:W-:Y:S04]  /*2ed0*/  LEA R231, R231, R206, 0x6 ;  /* 0x000000cee7e77211 */ /* 0x020fe800078e30ff */
[----:B------:R-:W-:Y:S01]  /*2ee0*/  HMMA.16816.F32 R32, R36, R186, R32 ;  /* 0x000000ba2420723c */ /* 0x000fe20000001820 */
[----:B------:R-:W-:Y:S03]  /*2ef0*/  LDSM.16.M88.4 R184, [R217+0x4080] ;  /* 0x00408000d9b8783b */ /* 0x000fe60000000200 */
[----:B------:R-:W-:Y:S02]  /*2f00*/  IMAD.SHL.U32 R231, R231, 0x4, RZ ;  /* 0x00000004e7e77824 */ /* 0x000fe400078e00ff */
[----:B------:R-:W5:Y:S02]  /*2f10*/  LDSM.16.M88.4 R36, [R2+0x12080] ;  /* 0x012080000224783b */ /* 0x000f640000000200 */
[-C--:B---3--:R-:W-:Y:S03]  /*2f20*/  HMMA.16816.F32 R4, R188, R192.reuse, R4 ;  /* 0x000000c0bc04723c */ /* 0x088fe60000001804 */
[----:B------:R-:W-:Y:S05]  /*2f30*/  LDS R228, [R231+0x200a0] ;  /* 0x0200a000e7e47984 */ /* 0x000fea0000000800 */
[C---:B----4-:R-:W-:Y:S01]  /*2f40*/  HMMA.16816.F32 R8, R196.reuse, R192, R8 ;  /* 0x000000c0c408723c */ /* 0x050fe20000001808 */
[----:B------:R-:W-:Y:S05]  /*2f50*/  LDS R229, [R231+0x20100] ;  /* 0x02010000e7e57984 */ /* 0x000fea0000000800 */
[----:B------:R-:W-:Y:S02]  /*2f60*/  LDS R230, [R231+0x20120] ;  /* 0x02012000e7e67984 */ /* 0x000fe40000000800 */
[-C--:B------:R-:W-:Y:S08]  /*2f70*/  HMMA.16816.F32 R12, R196, R194.reuse, R12 ;  /* 0x000000c2c40c723c */ /* 0x080ff0000000180c */
[C---:B------:R-:W-:Y:S08]  /*2f80*/  HMMA.16816.F32 R16, R188.reuse, R194, R16 ;  /* 0x000000c2bc10723c */ /* 0x040ff00000001810 */
[-C--:B------:R-:W-:Y:S08]  /*2f90*/  HMMA.16816.F32 R20, R188, R200.reuse, R20 ;  /* 0x000000c8bc14723c */ /* 0x080ff00000001814 */
[C---:B------:R-:W-:Y:S08]  /*2fa0*/  HMMA.16816.F32 R24, R196.reuse, R200, R24 ;  /* 0x000000c8c418723c */ /* 0x040ff00000001818 */
[-C--:B------:R-:W-:Y:S08]  /*2fb0*/  HMMA.16816.F32 R28, R196, R202.reuse, R28 ;  /* 0x000000cac41c723c */ /* 0x080ff0000000181c */
[----:B------:R-:W-:Y:S01]  /*2fc0*/  HMMA.16816.F32 R32, R188, R202, R32 ;  /* 0x000000cabc20723c */ /* 0x000fe20000001820 */
[----:B------:R-:W3:Y:S05]  /*2fd0*/  LDSM.16.M88.4 R188, [R2+0x13080] ;  /* 0x0130800002bc783b */ /* 0x000eea0000000200 */
[----:B------:R-:W-:Y:S02]  /*2fe0*/  LDS R2, [R231+0x20080] ;  /* 0x02008000e7027984 */ /* 0x000fe40000000800 */
[-C--:B------:R-:W-:Y:S08]  /*2ff0*/  HMMA.16816.F32 R4, R168, R172.reuse, R4 ;  /* 0x000000aca804723c */ /* 0x080ff00000001804 */
[C---:B-1----:R-:W-:Y:S08]  /*3000*/  HMMA.16816.F32 R8, R176.reuse, R172, R8 ;  /* 0x000000acb008723c */ /* 0x042ff00000001808 */
[-C--:B------:R-:W-:Y:S08]  /*3010*/  HMMA.16816.F32 R12, R176, R174.reuse, R12 ;  /* 0x000000aeb00c723c */ /* 0x080ff0000000180c */
[C---:B------:R-:W-:Y:S01]  /*3020*/  HMMA.16816.F32 R16, R168.reuse, R174, R16 ;  /* 0x000000aea810723c */ /* 0x040fe20000001810 */
[----:B------:R-:W1:Y:S01]  /*3030*/  LDSM.16.M88.4 R172, [R217+0x6080] ;  /* 0x00608000d9ac783b */ /* 0x000e620000000200 */
[----:B------:R-:W-:Y:S04]  /*3040*/  DEPBAR.LE SB0, 0x1 ;  /* 0x000080400000791a */ /* 0x000fe80000000000 */
[----:B------:R-:W-:Y:S02]  /*3050*/  BAR.SYNC.DEFER_BLOCKING 0x0 ;  /* 0x0000000000007b1d */ /* 0x000fe40000010000 */
[-C--:B--2---:R-:W-:Y:S08]  /*3060*/  HMMA.16816.F32 R20, R168, R180.reuse, R20 ;  /* 0x000000b4a814723c */ /* 0x084ff00000001814 */
[C---:B------:R-:W-:Y:S08]  /*3070*/  HMMA.16816.F32 R24, R176.reuse, R180, R24 ;  /* 0x000000b4b018723c */ /* 0x040ff00000001818 */
[-C--:B------:R-:W-:Y:S01]  /*3080*/  HMMA.16816.F32 R28, R176, R182.reuse, R28 ;  /* 0x000000b6b01c723c */ /* 0x080fe2000000181c */
[----:B------:R2:W4:Y:S07]  /*3090*/  LDSM.16.M88.4 R196, [R205+0x18080] ;  /* 0x01808000cdc4783b */ /* 0x00052e0000000200 */
[----:B------:R-:W-:Y:S01]  /*30a0*/  HMMA.16816.F32 R32, R168, R182, R32 ;  /* 0x000000b6a820723c */ /* 0x000fe20000001820 */
[----:B------:R2:W2:Y:S07]  /*30b0*/  LDSM.16.M88.4 R168, [R0+0x18080] ;  /* 0x0180800000a8783b */ /* 0x0004ae0000000200 */
[-C--:B-----5:R-:W-:Y:S01]  /*30c0*/  HMMA.16816.F32 R4, R36, R184.reuse, R4 ;  /* 0x000000b82404723c */ /* 0x0a0fe20000001804 */
[----:B------:R1:W2:Y:S05]  /*30d0*/  LDSM.16.M88.4 R180, [R0+0x19080] ;  /* 0x0190800000b4783b */ /* 0x0002aa0000000200 */
[----:B------:R-:W2:Y:S02]  /*30e0*/  LDSM.16.M88.4 R204, [R205+0x19080] ;  /* 0x01908000cdcc783b */ /* 0x000ea40000000200 */
[C---:B---3--:R-:W-:Y:S03]  /*30f0*/  HMMA.16816.F32 R8, R188.reuse, R184, R8 ;  /* 0x000000b8bc08723c */ /* 0x048fe60000001808 */
[----:B------:R3:W2:Y:S05]  /*3100*/  LDSM.16.M88.4 R176, [R219+0x8080] ;  /* 0x00808000dbb0783b */ /* 0x0006aa0000000200 */
[-C--:B------:R-:W-:Y:S01]  /*3110*/  HMMA.16816.F32 R12, R188, R186.reuse, R12 ;  /* 0x000000babc0c723c */ /* 0x080fe2000000180c */
[----:B------:R3:W2:Y:S05]  /*3120*/  LDSM.16.M88.4 R192, [R219+0xa080] ;  /* 0x00a08000dbc0783b */ /* 0x0006aa0000000200 */
[----:B------:R3:W2:Y:S02]  /*3130*/  LDSM.16.M88.4 R200, [R216+0x8080] ;  /* 0x00808000d8c8783b */ /* 0x0006a40000000200 */
[C---:B------:R-:W-:Y:S03]  /*3140*/  HMMA.16816.F32 R16, R36.reuse, R186, R16 ;  /* 0x000000ba2410723c */ /* 0x040fe60000001810 */
[----:B------:R3:W2:Y:S05]  /*3150*/  LDSM.16.M88.4 R208, [R216+0xa080] ;  /* 0x00a08000d8d0783b */ /* 0x0006aa0000000200 */
[-C--:B-1----:R-:W-:Y:S08]  /*3160*/  HMMA.16816.F32 R20, R36, R172.reuse, R20 ;  /* 0x000000ac2414723c */ /* 0x082ff00000001814 */
[C---:B------:R-:W-:Y:S08]  /*3170*/  HMMA.16816.F32 R24, R188.reuse, R172, R24 ;  /* 0x000000acbc18723c */ /* 0x040ff00000001818 */
[-C--:B------:R-:W-:Y:S08]  /*3180*/  HMMA.16816.F32 R28, R188, R174.reuse, R28 ;  /* 0x000000aebc1c723c */ /* 0x080ff0000000181c */
[----:B------:R-:W-:Y:S01]  /*3190*/  HMMA.16816.F32 R32, R36, R174, R32 ;  /* 0x000000ae2420723c */ /* 0x000fe20000001820 */
[----:B------:R-:W-:-:S07]  /*31a0*/  @P1 BRA `(.L_x_1134) ;  /* 0x0000036000001947 */ /* 0x000fce0003800000 */
[----:B---34-:R-:W3:Y:S01]  /*31b0*/  LDL.64 R238, [R1+0x8] ;  /* 0x0000080001ee7983 */ /* 0x018ee20000100a00 */
[----:B------:R-:W-:Y:S01]  /*31c0*/  ULDC.64 UR6, c[0x0][0x178] ;  /* 0x00005e0000067ab9 */ /* 0x000fe20000000a00 */
[----:B------:R-:W-:Y:S01]  /*31d0*/  IMAD.U32 R172, RZ, RZ, UR11 ;  /* 0x0000000bffac7e24 */ /* 0x000fe2000f8e00ff */
[----:B------:R-:W-:Y:S01]  /*31e0*/  UIMAD.WIDE.U32 UR18, UR15, UR6, URZ ;  /* 0x000000060f1272a5 */ /* 0x000fe2000f8e003f */
[----:B------:R-:W4:Y:S01]  /*31f0*/  LDL R235, [R1+0x40] ;  /* 0x0000400001eb7983 */ /* 0x000f220000100800 */
[----:B------:R-:W-:Y:S03]  /*3200*/  USHF.R.S32.HI UR4, URZ, 0x1f, UR15 ;  /* 0x0000001f3f047899 */ /* 0x000fe6000801140f */
[----:B------:R-:W5:Y:S01]  /*3210*/  LDL R240, [R1+0x18] ;  /* 0x0000180001f07983 */ /* 0x000f620000100800 */
[----:B------:R-:W-:Y:S01]  /*3220*/  IMAD.U32 R36, RZ, RZ, UR18 ;  /* 0x00000012ff247e24 */ /* 0x000fe2000f8e00ff */
[----:B------:R-:W-:Y:S01]  /*3230*/  UIMAD UR4, UR4, UR6, URZ ;  /* 0x00000006040472a4 */ /* 0x000fe2000f8e023f */
[----:B------:R-:W-:Y:S01]  /*3240*/  IMAD.U32 R37, RZ, RZ, UR18 ;  /* 0x00000012ff257e24 */ /* 0x000fe2000f8e00ff */
[----:B--2---:R-:W2:Y:S02]  /*3250*/  LDL.64 R236, [R1+0x28] ;  /* 0x0000280001ec7983 */ /* 0x004ea40000100a00 */
[----:B------:R-:W-:Y:S02]  /*3260*/  UIMAD UR4, UR15, UR7, UR4 ;  /* 0x000000070f0472a4 */ /* 0x000fe4000f8e0204 */
[----:B------:R-:W-:Y:S02]  /*3270*/  UIMAD UR15, UR15, -0x40, UR14 ;  /* 0xffffffc00f0f78a4 */ /* 0x000fe4000f8e020e */
[----:B------:R-:W-:Y:S06]  /*3280*/  UIADD3 UR4, UR19, UR4, URZ ;  /* 0x0000000413047290 */ /* 0x000fec000fffe03f */
[----:B------:R-:W-:Y:S01]  /*3290*/  IMAD.U32 R0, RZ, RZ, UR4 ;  /* 0x00000004ff007e24 */ /* 0x000fe2000f8e00ff */
[----:B---3--:R-:W-:Y:S02]  /*32a0*/  LEA R36, P1, R36, R238, 0x7 ;  /* 0x000000ee24247211 */ /* 0x008fe400078238ff */
[----:B------:R-:W1:Y:S02]  /*32b0*/  S2R R238, SR_TID.X ;  /* 0x0000000000ee7919 */ /* 0x000e640000002100 */
[----:B------:R-:W-:Y:S01]  /*32c0*/  LEA.HI.X R37, R37, R239, R0, 0x7, P1 ;  /* 0x000000ef25257211 */ /* 0x000fe200008f3c00 */
[----:B------:R-:W-:Y:S01]  /*32d0*/  IMAD.U32 R0, RZ, RZ, UR13 ;  /* 0x0000000dff007e24 */ /* 0x000fe2000f8e00ff */
[----:B------:R-:W3:Y:S01]  /*32e0*/  S2R R239, SR_TID.X ;  /* 0x0000000000ef7919 */ /* 0x000ee20000002100 */
[----:B------:R-:W-:Y:S02]  /*32f0*/  IADD3 R172, P2, P1, R172, 0x80, R36 ;  /* 0x00000080acac7810 */ /* 0x000fe4000795e024 */
[----:B----4-:R-:W-:Y:S02]  /*3300*/  IMAD R0, R0, 0x4000, R235 ;  /* 0x0000400000007824 */ /* 0x010fe400078e02eb */
[----:B------:R-:W-:Y:S01]  /*3310*/  IADD3.X R173, RZ, UR10, R37, P2, P1 ;  /* 0x0000000affad7c10 */ /* 0x000fe200097e2425 */
[----:B------:R-:W4:Y:S01]  /*3320*/  S2R R235, SR_TID.X ;  /* 0x0000000000eb7919 */ /* 0x000f220000002100 */
[----:B------:R-:W-:Y:S02]  /*3330*/  IADD3 R174, P1, R36, UR11, RZ ;  /* 0x0000000b24ae7c10 */ /* 0x000fe4000ff3e0ff */
[----:B-----5:R-:W-:Y:S02]  /*3340*/  LOP3.LUT P2, RZ, R240, 0x1, RZ, 0xc0, !PT ;  /* 0x00000001f0ff7812 */ /* 0x020fe4000784c0ff */
[----:B------:R-:W-:Y:S02]  /*3350*/  IADD3.X R175, R37, UR10, RZ, P1, !PT ;  /* 0x0000000a25af7c10 */ /* 0x000fe40008ffe4ff */
[----:B-1----:R-:W-:Y:S04]  /*3360*/  SHF.R.S32.HI R238, RZ, 0x1f, R238 ;  /* 0x0000001fffee7819 */ /* 0x002fe800000114ee */
[----:B---3--:R-:W-:Y:S04]  /*3370*/  LEA.HI R238, R238, R239, RZ, 0x3 ;  /* 0x000000efeeee7211 */ /* 0x008fe800078f18ff */
[----:B------:R-:W-:Y:S01]  /*3380*/  SHF.R.S32.HI R238, RZ, 0x3, R238 ;  /* 0x00000003ffee7819 */ /* 0x000fe200000114ee */
[----:B----4-:R-:W-:Y:S03]  /*3390*/  IMAD.SHL.U32 R235, R235, 0x4, RZ ;  /* 0x00000004ebeb7824 */ /* 0x010fe600078e00ff */
[----:B------:R-:W-:Y:S04]  /*33a0*/  IADD3 R38, -R238, UR15, RZ ;  /* 0x0000000fee267c10 */ /* 0x000fe8000fffe1ff */
[C---:B------:R-:W-:Y:S11]  /*33b0*/  ISETP.LT.OR P1, PT, R38.reuse, 0x1, P5 ;  /* 0x000000012600780c */ /* 0x040ff60002f21670 */
[----:B------:R-:W-:Y:S02]  /*33c0*/  @!UPT UIADD3 URZ, URZ, URZ, URZ ;  /* 0x0000003f3f3ff290 */ /* 0x000fe4000fffe03f */
        /* <DEDUP_REMOVED lines=14> */
[----:B------:R-:W-:Y:S04]  /*34b0*/  IMAD.U32 R36, RZ, RZ, UR13 ;  /* 0x0000000dff247e24 */ /* 0x000fe8000f8e00ff */
[----:B------:R-:W-:Y:S01]  /*34c0*/  @!P3 IMAD R38, R36, 0x40, R235 ;  /* 0x000000402426b824 */ /* 0x000fe200078e02eb */
[----:B------:R-:W-:Y:S03]  /*34d0*/  @!P3 LEA R36, R37, 0x40, 0x6 ;  /* 0x000000402524b811 */ /* 0x000fe600078e30ff */
[----:B------:R-:W-:Y:S02]  /*34e0*/  @!P3 IMAD.SHL.U32 R38, R38, 0x4, RZ ;  /* 0x000000042626b824 */ /* 0x000fe400078e00ff */
[----:B--2---:R-:W-:Y:S05]  /*34f0*/  @!P3 IMAD.WIDE R36, R36, 0x4, R236 ;  /* 0x000000042424b825 */ /* 0x004fea00078e02ec */
[----:B------:R3:W-:Y:S02]  /*3500*/  @!P3 LDGSTS.E.BYPASS.LTC128B.128 [R38+0x20080], [R36.64] ;  /* 0x200800002426bfae */ /* 0x0007e4000b901d50 */
.L_x_1134:
[----:B---34-:R-:W-:Y:S01]  /*3510*/  ISETP.GT.AND P1, PT, R234, RZ, PT ;  /* 0x000000ffea00720c */ /* 0x018fe20003f24270 */
[----:B------:R-:W-:Y:S01]  /*3520*/  USHF.L.U32 UR4, UR5, 0xd, URZ ;  /* 0x0000000d05047899 */ /* 0x000fe2000800063f */
[----:B------:R-:W0:Y:S01]  /*3530*/  LDGDEPBAR ;  /* 0x00000000000079af */ /* 0x000e220000000000 */
[----:B------:R-:W-:Y:S01]  /*3540*/  UIADD3 UR15, UR8, 0x2, URZ ;  /* 0x00000002080f7890 */ /* 0x000fe2000fffe03f */
[----:B------:R-:W-:Y:S01]  /*3550*/  FSEL R173, R6, -INF , P1 ;  /* 0xff80000006ad7808 */ /* 0x000fe20000800000 */
[----:B------:R-:W-:Y:S01]  /*3560*/  UIADD3 UR6, UR4, 0x10, URZ ;  /* 0x0000001004067890 */ /* 0x000fe2000fffe03f */
[----:B------:R-:W-:Y:S01]  /*3570*/  FSEL R175, R8, -INF , P1 ;  /* 0xff80000008af7808 */ /* 0x000fe20000800000 */
[----:B------:R-:W-:Y:S01]  /*3580*/  UISETP.GE.AND UP0, UPT, UR15, UR9, UPT ;  /* 0x000000090f00728c */ /* 0x000fe2000bf06270 */
[----:B------:R-:W-:Y:S01]  /*3590*/  FSEL R184, R10, -INF , P1 ;  /* 0xff8000000ab87808 */ /* 0x000fe20000800000 */
[----:B------:R-:W-:Y:S01]  /*35a0*/  FFMA.FTZ R244, R173, c[0x0][0x29c], -R228 ;  /* 0x0000a700adf47a23 */ /* 0x000fe200000108e4 */
[----:B------:R-:W-:Y:S01]  /*35b0*/  FSEL R39, R4, -INF , P1 ;  /* 0xff80000004277808 */ /* 0x000fe20000800000 */
[--C-:B------:R-:W-:Y:S01]  /*35c0*/  FFMA.FTZ R238, R175, c[0x0][0x29c], -R229.reuse ;  /* 0x0000a700afee7a23 */ /* 0x100fe200000108e5 */
[----:B------:R-:W-:Y:S04]  /*35d0*/  ISETP.GT.AND P1, PT, R234, 0x1, PT ;  /* 0x00000001ea00780c */ /* 0x000fe80003f24270 */
[----:B------:R-:W-:Y:S02]  /*35e0*/  FSEL R36, R5, -INF , P1 ;  /* 0xff80000005247808 */ /* 0x000fe40000800000 */
[----:B------:R-:W-:Y:S02]  /*35f0*/  FSEL R38, R7, -INF , P1 ;  /* 0xff80000007267808 */ /* 0x000fe40000800000 */
[-C--:B--2---:R-:W-:Y:S03]  /*3600*/  HMMA.16816.F32 R4, R168, R176.reuse, RZ ;  /* 0x000000b0a804723c */ /* 0x084fe600000018ff */
[----:B------:R-:W-:Y:S01]  /*3610*/  FSEL R174, R9, -INF , P1 ;  /* 0xff80000009ae7808 */ /* 0x000fe20000800000 */
[----:B------:R-:W-:Y:S01]  /*3620*/  FFMA.FTZ R189, R36, c[0x0][0x29c], -R2 ;  /* 0x0000a70024bd7a23 */ /* 0x000fe20000010802 */
[----:B------:R-:W-:Y:S01]  /*3630*/  FSEL R185, R11, -INF , P1 ;  /* 0xff8000000bb97808 */ /* 0x000fe20000800000 */
[----:B------:R-:W-:Y:S01]  /*3640*/  FFMA.FTZ R243, R38, c[0x0][0x29c], -R228 ;  /* 0x0000a70026f37a23 */ /* 0x000fe200000108e4 */
[----:B------:R-:W-:Y:S01]  /*3650*/  ISETP.GT.AND P1, PT, R234, 0x20, PT ;  /* 0x00000020ea00780c */ /* 0x000fe20003f24270 */
[C---:B------:R-:W-:Y:S02]  /*3660*/  HMMA.16816.F32 R8, R180.reuse, R176, RZ ;  /* 0x000000b0b408723c */ /* 0x040fe400000018ff */
[----:B------:R-:W-:Y:S02]  /*3670*/  MUFU.EX2 R189, R189 ;  /* 0x000000bd00bd7308 */ /* 0x000fe40000000800 */
[----:B------:R-:W-:Y:S01]  /*3680*/  FSEL R172, R12, -INF , P1 ;  /* 0xff8000000cac7808 */ /* 0x000fe20000800000 */
[--C-:B------:R-:W-:Y:S01]  /*3690*/  FFMA.FTZ R237, R174, c[0x0][0x29c], -R229.reuse ;  /* 0x0000a700aeed7a23 */ /* 0x100fe200000108e5 */
[----:B------:R-:W-:Y:S02]  /*36a0*/  FSEL R186, R14, -INF , P1 ;  /* 0xff8000000eba7808 */ /* 0x000fe40000800000 */
[----:B------:R-:W-:Y:S01]  /*36b0*/  FSEL R16, R16, -INF , P1 ;  /* 0xff80000010107808 */ /* 0x000fe20000800000 */
[--C-:B------:R-:W-:Y:S02]  /*36c0*/  FFMA.FTZ R236, R172, c[0x0][0x29c], -R229.reuse ;  /* 0x0000a700acec7a23 */ /* 0x100fe400000108e5 */
[----:B------:R-:W-:Y:S01]  /*36d0*/  LDSM.16.M88.4 R172, [R218+0x8080] ;  /* 0x00808000daac783b */ /* 0x000fe20000000200 */
[----:B------:R-:W-:Y:S01]  /*36e0*/  FSEL R18, R18, -INF , P1 ;  /* 0xff80000012127808 */ /* 0x000fe20000800000 */
[----:B------:R-:W-:Y:S01]  /*36f0*/  FFMA.FTZ R190, R16, c[0x0][0x29c], -R2 ;  /* 0x0000a70010be7a23 */ /* 0x000fe20000010802 */
[----:B------:R-:W-:Y:S03]  /*3700*/  ISETP.GT.AND P1, PT, R234, 0x21, PT ;  /* 0x00000021ea00780c */ /* 0x000fe60003f24270 */
[----:B------:R-:W-:Y:S01]  /*3710*/  FFMA.FTZ R191, R18, c[0x0][0x29c], -R228 ;  /* 0x0000a70012bf7a23 */ /* 0x000fe200000108e4 */
[----:B------:R-:W-:Y:S01]  /*3720*/  FSEL R187, R15, -INF , P1 ;  /* 0xff8000000fbb7808 */ /* 0x000fe20000800000 */
[----:B------:R-:W-:Y:S01]  /*3730*/  MUFU.EX2 R190, R190 ;  /* 0x000000be00be7308 */ /* 0x000fe20000000800 */
[----:B------:R-:W-:Y:S02]  /*3740*/  FSEL R37, R13, -INF , P1 ;  /* 0xff8000000d257808 */ /* 0x000fe40000800000 */
[-C--:B------:R-:W-:Y:S01]  /*3750*/  HMMA.16816.F32 R12, R180, R178.reuse, RZ ;  /* 0x000000b2b40c723c */ /* 0x080fe200000018ff */
[----:B------:R-:W-:Y:S02]  /*3760*/  FSEL R17, R17, -INF , P1 ;  /* 0xff80000011117808 */ /* 0x000fe40000800000 */
[----:B------:R-:W-:Y:S01]  /*3770*/  FSEL R0, R19, -INF , P1 ;  /* 0xff80000013007808 */ /* 0x000fe20000800000 */
[--C-:B------:R-:W-:Y:S01]  /*3780*/  FFMA.FTZ R235, R37, c[0x0][0x29c], -R229.reuse ;  /* 0x0000a70025eb7a23 */ /* 0x100fe200000108e5 */
[----:B------:R-:W-:Y:S01]  /*3790*/  ISETP.GT.AND P1, PT, R234, 0x40, PT ;  /* 0x00000040ea00780c */ /* 0x000fe20003f24270 */
[----:B------:R-:W-:Y:S01]  /*37a0*/  FFMA.FTZ R188, R17, c[0x0][0x29c], -R2 ;  /* 0x0000a70011bc7a23 */ /* 0x000fe20000010802 */
[----:B------:R-:W-:Y:S01]  /*37b0*/  MUFU.EX2 R191, R191 ;  /* 0x000000bf00bf7308 */ /* 0x000fe20000000800 */
[C---:B------:R-:W-:Y:S04]  /*37c0*/  HMMA.16816.F32 R16, R168.reuse, R178, RZ ;  /* 0x000000b2a810723c */ /* 0x040fe800000018ff */
[----:B------:R-:W-:Y:S01]  /*37d0*/  FSEL R20, R20, -INF , P1 ;  /* 0xff80000014147808 */ /* 0x000fe20000800000 */
[----:B------:R-:W-:Y:S01]  /*37e0*/  FFMA.FTZ R241, R0, c[0x0][0x29c], -R228 ;  /* 0x0000a70000f17a23 */ /* 0x000fe200000108e4 */
[----:B------:R-:W-:Y:S02]  /*37f0*/  FSEL R22, R22, -INF , P1 ;  /* 0xff80000016167808 */ /* 0x000fe40000800000 */
[----:B------:R-:W-:Y:S01]  /*3800*/  FSEL R24, R24, -INF , P1 ;  /* 0xff80000018187808 */ /* 0x000fe20000800000 */
[----:B------:R-:W-:Y:S03]  /*3810*/  FFMA.FTZ R247, R20, c[0x0][0x29c], -R2 ;  /* 0x0000a70014f77a23 */ /* 0x000fe60000010802 */
[----:B------:R-:W-:Y:S01]  /*3820*/  FSEL R26, R26, -INF , P1 ;  /* 0xff8000001a1a7808 */ /* 0x000fe20000800000 */
[----:B------:R-:W-:Y:S01]  /*3830*/  FFMA.FTZ R240, R22, c[0x0][0x29c], -R228 ;  /* 0x0000a70016f07a23 */ /* 0x000fe200000108e4 */
[----:B------:R-:W-:Y:S01]  /*3840*/  ISETP.GT.AND P1, PT, R234, 0x41, PT ;  /* 0x00000041ea00780c */ /* 0x000fe20003f24270 */
[--C-:B------:R-:W-:Y:S01]  /*3850*/  FFMA.FTZ R248, R24, c[0x0][0x29c], -R229.reuse ;  /* 0x0000a70018f87a23 */ /* 0x100fe200000108e5 */
[----:B------:R-:W-:Y:S02]  /*3860*/  MOV R177, R26 ;  /* 0x0000001a00b17202 */ /* 0x000fe40000000f00 */
[----:B------:R-:W-:Y:S02]  /*3870*/  FSEL R21, R21, -INF , P1 ;  /* 0xff80000015157808 */ /* 0x000fe40000800000 */
[----:B------:R-:W-:Y:S02]  /*3880*/  FSEL R23, R23, -INF , P1 ;  /* 0xff80000017177808 */ /* 0x000fe40000800000 */
[----:B------:R-:W-:Y:S01]  /*3890*/  FSEL R25, R25, -INF , P1 ;  /* 0xff80000019197808 */ /* 0x000fe20000800000 */
[----:B------:R-:W-:Y:S01]  /*38a0*/  FFMA.FTZ R246, R21, c[0x0][0x29c], -R2 ;  /* 0x0000a70015f67a23 */ /* 0x000fe20000010802 */
[----:B------:R-:W-:Y:S01]  /*38b0*/  FSEL R252, R27, -INF , P1 ;  /* 0xff8000001bfc7808 */ /* 0x000fe20000800000 */
[----:B------:R-:W-:Y:S01]  /*38c0*/  FFMA.FTZ R239, R23, c[0x0][0x29c], -R228 ;  /* 0x0000a70017ef7a23 */ /* 0x000fe200000108e4 */
[----:B------:R-:W-:Y:S01]  /*38d0*/  IADD3 R0, R215, UR4, RZ ;  /* 0x00000004d7007c10 */ /* 0x000fe2000fffe0ff */
[-C--:B------:R-:W-:Y:S01]  /*38e0*/  HMMA.16816.F32 R20, R168, R192.reuse, RZ ;  /* 0x000000c0a814723c */ /* 0x080fe200000018ff */
[----:B------:R-:W-:Y:S01]  /*38f0*/  ISETP.GT.AND P1, PT, R234, 0x60, PT ;  /* 0x00000060ea00780c */ /* 0x000fe20003f24270 */
[--C-:B------:R-:W-:Y:S01]  /*3900*/  FFMA.FTZ R249, R25, c[0x0][0x29c], -R229.reuse ;  /* 0x0000a70019f97a23 */ /* 0x100fe200000108e5 */
[----:B------:R-:W-:Y:S02]  /*3910*/  SHF.L.U32 R0, R0, 0x1, RZ ;  /* 0x0000000100007819 */ /* 0x000fe400000006ff */
[----:B------:R-:W-:Y:S02]  /*3920*/  FSEL R32, R32, -INF , P1 ;  /* 0xff80000020207808 */ /* 0x000fe40000800000 */
[----:B------:R-:W-:Y:S01]  /*3930*/  FSEL R34, R34, -INF , P1 ;  /* 0xff80000022227808 */ /* 0x000fe20000800000 */
[C---:B------:R-:W-:Y:S01]  /*3940*/  HMMA.16816.F32 R24, R180.reuse, R192, RZ ;  /* 0x000000c0b418723c */ /* 0x040fe200000018ff */
[----:B------:R-:W-:Y:S03]  /*3950*/  MUFU.EX2 R193, R240 ;  /* 0x000000f000c17308 */ /* 0x000fe60000000800 */
[----:B------:R-:W-:Y:S01]  /*3960*/  FSEL R251, R30, -INF , P1 ;  /* 0xff8000001efb7808 */ /* 0x000fe20000800000 */
[--C-:B------:R-:W-:Y:S01]  /*3970*/  FFMA.FTZ R30, R39, c[0x0][0x29c], -R2.reuse ;  /* 0x0000a700271e7a23 */ /* 0x100fe20000010802 */
[----:B------:R-:W-:Y:S01]  /*3980*/  FSEL R28, R28, -INF , P1 ;  /* 0xff8000001c1c7808 */ /* 0x000fe20000800000 */
[----:B------:R-:W-:Y:S01]  /*3990*/  FFMA.FTZ R245, R32, c[0x0][0x29c], -R2 ;  /* 0x0000a70020f57a23 */ /* 0x000fe20000010802 */
[----:B------:R-:W-:Y:S01]  /*39a0*/  ISETP.GT.AND P1, PT, R234, 0x61, PT ;  /* 0x00000061ea00780c */ /* 0x000fe20003f24270 */
[----:B------:R-:W-:Y:S02]  /*39b0*/  FFMA.FTZ R242, R34, c[0x0][0x29c], -R228 ;  /* 0x0000a70022f27a23 */ /* 0x000fe400000108e4 */
[----:B------:R-:W-:Y:S01]  /*39c0*/  MUFU.EX2 R192, R241 ;  /* 0x000000f100c07308 */ /* 0x000fe20000000800 */
[----:B------:R-:W-:Y:S01]  /*39d0*/  FSEL R33, R33, -INF , P1 ;  /* 0xff80000021217808 */ /* 0x000fe20000800000 */
[--C-:B------:R-:W-:Y:S01]  /*39e0*/  FFMA.FTZ R250, R28, c[0x0][0x29c], -R229.reuse ;  /* 0x0000a7001cfa7a23 */ /* 0x100fe200000108e5 */
[----:B------:R-:W-:Y:S02]  /*39f0*/  FSEL R35, R35, -INF , P1 ;  /* 0xff80000023237808 */ /* 0x000fe40000800000 */
[----:B------:R-:W-:Y:S01]  /*3a00*/  MOV R28, UR4 ;  /* 0x00000004001c7c02 */ /* 0x000fe20008000f00 */
[----:B------:R-:W-:Y:S01]  /*3a10*/  FFMA.FTZ R2, R33, c[0x0][0x29c], -R2 ;  /* 0x0000a70021027a23 */ /* 0x000fe20000010802 */
[----:B------:R-:W-:Y:S01]  /*3a20*/  FSEL R31, R31, -INF , P1 ;  /* 0xff8000001f1f7808 */ /* 0x000fe20000800000 */
[----:B------:R-:W-:Y:S01]  /*3a30*/  FFMA.FTZ R228, R35, c[0x0][0x29c], -R228 ;  /* 0x0000a70023e47a23 */ /* 0x000fe200000108e4 */
[----:B------:R-:W-:Y:S01]  /*3a40*/  FSEL R29, R29, -INF , P1 ;  /* 0xff8000001d1d7808 */ /* 0x000fe20000800000 */
[-C--:B------:R-:W-:Y:S01]  /*3a50*/  HMMA.16816.F32 R32, R180, R194.reuse, RZ ;  /* 0x000000c2b420723c */ /* 0x080fe200000018ff */
[----:B------:R-:W-:Y:S01]  /*3a60*/  LDSM.16.M88.4 R180, [R218+0xa080] ;  /* 0x00a08000dab4783b */ /* 0x000fe20000000200 */
[----:B------:R-:W-:Y:S02]  /*3a70*/  PLOP3.LUT P1, PT, PT, PT, UP0, 0x80, 0x0 ;  /* 0x000000000000781c */ /* 0x000fe40003f2f008 */
[----:B------:R-:W-:Y:S01]  /*3a80*/  MUFU.EX2 R228, R228 ;  /* 0x000000e400e47308 */ /* 0x000fe20000000800 */
[----:B------:R-:W-:Y:S03]  /*3a90*/  FFMA.FTZ R229, R29, c[0x0][0x29c], -R229 ;  /* 0x0000a7001de57a23 */ /* 0x000fe600000108e5 */
[----:B------:R-:W-:Y:S01]  /*3aa0*/  HMMA.16816.F32 R36, R168, R194, RZ ;  /* 0x000000c2a824723c */ /* 0x000fe200000018ff */
[----:B------:R-:W1:Y:S05]  /*3ab0*/  LDSM.16.M88.4 R168, [R214+0x18080] ;  /* 0x01808000d6a8783b */ /* 0x000e6a0000000200 */
[----:B------:R-:W-:Y:S02]  /*3ac0*/  MUFU.EX2 R195, R30 ;  /* 0x0000001e00c37308 */ /* 0x000fe40000000800 */
[-C--:B------:R-:W-:Y:S08]  /*3ad0*/  HMMA.16816.F32 R4, R196, R200.reuse, R4 ;  /* 0x000000c8c404723c */ /* 0x080ff00000001804 */
[C---:B------:R-:W-:Y:S01]  /*3ae0*/  HMMA.16816.F32 R8, R204.reuse, R200, R8 ;  /* 0x000000c8cc08723c */ /* 0x040fe20000001808 */
[----:B------:R-:W-:Y:S07]  /*3af0*/  MUFU.EX2 R194, R239 ;  /* 0x000000ef00c27308 */ /* 0x000fee0000000800 */
[-C--:B------:R-:W-:Y:S03]  /*3b00*/  HMMA.16816.F32 R12, R204, R202.reuse, R12 ;  /* 0x000000cacc0c723c */ /* 0x080fe6000000180c */
[----:B------:R-:W-:Y:S05]  /*3b10*/  MUFU.EX2 R200, R237 ;  /* 0x000000ed00c87308 */ /* 0x000fea0000000800 */
[C---:B------:R-:W-:Y:S05]  /*3b20*/  HMMA.16816.F32 R16, R196.reuse, R202, R16 ;  /* 0x000000cac410723c */ /* 0x040fea0000001810 */
[----:B------:R-:W-:Y:S02]  /*3b30*/  MUFU.EX2 R201, R236 ;  /* 0x000000ec00c97308 */ /* 0x000fe40000000800 */
[----:B------:R-:W-:Y:S01]  /*3b40*/  MOV R203, R177 ;  /* 0x000000b100cb7202 */ /* 0x000fe20000000f00 */
[-C--:B------:R-:W-:Y:S01]  /*3b50*/  HMMA.16816.F32 R20, R196, R208.reuse, R20 ;  /* 0x000000d0c414723c */ /* 0x080fe20000001814 */
[----:B------:R-:W2:Y:S06]  /*3b60*/  LDSM.16.M88.4 R176, [R214+0x19080] ;  /* 0x01908000d6b0783b */ /* 0x000eac0000000200 */
[----:B------:R-:W-:Y:S01]  /*3b70*/  MUFU.EX2 R202, R235 ;  /* 0x000000eb00ca7308 */ /* 0x000fe20000000800 */
[C---:B------:R-:W-:Y:S07]  /*3b80*/  HMMA.16816.F32 R24, R204.reuse, R208, R24 ;  /* 0x000000d0cc18723c */ /* 0x040fee0000001818 */
[----:B------:R-:W-:Y:S01]  /*3b90*/  MOV R209, R187 ;  /* 0x000000bb00d17202 */ /* 0x000fe20000000f00 */
[-C--:B------:R-:W-:Y:S01]  /*3ba0*/  HMMA.16816.F32 R32, R204, R210.reuse, R32 ;  /* 0x000000d2cc20723c */ /* 0x080fe20000001820 */
[----:B------:R-:W-:Y:S03]  /*3bb0*/  MUFU.EX2 R29, R188 ;  /* 0x000000bc001d7308 */ /* 0x000fe60000000800 */
[----:B------:R-:W-:Y:S03]  /*3bc0*/  MOV R208, R186 ;  /* 0x000000ba00d07202 */ /* 0x000fe60000000f00 */
[----:B------:R-:W-:Y:S01]  /*3bd0*/  MOV R207, R185 ;  /* 0x000000b900cf7202 */ /* 0x000fe20000000f00 */
[----:B------:R-:W-:Y:S03]  /*3be0*/  HMMA.16816.F32 R36, R196, R210, R36 ;  /* 0x000000d2c424723c */ /* 0x000fe60000001824 */
[----:B------:R-:W-:Y:S01]  /*3bf0*/  MUFU.EX2 R188, R243 ;  /* 0x000000f300bc7308 */ /* 0x000fe20000000800 */
[----:B------:R-:W-:Y:S02]  /*3c00*/  MOV R206, R184 ;  /* 0x000000b800ce7202 */ /* 0x000fe40000000f00 */
[----:B------:R-:W-:Y:S01]  /*3c10*/  LDSM.16.M88.4 R184, [R3+0x19080] ;  /* 0x0190800003b8783b */ /* 0x000fe20000000200 */
[----:B------:R-:W-:Y:S01]  /*3c20*/  SHF.L.U32 R204, R215, 0x1, RZ ;  /* 0x00000001d7cc7819 */ /* 0x000fe200000006ff */
[-C--:B-1----:R-:W-:Y:S05]  /*3c30*/  HMMA.16816.F32 R4, R168, R172.reuse, R4 ;  /* 0x000000aca804723c */ /* 0x082fea0000001804 */
[----:B------:R-:W-:Y:S03]  /*3c40*/  MUFU.EX2 R198, R238 ;  /* 0x000000ee00c67308 */ /* 0x000fe60000000800 */
[C---:B--2---:R-:W-:Y:S07]  /*3c50*/  HMMA.16816.F32 R8, R176.reuse, R172, R8 ;  /* 0x000000acb008723c */ /* 0x044fee0000001808 */
[----:B------:R-:W-:Y:S01]  /*3c60*/  MUFU.EX2 R196, R242 ;  /* 0x000000f200c47308 */ /* 0x000fe20000000800 */
[-C--:B------:R-:W-:Y:S08]  /*3c70*/  HMMA.16816.F32 R12, R176, R174.reuse, R12 ;  /* 0x000000aeb00c723c */ /* 0x080ff0000000180c */
[C---:B------:R-:W-:Y:S01]  /*3c80*/  HMMA.16816.F32 R16, R168.reuse, R174, R16 ;  /* 0x000000aea810723c */ /* 0x040fe20000001810 */
[----:B------:R-:W-:Y:S01]  /*3c90*/  LDSM.16.M88.4 R172, [R3+0x18080] ;  /* 0x0180800003ac783b */ /* 0x000fe20000000200 */
[----:B------:R-:W-:Y:S06]  /*3ca0*/  MUFU.EX2 R199, R248 ;  /* 0x000000f800c77308 */ /* 0x000fec0000000800 */
[-C--:B------:R-:W-:Y:S04]  /*3cb0*/  HMMA.16816.F32 R20, R168, R180.reuse, R20 ;  /* 0x000000b4a814723c */ /* 0x080fe80000001814 */
[----:B------:R-:W-:Y:S04]  /*3cc0*/  MUFU.EX2 R197, R249 ;  /* 0x000000f900c57308 */ /* 0x000fe80000000800 */
[C---:B------:R-:W-:Y:S06]  /*3cd0*/  HMMA.16816.F32 R24, R176.reuse, R180, R24 ;  /* 0x000000b4b018723c */ /* 0x040fec0000001818 */
[----:B------:R-:W-:Y:S02]  /*3ce0*/  MUFU.EX2 R30, R246 ;  /* 0x000000f6001e7308 */ /* 0x000fe40000000800 */
[-C--:B------:R-:W-:Y:S01]  /*3cf0*/  HMMA.16816.F32 R32, R176, R182.reuse, R32 ;  /* 0x000000b6b020723c */ /* 0x080fe20000001820 */
[----:B------:R-:W1:Y:S07]  /*3d00*/  LDSM.16.M88.4 R176, [R217+0x8080] ;  /* 0x00808000d9b0783b */ /* 0x000e6e0000000200 */
[----:B------:R-:W-:Y:S01]  /*3d10*/  HMMA.16816.F32 R36, R168, R182, R36 ;  /* 0x000000b6a824723c */ /* 0x000fe20000001824 */
[----:B------:R-:W2:Y:S01]  /*3d20*/  LDSM.16.M88.4 R168, [R217+0xa080] ;  /* 0x00a08000d9a8783b */ /* 0x000ea20000000200 */
[----:B------:R-:W-:Y:S07]  /*3d30*/  MUFU.EX2 R229, R229 ;  /* 0x000000e500e57308 */ /* 0x000fee0000000800 */
[----:B------:R-:W-:Y:S01]  /*3d40*/  LDSM.16.M88.4 R180, [R219+0xc080] ;  /* 0x00c08000dbb4783b */ /* 0x000fe20000000200 */
        /* <DEDUP_REMOVED lines=8> */
[----:B------:R2:W3:Y:S07]  /*3dd0*/  LDSM.16.M88.4 R184, [R0+0x1b080] ;  /* 0x01b0800000b8783b */ /* 0x0004ee0000000200 */
[----:B------:R-:W-:Y:S01]  /*3de0*/  HMMA.16816.F32 R36, R172, R170, R36 ;  /* 0x000000aaac24723c */ /* 0x000fe20000001824 */
[----:B------:R-:W4:Y:S07]  /*3df0*/  LDSM.16.M88.4 R168, [R219+0xe080] ;  /* 0x00e08000dba8783b */ /* 0x000f2e0000000200 */
[-C--:B-1----:R-:W-:Y:S01]  /*3e00*/  HMMA.16816.F32 R4, R176, R180.reuse, R4 ;  /* 0x000000b4b004723c */ /* 0x082fe20000001804 */
[----:B--2---:R-:W-:Y:S04]  /*3e10*/  MOV R0, UR6 ;  /* 0x0000000600007c02 */ /* 0x004fe80008000f00 */
[----:B------:R-:W-:Y:S01]  /*3e20*/  @P0 IADD3 R0, R28, -0x10, RZ ;  /* 0xfffffff01c000810 */ /* 0x000fe20007ffe0ff */
[--C-:B------:R-:W-:Y:S03]  /*3e30*/  FFMA.FTZ R28, R207, c[0x0][0x29c], -R230.reuse ;  /* 0x0000a700cf1c7a23 */ /* 0x100fe600000108e6 */
[----:B------:R-:W-:Y:S01]  /*3e40*/  IADD3 R0, R215, R0, RZ ;  /* 0x00000000d7007210 */ /* 0x000fe20007ffe0ff */
[C---:B---3--:R-:W-:Y:S08]  /*3e50*/  HMMA.16816.F32 R8, R184.reuse, R180, R8 ;  /* 0x000000b4b808723c */ /* 0x048ff00000001808 */
[-C--:B------:R-:W-:Y:S08]  /*3e60*/  HMMA.16816.F32 R12, R184, R182.reuse, R12 ;  /* 0x000000b6b80c723c */ /* 0x080ff0000000180c */
[C---:B------:R-:W-:Y:S01]  /*3e70*/  HMMA.16816.F32 R16, R176.reuse, R182, R16 ;  /* 0x000000b6b010723c */ /* 0x040fe20000001810 */
[----:B------:R-:W-:Y:S07]  /*3e80*/  LDSM.16.M88.4 R180, [R216+0xc080] ;  /* 0x00c08000d8b4783b */ /* 0x000fee0000000200 */
[-C--:B----4-:R-:W-:Y:S08]  /*3e90*/  HMMA.16816.F32 R20, R176, R168.reuse, R20 ;  /* 0x000000a8b014723c */ /* 0x090ff00000001814 */
[C---:B------:R-:W-:Y:S08]  /*3ea0*/  HMMA.16816.F32 R24, R184.reuse, R168, R24 ;  /* 0x000000a8b818723c */ /* 0x040ff00000001818 */
[-C--:B------:R-:W-:Y:S07]  /*3eb0*/  HMMA.16816.F32 R32, R184, R170.reuse, R32 ;  /* 0x000000aab820723c */ /* 0x080fee0000001820 */
[----:B------:R-:W-:Y:S01]  /*3ec0*/  SHF.L.U32 R184, R0, 0x1, RZ ;  /* 0x0000000100b87819 */ /* 0x000fe200000006ff */
[----:B------:R-:W-:Y:S01]  /*3ed0*/  HMMA.16816.F32 R36, R176, R170, R36 ;  /* 0x000000aab024723c */ /* 0x000fe20000001824 */
[----:B------:R-:W-:Y:S08]  /*3ee0*/  LDSM.16.M88.4 R168, [R216+0xe080] ;  /* 0x00e08000d8a8783b */ /* 0x000ff00000000200 */
[----:B------:R-:W1:Y:S08]  /*3ef0*/  LDSM.16.M88.4 R172, [R184+0x1a080] ;  /* 0x01a08000b8ac783b */ /* 0x000e700000000200 */
[----:B------:R-:W2:Y:S08]  /*3f00*/  LDSM.16.M88.4 R184, [R184+0x1b080] ;  /* 0x01b08000b8b8783b */ /* 0x000eb00000000200 */
[----:B------:R-:W-:Y:S08]  /*3f10*/  LDSM.16.M88.4 R176, [R214+0x1a080] ;  /* 0x01a08000d6b0783b */ /* 0x000ff00000000200 */
[----:B------:R-:W-:Y:S01]  /*3f20*/  LDS R0, [R231+0x202a0] ;  /* 0x0202a000e7007984 */ /* 0x000fe20000000800 */
[-C--:B-1----:R-:W-:Y:S08]  /*3f30*/  HMMA.16816.F32 R4, R172, R180.reuse, R4 ;  /* 0x000000b4ac04723c */ /* 0x082ff00000001804 */
[C---:B--2---:R-:W-:Y:S08]  /*3f40*/  HMMA.16816.F32 R8, R184.reuse, R180, R8 ;  /* 0x000000b4b808723c */ /* 0x044ff00000001808 */
        /* <DEDUP_REMOVED lines=20> */
[----:B------:R-:W-:Y:S01]  /*4090*/  LDSM.16.M88.4 R168, [R217+0xe080] ;  /* 0x00e08000d9a8783b */ /* 0x000fe20000000200 */
[----:B------:R3:W-:Y:S06]  /*40a0*/  MUFU.EX2 R178, R2 ;  /* 0x0000000200b27308 */ /* 0x0007ec0000000800 */
[-C--:B-1----:R-:W-:Y:S01]  /*40b0*/  HMMA.16816.F32 R4, R172, R180.reuse, R4 ;  /* 0x000000b4ac04723c */ /* 0x082fe20000001804 */
[----:B------:R-:W1:Y:S03]  /*40c0*/  LDS R3, [R231+0x20280] ;  /* 0x02028000e7037984 */ /* 0x000e660000000800 */
[----:B------:R-:W4:Y:S10]  /*40d0*/  MUFU.EX2 R179, R244 ;  /* 0x000000f400b37308 */ /* 0x000f340000000800 */
[----:B------:R-:W-:Y:S01]  /*40e0*/  MUFU.EX2 R176, R247 ;  /* 0x000000f700b07308 */ /* 0x000fe20000000800 */
[----:B---3--:R-:W-:Y:S01]  /*40f0*/  FFMA.FTZ R2, R206, c[0x0][0x29c], -R230 ;  /* 0x0000a700ce027a23 */ /* 0x008fe200000108e6 */
[----:B------:R-:W-:Y:S08]  /*4100*/  SEL R206, R227, 0xffffffe0, !P0 ;  /* 0xffffffe0e3ce7807 */ /* 0x000ff00004000000 */
[----:B------:R-:W3:Y:S01]  /*4110*/  MUFU.EX2 R177, R245 ;  /* 0x000000f500b17308 */ /* 0x000ee20000000800 */
[C---:B--2---:R-:W-:Y:S04]  /*4120*/  HMMA.16816.F32 R8, R184.reuse, R180, R8 ;  /* 0x000000b4b808723c */ /* 0x044fe80000001808 */
[--C-:B------:R-:W-:Y:S02]  /*4130*/  FADD.FTZ R6, R6, -R0.reuse ;  /* 0x8000000006067221 */ /* 0x100fe40000010000 */
[----:B------:R-:W-:Y:S02]  /*4140*/  FADD.FTZ R7, R7, -R0 ;  /* 0x8000000007077221 */ /* 0x000fe40000010000 */
[-C--:B------:R-:W-:Y:S01]  /*4150*/  HMMA.16816.F32 R12, R184, R182.reuse, R12 ;  /* 0x000000b6b80c723c */ /* 0x080fe2000000180c */
[----:B------:R2:W-:Y:S03]  /*4160*/  MUFU.EX2 R181, R2 ;  /* 0x0000000200b57308 */ /* 0x0005e60000000800 */
[----:B----4-:R-:W-:Y:S02]  /*4170*/  FMUL.FTZ R6, R179, R6 ;  /* 0x00000006b3067220 */ /* 0x010fe40000410000 */
[----:B------:R-:W-:Y:S02]  /*4180*/  FMUL.FTZ R7, R188, R7 ;  /* 0x00000007bc077220 */ /* 0x000fe40000410000 */
[C---:B------:R-:W-:Y:S03]  /*4190*/  HMMA.16816.F32 R16, R172.reuse, R182, R16 ;  /* 0x000000b6ac10723c */ /* 0x040fe60000001810 */
[----:B------:R3:W4:Y:S01]  /*41a0*/  MUFU.EX2 R180, R28 ;  /* 0x0000001c00b47308 */ /* 0x0007220000000800 */
[--C-:B-1----:R-:W-:Y:S02]  /*41b0*/  FADD.FTZ R4, R4, -R3.reuse ;  /* 0x8000000304047221 */ /* 0x102fe40000010000 */
[--C-:B------:R-:W-:Y:S02]  /*41c0*/  FADD.FTZ R5, R5, -R3.reuse ;  /* 0x8000000305057221 */ /* 0x100fe40000010000 */
[-C--:B------:R-:W-:Y:S04]  /*41d0*/  HMMA.16816.F32 R20, R172, R168.reuse, R20 ;  /* 0x000000a8ac14723c */ /* 0x080fe80000001814 */
[----:B------:R-:W-:Y:S01]  /*41e0*/  FMUL.FTZ R4, R195, R4 ;  /* 0x00000004c3047220 */ /* 0x000fe20000410000 */
[----:B------:R-:W-:Y:S01]  /*41f0*/  MUFU.EX2 R183, R250 ;  /* 0x000000fa00b77308 */ /* 0x000fe20000000800 */
[----:B------:R-:W-:Y:S02]  /*4200*/  FMUL.FTZ R5, R189, R5 ;  /* 0x00000005bd057220 */ /* 0x000fe40000410000 */
[C---:B------:R-:W-:Y:S01]  /*4210*/  HMMA.16816.F32 R24, R184.reuse, R168, R24 ;  /* 0x000000a8b818723c */ /* 0x040fe20000001818 */
[----:B--2---:R-:W1:Y:S03]  /*4220*/  LDS R2, [R231+0x20300] ;  /* 0x02030000e7027984 */ /* 0x004e660000000800 */
[----:B------:R-:W-:Y:S03]  /*4230*/  FFMA.FTZ R182, R251, c[0x0][0x29c], -R230 ;  /* 0x0000a700fbb67a23 */ /* 0x000fe600000108e6 */
[----:B------:R-:W-:Y:S01]  /*4240*/  F2FP.PACK_AB R168, R5, R4 ;  /* 0x0000000405a8723e */ /* 0x000fe200000000ff */
[-C--:B------:R-:W-:Y:S04]  /*4250*/  HMMA.16816.F32 R32, R184, R170.reuse, R32 ;  /* 0x000000aab820723c */ /* 0x080fe80000001820 */
[--C-:B------:R-:W-:Y:S01]  /*4260*/  FADD.FTZ R18, R18, -R0.reuse ;  /* 0x8000000012127221 */ /* 0x100fe20000010000 */
[----:B---3--:R-:W-:Y:S01]  /*4270*/  F2FP.PACK_AB R28, R178, R177 ;  /* 0x000000b1b21c723e */ /* 0x008fe200000000ff */
[--C-:B------:R-:W-:Y:S02]  /*4280*/  FADD.FTZ R19, R19, -R0.reuse ;  /* 0x8000000013137221 */ /* 0x100fe40000010000 */
[----:B------:R-:W-:Y:S04]  /*4290*/  HMMA.16816.F32 R36, R172, R170, R36 ;  /* 0x000000aaac24723c */ /* 0x000fe80000001824 */
[--C-:B------:R-:W-:Y:S02]  /*42a0*/  FADD.FTZ R22, R22, -R0.reuse ;  /* 0x8000000016167221 */ /* 0x100fe40000010000 */
[----:B------:R-:W-:Y:S02]  /*42b0*/  FADD.FTZ R23, R23, -R0 ;  /* 0x8000000017177221 */ /* 0x000fe40000010000 */
[--C-:B------:R-:W-:Y:S04]  /*42c0*/  FADD.FTZ R16, R16, -R3.reuse ;  /* 0x8000000310107221 */ /* 0x100fe80000010000 */
[--C-:B------:R-:W-:Y:S02]  /*42d0*/  FADD.FTZ R17, R17, -R3.reuse ;  /* 0x8000000311117221 */ /* 0x100fe40000010000 */
[--C-:B------:R-:W-:Y:S02]  /*42e0*/  FADD.FTZ R20, R20, -R3.reuse ;  /* 0x8000000314147221 */ /* 0x100fe40000010000 */
[--C-:B------:R-:W-:Y:S02]  /*42f0*/  FADD.FTZ R21, R21, -R3.reuse ;  /* 0x8000000315157221 */ /* 0x100fe40000010000 */
[--C-:B------:R-:W-:Y:S02]  /*4300*/  FFMA.FTZ R172, R209, c[0x0][0x29c], -R230.reuse ;  /* 0x0000a700d1ac7a23 */ /* 0x100fe400000108e6 */
[----:B------:R-:W-:Y:S02]  /*4310*/  FFMA.FTZ R171, R208, c[0x0][0x29c], -R230 ;  /* 0x0000a700d0ab7a23 */ /* 0x000fe400000108e6 */
[----:B------:R-:W-:Y:S02]  /*4320*/  FMUL.FTZ R20, R176, R20 ;  /* 0x00000014b0147220 */ /* 0x000fe40000410000 */
[--C-:B------:R-:W-:Y:S01]  /*4330*/  FADD.FTZ R38, R38, -R0.reuse ;  /* 0x8000000026267221 */ /* 0x100fe20000010000 */
[----:B------:R-:W-:Y:S01]  /*4340*/  MUFU.EX2 R173, R171 ;  /* 0x000000ab00ad7308 */ /* 0x000fe20000000800 */
[----:B------:R-:W-:Y:S02]  /*4350*/  FADD.FTZ R39, R39, -R0 ;  /* 0x8000000027277221 */ /* 0x000fe40000010000 */
[--C-:B------:R-:W-:Y:S01]  /*4360*/  FADD.FTZ R36, R36, -R3.reuse ;  /* 0x8000000324247221 */ /* 0x100fe20000010000 */
[----:B------:R-:W2:Y:S01]  /*4370*/  LDS R0, [R231+0x20320] ;  /* 0x02032000e7007984 */ /* 0x000ea20000000800 */
[----:B------:R-:W-:Y:S01]  /*4380*/  FADD.FTZ R37, R37, -R3 ;  /* 0x8000000325257221 */ /* 0x000fe20000010000 */
[----:B------:R-:W-:Y:S01]  /*4390*/  F2FP.PACK_AB R3, R188, R179 ;  /* 0x000000b3bc03723e */ /* 0x000fe200000000ff */
[C---:B------:R-:W-:Y:S01]  /*43a0*/  FMUL.FTZ R21, R30.reuse, R21 ;  /* 0x000000151e157220 */ /* 0x040fe20000410000 */
[----:B------:R-:W-:Y:S01]  /*43b0*/  F2FP.PACK_AB R30, R30, R176 ;  /* 0x000000b01e1e723e */ /* 0x000fe200000000ff */
[--C-:B------:R-:W-:Y:S01]  /*43c0*/  FFMA.FTZ R174, R203, c[0x0][0x29c], -R230.reuse ;  /* 0x0000a700cbae7a23 */ /* 0x100fe200000108e6 */
[----:B------:R-:W3:Y:S01]  /*43d0*/  MUFU.EX2 R172, R172 ;  /* 0x000000ac00ac7308 */ /* 0x000ee20000000800 */
[----:B------:R4:W-:Y:S01]  /*43e0*/  STS [R232+0x400], R3 ;  /* 0x00040003e8007388 */ /* 0x0009e20000000800 */
[--C-:B------:R-:W-:Y:S01]  /*43f0*/  FFMA.FTZ R175, R252, c[0x0][0x29c], -R230.reuse ;  /* 0x0000a700fcaf7a23 */ /* 0x100fe200000108e6 */
[----:B------:R-:W-:Y:S01]  /*4400*/  F2FP.PACK_AB R170, R21, R20 ;  /* 0x0000001415aa723e */ /* 0x000fe200000000ff */
[----:B------:R-:W-:Y:S01]  /*4410*/  FFMA.FTZ R230, R31, c[0x0][0x29c], -R230 ;  /* 0x0000a7001fe67a23 */ /* 0x000fe200000108e6 */
[----:B------:R-:W-:Y:S01]  /*4420*/  F2FP.PACK_AB R31, R189, R195 ;  /* 0x000000c3bd1f723e */ /* 0x000fe200000000ff */
[----:B------:R-:W-:Y:S01]  /*4430*/  FMUL.FTZ R4, R193, R22 ;  /* 0x00000016c1047220 */ /* 0x000fe20000410000 */
[----:B------:R-:W-:Y:S01]  /*4440*/  F2FP.PACK_AB R20, R192, R191 ;  /* 0x000000bfc014723e */ /* 0x000fe200000000ff */
[----:B------:R-:W-:Y:S02]  /*4450*/  FMUL.FTZ R21, R194, R23 ;  /* 0x00000017c2157220 */ /* 0x000fe40000410000 */
[C---:B------:R-:W-:Y:S01]  /*4460*/  FMUL.FTZ R17, R29.reuse, R17 ;  /* 0x000000111d117220 */ /* 0x040fe20000410000 */
[----:B------:R-:W-:Y:S01]  /*4470*/  F2FP.PACK_AB R29, R29, R190 ;  /* 0x000000be1d1d723e */ /* 0x000fe200000000ff */
[----:B------:R-:W-:Y:S01]  /*4480*/  STS [R232], R31 ;  /* 0x0000001fe8007388 */ /* 0x000fe20000000800 */
[----:B------:R-:W-:Y:S01]  /*4490*/  F2FP.PACK_AB R21, R21, R4 ;  /* 0x000000041515723e */ /* 0x000fe200000000ff */
[--C-:B-1----:R-:W-:Y:S01]  /*44a0*/  FADD.FTZ R4, R9, -R2.reuse ;  /* 0x8000000209047221 */ /* 0x102fe20000010000 */
[----:B------:R-:W-:Y:S01]  /*44b0*/  F2FP.PACK_AB R9, R200, R198 ;  /* 0x000000c6c809723e */ /* 0x000fe200000000ff */
[----:B------:R-:W-:Y:S01]  /*44c0*/  STS [R233], R29 ;  /* 0x0000001de9007388 */ /* 0x000fe20000000800 */
[----:B------:R-:W-:Y:S01]  /*44d0*/  FMUL.FTZ R36, R177, R36 ;  /* 0x00000024b1247220 */ /* 0x000fe20000410000 */
[----:B------:R-:W-:Y:S01]  /*44e0*/  MUFU.EX2 R171, R174 ;  /* 0x000000ae00ab7308 */ /* 0x000fe20000000800 */
[----:B------:R-:W-:Y:S01]  /*44f0*/  FMUL.FTZ R37, R178, R37 ;  /* 0x00000025b2257220 */ /* 0x000fe20000410000 */
[----:B------:R-:W-:Y:S01]  /*4500*/  STS [R233+0x400], R20 ;  /* 0x00040014e9007388 */ /* 0x000fe20000000800 */
[--C-:B------:R-:W-:Y:S02]  /*4510*/  FADD.FTZ R25, R25, -R2.reuse ;  /* 0x8000000219197221 */ /* 0x100fe40000010000 */
[--C-:B------:R-:W-:Y:S01]  /*4520*/  FADD.FTZ R33, R33, -R2.reuse ;  /* 0x8000000221217221 */ /* 0x100fe20000010000 */
[----:B------:R-:W-:Y:S01]  /*4530*/  STS [R232+0x1000], R9 ;  /* 0x00100009e8007388 */ /* 0x000fe20000000800 */
[--C-:B------:R-:W-:Y:S01]  /*4540*/  FADD.FTZ R8, R8, -R2.reuse ;  /* 0x8000000208087221 */ /* 0x100fe20000010000 */
[----:B----4-:R-:W-:Y:S01]  /*4550*/  F2FP.PACK_AB R3, R180, R181 ;  /* 0x000000b5b403723e */ /* 0x010fe200000000ff */
[--C-:B------:R-:W-:Y:S01]  /*4560*/  FADD.FTZ R12, R12, -R2.reuse ;  /* 0x800000020c0c7221 */ /* 0x100fe20000010000 */
[----:B------:R-:W-:Y:S01]  /*4570*/  F2FP.PACK_AB R23, R37, R36 ;  /* 0x000000242517723e */ /* 0x000fe200000000ff */
[--C-:B------:R-:W-:Y:S01]  /*4580*/  FADD.FTZ R13, R13, -R2.reuse ;  /* 0x800000020d0d7221 */ /* 0x100fe20000010000 */
[----:B------:R-:W1:Y:S01]  /*4590*/  MUFU.EX2 R37, R175 ;  /* 0x000000af00257308 */ /* 0x000e620000000800 */
[--C-:B------:R-:W-:Y:S01]  /*45a0*/  FADD.FTZ R24, R24, -R2.reuse ;  /* 0x8000000218187221 */ /* 0x100fe20000010000 */
[----:B------:R-:W-:Y:S01]  /*45b0*/  STS [R232+0x1400], R3 ;  /* 0x00140003e8007388 */ /* 0x000fe20000000800 */
[----:B------:R-:W-:Y:S01]  /*45c0*/  FADD.FTZ R32, R32, -R2 ;  /* 0x8000000220207221 */ /* 0x000fe20000010000 */
[----:B---3--:R-:W-:Y:S01]  /*45d0*/  F2FP.PACK_AB R2, R172, R173 ;  /* 0x000000adac02723e */ /* 0x008fe200000000ff */
[----:B------:R-:W-:Y:S02]  /*45e0*/  FMUL.FTZ R16, R190, R16 ;  /* 0x00000010be107220 */ /* 0x000fe40000410000 */
[----:B------:R-:W-:Y:S01]  /*45f0*/  FMUL.FTZ R5, R191, R18 ;  /* 0x00000012bf057220 */ /* 0x000fe20000410000 */
[----:B------:R-:W-:Y:S01]  /*4600*/  F2FP.PACK_AB R18, R194, R193 ;  /* 0x000000c1c212723e */ /* 0x000fe200000000ff */
[----:B------:R1:W-:Y:S01]  /*4610*/  STS [R233+0x1400], R2 ;  /* 0x00140002e9007388 */ /* 0x0003e20000000800 */
[----:B------:R-:W-:Y:S01]  /*4620*/  F2FP.PACK_AB R169, R17, R16 ;  /* 0x0000001011a9723e */ /* 0x000fe200000000ff */
[----:B------:R-:W-:Y:S01]  /*4630*/  MUFU.EX2 R36, R182 ;  /* 0x000000b600247308 */ /* 0x000fe20000000800 */
[----:B------:R-:W-:Y:S01]  /*4640*/  F2FP.PACK_AB R17, R7, R6 ;  /* 0x000000060711723e */ /* 0x000fe200000000ff */
[----:B------:R-:W-:Y:S01]  /*4650*/  FMUL.FTZ R19, R192, R19 ;  /* 0x00000013c0137220 */ /* 0x000fe20000410000 */
[----:B------:R-:W-:Y:S01]  /*4660*/  F2FP.PACK_AB R7, R202, R201 ;  /* 0x000000c9ca07723e */ /* 0x000fe200000000ff */
[----:B------:R-:W-:Y:S01]  /*4670*/  FMUL.FTZ R6, R200, R4 ;  /* 0x00000004c8067220 */ /* 0x000fe20000410000 */
[----:B------:R-:W-:Y:S01]  /*4680*/  F2FP.PACK_AB R16, R228, R196 ;  /* 0x000000c4e410723e */ /* 0x000fe200000000ff */
[--C-:B--2---:R-:W-:Y:S01]  /*4690*/  FADD.FTZ R10, R10, -R0.reuse ;  /* 0x800000000a0a7221 */ /* 0x104fe20000010000 */
[----:B------:R-:W-:Y:S01]  /*46a0*/  F2FP.PACK_AB R4, R197, R199 ;  /* 0x000000c7c504723e */ /* 0x000fe200000000ff */
[----:B------:R-:W-:Y:S01]  /*46b0*/  STS [R233+0x1000], R7 ;  /* 0x00100007e9007388 */ /* 0x000fe20000000800 */
[----:B------:R-:W-:Y:S01]  /*46c0*/  F2FP.PACK_AB R19, R19, R5 ;  /* 0x000000051313723e */ /* 0x000fe200000000ff */
[----:B------:R-:W2:Y:S01]  /*46d0*/  MUFU.EX2 R230, R230 ;  /* 0x000000e600e67308 */ /* 0x000ea20000000800 */
[----:B------:R-:W-:Y:S01]  /*46e0*/  F2FP.PACK_AB R5, R229, R183 ;  /* 0x000000b7e505723e */ /* 0x000fe200000000ff */
[----:B------:R-:W-:Y:S01]  /*46f0*/  STS [R232+0x2000], R30 ;  /* 0x0020001ee8007388 */ /* 0x000fe20000000800 */
[--C-:B------:R-:W-:Y:S02]  /*4700*/  FADD.FTZ R11, R11, -R0.reuse ;  /* 0x800000000b0b7221 */ /* 0x100fe40000010000 */
[----:B------:R-:W-:Y:S01]  /*4710*/  FMUL.FTZ R10, R181, R10 ;  /* 0x0000000ab50a7220 */ /* 0x000fe20000410000 */
[----:B------:R-:W-:Y:S01]  /*4720*/  STS [R232+0x2400], R18 ;  /* 0x00240012e8007388 */ /* 0x000fe20000000800 */
[----:B------:R-:W-:Y:S02]  /*4730*/  FMUL.FTZ R11, R180, R11 ;  /* 0x0000000bb40b7220 */ /* 0x000fe40000410000 */
[----:B------:R-:W-:Y:S01]  /*4740*/  FMUL.FTZ R38, R196, R38 ;  /* 0x00000026c4267220 */ /* 0x000fe20000410000 */
[----:B------:R-:W-:Y:S01]  /*4750*/  STS [R233+0x2000], R28 ;  /* 0x0020001ce9007388 */ /* 0x000fe20000000800 */
[----:B------:R-:W-:Y:S01]  /*4760*/  FMUL.FTZ R22, R228, R39 ;  /* 0x00000027e4167220 */ /* 0x000fe20000410000 */
[----:B-1----:R-:W-:Y:S02]  /*4770*/  F2FP.PACK_AB R2, R37, R171 ;  /* 0x000000ab2502723e */ /* 0x002fe400000000ff */
[----:B------:R-:W-:Y:S01]  /*4780*/  STS [R233+0x2400], R16 ;  /* 0x00240010e9007388 */ /* 0x000fe20000000800 */
[----:B------:R-:W-:Y:S01]  /*4790*/  FMUL.FTZ R39, R198, R8 ;  /* 0x00000008c6277220 */ /* 0x000fe20000410000 */
[----:B------:R-:W-:Y:S01]  /*47a0*/  F2FP.PACK_AB R22, R22, R38 ;  /* 0x000000261616723e */ /* 0x000fe200000000ff */
[--C-:B------:R-:W-:Y:S01]  /*47b0*/  FADD.FTZ R15, R15, -R0.reuse ;  /* 0x800000000f0f7221 */ /* 0x100fe20000010000 */
[----:B------:R2:W-:Y:S01]  /*47c0*/  STS [R232+0x3400], R2 ;  /* 0x00340002e8007388 */ /* 0x0005e20000000800 */
[--C-:B------:R-:W-:Y:S01]  /*47d0*/  FADD.FTZ R14, R14, -R0.reuse ;  /* 0x800000000e0e7221 */ /* 0x100fe20000010000 */
[----:B------:R-:W-:Y:S01]  /*47e0*/  F2FP.PACK_AB R6, R6, R39 ;  /* 0x000000270606723e */ /* 0x000fe200000000ff */
[----:B------:R-:W-:Y:S01]  /*47f0*/  FMUL.FTZ R38, R201, R12 ;  /* 0x0000000cc9267220 */ /* 0x000fe20000410000 */
[----:B------:R1:W-:Y:S01]  /*4800*/  STS [R232+0x3000], R4 ;  /* 0x00300004e8007388 */ /* 0x0003e20000000800 */
[----:B------:R-:W-:Y:S02]  /*4810*/  FMUL.FTZ R8, R202, R13 ;  /* 0x0000000dca087220 */ /* 0x000fe40000410000 */
[----:B------:R-:W-:Y:S01]  /*4820*/  FMUL.FTZ R14, R173, R14 ;  /* 0x0000000ead0e7220 */ /* 0x000fe20000410000 */
[----:B------:R-:W-:Y:S01]  /*4830*/  STS [R233+0x3000], R5 ;  /* 0x00300005e9007388 */ /* 0x000fe20000000800 */
[--C-:B------:R-:W-:Y:S01]  /*4840*/  FADD.FTZ R27, R27, -R0.reuse ;  /* 0x800000001b1b7221 */ /* 0x100fe20000010000 */
[----:B------:R-:W-:Y:S01]  /*4850*/  F2FP.PACK_AB R8, R8, R38 ;  /* 0x000000260808723e */ /* 0x000fe200000000ff */
[--C-:B------:R-:W-:Y:S02]  /*4860*/  FADD.FTZ R26, R26, -R0.reuse ;  /* 0x800000001a1a7221 */ /* 0x100fe40000010000 */
[----:B------:R-:W-:Y:S02]  /*4870*/  FMUL.FTZ R24, R199, R24 ;  /* 0x00000018c7187220 */ /* 0x000fe40000410000 */
[----:B------:R-:W-:Y:S02]  /*4880*/  FMUL.FTZ R12, R197, R25 ;  /* 0x00000019c50c7220 */ /* 0x000fe40000410000 */
[--C-:B------:R-:W-:Y:S02]  /*4890*/  FADD.FTZ R35, R35, -R0.reuse ;  /* 0x8000000023237221 */ /* 0x100fe40000010000 */
[----:B------:R-:W-:Y:S01]  /*48a0*/  FMUL.FTZ R26, R171, R26 ;  /* 0x0000001aab1a7220 */ /* 0x000fe20000410000 */
[----:B------:R-:W-:Y:S01]  /*48b0*/  F2FP.PACK_AB R12, R12, R24 ;  /* 0x000000180c0c723e */ /* 0x000fe200000000ff */
[----:B------:R-:W-:Y:S02]  /*48c0*/  FMUL.FTZ R3, R37, R27 ;  /* 0x0000001b25037220 */ /* 0x000fe40000410000 */
[----:B------:R-:W-:Y:S01]  /*48d0*/  FADD.FTZ R34, R34, -R0 ;  /* 0x8000000022227221 */ /* 0x000fe20000010000 */
[----:B--2---:R-:W-:Y:S01]  /*48e0*/  F2FP.PACK_AB R2, R230, R36 ;  /* 0x00000024e602723e */ /* 0x004fe200000000ff */
[----:B------:R-:W-:Y:S01]  /*48f0*/  FMUL.FTZ R32, R183, R32 ;  /* 0x00000020b7207220 */ /* 0x000fe20000410000 */
[----:B------:R-:W-:Y:S01]  /*4900*/  F2FP.PACK_AB R3, R3, R26 ;  /* 0x0000001a0303723e */ /* 0x000fe200000000ff */
[----:B------:R-:W-:Y:S02]  /*4910*/  FMUL.FTZ R13, R229, R33 ;  /* 0x00000021e50d7220 */ /* 0x000fe40000410000 */
[----:B------:R2:W-:Y:S01]  /*4920*/  STS [R233+0x3400], R2 ;  /* 0x00340002e9007388 */ /* 0x0005e20000000800 */
[----:B-1----:R-:W-:Y:S02]  /*4930*/  FMUL.FTZ R4, R172, R15 ;  /* 0x0000000fac047220 */ /* 0x002fe40000410000 */
[----:B------:R-:W-:Y:S01]  /*4940*/  FMUL.FTZ R34, R36, R34 ;  /* 0x0000002224227220 */ /* 0x000fe20000410000 */
[----:B------:R-:W-:Y:S01]  /*4950*/  BAR.SYNC.DEFER_BLOCKING 0x0 ;  /* 0x0000000000007b1d */ /* 0x000fe20000010000 */
[----:B------:R-:W-:Y:S01]  /*4960*/  FMUL.FTZ R0, R230, R35 ;  /* 0x00000023e6007220 */ /* 0x000fe20000410000 */
[----:B------:R-:W-:Y:S02]  /*4970*/  F2FP.PACK_AB R4, R4, R14 ;  /* 0x0000000e0404723e */ /* 0x000fe400000000ff */
[----:B------:R-:W-:Y:S02]  /*4980*/  F2FP.PACK_AB R13, R13, R32 ;  /* 0x000000200d0d723e */ /* 0x000fe400000000ff */
[----:B------:R-:W-:Y:S02]  /*4990*/  F2FP.PACK_AB R0, R0, R34 ;  /* 0x000000220000723e */ /* 0x000fe400000000ff */
[----:B--2---:R-:W-:Y:S01]  /*49a0*/  F2FP.PACK_AB R2, R11, R10 ;  /* 0x0000000a0b02723e */ /* 0x004fe200000000ff */
        /* <DEDUP_REMOVED lines=11> */
[----:B-1----:R-:W-:Y:S03]  /*4a60*/  IADD3 R2, R222, UR4, RZ ;  /* 0x00000004de027c10 */ /* 0x002fe6000fffe0ff */
        /* <DEDUP_REMOVED lines=8> */
[----:B-1----:R-:W-:Y:S07]  /*4af0*/  SHF.L.U32 R3, R215, 0x1, RZ ;  /* 0x00000001d7037819 */ /* 0x002fee00000006ff */
[----:B------:R-:W1:Y:S01]  /*4b00*/  LDSM.16.MT88.4 R12, [R212+0x20480] ;  /* 0x02048000d40c783b */ /* 0x000e620000004200 */
[----:B------:R-:W-:Y:S02]  /*4b10*/  IADD3 R205, R3, R206, RZ ;  /* 0x000000ce03cd7210 */ /* 0x000fe40007ffe0ff */
[----:B--2---:R-:W-:Y:S05]  /*4b20*/  SHF.L.U32 R0, R222, 0x1, RZ ;  /* 0x00000001de007819 */ /* 0x004fea00000006ff */
        /* <DEDUP_REMOVED lines=95> */
[----:B-12-4-:R-:W2:Y:S01]  /*5120*/  LDL R209, [R1] ;  /* 0x0000000001d17983 */ /* 0x016ea20000100800 */
[----:B------:R-:W-:Y:S01]  /*5130*/  ULDC.64 UR6, c[0x0][0x208] ;  /* 0x0000820000067ab9 */ /* 0x000fe20000000a00 */
[----:B------:R-:W-:Y:S01]  /*5140*/  IMAD.MOV.U32 R7, RZ, RZ, c[0x0][0x208] ;  /* 0x00008200ff077624 */ /* 0x000fe200078e00ff */
[----:B------:R-:W-:Y:S01]  /*5150*/  UIMAD.WIDE.U32 UR18, UR15, UR6, URZ ;  /* 0x000000060f1272a5 */ /* 0x000fe2000f8e003f */
[----:B------:R-:W3:Y:S01]  /*5160*/  LDL.64 R236, [R1+0x10] ;  /* 0x0000100001ec7983 */ /* 0x000ee20000100a00 */
[----:B------:R-:W-:Y:S01]  /*5170*/  IMAD.MOV.U32 R6, RZ, RZ, 0x6 ;  /* 0x00000006ff067424 */ /* 0x000fe200078e00ff */
[----:B------:R-:W-:Y:S01]  /*5180*/  USHF.R.S32.HI UR4, URZ, 0x1f, UR15 ;  /* 0x0000001f3f047899 */ /* 0x000fe2000801140f */
[C---:B------:R-:W-:Y:S01]  /*5190*/  IMAD.SHL.U32 R10, R7.reuse, 0x40, RZ ;  /* 0x00000040070a7824 */ /* 0x040fe200078e00ff */
[----:B------:R-:W4:Y:S01]  /*51a0*/  LDL R207, [R1+0x3c] ;  /* 0x00003c0001cf7983 */ /* 0x000f220000100800 */
[----:B------:R-:W-:Y:S01]  /*51b0*/  MOV R5, UR18 ;  /* 0x0000001200057c02 */ /* 0x000fe20008000f00 */
[----:B------:R-:W-:Y:S01]  /*51c0*/  UIMAD UR4, UR4, UR6, URZ ;  /* 0x00000006040472a4 */ /* 0x000fe2000f8e023f */
[----:B------:R-:W-:Y:S01]  /*51d0*/  IMAD.U32 R4, RZ, RZ, UR18 ;  /* 0x00000012ff047e24 */ /* 0x000fe2000f8e00ff */
[----:B------:R-:W-:Y:S02]  /*51e0*/  SHF.L.U64.HI R7, R7, R6, c[0x0][0x20c] ;  /* 0x0000830007077619 */ /* 0x000fe40000010206 */
[----:B------:R-:W-:Y:S02]  /*51f0*/  UIMAD UR4, UR15, UR7, UR4 ;  /* 0x000000070f0472a4 */ /* 0x000fe4000f8e0204 */
[----:B------:R-:W-:Y:S02]  /*5200*/  USHF.L.U32 UR15, UR15, 0x6, URZ ;  /* 0x000000060f0f7899 */ /* 0x000fe4000800063f */
[----:B------:R-:W-:Y:S04]  /*5210*/  UIADD3 UR4, UR19, UR4, URZ ;  /* 0x0000000413047290 */ /* 0x000fe8000fffe03f */
[----:B------:R-:W-:Y:S02]  /*5220*/  IMAD.U32 R6, RZ, RZ, UR15 ;  /* 0x0000000fff067e24 */ /* 0x000fe4000f8e00ff */
[----:B------:R-:W-:Y:S02]  /*5230*/  IMAD.U32 R3, RZ, RZ, UR4 ;  /* 0x00000004ff037e24 */ /* 0x000fe4000f8e00ff */
[----:B--2---:R-:W-:Y:S02]  /*5240*/  IMAD.MOV.U32 R211, RZ, RZ, R209 ;  /* 0x000000ffffd37224 */ /* 0x004fe400078e00d1 */
[----:B------:R-:W2:Y:S01]  /*5250*/  LDL.64 R208, [R1+0x20] ;  /* 0x0000200001d07983 */ /* 0x000ea20000100a00 */
[----:B---3--:R-:W-:Y:S02]  /*5260*/  LEA R4, P1, R4, R236, 0x7 ;  /* 0x000000ec04047211 */ /* 0x008fe400078238ff */
[----:B------:R-:W-:Y:S02]  /*5270*/  IADD3 R6, -R211, UR14, -R6 ;  /* 0x0000000ed3067c10 */ /* 0x000fe4000fffe906 */
[----:B------:R-:W-:Y:S01]  /*5280*/  LEA.HI.X R5, R5, R237, R3, 0x7, P1 ;  /* 0x000000ed05057211 */ /* 0x000fe200008f3c03 */
[----:B------:R-:W-:Y:S01]  /*5290*/  IMAD.U32 R3, RZ, RZ, UR12 ;  /* 0x0000000cff037e24 */ /* 0x000fe2000f8e00ff */
[C---:B------:R-:W-:Y:S03]  /*52a0*/  IADD3 R8, P2, P1, R10.reuse, 0x80, R4 ;  /* 0x000000800a087810 */ /* 0x040fe6000795e004 */
[----:B----4-:R-:W-:Y:S01]  /*52b0*/  IMAD R3, R3, 0x4000, R207 ;  /* 0x0000400003037824 */ /* 0x010fe200078e02cf */
[C---:B------:R-:W-:Y:S01]  /*52c0*/  IADD3.X R9, R7.reuse, RZ, R5, P2, P1 ;  /* 0x000000ff07097210 */ /* 0x040fe200017e2405 */
[----:B------:R-:W1:Y:S01]  /*52d0*/  S2R R207, SR_TID.X ;  /* 0x0000000000cf7919 */ /* 0x000e620000002100 */
[----:B------:R-:W-:Y:S04]  /*52e0*/  IADD3 R10, P1, R10, R4, RZ ;  /* 0x000000040a0a7210 */ /* 0x000fe80007f3e0ff */
[----:B------:R-:W-:Y:S02]  /*52f0*/  IADD3.X R11, R7, R5, RZ, P1, !PT ;  /* 0x00000005070b7210 */ /* 0x000fe40000ffe4ff */
[C---:B------:R-:W-:Y:S11]  /*5300*/  ISETP.LT.OR P1, PT, R6.reuse, 0x1, P4 ;  /* 0x000000010600780c */ /* 0x040ff60002721670 */
[----:B------:R-:W-:Y:S02]  /*5310*/  @!UPT UIADD3 URZ, URZ, URZ, URZ ;  /* 0x0000003f3f3ff290 */ /* 0x000fe4000fffe03f */
[----:B------:R-:W-:Y:S01]  /*5320*/  @!PT LDS RZ, [RZ] ;  /* 0x00000000fffff984 */ /* 0x000fe20000000800 */
[----:B------:R-:W-:Y:S01]  /*5330*/  @!PT LDS RZ, [RZ] ;  /* 0x00000000fffff984 */ /* 0x000fe20000000800 */
[----:B------:R-:W-:Y:S01]  /*5340*/  @!PT LDS RZ, [RZ] ;  /* 0x00000000fffff984 */ /* 0x000fe20000000800 */
[----:B------:R3:W-:Y:S01]  /*5350*/  LDGSTS.E.BYPASS.LTC128B.128 [R3], [R4.64], !P1 ;  /* 0x0000000004037fae */ /* 0x0007e2000c901d50 */
[C---:B------:R-:W-:Y:S02]  /*5360*/  ISETP.LT.OR P1, PT, R6.reuse, 0x1, P6 ;  /* 0x000000010600780c */ /* 0x040fe40003721670 */
[----:B-1----:R-:W-:Y:S11]  /*5370*/  SHF.L.U32 R207, R207, 0x2, RZ ;  /* 0x00000002cfcf7819 */ /* 0x002ff600000006ff */
[----:B------:R3:W-:Y:S01]  /*5380*/  LDGSTS.E.BYPASS.LTC128B.128 [R3+0x2000], [R4.64+0x80], !P1 ;  /* 0x0200008004037fae */ /* 0x0007e2000c901d50 */
[C---:B------:R-:W-:Y:S11]  /*5390*/  ISETP.LT.OR P1, PT, R6.reuse, 0x21, P4 ;  /* 0x000000210600780c */ /* 0x040ff60002721670 */
[----:B------:R-:W-:Y:S02]  /*53a0*/  @!UPT UIADD3 URZ, URZ, URZ, URZ ;  /* 0x0000003f3f3ff290 */ /* 0x000fe4000fffe03f */
[----:B------:R1:W-:Y:S01]  /*53b0*/  LDGSTS.E.BYPASS.LTC128B.128 [R3+0x1000], [R10.64], !P1 ;  /* 0x010000000a037fae */ /* 0x0003e2000c901d50 */
[----:B------:R-:W-:Y:S01]  /*53c0*/  ISETP.LT.OR P1, PT, R6, 0x21, P6 ;  /* 0x000000210600780c */ /* 0x000fe20003721670 */
[----:B---3--:R-:W-:Y:S11]  /*53d0*/  IMAD.U32 R4, RZ, RZ, UR12 ;  /* 0x0000000cff047e24 */ /* 0x008ff6000f8e00ff */
[----:B------:R-:W-:Y:S01]  /*53e0*/  @!UPT UIADD3 URZ, URZ, URZ, URZ ;  /* 0x0000003f3f3ff290 */ /* 0x000fe2000fffe03f */
[----:B------:R1:W-:Y:S01]  /*53f0*/  LDGSTS.E.BYPASS.LTC128B.128 [R3+0x3000], [R8.64], !P1 ;  /* 0x0300000008037fae */ /* 0x0003e2000c901d50 */
[----:B------:R-:W-:Y:S01]  /*5400*/  MOV R5, UR15 ;  /* 0x0000000f00057c02 */ /* 0x000fe20008000f00 */
[----:B------:R-:W-:Y:S04]  /*5410*/  @!P3 IMAD R4, R4, 0x40, R207 ;  /* 0x000000400404b824 */ /* 0x000fe800078e02cf */
[----:B------:R-:W-:Y:S02]  /*5420*/  @!P3 IMAD.SHL.U32 R6, R4, 0x4, RZ ;  /* 0x000000040406b824 */ /* 0x000fe400078e00ff */
[----:B--2---:R-:W-:Y:S05]  /*5430*/  @!P3 IMAD.WIDE R4, R5, 0x4, R208 ;  /* 0x000000040504b825 */ /* 0x004fea00078e02d0 */
[----:B------:R1:W-:Y:S02]  /*5440*/  @!P3 LDGSTS.E.BYPASS.LTC128B.128 [R6+0x20280], [R4.64] ;  /* 0x202800000406bfae */ /* 0x0003e4000b901d50 */
.L_x_1135:
[-C--:B-12-4-:R-:W-:Y:S01]  /*5450*/  HMMA.16816.F32 R4, R36, R16.reuse, RZ ;  /* 0x000000102404723c */ /* 0x096fe200000018ff */
[----:B------:R-:W-:Y:S01]  /*5460*/  LDSM.16.MT88.4 R184, [R0+0x1080] ;  /* 0x0010800000b8783b */ /* 0x000fe20000004200 */
[----:B------:R-:W-:Y:S02]  /*5470*/  USHF.L.U32 UR4, UR8, 0xd, URZ ;  /* 0x0000000d08047899 */ /* 0x000fe4000800063f */
[----:B------:R-:W-:Y:S01]  /*5480*/  IMAD.IADD R3, R204, 0x1, R221 ;  /* 0x00000001cc037824 */ /* 0x000fe200078e02dd */
[----:B------:R-:W-:Y:S01]  /*5490*/  UIADD3 UR8, UR8, 0x1, URZ ;  /* 0x0000000108087890 */ /* 0x000fe2000fffe03f */
[----:B------:R-:W-:Y:S01]  /*54a0*/  LDSM.16.MT88.4 R192, [R0+0x5080] ;  /* 0x0050800000c0783b */ /* 0x000fe20000004200 */
[----:B------:R-:W-:Y:S01]  /*54b0*/  UIADD3 UR7, UR5, 0x1, URZ ;  /* 0x0000000105077890 */ /* 0x000fe2000fffe03f */
[C---:B------:R-:W-:Y:S01]  /*54c0*/  HMMA.16816.F32 R8, R28.reuse, R16, RZ ;  /* 0x000000101c08723c */ /* 0x040fe200000018ff */
[----:B------:R-:W-:Y:S02]  /*54d0*/  UISETP.GE.AND UP0, UPT, UR8, UR9, UPT ;  /* 0x000000090800728c */ /* 0x000fe4000bf06270 */
[----:B------:R-:W1:Y:S01]  /*54e0*/  LDSM.16.M88.4 R180, [R3+0x24480] ;  /* 0x0244800003b4783b */ /* 0x000e620000000200 */
[----:B------:R-:W-:Y:S02]  /*54f0*/  UISETP.GE.AND UP3, UPT, UR5, 0x1, UPT ;  /* 0x000000010500788c */ /* 0x000fe4000bf66270 */
[----:B------:R-:W-:Y:S02]  /*5500*/  UIADD3 UR6, UR13, 0x1, URZ ;  /* 0x000000010d067890 */ /* 0x000fe4000fffe03f */
[-C--:B------:R-:W-:Y:S01]  /*5510*/  HMMA.16816.F32 R12, R28, R18.reuse, RZ ;  /* 0x000000121c0c723c */ /* 0x080fe200000018ff */
[----:B------:R-:W2:Y:S01]  /*5520*/  LDSM.16.M88.4 R188, [R3+0x25480] ;  /* 0x0254800003bc783b */ /* 0x000ea20000000200 */
[----:B------:R-:W-:Y:S02]  /*5530*/  UISETP.GE.AND UP2, UPT, UR13, 0x1, UPT ;  /* 0x000000010d00788c */ /* 0x000fe4000bf46270 */
[----:B------:R-:W-:Y:S02]  /*5540*/  UISETP.GE.AND UP1, UPT, UR12, 0x1, UPT ;  /* 0x000000010c00788c */ /* 0x000fe4000bf26270 */
[----:B------:R-:W3:Y:S01]  /*5550*/  LDL.64 R208, [R1+0x30] ;  /* 0x0000300001d07983 */ /* 0x000ee20000100a00 */
[----:B------:R-:W-:Y:S01]  /*5560*/  USEL UR5, UR7, URZ, !UP3 ;  /* 0x0000003f07057287 */ /* 0x000fe2000d800000 */
[C---:B------:R-:W-:Y:S01]  /*5570*/  HMMA.16816.F32 R16, R36.reuse, R18, RZ ;  /* 0x000000122410723c */ /* 0x040fe200000018ff */
[----:B------:R-:W-:Y:S02]  /*5580*/  USEL UR13, UR6, URZ, !UP2 ;  /* 0x0000003f060d7287 */ /* 0x000fe4000d000000 */
[----:B------:R-:W4:Y:S05]  /*5590*/  LDL R207, [R1+0x38] ;  /* 0x0000380001cf7983 */ /* 0x000f2a0000100800 */
[-C--:B------:R-:W-:Y:S01]  /*55a0*/  HMMA.16816.F32 R20, R36, R168.reuse, RZ ;  /* 0x000000a82414723c */ /* 0x080fe200000018ff */
[----:B------:R-:W0:Y:S07]  /*55b0*/  LDGDEPBAR ;  /* 0x00000000000079af */ /* 0x000e2e0000000000 */
[C---:B------:R-:W-:Y:S08]  /*55c0*/  HMMA.16816.F32 R24, R28.reuse, R168, RZ ;  /* 0x000000a81c18723c */ /* 0x040ff000000018ff */
[-C--:B------:R-:W-:Y:S08]  /*55d0*/  HMMA.16816.F32 R28, R28, R170.reuse, RZ ;  /* 0x000000aa1c1c723c */ /* 0x080ff000000018ff */
[----:B------:R-:W-:Y:S01]  /*55e0*/  HMMA.16816.F32 R32, R36, R170, RZ ;  /* 0x000000aa2420723c */ /* 0x000fe200000018ff */
[----:B------:R-:W-:Y:S07]  /*55f0*/  LDSM.16.MT88.4 R168, [R0+0x1880] ;  /* 0x0018800000a8783b */ /* 0x000fee0000004200 */
[-C--:B------:R-:W-:Y:S08]  /*5600*/  HMMA.16816.F32 R4, R172, R176.reuse, R4 ;  /* 0x000000b0ac04723c */ /* 0x080ff00000001804 */
[C---:B------:R-:W-:Y:S07]  /*5610*/  HMMA.16816.F32 R8, R196.reuse, R176, R8 ;  /* 0x000000b0c408723c */ /* 0x040fee0000001808 */
[----:B------:R-:W-:Y:S01]  /*5620*/  IMAD.IADD R176, R206, 0x1, R3 ;  /* 0x00000001ceb07824 */ /* 0x000fe200078e0203 */
[-C--:B------:R-:W-:Y:S04]  /*5630*/  HMMA.16816.F32 R12, R196, R178.reuse, R12 ;  /* 0x000000b2c40c723c */ /* 0x080fe8000000180c */
[----:B------:R-:W5:Y:S04]  /*5640*/  LDSM.16.M88.4 R36, [R176+0x24480] ;  /* 0x02448000b024783b */ /* 0x000f680000000200 */
[C---:B------:R-:W-:Y:S01]  /*5650*/  HMMA.16816.F32 R16, R172.reuse, R178, R16 ;  /* 0x000000b2ac10723c */ /* 0x040fe20000001810 */
[----:B------:R-:W2:Y:S07]  /*5660*/  LDSM.16.M88.4 R176, [R176+0x25480] ;  /* 0x02548000b0b0783b */ /* 0x000eae0000000200 */
[-C--:B------:R-:W-:Y:S08]  /*5670*/  HMMA.16816.F32 R20, R172, R200.reuse, R20 ;  /* 0x000000c8ac14723c */ /* 0x080ff00000001814 */
[C---:B------:R-:W-:Y:S08]  /*5680*/  HMMA.16816.F32 R24, R196.reuse, R200, R24 ;  /* 0x000000c8c418723c */ /* 0x040ff00000001818 */
[-C--:B------:R-:W-:Y:S01]  /*5690*/  HMMA.16816.F32 R28, R196, R202.reuse, R28 ;  /* 0x000000cac41c723c */ /* 0x080fe2000000181c */
[----:B------:R-:W5:Y:S07]  /*56a0*/  LDSM.16.MT88.4 R196, [R0+0x5880] ;  /* 0x0058800000c4783b */ /* 0x000f6e0000004200 */
[----:B------:R-:W-:Y:S01]  /*56b0*/  HMMA.16816.F32 R32, R172, R202, R32 ;  /* 0x000000caac20723c */ /* 0x000fe20000001820 */
[----:B------:R-:W-:Y:S05]  /*56c0*/  LDSM.16.M88.4 R172, [R204+0x26480] ;  /* 0x02648000ccac783b */ /* 0x000fea0000000200 */
[----:B------:R-:W-:Y:S02]  /*56d0*/  LDSM.16.M88.4 R200, [R3+0x27480] ;  /* 0x0274800003c8783b */ /* 0x000fe40000000200 */
[-C--:B-1----:R-:W-:Y:S08]  /*56e0*/  HMMA.16816.F32 R4, R180, R184.reuse, R4 ;  /* 0x000000b8b404723c */ /* 0x082ff00000001804 */
[C---:B--2---:R-:W-:Y:S08]  /*56f0*/  HMMA.16816.F32 R8, R188.reuse, R184, R8 ;  /* 0x000000b8bc08723c */ /* 0x044ff00000001808 */
[-C--:B------:R-:W-:Y:S08]  /*5700*/  HMMA.16816.F32 R12, R188, R186.reuse, R12 ;  /* 0x000000babc0c723c */ /* 0x080ff0000000180c */
[C---:B------:R-:W-:Y:S01]  /*5710*/  HMMA.16816.F32 R16, R180.reuse, R186, R16 ;  /* 0x000000bab410723c */ /* 0x040fe20000001810 */
[----:B------:R-:W1:Y:S07]  /*5720*/  LDSM.16.MT88.4 R184, [R0+0x2080] ;  /* 0x0020800000b8783b */ /* 0x000e6e0000004200 */
[-C--:B------:R-:W-:Y:S08]  /*5730*/  HMMA.16816.F32 R20, R180, R192.reuse, R20 ;  /* 0x000000c0b414723c */ /* 0x080ff00000001814 */
[C---:B------:R-:W-:Y:S08]  /*5740*/  HMMA.16816.F32 R24, R188.reuse, R192, R24 ;  /* 0x000000c0bc18723c */ /* 0x040ff00000001818 */
[-C--:B------:R-:W-:Y:S01]  /*5750*/  HMMA.16816.F32 R28, R188, R194.reuse, R28 ;  /* 0x000000c2bc1c723c */ /* 0x080fe2000000181c */
[----:B------:R-:W2:Y:S07]  /*5760*/  LDSM.16.M88.4 R188, [R204+0x27480] ;  /* 0x02748000ccbc783b */ /* 0x000eae0000000200 */
[----:B------:R-:W-:Y:S01]  /*5770*/  HMMA.16816.F32 R32, R180, R194, R32 ;  /* 0x000000c2b420723c */ /* 0x000fe20000001820 */
[----:B------:R-:W1:Y:S05]  /*5780*/  LDSM.16.MT88.4 R180, [R0+0x6080] ;  /* 0x0060800000b4783b */ /* 0x000e6a0000004200 */
[----:B------:R-:W-:Y:S02]  /*5790*/  LDSM.16.M88.4 R192, [R205+0x27480] ;  /* 0x02748000cdc0783b */ /* 0x000fe40000000200 */
[-C--:B-----5:R-:W-:Y:S08]  /*57a0*/  HMMA.16816.F32 R4, R36, R168.reuse, R4 ;  /* 0x000000a82404723c */ /* 0x0a0ff00000001804 */
[C---:B------:R-:W-:Y:S08]  /*57b0*/  HMMA.16816.F32 R8, R176.reuse, R168, R8 ;  /* 0x000000a8b008723c */ /* 0x040ff00000001808 */
[-C--:B------:R-:W-:Y:S08]  /*57c0*/  HMMA.16816.F32 R12, R176, R170.reuse, R12 ;  /* 0x000000aab00c723c */ /* 0x080ff0000000180c */
[C---:B------:R-:W-:Y:S01]  /*57d0*/  HMMA.16816.F32 R16, R36.reuse, R170, R16 ;  /* 0x000000aa2410723c */ /* 0x040fe20000001810 */
[----:B------:R-:W-:Y:S07]  /*57e0*/  LDSM.16.M88.4 R168, [R205+0x26480] ;  /* 0x02648000cda8783b */ /* 0x000fee0000000200 */
[-C--:B------:R-:W-:Y:S08]  /*57f0*/  HMMA.16816.F32 R20, R36, R196.reuse, R20 ;  /* 0x000000c42414723c */ /* 0x080ff00000001814 */
[C---:B------:R-:W-:Y:S08]  /*5800*/  HMMA.16816.F32 R24, R176.reuse, R196, R24 ;  /* 0x000000c4b018723c */ /* 0x040ff00000001818 */
[-C--:B------:R-:W-:Y:S01]  /*5810*/  HMMA.16816.F32 R28, R176, R198.reuse, R28 ;  /* 0x000000c6b01c723c */ /* 0x080fe2000000181c */
[----:B------:R-:W5:Y:S07]  /*5820*/  LDSM.16.MT88.4 R176, [R0+0x2880] ;  /* 0x0028800000b0783b */ /* 0x000f6e0000004200 */
[----:B------:R-:W-:Y:S01]  /*5830*/  HMMA.16816.F32 R32, R36, R198, R32 ;  /* 0x000000c62420723c */ /* 0x000fe20000001820 */
[----:B------:R-:W3:Y:S05]  /*5840*/  LDSM.16.MT88.4 R36, [R0+0x6880] ;  /* 0x006880000024783b */ /* 0x000eea0000004200 */
[----:B------:R-:W-:Y:S02]  /*5850*/  LDSM.16.MT88.4 R196, [R0+0x3080] ;  /* 0x0030800000c4783b */ /* 0x000fe40000004200 */
[-C--:B-1----:R-:W-:Y:S08]  /*5860*/  HMMA.16816.F32 R4, R172, R184.reuse, R4 ;  /* 0x000000b8ac04723c */ /* 0x082ff00000001804 */
[C---:B--2---:R-:W-:Y:S08]  /*5870*/  HMMA.16816.F32 R8, R188.reuse, R184, R8 ;  /* 0x000000b8bc08723c */ /* 0x044ff00000001808 */
[-C--:B------:R-:W-:Y:S08]  /*5880*/  HMMA.16816.F32 R12, R188, R186.reuse, R12 ;  /* 0x000000babc0c723c */ /* 0x080ff0000000180c */
[C---:B------:R-:W-:Y:S01]  /*5890*/  HMMA.16816.F32 R16, R172.reuse, R186, R16 ;  /* 0x000000baac10723c */ /* 0x040fe20000001810 */
[----:B------:R1:W2:Y:S07]  /*58a0*/  LDSM.16.M88.4 R184, [R3+0x26480] ;  /* 0x0264800003b8783b */ /* 0x0002ae0000000200 */
[-C--:B------:R-:W-:Y:S08]  /*58b0*/  HMMA.16816.F32 R20, R172, R180.reuse, R20 ;  /* 0x000000b4ac14723c */ /* 0x080ff00000001814 */
[C---:B------:R-:W-:Y:S08]  /*58c0*/  HMMA.16816.F32 R24, R188.reuse, R180, R24 ;  /* 0x000000b4bc18723c */ /* 0x040ff00000001818 */
[-C--:B------:R-:W-:Y:S01]  /*58d0*/  HMMA.16816.F32 R28, R188, R182.reuse, R28 ;  /* 0x000000b6bc1c723c */ /* 0x080fe2000000181c */
[----:B-1----:R-:W-:Y:S06]  /*58e0*/  IMAD.U32 R3, RZ, RZ, UR4 ;  /* 0x00000004ff037e24 */ /* 0x002fec000f8e00ff */
[----:B------:R-:W-:Y:S01]  /*58f0*/  IADD3 R188, R221, R204, R206 ;  /* 0x000000ccddbc7210 */ /* 0x000fe20007ffe0ce */
[----:B------:R-:W-:Y:S01]  /*5900*/  HMMA.16816.F32 R32, R172, R182, R32 ;  /* 0x000000b6ac20723c */ /* 0x000fe20000001820 */
[----:B------:R-:W1:Y:S05]  /*5910*/  LDSM.16.MT88.4 R172, [R0+0x7080] ;  /* 0x0070800000ac783b */ /* 0x000e6a0000004200 */
[----:B------:R-:W-:Y:S02]  /*5920*/  LDSM.16.MT88.4 R180, [R0+0x3880] ;  /* 0x0038800000b4783b */ /* 0x000fe40000004200 */
[-C--:B-----5:R-:W-:Y:S08]  /*5930*/  HMMA.16816.F32 R4, R168, R176.reuse, R4 ;  /* 0x000000b0a804723c */ /* 0x0a0ff00000001804 */
[C---:B------:R-:W-:Y:S08]  /*5940*/  HMMA.16816.F32 R8, R192.reuse, R176, R8 ;  /* 0x000000b0c008723c */ /* 0x040ff00000001808 */
[-C--:B------:R-:W-:Y:S08]  /*5950*/  HMMA.16816.F32 R12, R192, R178.reuse, R12 ;  /* 0x000000b2c00c723c */ /* 0x080ff0000000180c */
[C---:B------:R-:W-:Y:S01]  /*5960*/  HMMA.16816.F32 R16, R168.reuse, R178, R16 ;  /* 0x000000b2a810723c */ /* 0x040fe20000001810 */
[----:B------:R-:W5:Y:S05]  /*5970*/  LDSM.16.M88.4 R176, [R188+0x26480] ;  /* 0x02648000bcb0783b */ /* 0x000f6a0000000200 */
[----:B------:R-:W1:Y:S02]  /*5980*/  LDSM.16.M88.4 R188, [R188+0x27480] ;  /* 0x02748000bcbc783b */ /* 0x000e640000000200 */
[-C--:B---3--:R-:W-:Y:S08]  /*5990*/  HMMA.16816.F32 R20, R168, R36.reuse, R20 ;  /* 0x00000024a814723c */ /* 0x088ff00000001814 */
[C---:B------:R-:W-:Y:S08]  /*59a0*/  HMMA.16816.F32 R24, R192.reuse, R36, R24 ;  /* 0x00000024c018723c */ /* 0x040ff00000001818 */
[-C--:B------:R-:W-:Y:S08]  /*59b0*/  HMMA.16816.F32 R28, R192, R38.reuse, R28 ;  /* 0x00000026c01c723c */ /* 0x080ff0000000181c */
[----:B------:R-:W-:Y:S01]  /*59c0*/  HMMA.16816.F32 R32, R168, R38, R32 ;  /* 0x00000026a820723c */ /* 0x000fe20000001820 */
[----:B------:R3:W5:Y:S07]  /*59d0*/  LDSM.16.MT88.4 R36, [R0+0x7880] ;  /* 0x007880000024783b */ /* 0x00076e0000004200 */
[-C--:B--2---:R-:W-:Y:S08]  /*59e0*/  HMMA.16816.F32 R4, R184, R196.reuse, R4 ;  /* 0x000000c4b804723c */ /* 0x084ff00000001804 */
[C---:B------:R-:W-:Y:S08]  /*59f0*/  HMMA.16816.F32 R8, R200.reuse, R196, R8 ;  /* 0x000000c4c808723c */ /* 0x040ff00000001808 */
[-C--:B------:R-:W-:Y:S04]  /*5a00*/  HMMA.16816.F32 R12, R200, R198.reuse, R12 ;  /* 0x000000c6c80c723c */ /* 0x080fe8000000180c */
[----:B---3--:R-:W-:Y:S01]  /*5a10*/  IADD3 R0, P1, R208, UR4, RZ ;  /* 0x00000004d0007c10 */ /* 0x008fe2000ff3e0ff */
[----:B------:R-:W-:Y:S03]  /*5a20*/  UIADD3 UR4, UR12, 0x1, URZ ;  /* 0x000000010c047890 */ /* 0x000fe6000fffe03f */
[C---:B------:R-:W-:Y:S01]  /*5a30*/  HMMA.16816.F32 R16, R184.reuse, R198, R16 ;  /* 0x000000c6b810723c */ /* 0x040fe20000001810 */
[----:B------:R-:W-:Y:S03]  /*5a40*/  USEL UR12, UR4, URZ, !UP1 ;  /* 0x0000003f040c7287 */ /* 0x000fe6000c800000 */
[----:B----4-:R-:W-:Y:S02]  /*5a50*/  LEA.HI.X.SX32 R3, R3, R207, 0x1, P1 ;  /* 0x000000cf03037211 */ /* 0x010fe400008f0eff */
[C---:B------:R-:W-:Y:S02]  /*5a60*/  LEA R168, P1, R0.reuse, c[0x0][0x220], 0x2 ;  /* 0x0000880000a87a11 */ /* 0x040fe400078210ff */
[-C--:B-1----:R-:W-:Y:S04]  /*5a70*/  HMMA.16816.F32 R20, R184, R172.reuse, R20 ;  /* 0x000000acb814723c */ /* 0x082fe80000001814 */
[----:B------:R-:W-:Y:S02]  /*5a80*/  LEA.HI.X R169, R0, c[0x0][0x224], R3, 0x2, P1 ;  /* 0x0000890000a97a11 */ /* 0x000fe400008f1403 */
[----:B------:R-:W-:Y:S02]  /*5a90*/  PLOP3.LUT P1, PT, PT, PT, UP0, 0x80, 0x0 ;  /* 0x000000000000781c */ /* 0x000fe40003f2f008 */
[C---:B------:R-:W-:Y:S08]  /*5aa0*/  HMMA.16816.F32 R24, R200.reuse, R172, R24 ;  /* 0x000000acc818723c */ /* 0x040ff00000001818 */
[-C--:B------:R-:W-:Y:S08]  /*5ab0*/  HMMA.16816.F32 R28, R200, R174.reuse, R28 ;  /* 0x000000aec81c723c */ /* 0x080ff0000000181c */
[----:B------:R-:W-:Y:S01]  /*5ac0*/  HMMA.16816.F32 R32, R184, R174, R32 ;  /* 0x000000aeb820723c */ /* 0x000fe20000001820 */
[----:B------:R-:W-:Y:S07]  /*5ad0*/  LDSM.16.MT88.4 R172, [R212+0x26c80] ;  /* 0x026c8000d4ac783b */ /* 0x000fee0000004200 */
[-C--:B-----5:R-:W-:Y:S08]  /*5ae0*/  HMMA.16816.F32 R4, R176, R180.reuse, R4 ;  /* 0x000000b4b004723c */ /* 0x0a0ff00000001804 */
[C---:B------:R-:W-:Y:S08]  /*5af0*/  HMMA.16816.F32 R8, R188.reuse, R180, R8 ;  /* 0x000000b4bc08723c */ /* 0x040ff00000001808 */
[-C--:B------:R-:W-:Y:S07]  /*5b00*/  HMMA.16816.F32 R12, R188, R182.reuse, R12 ;  /* 0x000000b6bc0c723c */ /* 0x080fee000000180c */
[----:B------:R-:W-:Y:S01]  /*5b10*/  RED.E.ADD.F32.FTZ.RN.STRONG.GPU [R168.64], R4 ;  /* 0x00000004a800798e */ /* 0x000fe2000c10e790 */
[C---:B------:R-:W-:Y:S04]  /*5b20*/  HMMA.16816.F32 R16, R176.reuse, R182, R16 ;  /* 0x000000b6b010723c */ /* 0x040fe80000001810 */
[----:B------:R-:W-:Y:S04]  /*5b30*/  RED.E.ADD.F32.FTZ.RN.STRONG.GPU [R168.64+0x400], R5 ;  /* 0x00040005a800798e */ /* 0x000fe8000c10e790 */
[-C--:B------:R-:W-:Y:S01]  /*5b40*/  HMMA.16816.F32 R20, R176, R36.reuse, R20 ;  /* 0x00000024b014723c */ /* 0x080fe20000001814 */
        /* <DEDUP_REMOVED lines=34> */
[----:B------:R-:W-:Y:S05]  /*5d70*/  LDSM.16.MT88.4 R180, [R212+0x27c80] ;  /* 0x027c8000d4b4783b */ /* 0x000fea0000004200 */
[----:B------:R-:W-:Y:S01]  /*5d80*/  RED.E.ADD.F32.FTZ.RN.STRONG.GPU [R168.64+0x5c00], R27 ;  /* 0x005c001ba800798e */ /* 0x000fe2000c10e790 */
[C---:B-1----:R-:W-:Y:S04]  /*5d90*/  HMMA.16816.F32 R116, R20.reuse, R8, R116 ;  /* 0x000000081474723c */ /* 0x042fe80000001874 */
[----:B------:R-:W1:Y:S05]  /*5da0*/  LDSM.16.MT88.4 R24, [R2+0x12080] ;  /* 0x012080000218783b */ /* 0x000e6a0000004200 */
[----:B------:R-:W-:Y:S01]  /*5db0*/  RED.E.ADD.F32.FTZ.RN.STRONG.GPU [R168.64+0x6000], R32 ;  /* 0x00600020a800798e */ /* 0x000fe2000c10e790 */
[-C--:B------:R-:W-:Y:S04]  /*5dc0*/  HMMA.16816.F32 R120, R20, R10.reuse, R120 ;  /* 0x0000000a1478723c */ /* 0x080fe80000001878 */
[----:B------:R-:W-:Y:S04]  /*5dd0*/  RED.E.ADD.F32.FTZ.RN.STRONG.GPU [R168.64+0x6400], R33 ;  /* 0x00640021a800798e */ /* 0x000fe8000c10e790 */
[-C--:B------:R-:W-:Y:S01]  /*5de0*/  HMMA.16816.F32 R124, R16, R10.reuse, R124 ;  /* 0x0000000a107c723c */ /* 0x080fe2000000187c */
[----:B------:R-:W-:Y:S05]  /*5df0*/  RED.E.ADD.F32.FTZ.RN.STRONG.GPU [R168.64+0x6800], R34 ;  /* 0x00680022a800798e */ /* 0x000fea000c10e790 */
[----:B------:R-:W-:Y:S02]  /*5e00*/  RED.E.ADD.F32.FTZ.RN.STRONG.GPU [R168.64+0x6c00], R35 ;  /* 0x006c0023a800798e */ /* 0x000fe4000c10e790 */
[-C--:B------:R-:W-:Y:S03]  /*5e10*/  HMMA.16816.F32 R128, R12, R10.reuse, R128 ;  /* 0x0000000a0c80723c */ /* 0x080fe60000001880 */
[----:B------:R-:W2:Y:S05]  /*5e20*/  LDSM.16.MT88.4 R32, [R213+0x24c80] ;  /* 0x024c8000d520783b */ /* 0x000eaa0000004200 */
[C---:B------:R-:W-:Y:S01]  /*5e30*/  HMMA.16816.F32 R132, R4.reuse, R10, R132 ;  /* 0x0000000a0484723c */ /* 0x040fe20000001884 */
[----:B------:R-:W-:Y:S05]  /*5e40*/  LDSM.16.MT88.4 R8, [R2+0x12880] ;  /* 0x012880000208783b */ /* 0x000fea0000004200 */
[----:B------:R-:W-:Y:S02]  /*5e50*/  RED.E.ADD.F32.FTZ.RN.STRONG.GPU [R168.64+0x7000], R28 ;  /* 0x0070001ca800798e */ /* 0x000fe4000c10e790 */
[-C--:B-1----:R-:W-:Y:S03]  /*5e60*/  HMMA.16816.F32 R136, R4, R24.reuse, R136 ;  /* 0x000000180488723c */ /* 0x082fe60000001888 */
[----:B------:R-:W-:Y:S05]  /*5e70*/  RED.E.ADD.F32.FTZ.RN.STRONG.GPU [R168.64+0x7400], R29 ;  /* 0x0074001da800798e */ /* 0x000fea000c10e790 */
[----:B------:R-:W-:Y:S01]  /*5e80*/  RED.E.ADD.F32.FTZ.RN.STRONG.GPU [R168.64+0x7800], R30 ;  /* 0x0078001ea800798e */ /* 0x000fe2000c10e790 */
[-C--:B------:R-:W-:Y:S04]  /*5e90*/  HMMA.16816.F32 R140, R12, R24.reuse, R140 ;  /* 0x000000180c8c723c */ /* 0x080fe8000000188c */
[----:B------:R-:W-:Y:S04]  /*5ea0*/  RED.E.ADD.F32.FTZ.RN.STRONG.GPU [R168.64+0x7c00], R31 ;  /* 0x007c001fa800798e */ /* 0x000fe8000c10e790 */
[-C--:B------:R-:W-:Y:S01]  /*5eb0*/  HMMA.16816.F32 R144, R16, R24.reuse, R144 ;  /* 0x000000181090723c */ /* 0x080fe20000001890 */
[----:B------:R-:W1:Y:S05]  /*5ec0*/  LDSM.16.MT88.4 R168, [R212+0x24c80] ;  /* 0x024c8000d4a8783b */ /* 0x000e6a0000004200 */
[----:B------:R-:W3:Y:S02]  /*5ed0*/  LDSM.16.MT88.4 R28, [R213+0x26c80] ;  /* 0x026c8000d51c783b */ /* 0x000ee40000004200 */
        /* <DEDUP_REMOVED lines=10> */
[-C--:B--2---:R-:W-:Y:S08]  /*5f80*/  HMMA.16816.F32 R104, R32, R36.reuse, R104 ;  /* 0x000000242068723c */ /* 0x084ff00000001868 */
[-C--:B-1----:R-:W-:Y:S08]  /*5f90*/  HMMA.16816.F32 R108, R168, R36.reuse, R108 ;  /* 0x00000024a86c723c */ /* 0x082ff0000000186c */
[-C--:B---3--:R-:W-:Y:S08]  /*5fa0*/  HMMA.16816.F32 R112, R28, R36.reuse, R112 ;  /* 0x000000241c70723c */ /* 0x088ff00000001870 */
        /* <DEDUP_REMOVED lines=116> */
.L_x_1131:
[----:B------:R-:W-:Y:S05]  /*66f0*/  @P0 BRA `(.L_x_1137) ;  /* 0x00001ec000000947 */ /* 0x000fea0003800000 */
[----:B------:R-:W2:Y:S01]  /*6700*/  LDL R105, [R1+0x44] ;  /* 0x0000440001697983 */ /* 0x000ea20000100800 */
[----:B------:R-:W-:Y:S02]  /*6710*/  F2FP.PACK_AB R40, R41, R40 ;  /* 0x000000282928723e */ /* 0x000fe400000000ff */
[----:B------:R-:W-:Y:S01]  /*6720*/  F2FP.PACK_AB R42, R43, R42 ;  /* 0x0000002a2b2a723e */ /* 0x000fe200000000ff */
[----:B------:R-:W3:Y:S01]  /*6730*/  S2R R36, SR_TID.X ;  /* 0x0000000000247919 */ /* 0x000ee20000002100 */
        /* <DEDUP_REMOVED lines=12> */
[----:B---3--:R-:W-:Y:S02]  /*6800*/  SHF.R.S32.HI R35, RZ, 0x1f, R36 ;  /* 0x0000001fff237819 */ /* 0x008fe40000011424 */
[----:B------:R-:W-:Y:S02]  /*6810*/  F2FP.PACK_AB R56, R57, R56 ;  /* 0x000000383938723e */ /* 0x000fe400000000ff */
[----:B------:R-:W-:-:S02]  /*6820*/  LEA.HI R5, R35, R36, RZ, 0x2 ;  /* 0x0000002423057211 */ /* 0x000fc400078f10ff */
[CC--:B-1----:R-:W-:Y:S02]  /*6830*/  LEA.HI R2, R35.reuse, R36.reuse, RZ, 0x5 ;  /* 0x0000002423027211 */ /* 0x0c2fe400078f28ff */
[--C-:B------:R-:W-:Y:S02]  /*6840*/  SHF.R.S32.HI R7, RZ, 0x2, R5.reuse ;  /* 0x00000002ff077819 */ /* 0x100fe40000011405 */
[----:B------:R-:W-:Y:S02]  /*6850*/  SHF.R.S32.HI R0, RZ, 0x1f, R5 ;  /* 0x0000001fff007819 */ /* 0x000fe40000011405 */
[----:B------:R-:W-:Y:S02]  /*6860*/  SHF.R.S32.HI R3, RZ, 0x5, R2 ;  /* 0x00000005ff037819 */ /* 0x000fe40000011402 */
[----:B------:R-:W-:Y:S02]  /*6870*/  LEA.HI R0, R0, R7, RZ, 0x3 ;  /* 0x0000000700007211 */ /* 0x000fe400078f18ff */
[----:B------:R-:W-:-:S02]  /*6880*/  LEA.HI R6, R35, R36, RZ, 0x6 ;  /* 0x0000002423067211 */ /* 0x000fc400078f30ff */
[----:B------:R-:W-:Y:S02]  /*6890*/  LOP3.LUT R0, R0, 0xfffffff8, RZ, 0xc0, !PT ;  /* 0xfffffff800007812 */ /* 0x000fe400078ec0ff */
[----:B------:R-:W-:Y:S02]  /*68a0*/  SHF.R.U32.HI R6, RZ, 0x3, R6 ;  /* 0x00000003ff067819 */ /* 0x000fe40000011606 */
[----:B------:R-:W-:Y:S01]  /*68b0*/  LOP3.LUT R5, R5, 0x3ffffffc, RZ, 0xc0, !PT ;  /* 0x3ffffffc05057812 */ /* 0x000fe200078ec0ff */
[----:B------:R-:W-:Y:S01]  /*68c0*/  IMAD.IADD R7, R7, 0x1, -R0 ;  /* 0x0000000107077824 */ /* 0x000fe200078e0a00 */
[----:B------:R-:W-:Y:S02]  /*68d0*/  LEA.HI R0, R2, R3, RZ, 0x1 ;  /* 0x0000000302007211 */ /* 0x000fe400078f08ff */
[----:B------:R-:W-:Y:S01]  /*68e0*/  F2FP.PACK_AB R58, R59, R58 ;  /* 0x0000003a3b3a723e */ /* 0x000fe200000000ff */
[----:B------:R-:W-:Y:S01]  /*68f0*/  IMAD.SHL.U32 R2, R7, 0x40, RZ ;  /* 0x0000004007027824 */ /* 0x000fe200078e00ff */
[----:B------:R-:W-:-:S02]  /*6900*/  LOP3.LUT R4, R0, 0x1ffffe, RZ, 0xc0, !PT ;  /* 0x001ffffe00047812 */ /* 0x000fc400078ec0ff */
[----:B------:R-:W-:Y:S02]  /*6910*/  LOP3.LUT P0, RZ, R7, 0x4, RZ, 0xc0, !PT ;  /* 0x0000000407ff7812 */ /* 0x000fe4000780c0ff */
[----:B------:R-:W-:Y:S01]  /*6920*/  LOP3.LUT R0, R2, 0x1c0, RZ, 0xc0, !PT ;  /* 0x000001c002007812 */ /* 0x000fe200078ec0ff */
[----:B------:R-:W-:Y:S01]  /*6930*/  IMAD.IADD R3, R3, 0x1, -R4 ;  /* 0x0000000103037824 */ /* 0x000fe200078e0a04 */
[----:B------:R-:W-:Y:S01]  /*6940*/  F2FP.PACK_AB R72, R73, R72 ;  /* 0x000000484948723e */ /* 0x000fe200000000ff */
[----:B------:R-:W-:Y:S01]  /*6950*/  IMAD.IADD R2, R36, 0x1, -R5 ;  /* 0x0000000124027824 */ /* 0x000fe200078e0a05 */
[----:B------:R-:W-:Y:S02]  /*6960*/  LOP3.LUT R4, R0, 0x18, R6, 0xf8, !PT ;  /* 0x0000001800047812 */ /* 0x000fe400078ef806 */
[----:B------:R-:W-:Y:S01]  /*6970*/  SHF.R.U32.HI R0, RZ, 0x3, R0 ;  /* 0x00000003ff007819 */ /* 0x000fe20000011600 */
[----:B------:R-:W-:Y:S01]  /*6980*/  IMAD R2, R3, 0x200, R2 ;  /* 0x0000020003027824 */ /* 0x000fe200078e0202 */
[----:B------:R-:W-:-:S02]  /*6990*/  F2FP.PACK_AB R74, R75, R74 ;  /* 0x0000004a4b4a723e */ /* 0x000fc400000000ff */
[----:B------:R-:W-:Y:S02]  /*69a0*/  LOP3.LUT R0, R4, R0, RZ, 0x3c, !PT ;  /* 0x0000000004007212 */ /* 0x000fe400078e3cff */
[----:B------:R-:W-:Y:S02]  /*69b0*/  F2FP.PACK_AB R100, R101, R100 ;  /* 0x000000646564723e */ /* 0x000fe400000000ff */
[----:B------:R-:W-:Y:S01]  /*69c0*/  F2FP.PACK_AB R102, R103, R102 ;  /* 0x000000666766723e */ /* 0x000fe200000000ff */
[----:B------:R-:W-:Y:S01]  /*69d0*/  IMAD.U32 R0, R2, 0x2, R0 ;  /* 0x0000000202007824 */ /* 0x000fe200078e0000 */
[----:B------:R-:W-:Y:S02]  /*69e0*/  F2FP.PACK_AB R76, R77, R76 ;  /* 0x0000004c4d4c723e */ /* 0x000fe400000000ff */
[----:B------:R-:W-:Y:S01]  /*69f0*/  F2FP.PACK_AB R78, R79, R78 ;  /* 0x0000004e4f4e723e */ /* 0x000fe200000000ff */
[----:B------:R-:W-:Y:S01]  /*6a00*/  IMAD.SHL.U32 R0, R0, 0x2, RZ ;  /* 0x0000000200007824 */ /* 0x000fe200078e00ff */
[----:B------:R-:W-:Y:S01]  /*6a10*/  BAR.SYNC.DEFER_BLOCKING 0x1, 0x100 ;  /* 0x0044000000007b1d */ /* 0x000fe20000010000 */
[----:B------:R-:W-:-:S02]  /*6a20*/  F2FP.PACK_AB R96, R97, R96 ;  /* 0x000000606160723e */ /* 0x000fc400000000ff */
[----:B------:R-:W-:Y:S02]  /*6a30*/  F2FP.PACK_AB R98, R99, R98 ;  /* 0x000000626362723e */ /* 0x000fe400000000ff */
[C---:B------:R-:W-:Y:S02]  /*6a40*/  IADD3 R2, R0.reuse, 0x40, RZ ;  /* 0x0000004000027810 */ /* 0x040fe40007ffe0ff */
[----:B------:R-:W-:Y:S02]  /*6a50*/  @P0 IADD3 R2, R0, -0x40, RZ ;  /* 0xffffffc000020810 */ /* 0x000fe40007ffe0ff */
[----:B------:R-:W-:Y:S02]  /*6a60*/  F2FP.PACK_AB R80, R81, R80 ;  /* 0x000000505150723e */ /* 0x000fe400000000ff */
[----:B------:R-:W-:Y:S02]  /*6a70*/  F2FP.PACK_AB R82, R83, R82 ;  /* 0x000000525352723e */ /* 0x000fe400000000ff */
[----:B------:R-:W-:-:S02]  /*6a80*/  F2FP.PACK_AB R92, R93, R92 ;  /* 0x0000005c5d5c723e */ /* 0x000fc400000000ff */
[----:B------:R-:W-:Y:S02]  /*6a90*/  F2FP.PACK_AB R94, R95, R94 ;  /* 0x0000005e5f5e723e */ /* 0x000fe400000000ff */
[----:B------:R-:W-:Y:S02]  /*6aa0*/  F2FP.PACK_AB R84, R85, R84 ;  /* 0x000000545554723e */ /* 0x000fe400000000ff */
[----:B------:R-:W-:Y:S02]  /*6ab0*/  F2FP.PACK_AB R86, R87, R86 ;  /* 0x000000565756723e */ /* 0x000fe400000000ff */
        /* <DEDUP_REMOVED lines=34> */
[----:B-----5:R-:W-:Y:S01]  /*6ce0*/  F2FP.PACK_AB R15, R143, R142 ;  /* 0x0000008e8f0f723e */ /* 0x020fe200000000ff */
        /* <DEDUP_REMOVED lines=16> */
[----:B------:R-:W-:-:S03]  /*6df0*/  ISETP.NE.U32.AND P0, PT, RZ, c[0x0][0x358], PT ;  /* 0x0000d600ff007a0c */ /* 0x000fc60003f05070 */
[----:B------:R-:W-:Y:S01]  /*6e00*/  STS [R0+0xc480], R74 ;  /* 0x00c4804a00007388 */ /* 0x000fe20000000800 */
[----:B------:R-:W-:Y:S02]  /*6e10*/  ISETP.NE.AND.EX P1, PT, RZ, c[0x0][0x35c], PT, P0 ;  /* 0x0000d700ff007a0c */ /* 0x000fe40003f25300 */
[----:B------:R-:W-:Y:S01]  /*6e20*/  ISETP.NE.U32.AND P0, PT, RZ, c[0x0][0x360], PT ;  /* 0x0000d800ff007a0c */ /* 0x000fe20003f05070 */
[----:B------:R-:W-:Y:S03]  /*6e30*/  STS [R2+0xc080], R100 ;  /* 0x00c0806402007388 */ /* 0x000fe60000000800 */
        /* <DEDUP_REMOVED lines=43> */
[----:B-1----:R-:W-:-:S03]  /*70f0*/  IMAD.MOV.U32 R6, RZ, RZ, 0x4 ;  /* 0x00000004ff067424 */ /* 0x002fc600078e00ff */
[----:B------:R-:W-:Y:S04]  /*7100*/  STS [R0+0x7480], R12 ;  /* 0x0074800c00007388 */ /* 0x000fe80000000800 */
[----:B------:R-:W-:Y:S04]  /*7110*/  STS [R2+0x7080], R11 ;  /* 0x0070800b02007388 */ /* 0x000fe80000000800 */
[----:B------:R1:W-:Y:S01]  /*7120*/  STS [R2+0x7480], R10 ;  /* 0x0074800a02007388 */ /* 0x0003e20000000800 */
[----:B------:R-:W-:Y:S02]  /*7130*/  IMAD.MOV.U32 R8, RZ, RZ, c[0x0][0x2f0] ;  /* 0x0000bc00ff087624 */ /* 0x000fe400078e00ff */
        /* <DEDUP_REMOVED lines=13> */
.L_x_1138:
[CC--:B-1----:R-:W-:Y:S01]  /*7210*/  LEA.HI R2, R35.reuse, R36.reuse, RZ, 0x4 ;  /* 0x0000002423027211 */ /* 0x0c2fe200078f20ff */
[----:B------:R-:W1:Y:S01]  /*7220*/  S2R R9, SR_CTAID.X ;  /* 0x0000000000097919 */ /* 0x000e620000002500 */
[----:B------:R-:W-:Y:S01]  /*7230*/  LEA.HI R4, R35, R36, RZ, 0x7 ;  /* 0x0000002423047211 */ /* 0x000fe200078f38ff */
[----:B------:R-:W-:Y:S01]  /*7240*/  BSSY B0, `(.L_x_1139) ;  /* 0x0000041000007945 */ /* 0x000fe20003800000 */
[----:B------:R-:W-:Y:S01]  /*7250*/  LOP3.LUT R0, R2, 0xfffffff0, RZ, 0xc0, !PT ;  /* 0xfffffff002007812 */ /* 0x000fe200078ec0ff */
[----:B------:R-:W2:Y:S01]  /*7260*/  S2R R31, SR_CTAID.Y ;  /* 0x00000000001f7919 */ /* 0x000ea20000002600 */
[----:B------:R-:W-:Y:S01]  /*7270*/  SHF.R.S32.HI R14, RZ, 0x4, R2 ;  /* 0x00000004ff0e7819 */ /* 0x000fe20000011402 */
[----:B------:R-:W-:Y:S01]  /*7280*/  IMAD.SHL.U32 R4, R4, 0x4, RZ ;  /* 0x0000000404047824 */ /* 0x000fe200078e00ff */
[----:B------:R-:W-:Y:S01]  /*7290*/  SEL R28, R105, RZ, !P1 ;  /* 0x000000ff691c7207 */ /* 0x000fe20004800000 */
[----:B------:R-:W-:Y:S01]  /*72a0*/  IMAD.IADD R0, R36, 0x1, -R0 ;  /* 0x0000000124007824 */ /* 0x000fe200078e0a00 */
[C---:B------:R-:W-:Y:S01]  /*72b0*/  IADD3 R6, P0, R14.reuse, R6, RZ ;  /* 0x000000060e067210 */ /* 0x040fe20007f1e0ff */
[----:B------:R-:W-:-:S02]  /*72c0*/  IMAD.SHL.U32 R2, R14, 0x40, RZ ;  /* 0x000000400e027824 */ /* 0x000fc400078e00ff */
[----:B------:R-:W-:Y:S01]  /*72d0*/  IMAD.SHL.U32 R12, R0, 0x8, RZ ;  /* 0x00000008000c7824 */ /* 0x000fe200078e00ff */
[----:B------:R-:W-:Y:S02]  /*72e0*/  SHF.R.S32.HI R3, RZ, 0x1f, R0 ;  /* 0x0000001fff037819 */ /* 0x000fe40000011400 */
[----:B------:R-:W-:Y:S02]  /*72f0*/  LOP3.LUT R2, R2, 0x1c0, RZ, 0xc0, !PT ;  /* 0x000001c002027812 */ /* 0x000fe400078ec0ff */
[----:B------:R-:W-:Y:S02]  /*7300*/  LEA.HI R3, R3, R0, RZ, 0x3 ;  /* 0x0000000003037211 */ /* 0x000fe400078f18ff */
[----:B------:R-:W-:Y:S02]  /*7310*/  LOP3.LUT R5, R2, 0x38, R12, 0xf8, !PT ;  /* 0x0000003802057812 */ /* 0x000fe400078ef80c */
[----:B------:R-:W-:Y:S01]  /*7320*/  SHF.R.U32.HI R0, RZ, 0x3, R2 ;  /* 0x00000003ff007819 */ /* 0x000fe20000011602 */
[----:B------:R-:W-:Y:S01]  /*7330*/  IMAD.SHL.U32 R2, R3, 0x400, RZ ;  /* 0x0000040003027824 */ /* 0x000fe200078e00ff */
[----:B------:R-:W-:-:S02]  /*7340*/  LOP3.LUT R3, R4, 0x7ffffe00, RZ, 0xc0, !PT ;  /* 0x7ffffe0004037812 */ /* 0x000fc400078ec0ff */
[----:B------:R-:W-:Y:S01]  /*7350*/  LOP3.LUT R0, R5, R0, RZ, 0x3c, !PT ;  /* 0x0000000005007212 */ /* 0x000fe200078e3cff */
[----:B-1---5:R-:W-:Y:S01]  /*7360*/  IMAD R5, R9, -0x80, R8 ;  /* 0xffffff8009057824 */ /* 0x022fe200078e0208 */
[----:B------:R-:W-:Y:S02]  /*7370*/  LOP3.LUT R2, R2, 0x7fffe000, RZ, 0xc0, !PT ;  /* 0x7fffe00002027812 */ /* 0x000fe400078ec0ff */
[----:B--2---:R-:W-:Y:S02]  /*7380*/  SHF.R.S32.HI R84, RZ, 0x1f, R31 ;  /* 0x0000001fff547819 */ /* 0x004fe4000001141f */
[----:B------:R-:W-:Y:S02]  /*7390*/  IADD3 R0, R0, R2, R3 ;  /* 0x0000000200007210 */ /* 0x000fe40007ffe003 */
[----:B------:R-:W-:Y:S01]  /*73a0*/  IMNMX R15, R5, 0x80, PT ;  /* 0x00000080050f7817 */ /* 0x000fe20003800200 */
[----:B------:R-:W-:Y:S01]  /*73b0*/  IMAD R2, R84, c[0x0][0x338], RZ ;  /* 0x0000ce0054027a24 */ /* 0x000fe200078e02ff */
[----:B------:R-:W-:Y:S01]  /*73c0*/  SHF.R.S32.HI R13, RZ, 0x1f, R12 ;  /* 0x0000001fff0d7819 */ /* 0x000fe2000001140c */
[----:B------:R-:W-:Y:S01]  /*73d0*/  IMAD.SHL.U32 R0, R0, 0x2, RZ ;  /* 0x0000000200007824 */ /* 0x000fe200078e00ff */
[C---:B------:R-:W-:Y:S01]  /*73e0*/  ISETP.GE.AND P2, PT, R14.reuse, R15, PT ;  /* 0x0000000f0e00720c */ /* 0x040fe20003f46270 */
[C---:B------:R-:W-:Y:S01]  /*73f0*/  IMAD R8, R31.reuse, c[0x0][0x33c], R2 ;  /* 0x0000cf001f087a24 */ /* 0x040fe200078e0202 */
[----:B------:R-:W-:Y:S01]  /*7400*/  SHF.R.S32.HI R4, RZ, 0x1f, R105 ;  /* 0x0000001fff047819 */ /* 0x000fe20000011469 */
[----:B------:R-:W-:Y:S01]  /*7410*/  IMAD.WIDE.U32 R2, R31, c[0x0][0x338], R12 ;  /* 0x0000ce001f027a25 */ /* 0x000fe200078e000c */
[----:B------:R1:W2:Y:S01]  /*7420*/  LDS.128 R20, [R0+0x8880] ;  /* 0x0088800000147984 */ /* 0x0002a20000000c00 */
[----:B------:R-:W-:-:S02]  /*7430*/  LEA.HI.X.SX32 R7, R14, R7, 0x1, P0 ;  /* 0x000000070e077211 */ /* 0x000fc400000f0eff */
[----:B------:R-:W-:Y:S01]  /*7440*/  ISETP.GE.OR P0, PT, R12, c[0x0][0x324], P2 ;  /* 0x0000c9000c007a0c */ /* 0x000fe20001706670 */
[----:B------:R1:W3:Y:S01]  /*7450*/  LDS.128 R24, [R0+0x9080] ;  /* 0x0090800000187984 */ /* 0x0002e20000000c00 */
[----:B------:R-:W-:Y:S01]  /*7460*/  SEL R29, R4, RZ, !P1 ;  /* 0x000000ff041d7207 */ /* 0x000fe20004800000 */
[----:B------:R-:W-:Y:S01]  /*7470*/  IMAD.IADD R3, R3, 0x1, R8 ;  /* 0x0000000103037824 */ /* 0x000fe200078e0208 */
[----:B------:R-:W-:Y:S01]  /*7480*/  P2R R30, PR, RZ, 0x4 ;  /* 0x00000004ff1e7803 */ /* 0x000fe20000000000 */
[----:B------:R1:W4:Y:S01]  /*7490*/  LDS.128 R32, [R0+0x9880] ;  /* 0x0098800000207984 */ /* 0x0003220000000c00 */
[----:B------:R-:W-:-:S03]  /*74a0*/  IMAD.WIDE R6, R9, 0x80, R6 ;  /* 0x0000008009067825 */ /* 0x000fc600078e0206 */
[----:B------:R1:W1:Y:S01]  /*74b0*/  LDS.128 R36, [R0+0xa080] ;  /* 0x00a0800000247984 */ /* 0x0002620000000c00 */
[----:B------:R-:W-:Y:S02]  /*74c0*/  IMAD R4, R29, c[0x0][0x340], RZ ;  /* 0x0000d0001d047a24 */ /* 0x000fe400078e02ff */
[C---:B------:R-:W-:Y:S01]  /*74d0*/  IMAD.WIDE.U32 R10, R28.reuse, c[0x0][0x340], R2 ;  /* 0x0000d0001c0a7a25 */ /* 0x040fe200078e0002 */
[----:B------:R1:W1:Y:S03]  /*74e0*/  LDS.128 R40, [R0+0xa880] ;  /* 0x00a8800000287984 */ /* 0x0002660000000c00 */
        /* <DEDUP_REMOVED lines=13> */
[----:B--234-:R2:W3:Y:S01]  /*75c0*/  LDS.128 R16, [R0+0x8080] ;  /* 0x0080800000107984 */ /* 0x01c4e20000000c00 */
[----:B------:R-:W-:-:S05]  /*75d0*/  MOV R8, R10 ;  /* 0x0000000a00087202 */ /* 0x000fca0000000f00 */
[----:B------:R-:W-:-:S05]  /*75e0*/  IMAD.WIDE.U32 R2, R6, c[0x0][0x330], R8 ;  /* 0x0000cc0006027a25 */ /* 0x000fca00078e0008 */
[----:B------:R-:W-:Y:S01]  /*75f0*/  LEA R4, P0, R2, c[0x0][0x318], 0x1 ;  /* 0x0000c60002047a11 */ /* 0x000fe200078008ff */
[----:B-12---:R-:W-:-:S04]  /*7600*/  IMAD R0, R7, c[0x0][0x330], RZ ;  /* 0x0000cc0007007a24 */ /* 0x006fc800078e02ff */
[----:B------:R-:W-:-:S05]  /*7610*/  IMAD R0, R6, c[0x0][0x334], R0 ;  /* 0x0000cd0006007a24 */ /* 0x000fca00078e0200 */
[----:B------:R-:W-:-:S04]  /*7620*/  IADD3 R0, R3, R0, RZ ;  /* 0x0000000003007210 */ /* 0x000fc80007ffe0ff */
[----:B------:R-:W-:-:S05]  /*7630*/  LEA.HI.X R5, R2, c[0x0][0x31c], R0, 0x1, P0 ;  /* 0x0000c70002057a11 */ /* 0x000fca00000f0c00 */
[----:B---3--:R1:W-:Y:S02]  /*7640*/  STG.E.128 [R4.64], R16 ;  /* 0x0000001004007986 */ /* 0x0083e4000c101d10 */
.L_x_1140:
[----:B--234-:R-:W-:Y:S05]  /*7650*/  BSYNC B0 ;  /* 0x0000000000007941 */ /* 0x01cfea0003800000 */
.L_x_1139:
[----:B-1----:R-:W-:Y:S01]  /*7660*/  IADD3 R0, R14, 0x10, RZ ;  /* 0x000000100e007810 */ /* 0x002fe20007ffe0ff */
[----:B------:R-:W-:Y:S03]  /*7670*/  BSSY B0, `(.L_x_1141) ;  /* 0x0000010000007945 */ /* 0x000fe60003800000 */
[----:B------:R-:W-:-:S04]  /*7680*/  ISETP.GE.AND P0, PT, R0, R15, PT ;  /* 0x0000000f0000720c */ /* 0x000fc80003f06270 */
[----:B------:R-:W-:Y:S02]  /*7690*/  P2R R16, PR, RZ, 0x1 ;  /* 0x00000001ff107803 */ /* 0x000fe40000000000 */
        /* <DEDUP_REMOVED lines=13> */
.L_x_1142:
[----:B------:R-:W-:Y:S05]  /*7770*/  BSYNC B0 ;  /* 0x0000000000007941 */ /* 0x000fea0003800000 */
.L_x_1141:
        /* <DEDUP_REMOVED lines=16> */
.L_x_1144:
[----:B------:R-:W-:Y:S05]  /*7880*/  BSYNC B0 ;  /* 0x0000000000007941 */ /* 0x000fea0003800000 */
.L_x_1143:
        /* <DEDUP_REMOVED lines=16> */
.L_x_1146:
[----:B------:R-:W-:Y:S05]  /*7990*/  BSYNC B0 ;  /* 0x0000000000007941 */ /* 0x000fea0003800000 */
.L_x_1145:
        /* <DEDUP_REMOVED lines=16> */
.L_x_1148:
[----:B------:R-:W-:Y:S05]  /*7aa0*/  BSYNC B0 ;  /* 0x0000000000007941 */ /* 0x000fea0003800000 */
.L_x_1147:
        /* <DEDUP_REMOVED lines=16> */
.L_x_1150:
[----:B------:R-:W-:Y:S05]  /*7bb0*/  BSYNC B0 ;  /* 0x0000000000007941 */ /* 0x000fea0003800000 */
.L_x_1149:
        /* <DEDUP_REMOVED lines=16> */
.L_x_1152:
[----:B------:R-:W-:Y:S05]  /*7cc0*/  BSYNC B0 ;  /* 0x0000000000007941 */ /* 0x000fea0003800000 */
.L_x_1151:
        /* <DEDUP_REMOVED lines=16> */
.L_x_1154:
[----:B------:R-:W-:Y:S05]  /*7dd0*/  BSYNC B0 ;  /* 0x0000000000007941 */ /* 0x000fea0003800000 */
.L_x_1153:
[----:B------:R-:W-:Y:S01]  /*7de0*/  ISETP.NE.AND P0, PT, R30, RZ, PT ;  /* 0x000000ff1e00720c */ /* 0x000fe20003f05270 */
[----:B------:R-:W-:Y:S01]  /*7df0*/  IMAD R0, R84, c[0x0][0x308], RZ ;  /* 0x0000c20054007a24 */ /* 0x000fe200078e02ff */
[----:B------:R-:W-:Y:S01]  /*7e00*/  BSSY B0, `(.L_x_1155) ;  /* 0x0000012000007945 */ /* 0x000fe20003800000 */
[----:B-1----:R-:W-:Y:S01]  /*7e10*/  IMAD.WIDE.U32 R2, R31, c[0x0][0x308], R12 ;  /* 0x0000c2001f027a25 */ /* 0x002fe200078e000c */
[----:B------:R-:W-:-:S03]  /*7e20*/  ISETP.GE.OR P0, PT, R12, c[0x0][0x2f4], P0 ;  /* 0x0000bd000c007a0c */ /* 0x000fc60000706670 */
        /* <DEDUP_REMOVED lines=15> */
.L_x_1156:
[----:B------:R-:W-:Y:S05]  /*7f20*/  BSYNC B0 ;  /* 0x0000000000007941 */ /* 0x000fea0003800000 */
.L_x_1155:
[----:B------:R-:W-:Y:S01]  /*7f30*/  ISETP.NE.AND P0, PT, R16, RZ, PT ;  /* 0x000000ff1000720c */ /* 0x000fe20003f05270 */
[----:B------:R-:W-:Y:S03]  /*7f40*/  BSSY B0, `(.L_x_1157) ;  /* 0x000000e000007945 */ /* 0x000fe60003800000 */
        /* <DEDUP_REMOVED lines=13> */
.L_x_1158:
[----:B------:R-:W-:Y:S05]  /*8020*/  BSYNC B0 ;  /* 0x0000000000007941 */ /* 0x000fea0003800000 */
.L_x_1157:
        /* <DEDUP_REMOVED lines=14> */
.L_x_1160:
[----:B------:R-:W-:Y:S05]  /*8110*/  BSYNC B0 ;  /* 0x0000000000007941 */ /* 0x000fea0003800000 */
.L_x_1159:
        /* <DEDUP_REMOVED lines=14> */
.L_x_1162:
[----:B------:R-:W-:Y:S05]  /*8200*/  BSYNC B0 ;  /* 0x0000000000007941 */ /* 0x000fea0003800000 */
.L_x_1161:
        /* <DEDUP_REMOVED lines=14> */
.L_x_1164:
[----:B------:R-:W-:Y:S05]  /*82f0*/  BSYNC B0 ;  /* 0x0000000000007941 */ /* 0x000fea0003800000 */
.L_x_1163:
        /* <DEDUP_REMOVED lines=14> */
.L_x_1166:
[----:B------:R-:W-:Y:S05]  /*83e0*/  BSYNC B0 ;  /* 0x0000000000007941 */ /* 0x000fea0003800000 */
.L_x_1165:
        /* <DEDUP_REMOVED lines=14> */
.L_x_1168:
[----:B------:R-:W-:Y:S05]  /*84d0*/  BSYNC B0 ;  /* 0x0000000000007941 */ /* 0x000fea0003800000 */
.L_x_1167:
        /* <DEDUP_REMOVED lines=14> */
.L_x_1137:
[----:B------:R-:W2:Y:S01]  /*85c0*/  LDL R8, [R1+0x44] ;  /* 0x0000440001087983 */ /* 0x000ea20000100800 */
[----:B------:R-:W-:Y:S01]  /*85d0*/  ISETP.NE.U32.AND P0, PT, RZ, c[0x0][0x358], PT ;  /* 0x0000d600ff007a0c */ /* 0x000fe20003f05070 */
[----:B-1----:R-:W-:-:S03]  /*85e0*/  IMAD.MOV.U32 R2, RZ, RZ, 0x4 ;  /* 0x00000004ff027424 */ /* 0x002fc600078e00ff */
[----:B------:R-:W-:Y:S02]  /*85f0*/  ISETP.NE.AND.EX P1, PT, RZ, c[0x0][0x35c], PT, P0 ;  /* 0x0000d700ff007a0c */ /* 0x000fe40003f25300 */
[----:B------:R-:W-:-:S04]  /*8600*/  ISETP.NE.U32.AND P0, PT, RZ, c[0x0][0x360], PT ;  /* 0x0000d800ff007a0c */ /* 0x000fc80003f05070 */
[----:B------:R-:W-:Y:S01]  /*8610*/  ISETP.NE.AND.EX P0, PT, RZ, c[0x0][0x364], PT, P0 ;  /* 0x0000d900ff007a0c */ /* 0x000fe20003f05300 */
[----:B--2---:R-:W-:-:S06]  /*8620*/  IMAD.WIDE R4, R8, R2, c[0x0][0x358] ;  /* 0x0000d60008047625 */ /* 0x004fcc00078e0202 */
[----:B------:R-:W2:Y:S01]  /*8630*/  @P1 LDG.E R0, [R4.64] ;  /* 0x0000001004001981 */ /* 0x000ea2000c1e1900 */
[----:B------:R-:W-:-:S05]  /*8640*/  IMAD.MOV.U32 R6, RZ, RZ, c[0x0][0x2f0] ;  /* 0x0000bc00ff067624 */ /* 0x000fca00078e00ff */
        /* <DEDUP_REMOVED lines=10> */
.L_x_1169:
        /* <DEDUP_REMOVED lines=18> */
[--C-:B------:R-:W-:Y:S01]  /*8810*/  SHF.R.S32.HI R13, RZ, 0x1f, R12.reuse ;  /* 0x0000001fff0d7819 */ /* 0x100fe2000001140c */
[----:B------:R-:W-:Y:S01]  /*8820*/  IMAD R7, R20, c[0x0][0x30c], R7 ;  /* 0x0000c30014077a24 */ /* 0x000fe200078e0207 */
[----:B------:R-:W-:Y:S02]  /*8830*/  ISETP.GE.OR P0, PT, R12, c[0x0][0x2f4], P2 ;  /* 0x0000bd000c007a0c */ /* 0x000fe40001706670 */
[----:B------:R-:W-:Y:S01]  /*8840*/  SEL R17, R0, RZ, !P1 ;  /* 0x000000ff00117207 */ /* 0x000fe20004800000 */
[----:B------:R-:W-:Y:S01]  /*8850*/  IMAD.WIDE.U32 R4, R20, c[0x0][0x308], R12 ;  /* 0x0000c20014047a25 */ /* 0x000fe200078e000c */
[----:B------:R-:W-:-:S03]  /*8860*/  P2R R18, PR, RZ, 0x4 ;  /* 0x00000004ff127803 */ /* 0x000fc60000000000 */
[----:B------:R-:W-:Y:S02]  /*8870*/  IMAD.IADD R5, R7, 0x1, R5 ;  /* 0x0000000107057824 */ /* 0x000fe400078e0205 */
[----:B------:R-:W-:Y:S02]  /*8880*/  IMAD R8, R17, c[0x0][0x310], RZ ;  /* 0x0000c40011087a24 */ /* 0x000fe400078e02ff */
[----:B------:R-:W-:-:S04]  /*8890*/  IMAD.WIDE.U32 R10, R16, c[0x0][0x310], R4 ;  /* 0x0000c400100a7a25 */ /* 0x000fc800078e0004 */
[----:B------:R-:W-:Y:S02]  /*88a0*/  IMAD R8, R16, c[0x0][0x314], R8 ;  /* 0x0000c50010087a24 */ /* 0x000fe400078e0208 */
        /* <DEDUP_REMOVED lines=11> */
.L_x_1171:
[----:B------:R-:W-:Y:S05]  /*8960*/  BSYNC B0 ;  /* 0x0000000000007941 */ /* 0x000fea0003800000 */
.L_x_1170:
[----:B------:R-:W-:Y:S01]  /*8970*/  IADD3 R0, R14, 0x10, RZ ;  /* 0x000000100e007810 */ /* 0x000fe20007ffe0ff */
        /* <DEDUP_REMOVED lines=16> */
.L_x_1173:
[----:B------:R-:W-:Y:S05]  /*8a80*/  BSYNC B0 ;  /* 0x0000000000007941 */ /* 0x000fea0003800000 */
.L_x_1172:
        /* <DEDUP_REMOVED lines=16> */
.L_x_1175:
[----:B------:R-:W-:Y:S05]  /*8b90*/  BSYNC B0 ;  /* 0x0000000000007941 */ /* 0x000fea0003800000 */
.L_x_1174:
        /* <DEDUP_REMOVED lines=16> */
.L_x_1177:
[----:B------:R-:W-:Y:S05]  /*8ca0*/  BSYNC B0 ;  /* 0x0000000000007941 */ /* 0x000fea0003800000 */
.L_x_1176:
        /* <DEDUP_REMOVED lines=16> */
.L_x_1179:
[----:B------:R-:W-:Y:S05]  /*8db0*/  BSYNC B0 ;  /* 0x0000000000007941 */ /* 0x000fea0003800000 */
.L_x_1178:
        /* <DEDUP_REMOVED lines=16> */
.L_x_1181:
[----:B------:R-:W-:Y:S05]  /*8ec0*/  BSYNC B0 ;  /* 0x0000000000007941 */ /* 0x000fea0003800000 */
.L_x_1180:
        /* <DEDUP_REMOVED lines=16> */
.L_x_1183:
[----:B------:R-:W-:Y:S05]  /*8fd0*/  BSYNC B0 ;  /* 0x0000000000007941 */ /* 0x000fea0003800000 */
.L_x_1182:
        /* <DEDUP_REMOVED lines=16> */
.L_x_1185:
[----:B------:R-:W-:Y:S05]  /*90e0*/  BSYNC B0 ;  /* 0x0000000000007941 */ /* 0x000fea0003800000 */
.L_x_1184:
        /* <DEDUP_REMOVED lines=20> */
.L_x_1187:
[----:B------:R-:W-:Y:S05]  /*9230*/  BSYNC B0 ;  /* 0x0000000000007941 */ /* 0x000fea0003800000 */
.L_x_1186:
        /* <DEDUP_REMOVED lines=15> */
.L_x_1189:
[----:B------:R-:W-:Y:S05]  /*9330*/  BSYNC B0 ;  /* 0x0000000000007941 */ /* 0x000fea0003800000 */
.L_x_1188:
        /* <DEDUP_REMOVED lines=14> */
.L_x_1191:
[----:B------:R-:W-:Y:S05]  /*9420*/  BSYNC B0 ;  /* 0x0000000000007941 */ /* 0x000fea0003800000 */
.L_x_1190:
        /* <DEDUP_REMOVED lines=14> */
.L_x_1193:
[----:B------:R-:W-:Y:S05]  /*9510*/  BSYNC B0 ;  /* 0x0000000000007941 */ /* 0x000fea0003800000 */
.L_x_1192:
        /* <DEDUP_REMOVED lines=14> */
.L_x_1195:
[----:B------:R-:W-:Y:S05]  /*9600*/  BSYNC B0 ;  /* 0x0000000000007941 */ /* 0x000fea0003800000 */
.L_x_1194:
        /* <DEDUP_REMOVED lines=14> */
.L_x_1197:
[----:B------:R-:W-:Y:S05]  /*96f0*/  BSYNC B0 ;  /* 0x0000000000007941 */ /* 0x000fea0003800000 */
.L_x_1196:
        /* <DEDUP_REMOVED lines=14> */
.L_x_1199:
[----:B------:R-:W-:Y:S05]  /*97e0*/  BSYNC B0 ;  /* 0x0000000000007941 */ /* 0x000fea0003800000 */
.L_x_1198:
        /* <DEDUP_REMOVED lines=14> */
.L_x_1200:
        /* <DEDUP_REMOVED lines=11> */
.L_x_2321:


//--------------------- .text._ZN7cutlass13device_kernelIN5flash19enable_sm80_to_sm89INS1_16FlashAttnBwdSm80INS1_25CollectiveMainloopBwdSm80ILi2ELi2EN4cute5tupleIJNS5_1CILi64EEENS7_ILi128EEES9_EEENS_6half_tEfNS_4arch4Sm80ELb0ELb0ELb0ELb1ELb1ELb0ELb0ELb0ELi2ELi2ELi2ELi2ELb0EEENS1_21CollectiveEpilogueBwdISA_SB_SD_Li256ELb1ELb0ELi4EEENS1_19SingleTileSchedulerILb1ELb0ELb0ELi128EEEEEEEEEvNT_6ParamsE --------------------------
	.section	.text._ZN7cutlass13device_kernelIN5flash19enable_sm80_to_sm89INS1_16FlashAttnBwdSm80INS1_25CollectiveMainloopBwdSm80ILi2ELi2EN4cute5tupleIJNS5_1CILi64EEENS7_ILi128EEES9_EEENS_6half_tEfNS_4arch4Sm80ELb0ELb0ELb0ELb1ELb1ELb0ELb0ELb0ELi2ELi2ELi2ELi2ELb0EEENS1_21CollectiveEpilogueBwdISA_SB_SD_Li256ELb1ELb0ELi4EEENS1_19SingleTileSchedulerILb1ELb0ELb0ELi128EEEEEEEEEvNT_6ParamsE,"ax",@progbits
	.sectioninfo	@"SHI_REGISTERS=255"
	.align	128
.text._ZN7cutlass13device_kernelIN5flash19enable_sm80_to_sm89INS1_16FlashAttnBwdSm80INS1_25CollectiveMainloopBwdSm80ILi2ELi2EN4cute5tupleIJNS5_1CILi64EEENS7_ILi128EEES9_EEENS_6half_tEfNS_4arch4Sm80ELb0ELb0ELb0ELb1ELb1ELb0ELb0ELb0ELi2ELi2ELi2ELi2ELb0EEENS1_21CollectiveEpilogueBwdISA_SB_SD_Li256ELb1ELb0ELi4EEENS1_19SingleTileSchedulerILb1ELb0ELb0ELi128EEEEEEEEEvNT_6ParamsE:
        .type           _ZN7cutlass13device_kernelIN5flash19enable_sm80_to_sm89INS1_16FlashAttnBwdSm80INS1_25CollectiveMainloopBwdSm80ILi2ELi2EN4cute5tupleIJNS5_1CILi64EEENS7_ILi128EEES9_EEENS_6half_tEfNS_4arch4Sm80ELb0ELb0ELb0ELb1ELb1ELb0ELb0ELb0ELi2ELi2ELi2ELi2ELb0EEENS1_21CollectiveEpilogueBwdISA_SB_SD_Li256ELb1ELb0ELi4EEENS1_19SingleTileSchedulerILb1ELb0ELb0ELi128EEEEEEEEEvNT_6ParamsE,@function
        .size           _ZN7cutlass13device_kernelIN5flash19enable_sm80_to_sm89INS1_16FlashAttnBwdSm80INS1_25CollectiveMainloopBwdSm80ILi2ELi2EN4cute5tupleIJNS5_1CILi64EEENS7_ILi128EEES9_EEENS_6half_tEfNS_4arch4Sm80ELb0ELb0ELb0ELb1ELb1ELb0ELb0ELb0ELi2ELi2ELi2ELi2ELb0EEENS1_21CollectiveEpilogueBwdISA_SB_SD_Li256ELb1ELb0ELi4EEENS1_19SingleTileSchedulerILb1ELb0ELb0ELi128EEEEEEEEEvNT_6ParamsE,(.L_x_2322 - _ZN7cutlass13device_kernelIN5flash19enable_sm80_to_sm89INS1_16FlashAttnBwdSm80INS1_25CollectiveMainloopBwdSm80ILi2ELi2EN4cute5tupleIJNS5_1CILi64EEENS7_ILi128EEES9_EEENS_6half_tEfNS_4arch4Sm80ELb0ELb0ELb0ELb1ELb1ELb0ELb0ELb0ELi2ELi2ELi2ELi2ELb0EEENS1_21CollectiveEpilogueBwdISA_SB_SD_Li256ELb1ELb0ELi4EEENS1_19SingleTileSchedulerILb1ELb0ELb0ELi128EEEEEEEEEvNT_6ParamsE)
        .other          _ZN7cutlass13device_kernelIN5flash19enable_sm80_to_sm89INS1_16FlashAttnBwdSm80INS1_25CollectiveMainloopBwdSm80ILi2ELi2EN4cute5tupleIJNS5_1CILi64EEENS7_ILi128EEES9_EEENS_6half_tEfNS_4arch4Sm80ELb0ELb0ELb0ELb1ELb1ELb0ELb0ELb0ELi2ELi2ELi2ELi2ELb0EEENS1_21CollectiveEpilogueBwdISA_SB_SD_Li256ELb1ELb0ELi4EEENS1_19SingleTileSchedulerILb1ELb0ELb0ELi128EEEEEEEEEvNT_6ParamsE,@"STO_CUDA_ENTRY STV_DEFAULT"
_ZN7cutlass13device_kernelIN5flash19enable_sm80_to_sm89INS1_16FlashAttnBwdSm80INS1_25CollectiveMainloopBwdSm80ILi2ELi2EN4cute5tupleIJNS5_1CILi64EEENS7_ILi128EEES9_EEENS_6half_tEfNS_4arch4Sm80ELb0ELb0ELb0ELb1ELb1ELb0ELb0ELb0ELi2ELi2ELi2ELi2ELb0EEENS1_21CollectiveEpilogueBwdISA_SB_SD_Li256ELb1ELb0ELi4EEENS1_19SingleTileSchedulerILb1ELb0ELb0ELi128EEEEEEEEEvNT_6ParamsE:
        /* <DEDUP_REMOVED lines=18> */
.L_x_1202:
        /* <DEDUP_REMOVED lines=8> */
.L_x_1204:
[----:B------:R-:W-:Y:S02]  /*01a0*/  MOV R0, c[0x0][0x3a4] ;  /* 0x0000e90000007a02 */ /* 0x000fe40000000f00 */
.L_x_1203:
[----:B-1----:R-:W-:-:S05]  /*01b0*/  IMAD.SHL.U32 R2, R37, 0x80, RZ ;  /* 0x0000008025027824 */ /* 0x002fca00078e00ff */
[----:B-----5:R-:W-:-:S04]  /*01c0*/  ISETP.GE.AND P0, PT, R2, R0, PT ;  /* 0x000000000200720c */ /* 0x020fc80003f06270 */
[----:B------:R-:W-:-:S05]  /*01d0*/  SEL R0, R5, 0xffffffff, !P0 ;  /* 0xffffffff05007807 */ /* 0x000fca0004000000 */
[----:B------:R1:W-:Y:S01]  /*01e0*/  STL [R1+0x44], R0 ;  /* 0x0000440001007387 */ /* 0x0003e20000100800 */
[----:B------:R-:W-:Y:S05]  /*01f0*/  BRA `(.L_x_1205) ;  /* 0x0000012000007947 */ /* 0x000fea0003800000 */
.L_x_1201:
[----:B---34-:R-:W-:-:S04]  /*0200*/  ISETP.NE.U32.AND P0, PT, RZ, c[0x0][0x3c0], PT ;  /* 0x0000f000ff007a0c */ /* 0x018fc80003f05070 */
[----:B------:R-:W-:-:S13]  /*0210*/  ISETP.NE.AND.EX P0, PT, RZ, c[0x0][0x3c4], PT, P0 ;  /* 0x0000f100ff007a0c */ /* 0x000fda0003f05300 */
[----:B------:R-:W-:Y:S05]  /*0220*/  @!P0 BRA `(.L_x_1206) ;  /* 0x0000002000008947 */ /* 0x000fea0003800000 */
[----:B------:R1:W5:Y:S01]  /*0230*/  LDG.E R0, [R2.64] ;  /* 0x0000001002007981 */ /* 0x000362000c1e1900 */
[----:B------:R-:W-:Y:S05]  /*0240*/  BRA `(.L_x_1207) ;  /* 0x0000009000007947 */ /* 0x000fea0003800000 */
.L_x_1206:
        /* <DEDUP_REMOVED lines=8> */
.L_x_1208:
[----:B------:R-:W-:Y:S02]  /*02d0*/  MOV R0, c[0x0][0x3a4] ;  /* 0x0000e90000007a02 */ /* 0x000fe40000000f00 */
.L_x_1207:
[----:B-1----:R-:W-:-:S05]  /*02e0*/  IMAD.SHL.U32 R2, R37, 0x80, RZ ;  /* 0x0000008025027824 */ /* 0x002fca00078e00ff */
[----:B-----5:R-:W-:-:S04]  /*02f0*/  ISETP.GE.AND P0, PT, R2, R0, PT ;  /* 0x000000000200720c */ /* 0x020fc80003f06270 */
[----:B------:R-:W-:-:S05]  /*0300*/  SEL R0, R5, 0xffffffff, !P0 ;  /* 0xffffffff05007807 */ /* 0x000fca0004000000 */
[----:B------:R1:W-:Y:S04]  /*0310*/  STL [R1+0x44], R0 ;  /* 0x0000440001007387 */ /* 0x0003e80000100800 */
.L_x_1205:
        /* <DEDUP_REMOVED lines=32> */
.L_x_1209:
[----:B-1-3--:R-:W-:-:S04]  /*0520*/  ISETP.NE.U32.AND P0, PT, RZ, c[0x0][0x2e0], PT ;  /* 0x0000b800ff007a0c */ /* 0x00afc80003f05070 */
[----:B------:R-:W-:-:S13]  /*0530*/  ISETP.NE.AND.EX P0, PT, RZ, c[0x0][0x2e4], PT, P0 ;  /* 0x0000b900ff007a0c */ /* 0x000fda0003f05300 */
[----:B------:R-:W-:Y:S05]  /*0540*/  @!P0 BRA `(.L_x_1210) ;  /* 0x0000003000008947 */ /* 0x000fea0003800000 */
[----:B------:R-:W-:-:S05]  /*0550*/  IMAD.WIDE R2, R39, R9, c[0x0][0x2e0] ;  /* 0x0000b80027027625 */ /* 0x000fca00078e0209 */
[----:B------:R1:W5:Y:S01]  /*0560*/  LDG.E R13, [R2.64] ;  /* 0x00000010020d7981 */ /* 0x000362000c1e1900 */
[----:B------:R-:W-:Y:S05]  /*0570*/  BRA `(.L_x_1211) ;  /* 0x0000004000007947 */ /* 0x000fea0003800000 */
.L_x_1210:
[----:B------:R-:W-:Y:S05]  /*0580*/  @!P4 BRA `(.L_x_1211) ;  /* 0x000000300000c947 */ /* 0x000fea0003800000 */
[----:B------:R-:W2:Y:S04]  /*0590*/  LDG.E R0, [R4.64] ;  /* 0x0000001004007981 */ /* 0x000ea8000c1e1900 */
[----:B------:R-:W2:Y:S02]  /*05a0*/  LDG.E R2, [R4.64+0x4] ;  /* 0x0000041004027981 */ /* 0x000ea4000c1e1900 */
[----:B--2---:R-:W-:Y:S02]  /*05b0*/  IADD3 R13, -R0, R2, RZ ;  /* 0x00000002000d7210 */ /* 0x004fe40007ffe1ff */
.L_x_1211:
        /* <DEDUP_REMOVED lines=420> */
.L_x_1214:
[----:B------:R-:W-:Y:S05]  /*2000*/  BSYNC B0 ;  /* 0x0000000000007941 */ /* 0x000fea0003800000 */
.L_x_1213:
        /* <DEDUP_REMOVED lines=140> */
.L_x_1217:
        /* <DEDUP_REMOVED lines=196> */
.L_x_1215:
        /* <DEDUP_REMOVED lines=500> */
.L_x_1216:
        /* <DEDUP_REMOVED lines=298> */
.L_x_1212:
        /* <DEDUP_REMOVED lines=178> */
.L_x_1219:
        /* <DEDUP_REMOVED lines=68> */
.L_x_1221:
[----:B--234-:R-:W-:Y:S05]  /*7650*/  BSYNC B0 ;  /* 0x0000000000007941 */ /* 0x01cfea0003800000 */
.L_x_1220:
        /* <DEDUP_REMOVED lines=17> */
.L_x_1223:
[----:B------:R-:W-:Y:S05]  /*7770*/  BSYNC B0 ;  /* 0x0000000000007941 */ /* 0x000fea0003800000 */
.L_x_1222:
        /* <DEDUP_REMOVED lines=16> */
.L_x_1225:
[----:B------:R-:W-:Y:S05]  /*7880*/  BSYNC B0 ;  /* 0x0000000000007941 */ /* 0x000fea0003800000 */
.L_x_1224:
        /* <DEDUP_REMOVED lines=16> */
.L_x_1227:
[----:B------:R-:W-:Y:S05]  /*7990*/  BSYNC B0 ;  /* 0x0000000000007941 */ /* 0x000fea0003800000 */
.L_x_1226:
        /* <DEDUP_REMOVED lines=16> */
.L_x_1229:
[----:B------:R-:W-:Y:S05]  /*7aa0*/  BSYNC B0 ;  /* 0x0000000000007941 */ /* 0x000fea0003800000 */
.L_x_1228:
        /* <DEDUP_REMOVED lines=16> */
.L_x_1231:
[----:B------:R-:W-:Y:S05]  /*7bb0*/  BSYNC B0 ;  /* 0x0000000000007941 */ /* 0x000fea0003800000 */
.L_x_1230:
        /* <DEDUP_REMOVED lines=16> */
.L_x_1233:
[----:B------:R-:W-:Y:S05]  /*7cc0*/  BSYNC B0 ;  /* 0x0000000000007941 */ /* 0x000fea0003800000 */
.L_x_1232:
        /* <DEDUP_REMOVED lines=16> */
.L_x_1235:
[----:B------:R-:W-:Y:S05]  /*7dd0*/  BSYNC B0 ;  /* 0x0000000000007941 */ /* 0x000fea0003800000 */
.L_x_1234:
        /* <DEDUP_REMOVED lines=20> */
.L_x_1237:
[----:B------:R-:W-:Y:S05]  /*7f20*/  BSYNC B0 ;  /* 0x0000000000007941 */ /* 0x000fea0003800000 */
.L_x_1236:
        /* <DEDUP_REMOVED lines=15> */
.L_x_1239:
[----:B------:R-:W-:Y:S05]  /*8020*/  BSYNC B0 ;  /* 0x0000000000007941 */ /* 0x000fea0003800000 */
.L_x_1238:
        /* <DEDUP_REMOVED lines=14> */
.L_x_1241:
[----:B------:R-:W-:Y:S05]  /*8110*/  BSYNC B0 ;  /* 0x0000000000007941 */ /* 0x000fea0003800000 */
.L_x_1240:
        /* <DEDUP_REMOVED lines=14> */
.L_x_1243:
[----:B------:R-:W-:Y:S05]  /*8200*/  BSYNC B0 ;  /* 0x0000000000007941 */ /* 0x000fea0003800000 */
.L_x_1242:
        /* <DEDUP_REMOVED lines=14> */
.L_x_1245:
[----:B------:R-:W-:Y:S05]  /*82f0*/  BSYNC B0 ;  /* 0x0000000000007941 */ /* 0x000fea0003800000 */
.L_x_1244:
        /* <DEDUP_REMOVED lines=14> */
.L_x_1247:
[----:B------:R-:W-:Y:S05]  /*83e0*/  BSYNC B0 ;  /* 0x0000000000007941 */ /* 0x000fea0003800000 */
.L_x_1246:
        /* <DEDUP_REMOVED lines=14> */
.L_x_1249:
[----:B------:R-:W-:Y:S05]  /*84d0*/  BSYNC B0 ;  /* 0x0000000000007941 */ /* 0x000fea0003800000 */
.L_x_1248:
        /* <DEDUP_REMOVED lines=14> */
.L_x_1218:
        /* <DEDUP_REMOVED lines=19> */
.L_x_1250:
        /* <DEDUP_REMOVED lines=39> */
.L_x_1252:
[----:B------:R-:W-:Y:S05]  /*8960*/  BSYNC B0 ;  /* 0x0000000000007941 */ /* 0x000fea0003800000 */
.L_x_1251:
        /* <DEDUP_REMOVED lines=17> */
.L_x_1254:
[----:B------:R-:W-:Y:S05]  /*8a80*/  BSYNC B0 ;  /* 0x0000000000007941 */ /* 0x000fea0003800000 */
.L_x_1253:
        /* <DEDUP_REMOVED lines=16> */
.L_x_1256:
[----:B------:R-:W-:Y:S05]  /*8b90*/  BSYNC B0 ;  /* 0x0000000000007941 */ /* 0x000fea0003800000 */
.L_x_1255:
        /* <DEDUP_REMOVED lines=16> */
.L_x_1258:
[----:B------:R-:W-:Y:S05]  /*8ca0*/  BSYNC B0 ;  /* 0x0000000000007941 */ /* 0x000fea0003800000 */
.L_x_1257:
        /* <DEDUP_REMOVED lines=16> */
.L_x_1260:
[----:B------:R-:W-:Y:S05]  /*8db0*/  BSYNC B0 ;  /* 0x0000000000007941 */ /* 0x000fea0003800000 */
.L_x_1259:
        /* <DEDUP_REMOVED lines=16> */
.L_x_1262:
[----:B------:R-:W-:Y:S05]  /*8ec0*/  BSYNC B0 ;  /* 0x0000000000007941 */ /* 0x000fea0003800000 */
.L_x_1261:
        /* <DEDUP_REMOVED lines=16> */
.L_x_1264:
[----:B------:R-:W-:Y:S05]  /*8fd0*/  BSYNC B0 ;  /* 0x0000000000007941 */ /* 0x000fea0003800000 */
.L_x_1263:
        /* <DEDUP_REMOVED lines=16> */
.L_x_1266:
[----:B------:R-:W-:Y:S05]  /*90e0*/  BSYNC B0 ;  /* 0x0000000000007941 */ /* 0x000fea0003800000 */
.L_x_1265:
        /* <DEDUP_REMOVED lines=20> */
.L_x_1268:
[----:B------:R-:W-:Y:S05]  /*9230*/  BSYNC B0 ;  /* 0x0000000000007941 */ /* 0x000fea0003800000 */
.L_x_1267:
        /* <DEDUP_REMOVED lines=15> */
.L_x_1270:
[----:B------:R-:W-:Y:S05]  /*9330*/  BSYNC B0 ;  /* 0x0000000000007941 */ /* 0x000fea0003800000 */
.L_x_1269:
        /* <DEDUP_REMOVED lines=14> */
.L_x_1272:
[----:B------:R-:W-:Y:S05]  /*9420*/  BSYNC B0 ;  /* 0x0000000000007941 */ /* 0x000fea0003800000 */
.L_x_1271:
        /* <DEDUP_REMOVED lines=14> */
.L_x_1274:
[----:B------:R-:W-:Y:S05]  /*9510*/  BSYNC B0 ;  /* 0x0000000000007941 */ /* 0x000fea0003800000 */
.L_x_1273:
        /* <DEDUP_REMOVED lines=14> */
.L_x_1276:
[----:B------:R-:W-:Y:S05]  /*9600*/  BSYNC B0 ;  /* 0x0000000000007941 */ /* 0x000fea0003800000 */
.L_x_1275:
        /* <DEDUP_REMOVED lines=14> */
.L_x_1278:
[----:B------:R-:W-:Y:S05]  /*96f0*/  BSYNC B0 ;  /* 0x0000000000007941 */ /* 0x000fea0003800000 */
.L_x_1277:
        /* <DEDUP_REMOVED lines=14> */
.L_x_1280:
[----:B------:R-:W-:Y:S05]  /*97e0*/  BSYNC B0 ;  /* 0x0000000000007941 */ /* 0x000fea0003800000 */
.L_x_1279:
        /* <DEDUP_REMOVED lines=14> */
.L_x_1281:
        /* <DEDUP_REMOVED lines=11> */
.L_x_2322:


//--------------------- .text._ZN7cutlass13device_kernelIN5flash19enable_sm80_to_sm89INS1_16FlashAttnBwdSm80INS1_25CollectiveMainloopBwdSm80ILi2ELi2EN4cute5tupleIJNS5_1CILi64EEENS7_ILi128EEES9_EEENS_6half_tEfNS_4arch4Sm80ELb0ELb0ELb0ELb1ELb0ELb0ELb0ELb0ELi2ELi2ELi2ELi2ELb0EEENS1_24CollectiveEpilogueBwdGQAISA_fSD_Li256ELb1ELb0EEENS1_19SingleTileSchedulerILb1ELb0ELb0ELi128EEEEEEEEEvNT_6ParamsE --------------------------
	.section	.text._ZN7cutlass13device_kernelIN5flash19enable_sm80_to_sm89INS1_16FlashAttnBwdSm80INS1_25CollectiveMainloopBwdSm80ILi2ELi2EN4cute5tupleIJNS5_1CILi64EEENS7_ILi128EEES9_EEENS_6half_tEfNS_4arch4Sm80ELb0ELb0ELb0ELb1ELb0ELb0ELb0ELb0ELi2ELi2ELi2ELi2ELb0EEENS1_24CollectiveEpilogueBwdGQAISA_fSD_Li256ELb1ELb0EEENS1_19SingleTileSchedulerILb1ELb0ELb0ELi128EEEEEEEEEvNT_6ParamsE,"ax",@progbits
	.sectioninfo	@"SHI_REGISTERS=255"
	.align	128
.text._ZN7cutlass13device_kernelIN5flash19enable_sm80_to_sm89INS1_16FlashAttnBwdSm80INS1_25CollectiveMainloopBwdSm80ILi2ELi2EN4cute5tupleIJNS5_1CILi64EEENS7_ILi128EEES9_EEENS_6half_tEfNS_4arch4Sm80ELb0ELb0ELb0ELb1ELb0ELb0ELb0ELb0ELi2ELi2ELi2ELi2ELb0EEENS1_24CollectiveEpilogueBwdGQAISA_fSD_Li256ELb1ELb0EEENS1_19SingleTileSchedulerILb1ELb0ELb0ELi128EEEEEEEEEvNT_6ParamsE:
        .type           _ZN7cutlass13device_kernelIN5flash19enable_sm80_to_sm89INS1_16FlashAttnBwdSm80INS1_25CollectiveMainloopBwdSm80ILi2ELi2EN4cute5tupleIJNS5_1CILi64EEENS7_ILi128EEES9_EEENS_6half_tEfNS_4arch4Sm80ELb0ELb0ELb0ELb1ELb0ELb0ELb0ELb0ELi2ELi2ELi2ELi2ELb0EEENS1_24CollectiveEpilogueBwdGQAISA_fSD_Li256ELb1ELb0EEENS1_19SingleTileSchedulerILb1ELb0ELb0ELi128EEEEEEEEEvNT_6ParamsE,@function
        .size           _ZN7cutlass13device_kernelIN5flash19enable_sm80_to_sm89INS1_16FlashAttnBwdSm80INS1_25CollectiveMainloopBwdSm80ILi2ELi2EN4cute5tupleIJNS5_1CILi64EEENS7_ILi128EEES9_EEENS_6half_tEfNS_4arch4Sm80ELb0ELb0ELb0ELb1ELb0ELb0ELb0ELb0ELi2ELi2ELi2ELi2ELb0EEENS1_24CollectiveEpilogueBwdGQAISA_fSD_Li256ELb1ELb0EEENS1_19SingleTileSchedulerILb1ELb0ELb0ELi128EEEEEEEEEvNT_6ParamsE,(.L_x_2323 - _ZN7cutlass13device_kernelIN5flash19enable_sm80_to_sm89INS1_16FlashAttnBwdSm80INS1_25CollectiveMainloopBwdSm80ILi2ELi2EN4cute5tupleIJNS5_1CILi64EEENS7_ILi128EEES9_EEENS_6half_tEfNS_4arch4Sm80ELb0ELb0ELb0ELb1ELb0ELb0ELb0ELb0ELi2ELi2ELi2ELi2ELb0EEENS1_24CollectiveEpilogueBwdGQAISA_fSD_Li256ELb1ELb0EEENS1_19SingleTileSchedulerILb1ELb0ELb0ELi128EEEEEEEEEvNT_6ParamsE)
        .other          _ZN7cutlass13device_kernelIN5flash19enable_sm80_to_sm89INS1_16FlashAttnBwdSm80INS1_25CollectiveMainloopBwdSm80ILi2ELi2EN4cute5tupleIJNS5_1CILi64EEENS7_ILi128EEES9_EEENS_6half_tEfNS_4arch4Sm80ELb0ELb0ELb0ELb1ELb0ELb0ELb0ELb0ELi2ELi2ELi2ELi2ELb0EEENS1_24CollectiveEpilogueBwdGQAISA_fSD_Li256ELb1ELb0EEENS1_19SingleTileSchedulerILb1ELb0ELb0ELi128EEEEEEEEEvNT_6ParamsE,@"STO_CUDA_ENTRY STV_DEFAULT"
_ZN7cutlass13device_kernelIN5flash19enable_sm80_to_sm89INS1_16FlashAttnBwdSm80INS1_25CollectiveMainloopBwdSm80ILi2ELi2EN4cute5tupleIJNS5_1CILi64EEENS7_ILi128EEES9_EEENS_6half_tEfNS_4arch4Sm80ELb0ELb0ELb0ELb1ELb0ELb0ELb0ELb0ELi2ELi2ELi2ELi2ELb0EEENS1_24CollectiveEpilogueBwdGQAISA_fSD_Li256ELb1ELb0EEENS1_19SingleTileSchedulerILb1ELb0ELb0ELi128EEEEEEEEEvNT_6ParamsE:
        /* <DEDUP_REMOVED lines=18> */
.L_x_1283:
        /* <DEDUP_REMOVED lines=8> */
.L_x_1285:
[----:B------:R-:W-:Y:S02]  /*01a0*/  MOV R0, c[0x0][0x3ac] ;  /* 0x0000eb0000007a02 */ /* 0x000fe40000000f00 */
.L_x_1284:
[----:B-1----:R-:W-:-:S05]  /*01b0*/  IMAD.SHL.U32 R2, R18, 0x80, RZ ;  /* 0x0000008012027824 */ /* 0x002fca00078e00ff */
[----:B-----5:R-:W-:-:S04]  /*01c0*/  ISETP.GE.AND P0, PT, R2, R0, PT ;  /* 0x000000000200720c */ /* 0x020fc80003f06270 */
[----:B------:R-:W-:-:S05]  /*01d0*/  SEL R0, R5, 0xffffffff, !P0 ;  /* 0xffffffff05007807 */ /* 0x000fca0004000000 */
[----:B------:R1:W-:Y:S01]  /*01e0*/  STL [R1+0x44], R0 ;  /* 0x0000440001007387 */ /* 0x0003e20000100800 */
[----:B------:R-:W-:Y:S05]  /*01f0*/  BRA `(.L_x_1286) ;  /* 0x0000012000007947 */ /* 0x000fea0003800000 */
.L_x_1282:
[----:B---34-:R-:W-:-:S04]  /*0200*/  ISETP.NE.U32.AND P0, PT, RZ, c[0x0][0x3c8], PT ;  /* 0x0000f200ff007a0c */ /* 0x018fc80003f05070 */
[----:B------:R-:W-:-:S13]  /*0210*/  ISETP.NE.AND.EX P0, PT, RZ, c[0x0][0x3cc], PT, P0 ;  /* 0x0000f300ff007a0c */ /* 0x000fda0003f05300 */
[----:B------:R-:W-:Y:S05]  /*0220*/  @!P0 BRA `(.L_x_1287) ;  /* 0x0000002000008947 */ /* 0x000fea0003800000 */
[----:B------:R1:W5:Y:S01]  /*0230*/  LDG.E R0, [R2.64] ;  /* 0x0000001002007981 */ /* 0x000362000c1e1900 */
[----:B------:R-:W-:Y:S05]  /*0240*/  BRA `(.L_x_1288) ;  /* 0x0000009000007947 */ /* 0x000fea0003800000 */
.L_x_1287:
        /* <DEDUP_REMOVED lines=8> */
.L_x_1289:
[----:B------:R-:W-:Y:S02]  /*02d0*/  MOV R0, c[0x0][0x3ac] ;  /* 0x0000eb0000007a02 */ /* 0x000fe40000000f00 */
.L_x_1288:
[----:B-1----:R-:W-:-:S05]  /*02e0*/  IMAD.SHL.U32 R2, R18, 0x80, RZ ;  /* 0x0000008012027824 */ /* 0x002fca00078e00ff */
[----:B-----5:R-:W-:-:S04]  /*02f0*/  ISETP.GE.AND P0, PT, R2, R0, PT ;  /* 0x000000000200720c */ /* 0x020fc80003f06270 */
[----:B------:R-:W-:-:S05]  /*0300*/  SEL R0, R5, 0xffffffff, !P0 ;  /* 0xffffffff05007807 */ /* 0x000fca0004000000 */
[----:B------:R1:W-:Y:S04]  /*0310*/  STL [R1+0x44], R0 ;  /* 0x0000440001007387 */ /* 0x0003e80000100800 */
.L_x_1286:
        /* <DEDUP_REMOVED lines=8> */
[----:B------:R-:W-:-:S04]  /*03a0*/  ISETP.NE.U32.AND P4, PT, RZ, c[0x0][0x2d0], PT ;  /* 0x0000b400ff007a0c */ /* 0x000fc80003f85070 */
[----:B------:R-:W-:-:S05]  /*03b0*/  ISETP.NE.AND.EX P4, PT, RZ, c[0x0][0x2d4], PT, P4 ;  /* 0x0000b500ff007a0c */ /* 0x000fca0003f85340 */
[CC--:B------:R-:W-:Y:S02]  /*03c0*/  @P0 IMAD.WIDE R2, R168.reuse, R9.reuse, c[0x0][0x2d8] ;  /* 0x0000b600a8020625 */ /* 0x0c0fe400078e0209 */
[----:B-1----:R-:W2:Y:S04]  /*03d0*/  @P2 LDG.E R0, [R4.64] ;  /* 0x0000001004002981 */ /* 0x002ea8000c1e1900 */
[----:B------:R1:W3:Y:S04]  /*03e0*/  @P0 LDG.E R8, [R2.64] ;  /* 0x0000001002080981 */ /* 0x0002e8000c1e1900 */
[----:B------:R-:W4:Y:S01]  /*03f0*/  @P2 LDG.E R7, [R4.64] ;  /* 0x0000001004072981 */ /* 0x000f22000c1e1900 */
[----:B-1----:R-:W-:-:S05]  /*0400*/  IMAD.WIDE R2, R168, R9, c[0x0][0x2d0] ;  /* 0x0000b400a8027625 */ /* 0x002fca00078e0209 */
[----:B------:R-:W5:Y:S01]  /*0410*/  @P4 LDG.E R6, [R2.64] ;  /* 0x0000001002064981 */ /* 0x000f62000c1e1900 */
[----:B------:R-:W-:Y:S01]  /*0420*/  ULDC UR14, c[0x0][0x168] ;  /* 0x00005a00000e7ab9 */ /* 0x000fe20000000800 */
[----:B------:R-:W-:Y:S01]  /*0430*/  CS2R R10, SRZ ;  /* 0x00000000000a7805 */ /* 0x000fe2000001ff00 */
[----:B------:R-:W-:Y:S01]  /*0440*/  CS2R R14, SRZ ;  /* 0x00000000000e7805 */ /* 0x000fe2000001ff00 */
[----:B------:R-:W-:Y:S02]  /*0450*/  IMAD.MOV.U32 R17, RZ, RZ, c[0x0][0x198] ;  /* 0x00006600ff117624 */ /* 0x000fe400078e00ff */
[----:B--2---:R-:W-:Y:S01]  /*0460*/  @P2 IMAD R0, R168, 0x40, R0 ;  /* 0x00000040a8002824 */ /* 0x004fe200078e0200 */
[----:B---3--:R1:W2:Y:S01]  /*0470*/  @P0 R2UR UR14, R8 ;  /* 0x00000000080e03c2 */ /* 0x0082a200000e0000 */
[--C-:B----4-:R-:W-:Y:S01]  /*0480*/  @P2 SHF.R.S32.HI R11, RZ, 0x1f, R7.reuse ;  /* 0x0000001fff0b2819 */ /* 0x110fe20000011407 */
[----:B------:R-:W-:Y:S02]  /*0490*/  @P2 IMAD.MOV.U32 R10, RZ, RZ, R7 ;  /* 0x000000ffff0a2224 */ /* 0x000fe400078e0007 */
[----:B-1----:R-:W-:-:S04]  /*04a0*/  @P2 SHF.R.S32.HI R8, RZ, 0x1f, R0 ;  /* 0x0000001fff082819 */ /* 0x002fc80000011400 */
[----:B------:R-:W-:Y:S01]  /*04b0*/  @P2 LEA.HI R0, R8, R0, RZ, 0x6 ;  /* 0x0000000008002211 */ /* 0x000fe200078f30ff */
[----:B------:R-:W-:Y:S01]  /*04c0*/  IMAD.MOV.U32 R8, RZ, RZ, RZ ;  /* 0x000000ffff087224 */ /* 0x000fe200078e00ff */
[--C-:B-----5:R-:W-:Y:S01]  /*04d0*/  @P4 SHF.R.S32.HI R15, RZ, 0x1f, R6.reuse ;  /* 0x0000001fff0f4819 */ /* 0x120fe20000011406 */
[----:B------:R-:W-:Y:S01]  /*04e0*/  @P4 IMAD.MOV.U32 R14, RZ, RZ, R6 ;  /* 0x000000ffff0e4224 */ /* 0x000fe200078e0006 */
[----:B------:R-:W-:Y:S01]  /*04f0*/  @P2 LOP3.LUT R8, R0, 0xffffffc0, RZ, 0xc0, !PT ;  /* 0xffffffc000082812 */ /* 0x000fe200078ec0ff */
[----:B------:R-:W-:Y:S05]  /*0500*/  @P0 BRA `(.L_x_1290) ;  /* 0x0000006000000947 */ /* 0x000fea0003800000 */
[----:B--2---:R-:W-:Y:S05]  /*0510*/  @!P2 BRA `(.L_x_1290) ;  /* 0x000000500000a947 */ /* 0x004fea0003800000 */
[----:B------:R1:W2:Y:S04]  /*0520*/  LDG.E R0, [R4.64] ;  /* 0x0000001004007981 */ /* 0x0002a8000c1e1900 */
[----:B-1----:R-:W3:Y:S01]  /*0530*/  LDG.E R4, [R4.64+0x4] ;  /* 0x0000041004047981 */ /* 0x002ee2000c1e1900 */
[----:B--2---:R-:W1:Y:S08]  /*0540*/  R2UR UR14, R0 ;  /* 0x00000000000e73c2 */ /* 0x004e7000000e0000 */
[----:B---3--:R-:W1:Y:S02]  /*0550*/  R2UR UR4, R4 ;  /* 0x00000000040473c2 */ /* 0x008e6400000e0000 */
[----:B-1----:R-:W-:-:S06]  /*0560*/  UIADD3 UR14, -UR14, UR4, URZ ;  /* 0x000000040e0e7290 */ /* 0x002fcc000fffe13f */
.L_x_1290:
[----:B--2---:R-:W-:-:S04]  /*0570*/  ISETP.NE.U32.AND P0, PT, RZ, c[0x0][0x2e0], PT ;  /* 0x0000b800ff007a0c */ /* 0x004fc80003f05070 */
[----:B------:R-:W-:-:S13]  /*0580*/  ISETP.NE.AND.EX P0, PT, RZ, c[0x0][0x2e4], PT, P0 ;  /* 0x0000b900ff007a0c */ /* 0x000fda0003f05300 */
[----:B------:R-:W-:Y:S05]  /*0590*/  @!P0 BRA `(.L_x_1291) ;  /* 0x0000003000008947 */ /* 0x000fea0003800000 */
[----:B------:R-:W-:-:S05]  /*05a0*/  IMAD.WIDE R2, R168, R9, c[0x0][0x2e0] ;  /* 0x0000b800a8027625 */ /* 0x000fca00078e0209 */
[----:B------:R1:W5:Y:S01]  /*05b0*/  LDG.E R17, [R2.64] ;  /* 0x0000001002117981 */ /* 0x000362000c1e1900 */
[----:B------:R-:W-:Y:S05]  /*05c0*/  BRA `(.L_x_1292) ;  /* 0x0000004000007947 */ /* 0x000fea0003800000 */
.L_x_1291:
[----:B------:R-:W-:Y:S05]  /*05d0*/  @!P4 BRA `(.L_x_1292) ;  /* 0x000000300000c947 */ /* 0x000fea0003800000 */
[----:B------:R1:W2:Y:S04]  /*05e0*/  LDG.E R0, [R2.64] ;  /* 0x0000001002007981 */ /* 0x0002a8000c1e1900 */
[----:B-1----:R-:W2:Y:S02]  /*05f0*/  LDG.E R2, [R2.64+0x4] ;  /* 0x0000041002027981 */ /* 0x002ea4000c1e1900 */
[----:B--2---:R-:W-:Y:S02]  /*0600*/  IADD3 R17, -R0, R2, RZ ;  /* 0x0000000200117210 */ /* 0x004fe40007ffe1ff */
.L_x_1292:
[----:B------:R-:W-:Y:S01]  /*0610*/  UISETP.GE.AND UP0, UPT, UR14, 0x1, UPT ;  /* 0x000000010e00788c */ /* 0x000fe2000bf06270 */
[----:B------:R-:W-:Y:S01]  /*0620*/  PLOP3.LUT P0, PT, PT, PT, PT, 0x80, 0x0 ;  /* 0x000000000000781c */ /* 0x000fe20003f0f070 */
        /* <DEDUP_REMOVED lines=67> */
[--C-:B-1----:R-:W-:Y:S01]  /*0a60*/  SHF.R.S32.HI R2, RZ, 0x1f, R33.reuse ;  /* 0x0000001fff027819 */ /* 0x102fe20000011421 */
[----:B------:R-:W-:Y:S01]  /*0a70*/  IMAD.SHL.U32 R5, R33, 0x4, RZ ;  /* 0x0000000421057824 */ /* 0x000fe200078e00ff */
[--C-:B------:R-:W-:Y:S01]  /*0a80*/  SHF.R.S32.HI R35, RZ, 0x1f, R36.reuse ;  /* 0x0000001fff237819 */ /* 0x100fe20000011424 */
[----:B------:R-:W-:Y:S01]  /*0a90*/  IMAD.MOV.U32 R3, RZ, RZ, c[0x0][0x248] ;  /* 0x00009200ff037624 */ /* 0x000fe200078e00ff */
[CC--:B------:R-:W-:Y:S01]  /*0aa0*/  IADD3 R28, P0, R0.reuse, R33.reuse, RZ ;  /* 0x00000021001c7210 */ /* 0x0c0fe20007f1e0ff */
[----:B------:R-:W-:Y:S01]  /*0ab0*/  IMAD.MOV.U32 R12, RZ, RZ, R36 ;  /* 0x000000ffff0c7224 */ /* 0x000fe200078e0024 */
[----:B------:R-:W-:Y:S01]  /*0ac0*/  SHF.R.S32.HI R34, RZ, 0x1f, R33 ;  /* 0x0000001fff227819 */ /* 0x000fe20000011421 */
[C---:B------:R-:W-:Y:S01]  /*0ad0*/  IMAD R4, R35.reuse, c[0x0][0x270], RZ ;  /* 0x00009c0023047a24 */ /* 0x040fe200078e02ff */
[----:B------:R-:W-:Y:S01]  /*0ae0*/  LEA.HI.X.SX32 R29, R0, R2, 0x1, P0 ;  /* 0x00000002001d7211 */ /* 0x000fe200000f0eff */
[----:B------:R-:W-:Y:S01]  /*0af0*/  IMAD R7, R35, c[0x0][0x288], RZ ;  /* 0x0000a20023077a24 */ /* 0x000fe200078e02ff */
[----:B------:R-:W-:Y:S01]  /*0b00*/  SHF.R.S32.HI R0, RZ, 0x1f, R8 ;  /* 0x0000001fff007819 */ /* 0x000fe20000011408 */
[----:B-----5:R-:W-:Y:S01]  /*0b10*/  IMAD R32, R18, -0x80, R17 ;  /* 0xffffff8012207824 */ /* 0x020fe200078e0211 */
[----:B------:R-:W-:Y:S01]  /*0b20*/  IADD3 R2, P0, R5, R8, RZ ;  /* 0x0000000805027210 */ /* 0x000fe20007f1e0ff */
[C---:B------:R-:W-:Y:S01]  /*0b30*/  IMAD R7, R36.reuse, c[0x0][0x28c], R7 ;  /* 0x0000a30024077a24 */ /* 0x040fe200078e0207 */
[----:B------:R-:W-:Y:S01]  /*0b40*/  ISETP.NE.AND P3, PT, R3, 0x1, PT ;  /* 0x000000010300780c */ /* 0x000fe20003f65270 */
[----:B------:R-:W-:Y:S01]  /*0b50*/  ULDC.64 UR4, c[0x0][0x1d8] ;  /* 0x0000760000047ab9 */ /* 0x000fe20000000a00 */
[----:B------:R-:W-:Y:S01]  /*0b60*/  LEA.HI.X.SX32 R3, R5, R0, 0x1, P0 ;  /* 0x0000000005037211 */ /* 0x000fe200000f0eff */
[----:B------:R-:W-:Y:S01]  /*0b70*/  IMAD R0, R36, c[0x0][0x274], R4 ;  /* 0x00009d0024007a24 */ /* 0x000fe200078e0204 */
[-C--:B------:R-:W-:Y:S01]  /*0b80*/  LEA.HI R9, R34, R33.reuse, RZ, 0x3 ;  /* 0x0000002122097211 */ /* 0x080fe200078f18ff */
[----:B------:R-:W-:Y:S01]  /*0b90*/  USHF.L.U32 UR7, UR4, 0x6, URZ ;  /* 0x0000000604077899 */ /* 0x000fe2000800063f */
[----:B------:R-:W-:Y:S01]  /*0ba0*/  SHF.R.S32.HI R23, RZ, 0x1f, R168 ;  /* 0x0000001fff177819 */ /* 0x000fe200000114a8 */
[C---:B------:R-:W-:Y:S01]  /*0bb0*/  IMAD.WIDE.U32 R4, R36.reuse, c[0x0][0x270], R2 ;  /* 0x00009c0024047a25 */ /* 0x040fe200078e0002 */
[----:B------:R-:W-:Y:S01]  /*0bc0*/  SHF.R.S32.HI R37, RZ, 0x3, R9 ;  /* 0x00000003ff257819 */ /* 0x000fe20000011409 */
[----:B------:R-:W-:Y:S01]  /*0bd0*/  UMOV UR10, 0x6 ;  /* 0x00000006000a7882 */ /* 0x000fe20000000000 */
[----:B------:R-:W-:Y:S01]  /*0be0*/  SEL R25, R23, RZ, !P2 ;  /* 0x000000ff17197207 */ /* 0x000fe20005000000 */
[----:B------:R-:W-:Y:S01]  /*0bf0*/  IMAD.IADD R5, R5, 0x1, R0 ;  /* 0x0000000105057824 */ /* 0x000fe200078e0200 */
[----:B------:R-:W-:Y:S01]  /*0c00*/  SHF.R.S32.HI R13, RZ, 0x1f, R37 ;  /* 0x0000001fff0d7819 */ /* 0x000fe20000011425 */
[C---:B------:R-:W-:Y:S01]  /*0c10*/  @P3 IMAD.HI.U32 R16, R36.reuse, c[0x0][0x24c], RZ ;  /* 0x0000930024103a27 */ /* 0x040fe200078e00ff */
[----:B------:R-:W-:Y:S01]  /*0c20*/  IADD3 R8, P1, R37, R10, RZ ;  /* 0x0000000a25087210 */ /* 0x000fe20007f3e0ff */
[----:B------:R-:W-:Y:S01]  /*0c30*/  USHF.L.U64.HI UR6, UR4, UR10, UR5 ;  /* 0x0000000a04067299 */ /* 0x000fe20008010205 */
[----:B------:R-:W-:Y:S01]  /*0c40*/  LOP3.LUT R0, R9, 0xfffffff8, RZ, 0xc0, !PT ;  /* 0xfffffff809007812 */ /* 0x000fe200078ec0ff */
[----:B------:R-:W-:Y:S01]  /*0c50*/  IMAD.WIDE.U32 R2, R36, c[0x0][0x288], R2 ;  /* 0x0000a20024027a25 */ /* 0x000fe200078e0002 */
[----:B------:R-:W-:Y:S01]  /*0c60*/  LEA.HI R9, R34, R33, RZ, 0x6 ;  /* 0x0000002122097211 */ /* 0x000fe200078f30ff */
[----:B------:R-:W-:Y:S01]  /*0c70*/  UIADD3 UR9, UP0, UR7, 0x80, URZ ;  /* 0x0000008007097890 */ /* 0x000fe2000ff1e03f */
[----:B------:R-:W-:Y:S01]  /*0c80*/  @P3 SHF.R.U32.HI R12, RZ, c[0x0][0x250], R16 ;  /* 0x00009400ff0c3a19 */ /* 0x000fe20000011610 */
[----:B------:R-:W-:Y:S01]  /*0c90*/  IMAD.X R10, R13, 0x1, R11, P1 ;  /* 0x000000010d0a7824 */ /* 0x000fe200008e060b */
[----:B------:R-:W-:Y:S01]  /*0ca0*/  SHF.R.S32.HI R26, RZ, 0x6, R9 ;  /* 0x00000006ff1a7819 */ /* 0x000fe20000011409 */
[C---:B------:R-:W-:Y:S01]  /*0cb0*/  IMAD.SHL.U32 R11, R37.reuse, 0x40, RZ ;  /* 0x00000040250b7824 */ /* 0x040fe200078e00ff */
[----:B------:R-:W-:Y:S01]  /*0cc0*/  IADD3 R6, P0, R37, R14, RZ ;  /* 0x0000000e25067210 */ /* 0x000fe20007f1e0ff */
[----:B------:R-:W-:Y:S01]  /*0cd0*/  IMAD.IADD R27, R33, 0x1, -R0 ;  /* 0x00000001211b7824 */ /* 0x000fe200078e0a00 */
[----:B------:R-:W-:Y:S01]  /*0ce0*/  SEL R30, R168, RZ, !P2 ;  /* 0x000000ffa81e7207 */ /* 0x000fe20005000000 */
[----:B------:R-:W-:Y:S01]  /*0cf0*/  IMAD.IADD R3, R3, 0x1, R7 ;  /* 0x0000000103037824 */ /* 0x000fe200078e0207 */
[----:B------:R-:W-:Y:S01]  /*0d00*/  LOP3.LUT R0, R11, 0x1c0, RZ, 0xc0, !PT ;  /* 0x000001c00b007812 */ /* 0x000fe200078ec0ff */
[----:B------:R-:W-:Y:S01]  /*0d10*/  IMAD.SHL.U32 R16, R27, 0x8, RZ ;  /* 0x000000081b107824 */ /* 0x000fe200078e00ff */
[----:B------:R-:W-:Y:S01]  /*0d20*/  UIADD3.X UR8, URZ, UR6, URZ, UP0, !UPT ;  /* 0x000000063f087290 */ /* 0x000fe200087fe43f */
[----:B------:R-:W-:Y:S01]  /*0d30*/  IMAD.SHL.U32 R218, R26, 0x200, RZ ;  /* 0x000002001ada7824 */ /* 0x000fe200078e00ff */
[----:B------:R-:W-:Y:S01]  /*0d40*/  ULDC.64 UR4, c[0x0][0x1a8] ;  /* 0x00006a0000047ab9 */ /* 0x000fe20000000a00 */
[----:B------:R-:W-:Y:S01]  /*0d50*/  IMAD.X R7, R13, 0x1, R15, P0 ;  /* 0x000000010d077824 */ /* 0x000fe200000e060f */
[----:B------:R-:W-:Y:S01]  /*0d60*/  LOP3.LUT R9, R0, 0x38, R16, 0xf8, !PT ;  /* 0x0000003800097812 */ /* 0x000fe200078ef810 */
[----:B------:R-:W-:Y:S01]  /*0d70*/  IMAD.WIDE.U32 R2, R30, c[0x0][0x290], R2 ;  /* 0x0000a4001e027a25 */ /* 0x000fe200078e0002 */
[----:B------:R-:W-:Y:S01]  /*0d80*/  SHF.R.U32.HI R0, RZ, 0x3, R0 ;  /* 0x00000003ff007819 */ /* 0x000fe20000011600 */
[----:B------:R-:W-:Y:S01]  /*0d90*/  USHF.L.U64.HI UR5, UR4, UR10, UR5 ;  /* 0x0000000a04057299 */ /* 0x000fe20008010205 */
[----:B------:R-:W-:Y:S01]  /*0da0*/  SHF.R.S32.HI R17, RZ, 0x1f, R16 ;  /* 0x0000001fff117819 */ /* 0x000fe20000011410 */
[----:B------:R-:W-:Y:S01]  /*0db0*/  IMAD.WIDE R14, R18, 0x80, R6 ;  /* 0x00000080120e7825 */ /* 0x000fe200078e0206 */
[----:B------:R-:W-:Y:S01]  /*0dc0*/  LOP3.LUT R31, R218, R9, R0, 0xf6, !PT ;  /* 0x00000009da1f7212 */ /* 0x000fe200078ef600 */
[----:B------:R-:W-:Y:S01]  /*0dd0*/  STL [R1], R37 ;  /* 0x0000002501007387 */ /* 0x000fe20000100800 */
[----:B------:R-:W-:Y:S01]  /*0de0*/  SHF.R.S32.HI R0, RZ, 0x1f, R12 ;  /* 0x0000001fff007819 */ /* 0x000fe2000001140c */
[C---:B------:R-:W-:Y:S01]  /*0df0*/  IMAD R7, R25.reuse, c[0x0][0x278], RZ ;  /* 0x00009e0019077a24 */ /* 0x040fe200078e02ff */
[----:B------:R-:W-:Y:S01]  /*0e00*/  LEA R38, P0, R2, c[0x0][0x280], 0x2 ;  /* 0x0000a00002267a11 */ /* 0x000fe200078010ff */
[----:B------:R-:W-:-:S02]  /*0e10*/  IMAD R6, R25, c[0x0][0x290], RZ ;  /* 0x0000a40019067a24 */ /* 0x000fc400078e02ff */
[C---:B------:R-:W-:Y:S02]  /*0e20*/  IMAD R22, R30.reuse, c[0x0][0x27c], R7 ;  /* 0x00009f001e167a24 */ /* 0x040fe400078e0207 */
[----:B------:R-:W-:Y:S02]  /*0e30*/  IMAD R18, R30, c[0x0][0x294], R6 ;  /* 0x0000a5001e127a24 */ /* 0x000fe400078e0206 */
[----:B------:R-:W-:Y:S02]  /*0e40*/  IMAD R7, R10, c[0x0][0x208], RZ ;  /* 0x000082000a077a24 */ /* 0x000fe400078e02ff */
[C---:B------:R-:W-:Y:S02]  /*0e50*/  IMAD R6, R0.reuse, c[0x0][0x1e0], RZ ;  /* 0x0000780000067a24 */ /* 0x040fe400078e02ff */
[----:B------:R-:W-:Y:S02]  /*0e60*/  IMAD R0, R0, c[0x0][0x1b0], RZ ;  /* 0x00006c0000007a24 */ /* 0x000fe400078e02ff */
[----:B------:R-:W-:-:S02]  /*0e70*/  IMAD R20, R8, c[0x0][0x20c], R7 ;  /* 0x0000830008147a24 */ /* 0x000fc400078e0207 */
[----:B------:R-:W-:Y:S02]  /*0e80*/  IMAD R21, R12, c[0x0][0x1e4], R6 ;  /* 0x000079000c157a24 */ /* 0x000fe400078e0206 */
[----:B------:R-:W-:-:S04]  /*0e90*/  IMAD.WIDE.U32 R6, R30, c[0x0][0x278], R4 ;  /* 0x00009e001e067a25 */ /* 0x000fc800078e0004 */
[----:B------:R-:W-:Y:S01]  /*0ea0*/  IMAD R9, R10, c[0x0][0x178], RZ ;  /* 0x00005e000a097a24 */ /* 0x000fe200078e02ff */
[----:B------:R-:W-:Y:S01]  /*0eb0*/  LEA R40, P1, R6, c[0x0][0x258], 0x2 ;  /* 0x0000960006287a11 */ /* 0x000fe200078210ff */
[C---:B------:R-:W-:Y:S02]  /*0ec0*/  IMAD R24, R12.reuse, c[0x0][0x1b4], R0 ;  /* 0x00006d000c187a24 */ /* 0x040fe400078e0200 */
[----:B------:R-:W-:Y:S02]  /*0ed0*/  IMAD.IADD R0, R7, 0x1, R22 ;  /* 0x0000000107007824 */ /* 0x000fe400078e0216 */
[----:B------:R-:W-:-:S03]  /*0ee0*/  IMAD.WIDE.U32 R10, R12, c[0x0][0x1e0], R16 ;  /* 0x000078000c0a7a25 */ /* 0x000fc600078e0010 */
[----:B------:R-:W-:Y:S01]  /*0ef0*/  LEA.HI.X R41, R6, c[0x0][0x25c], R0, 0x2, P1 ;  /* 0x0000970006297a11 */ /* 0x000fe200008f1400 */
[C---:B------:R-:W-:Y:S01]  /*0f00*/  IMAD R19, R8.reuse, c[0x0][0x17c], R9 ;  /* 0x00005f0008137a24 */ /* 0x040fe200078e0209 */
[----:B------:R-:W-:Y:S01]  /*0f10*/  SEL R0, R23, RZ, !P4 ;  /* 0x000000ff17007207 */ /* 0x000fe20006000000 */
[C-C-:B------:R-:W-:Y:S02]  /*0f20*/  IMAD.WIDE.U32 R4, R8.reuse, c[0x0][0x178], R16.reuse ;  /* 0x00005e0008047a25 */ /* 0x140fe400078e0010 */
[----:B------:R-:W-:Y:S02]  /*0f30*/  STL.64 [R1+0x20], R40 ;  /* 0x0000202801007387 */ /* 0x000fe40000100a00 */
[----:B------:R-:W-:-:S04]  /*0f40*/  IMAD.WIDE.U32 R8, R8, c[0x0][0x208], R16 ;  /* 0x0000820008087a25 */ /* 0x000fc800078e0010 */
[----:B------:R-:W-:Y:S02]  /*0f50*/  IMAD.IADD R18, R3, 0x1, R18 ;  /* 0x0000000103127824 */ /* 0x000fe400078e0212 */
[----:B------:R-:W-:-:S03]  /*0f60*/  IMAD.WIDE.U32 R12, R12, c[0x0][0x1b0], R16 ;  /* 0x00006c000c0c7a25 */ /* 0x000fc600078e0010 */
[----:B------:R-:W-:Y:S01]  /*0f70*/  LEA.HI.X R39, R2, c[0x0][0x284], R18, 0x2, P0 ;  /* 0x0000a10002277a11 */ /* 0x000fe200000f1412 */
[----:B------:R-:W-:Y:S02]  /*0f80*/  IMAD.IADD R3, R11, 0x1, R21 ;  /* 0x000000010b037824 */ /* 0x000fe400078e0215 */
[----:B------:R-:W-:Y:S02]  /*0f90*/  IMAD R11, R35, c[0x0][0x180], RZ ;  /* 0x00006000230b7a24 */ /* 0x000fe400078e02ff */
[----:B------:R-:W-:Y:S01]  /*0fa0*/  IMAD.MOV.U32 R6, RZ, RZ, R4 ;  /* 0x000000ffff067224 */ /* 0x000fe200078e0004 */
[----:B------:R-:W-:Y:S01]  /*0fb0*/  STL.64 [R1+0x18], R38 ;  /* 0x0000182601007387 */ /* 0x000fe20000100a00 */
[----:B------:R-:W-:Y:S02]  /*0fc0*/  IMAD.MOV.U32 R4, RZ, RZ, R8 ;  /* 0x000000ffff047224 */ /* 0x000fe400078e0008 */
[----:B------:R-:W-:Y:S02]  /*0fd0*/  IMAD.MOV.U32 R8, RZ, RZ, R12 ;  /* 0x000000ffff087224 */ /* 0x000fe400078e000c */
[----:B------:R-:W-:-:S02]  /*0fe0*/  IMAD.IADD R7, R5, 0x1, R19 ;  /* 0x0000000105077824 */ /* 0x000fc400078e0213 */
[----:B------:R-:W-:Y:S01]  /*0ff0*/  IMAD.MOV.U32 R2, RZ, RZ, R10 ;  /* 0x000000ffff027224 */ /* 0x000fe200078e000a */
[----:B------:R-:W-:Y:S01]  /*1000*/  SEL R10, R168, RZ, !P4 ;  /* 0x000000ffa80a7207 */ /* 0x000fe20006000000 */
[----:B------:R-:W-:Y:S01]  /*1010*/  IMAD R12, R36, c[0x0][0x184], R11 ;  /* 0x00006100240c7a24 */ /* 0x000fe200078e020b */
[----:B------:R-:W-:Y:S01]  /*1020*/  ISETP.GE.AND P4, PT, R16, c[0x0][0x1cc], PT ;  /* 0x0000730010007a0c */ /* 0x000fe20003f86270 */
[----:B------:R-:W-:Y:S02]  /*1030*/  IMAD.IADD R5, R9, 0x1, R20 ;  /* 0x0000000109057824 */ /* 0x000fe400078e0214 */
[C---:B------:R-:W-:Y:S02]  /*1040*/  IMAD R11, R0.reuse, c[0x0][0x1e8], RZ ;  /* 0x00007a00000b7a24 */ /* 0x040fe400078e02ff */
[----:B------:R-:W-:Y:S02]  /*1050*/  IMAD.IADD R9, R13, 0x1, R24 ;  /* 0x000000010d097824 */ /* 0x000fe400078e0218 */
[----:B------:R-:W-:-:S02]  /*1060*/  IMAD R0, R0, c[0x0][0x1b8], RZ ;  /* 0x00006e0000007a24 */ /* 0x000fc400078e02ff */
        /* <DEDUP_REMOVED lines=17> */
[----:B------:R-:W-:Y:S01]  /*1180*/  IMAD.IADD R5, R5, 0x1, R13 ;  /* 0x0000000105057824 */ /* 0x000fe200078e020d */
[----:B------:R-:W-:Y:S01]  /*1190*/  LEA R22, P2, R10, c[0x0][0x160], 0x1 ;  /* 0x000058000a167a11 */ /* 0x000fe200078408ff */
[----:B------:R-:W-:Y:S02]  /*11a0*/  IMAD R13, R30, c[0x0][0x21c], R0 ;  /* 0x000087001e0d7a24 */ /* 0x000fe400078e0200 */
[----:B------:R-:W-:-:S04]  /*11b0*/  IMAD.WIDE.U32 R6, R14, c[0x0][0x1d8], R2 ;  /* 0x000076000e067a25 */ /* 0x000fc800078e0002 */
[----:B------:R-:W-:Y:S01]  /*11c0*/  IMAD.IADD R0, R11, 0x1, R12 ;  /* 0x000000010b007824 */ /* 0x000fe200078e020c */
[----:B------:R-:W-:Y:S01]  /*11d0*/  LEA R2, P0, R6, c[0x0][0x1c0], 0x1 ;  /* 0x0000700006027a11 */ /* 0x000fe200078008ff */
[----:B------:R-:W-:Y:S01]  /*11e0*/  IMAD.IADD R3, R7, 0x1, R18 ;  /* 0x0000000107037824 */ /* 0x000fe200078e0212 */
[----:B------:R-:W-:Y:S01]  /*11f0*/  IADD3 R18, R16, 0x40, RZ ;  /* 0x0000004010127810 */ /* 0x000fe20007ffe0ff */
[----:B------:R-:W-:Y:S01]  /*1200*/  IMAD.WIDE.U32 R4, R30, c[0x0][0x218], R4 ;  /* 0x000086001e047a25 */ /* 0x000fe200078e0004 */
[----:B------:R-:W-:Y:S02]  /*1210*/  LEA.HI.X R23, R10, c[0x0][0x164], R0, 0x1, P2 ;  /* 0x000059000a177a11 */ /* 0x000fe400010f0c00 */
[----:B------:R-:W-:Y:S01]  /*1220*/  ISETP.GE.AND P3, PT, R18, c[0x0][0x1cc], PT ;  /* 0x0000730012007a0c */ /* 0x000fe20003f66270 */
[----:B------:R-:W-:Y:S01]  /*1230*/  IMAD R15, R15, c[0x0][0x1a8], RZ ;  /* 0x00006a000f0f7a24 */ /* 0x000fe200078e02ff */
[----:B------:R-:W-:Y:S01]  /*1240*/  LEA R20, P1, R4, c[0x0][0x1f0], 0x1 ;  /* 0x00007c0004147a11 */ /* 0x000fe200078208ff */
[----:B------:R-:W-:Y:S01]  /*1250*/  IMAD.IADD R0, R32, 0x1, -R37 ;  /* 0x0000000120007824 */ /* 0x000fe200078e0a25 */
[----:B------:R-:W-:Y:S01]  /*1260*/  LEA.HI.X R3, R6, c[0x0][0x1c4], R3, 0x1, P0 ;  /* 0x0000710006037a11 */ /* 0x000fe200000f0c03 */
[----:B------:R-:W-:Y:S01]  /*1270*/  IMAD.IADD R5, R5, 0x1, R13 ;  /* 0x0000000105057824 */ /* 0x000fe200078e020d */
[----:B------:R-:W-:Y:S01]  /*1280*/  STL.64 [R1+0x8], R22 ;  /* 0x0000081601007387 */ /* 0x000fe20000100a00 */
[----:B------:R-:W-:Y:S01]  /*1290*/  IMAD R15, R14, c[0x0][0x1ac], R15 ;  /* 0x00006b000e0f7a24 */ /* 0x000fe200078e020f */
[----:B------:R-:W-:Y:S01]  /*12a0*/  ISETP.LT.OR P2, PT, R0, 0x1, P4 ;  /* 0x000000010000780c */ /* 0x000fe20002741670 */
[----:B------:R-:W-:Y:S01]  /*12b0*/  IMAD.WIDE.U32 R12, R14, c[0x0][0x1a8], R8 ;  /* 0x00006a000e0c7a25 */ /* 0x000fe200078e0008 */
[----:B------:R-:W-:-:S02]  /*12c0*/  ISETP.LT.OR P6, PT, R0, 0x1, P3 ;  /* 0x000000010000780c */ /* 0x000fc40001fc1670 */
[----:B------:R-:W-:Y:S01]  /*12d0*/  LEA.HI.X R21, R4, c[0x0][0x1f4], R5, 0x1, P1 ;  /* 0x00007d0004157a11 */ /* 0x000fe200008f0c05 */
[----:B------:R-:W-:Y:S01]  /*12e0*/  IMAD.IADD R5, R13, 0x1, R15 ;  /* 0x000000010d057824 */ /* 0x000fe200078e020f */
[----:B------:R-:W-:Y:S01]  /*12f0*/  LEA R6, P0, R12, c[0x0][0x190], 0x1 ;  /* 0x000064000c067a11 */ /* 0x000fe200078008ff */
[----:B------:R-:W-:Y:S01]  /*1300*/  IMAD.SHL.U32 R8, R31, 0x2, RZ ;  /* 0x000000021f087824 */ /* 0x000fe200078e00ff */
[----:B------:R-:W-:Y:S01]  /*1310*/  ISETP.LT.OR P5, PT, R0, 0x21, P4 ;  /* 0x000000210000780c */ /* 0x000fe200027a1670 */
[----:B------:R1:W-:Y:S01]  /*1320*/  STL.64 [R1+0x10], R20 ;  /* 0x0000101401007387 */ /* 0x0003e20000100a00 */
[----:B------:R-:W-:Y:S01]  /*1330*/  LEA.HI.X R7, R12, c[0x0][0x194], R5, 0x1, P0 ;  /* 0x000065000c077a11 */ /* 0x000fe200000f0c05 */
[----:B------:R-:W-:Y:S01]  /*1340*/  IMAD.U32 R12, RZ, RZ, UR7 ;  /* 0x00000007ff0c7e24 */ /* 0x000fe2000f8e00ff */
[----:B------:R-:W-:Y:S01]  /*1350*/  IADD3 R4, P1, R2, UR7, RZ ;  /* 0x0000000702047c10 */ /* 0x000fe2000ff3e0ff */
[----:B------:R-:W-:Y:S01]  /*1360*/  @!PT LDS RZ, [RZ] ;  /* 0x00000000fffff984 */ /* 0x000fe20000000800 */
[----:B------:R-:W-:Y:S01]  /*1370*/  @!PT LDS RZ, [RZ] ;  /* 0x00000000fffff984 */ /* 0x000fe20000000800 */
[----:B------:R-:W-:Y:S01]  /*1380*/  @!PT LDS RZ, [RZ] ;  /* 0x00000000fffff984 */ /* 0x000fe20000000800 */
[----:B------:R2:W-:Y:S01]  /*1390*/  LDGSTS.E.BYPASS.LTC128B.128 [R8+0x8080], [R2.64], !P2 ;  /* 0x0808000002087fae */ /* 0x0005e2000d101d50 */
[----:B------:R-:W-:-:S02]  /*13a0*/  IADD3 R9, -R37, UR14, RZ ;  /* 0x0000000e25097c10 */ /* 0x000fc4000fffe1ff */
[----:B------:R-:W-:Y:S01]  /*13b0*/  IADD3.X R5, R3, UR6, RZ, P1, !PT ;  /* 0x0000000603057c10 */ /* 0x000fe20008ffe4ff */
[----:B------:R2:W-:Y:S01]  /*13c0*/  LDGSTS.E.BYPASS.LTC128B.128 [R8+0xc080], [R2.64+0x80], !P6 ;  /* 0x0c08008002087fae */ /* 0x0005e2000f101d50 */
[----:B------:R-:W-:Y:S02]  /*13d0*/  IADD3 R12, P2, P1, R12, 0x80, R2 ;  /* 0x000000800c0c7810 */ /* 0x000fe4000795e002 */
[C---:B------:R-:W-:Y:S01]  /*13e0*/  ISETP.LT.OR P6, PT, R0.reuse, 0x21, P3 ;  /* 0x000000210000780c */ /* 0x040fe20001fc1670 */
[----:B------:R3:W-:Y:S01]  /*13f0*/  LDGSTS.E.BYPASS.LTC128B.128 [R8+0x9080], [R4.64], !P5 ;  /* 0x0908000004087fae */ /* 0x0007e2000e901d50 */
[----:B------:R-:W-:Y:S02]  /*1400*/  IADD3.X R13, RZ, UR6, R3, P2, P1 ;  /* 0x00000006ff0d7c10 */ /* 0x000fe400097e2403 */
[C---:B------:R-:W-:Y:S02]  /*1410*/  ISETP.LT.OR P5, PT, R0.reuse, 0x41, P4 ;  /* 0x000000410000780c */ /* 0x040fe400027a1670 */
[----:B------:R-:W-:-:S02]  /*1420*/  ISETP.LT.OR P2, PT, R0, 0x41, P3 ;  /* 0x000000410000780c */ /* 0x000fc40001f41670 */
[C---:B------:R-:W-:Y:S02]  /*1430*/  ISETP.LT.OR P1, PT, R0.reuse, 0x61, P4 ;  /* 0x000000610000780c */ /* 0x040fe40002721670 */
[----:B------:R-:W-:Y:S02]  /*1440*/  ISETP.LT.OR P4, PT, R0, 0x61, P3 ;  /* 0x000000610000780c */ /* 0x000fe40001f81670 */
[----:B------:R-:W-:Y:S01]  /*1450*/  ISETP.GE.AND P3, PT, R16, c[0x0][0x19c], PT ;  /* 0x0000670010007a0c */ /* 0x000fe20003f66270 */
[----:B------:R4:W-:Y:S01]  /*1460*/  LDGSTS.E.BYPASS.LTC128B.128 [R8+0xd080], [R12.64], !P6 ;  /* 0x0d0800000c087fae */ /* 0x0009e2000f101d50 */
[----:B------:R-:W-:Y:S02]  /*1470*/  LEA.HI R15, R34, R33, RZ, 0x5 ;  /* 0x00000021220f7211 */ /* 0x000fe400078f28ff */
[----:B------:R-:W-:Y:S02]  /*1480*/  ISETP.LT.OR P6, PT, R0, 0x1, P3 ;  /* 0x000000010000780c */ /* 0x000fe40001fc1670 */
[----:B--2---:R-:W-:-:S04]  /*1490*/  IADD3 R2, P0, R4, UR7, RZ ;  /* 0x0000000704027c10 */ /* 0x004fc8000ff1e0ff */
[----:B------:R-:W-:Y:S02]  /*14a0*/  IADD3.X R3, R5, UR6, RZ, P0, !PT ;  /* 0x0000000605037c10 */ /* 0x000fe400087fe4ff */
[----:B------:R-:W-:-:S03]  /*14b0*/  IADD3 R10, P0, R4, UR9, RZ ;  /* 0x00000009040a7c10 */ /* 0x000fc6000ff1e0ff */
[----:B------:R2:W-:Y:S01]  /*14c0*/  LDGSTS.E.BYPASS.LTC128B.128 [R8+0xa080], [R2.64], !P5 ;  /* 0x0a08000002087fae */ /* 0x0005e2000e901d50 */
[----:B------:R-:W-:Y:S02]  /*14d0*/  IADD3.X R11, R5, UR8, RZ, P0, !PT ;  /* 0x00000008050b7c10 */ /* 0x000fe400087fe4ff */
[----:B---3--:R-:W-:-:S03]  /*14e0*/  IADD3 R4, P0, R2, UR7, RZ ;  /* 0x0000000702047c10 */ /* 0x008fc6000ff1e0ff */
[----:B------:R3:W-:Y:S01]  /*14f0*/  LDGSTS.E.BYPASS.LTC128B.128 [R8+0xe080], [R10.64], !P2 ;  /* 0x0e0800000a087fae */ /* 0x0007e2000d101d50 */
[----:B------:R-:W-:Y:S01]  /*1500*/  IADD3.X R5, R3, UR6, RZ, P0, !PT ;  /* 0x0000000603057c10 */ /* 0x000fe200087fe4ff */
[----:B------:R-:W-:Y:S01]  /*1510*/  USHF.L.U32 UR6, UR4, 0x6, URZ ;  /* 0x0000000604067899 */ /* 0x000fe2000800063f */
[----:B------:R-:W-:-:S03]  /*1520*/  ISETP.GE.AND P2, PT, R18, c[0x0][0x19c], PT ;  /* 0x0000670012007a0c */ /* 0x000fc60003f46270 */
[----:B------:R1:W-:Y:S01]  /*1530*/  LDGSTS.E.BYPASS.LTC128B.128 [R8+0xb080], [R4.64], !P1 ;  /* 0x0b08000004087fae */ /* 0x0003e2000c901d50 */
[----:B------:R-:W-:Y:S01]  /*1540*/  ISETP.LT.OR P5, PT, R0, 0x1, P2 ;  /* 0x000000010000780c */ /* 0x000fe200017a1670 */
[----:B------:R-:W-:-:S04]  /*1550*/  UIADD3 UR4, UP0, UR6, 0x80, URZ ;  /* 0x0000008006047890 */ /* 0x000fc8000ff1e03f */
[----:B------:R-:W-:Y:S02]  /*1560*/  UIADD3.X UR7, URZ, UR5, URZ, UP0, !UPT ;  /* 0x000000053f077290 */ /* 0x000fe400087fe43f */
[----:B------:R-:W-:Y:S01]  /*1570*/  UISETP.GE.AND UP0, UPT, UR14, 0x41, UPT ;  /* 0x000000410e00788c */ /* 0x000fe2000bf06270 */
[----:B--2---:R-:W-:-:S04]  /*1580*/  IADD3 R2, P0, R2, UR9, RZ ;  /* 0x0000000902027c10 */ /* 0x004fc8000ff1e0ff */
[----:B------:R-:W-:Y:S01]  /*1590*/  IADD3.X R3, R3, UR8, RZ, P0, !PT ;  /* 0x0000000803037c10 */ /* 0x000fe200087fe4ff */
[----:B---3--:R-:W-:-:S04]  /*15a0*/  IMAD.U32 R10, RZ, RZ, UR6 ;  /* 0x00000006ff0a7e24 */ /* 0x008fc8000f8e00ff */
[----:B------:R2:W-:Y:S01]  /*15b0*/  LDGSTS.E.BYPASS.LTC128B.128 [R8+0xf080], [R2.64], !P4 ;  /* 0x0f08000002087fae */ /* 0x0005e2000e101d50 */
[----:B------:R-:W-:Y:S02]  /*15c0*/  ISETP.LT.OR P4, PT, R0, 0x21, P3 ;  /* 0x000000210000780c */ /* 0x000fe40001f81670 */
[----:B------:R-:W-:Y:S01]  /*15d0*/  IADD3 R10, P1, P0, R10, 0x80, R6 ;  /* 0x000000800a0a7810 */ /* 0x000fe2000783e006 */
[----:B------:R3:W-:Y:S01]  /*15e0*/  LDGSTS.E.BYPASS.LTC128B.128 [R8+0x80], [R6.64], !P6 ;  /* 0x0008000006087fae */ /* 0x0007e2000f101d50 */
[----:B------:R-:W-:Y:S02]  /*15f0*/  ISETP.GE.AND P6, PT, R18, c[0x0][0x16c], PT ;  /* 0x00005b0012007a0c */ /* 0x000fe40003fc6270 */
[----:B------:R-:W-:Y:S01]  /*1600*/  IADD3.X R11, RZ, UR5, R7, P1, P0 ;  /* 0x00000005ff0b7c10 */ /* 0x000fe20008fe0407 */
[----:B------:R3:W-:Y:S01]  /*1610*/  LDGSTS.E.BYPASS.LTC128B.128 [R8+0x4080], [R6.64+0x80], !P5 ;  /* 0x0408008006087fae */ /* 0x0007e2000e901d50 */
[----:B------:R-:W-:Y:S02]  /*1620*/  ISETP.LT.OR P1, PT, R0, 0x21, P2 ;  /* 0x000000210000780c */ /* 0x000fe40001721670 */
[----:B-1----:R-:W-:-:S02]  /*1630*/  IADD3 R4, P0, R6, UR6, RZ ;  /* 0x0000000606047c10 */ /* 0x002fc4000ff1e0ff */
[----:B------:R-:W-:Y:S02]  /*1640*/  P2R R19, PR, RZ, 0x40 ;  /* 0x00000040ff137803 */ /* 0x000fe40000000000 */
[----:B------:R-:W-:Y:S02]  /*1650*/  IADD3.X R5, R7, UR5, RZ, P0, !PT ;  /* 0x0000000507057c10 */ /* 0x000fe400087fe4ff */
[----:B------:R-:W-:Y:S01]  /*1660*/  ISETP.LT.OR P6, PT, R0, 0x61, P2 ;  /* 0x000000610000780c */ /* 0x000fe200017c1670 */
[----:B------:R1:W-:Y:S01]  /*1670*/  STL [R1+0x30], R19 ;  /* 0x0000301301007387 */ /* 0x0003e20000100800 */
[----:B------:R-:W-:-:S03]  /*1680*/  ISETP.GE.AND P5, PT, R16, c[0x0][0x16c], PT ;  /* 0x00005b0010007a0c */ /* 0x000fc60003fa6270 */
[----:B------:R1:W-:Y:S01]  /*1690*/  LDGSTS.E.BYPASS.LTC128B.128 [R8+0x1080], [R4.64], !P4 ;  /* 0x0108000004087fae */ /* 0x0003e2000e101d50 */
[C---:B------:R-:W-:Y:S02]  /*16a0*/  ISETP.LT.OR P4, PT, R0.reuse, 0x41, P3 ;  /* 0x000000410000780c */ /* 0x040fe40001f81670 */
[----:B------:R-:W-:Y:S01]  /*16b0*/  ISETP.LT.OR P3, PT, R0, 0x61, P3 ;  /* 0x000000610000780c */ /* 0x000fe20001f61670 */
[----:B------:R4:W-:Y:S01]  /*16c0*/  LDGSTS.E.BYPASS.LTC128B.128 [R8+0x5080], [R10.64], !P1 ;  /* 0x050800000a087fae */ /* 0x0009e2000c901d50 */
[----:B--2---:R-:W-:Y:S02]  /*16d0*/  IADD3 R2, P0, R4, UR6, RZ ;  /* 0x0000000604027c10 */ /* 0x004fe4000ff1e0ff */
[----:B------:R-:W-:Y:S02]  /*16e0*/  ISETP.LT.OR P1, PT, R0, 0x41, P2 ;  /* 0x000000410000780c */ /* 0x000fe40001721670 */
[----:B------:R-:W-:Y:S02]  /*16f0*/  ISETP.NE.AND P2, PT, R19, RZ, PT ;  /* 0x000000ff1300720c */ /* 0x000fe40003f45270 */
[----:B------:R-:W-:-:S02]  /*1700*/  IADD3.X R3, R5, UR5, RZ, P0, !PT ;  /* 0x0000000505037c10 */ /* 0x000fc400087fe4ff */
[----:B------:R-:W-:Y:S02]  /*1710*/  SEL R0, RZ, 0x1, P5 ;  /* 0x00000001ff007807 */ /* 0x000fe40002800000 */
[----:B---3--:R-:W-:Y:S01]  /*1720*/  SEL R7, RZ, 0x2, P2 ;  /* 0x00000002ff077807 */ /* 0x008fe20001000000 */
[----:B------:R2:W-:Y:S01]  /*1730*/  LDGSTS.E.BYPASS.LTC128B.128 [R8+0x2080], [R2.64], !P4 ;  /* 0x0208000002087fae */ /* 0x0005e2000e101d50 */
[----:B------:R-:W-:-:S03]  /*1740*/  ISETP.GE.AND P4, PT, R16, c[0x0][0x1fc], PT ;  /* 0x00007f0010007a0c */ /* 0x000fc60003f86270 */
[----:B------:R-:W-:Y:S01]  /*1750*/  IMAD.IADD R0, R7, 0x1, R0 ;  /* 0x0000000107007824 */ /* 0x000fe200078e0200 */
[----:B-1----:R-:W-:-:S04]  /*1760*/  IADD3 R4, P0, R4, UR4, RZ ;  /* 0x0000000404047c10 */ /* 0x002fc8000ff1e0ff */
[----:B------:R-:W-:Y:S02]  /*1770*/  IADD3.X R5, R5, UR7, RZ, P0, !PT ;  /* 0x0000000705057c10 */ /* 0x000fe400087fe4ff */
[----:B------:R-:W-:Y:S01]  /*1780*/  IADD3 R6, P0, R2, UR6, RZ ;  /* 0x0000000602067c10 */ /* 0x000fe2000ff1e0ff */
[----:B------:R-:W-:Y:S01]  /*1790*/  UMOV UR6, 0x5 ;  /* 0x0000000500067882 */ /* 0x000fe20000000000 */
[----:B----4-:R-:W-:Y:S01]  /*17a0*/  P2R R10, PR, RZ, 0x20 ;  /* 0x00000020ff0a7803 */ /* 0x010fe20000000000 */
[----:B------:R1:W-:Y:S01]  /*17b0*/  LDGSTS.E.BYPASS.LTC128B.128 [R8+0x6080], [R4.64], !P1 ;  /* 0x0608000004087fae */ /* 0x0003e2000c901d50 */
[----:B------:R-:W-:Y:S02]  /*17c0*/  IADD3.X R7, R3, UR5, RZ, P0, !PT ;  /* 0x0000000503077c10 */ /* 0x000fe400087fe4ff */
[C---:B------:R-:W-:Y:S02]  /*17d0*/  LOP3.LUT P0, RZ, R0.reuse, 0x1, RZ, 0xc0, !PT ;  /* 0x0000000100ff7812 */ /* 0x040fe4000780c0ff */
[----:B------:R-:W-:Y:S01]  /*17e0*/  LOP3.LUT P5, RZ, R0, 0x2, RZ, 0xc0, !PT ;  /* 0x0000000200ff7812 */ /* 0x000fe200078ac0ff */
[----:B------:R3:W-:Y:S01]  /*17f0*/  LDGSTS.E.BYPASS.LTC128B.128 [R8+0x3080], [R6.64], !P3 ;  /* 0x0308000006087fae */ /* 0x0007e2000d901d50 */
[----:B------:R-:W-:-:S02]  /*1800*/  ISETP.LT.OR P2, PT, R9, 0x1, !P0 ;  /* 0x000000010900780c */ /* 0x000fc40004741670 */
[C---:B------:R-:W-:Y:S02]  /*1810*/  ISETP.LT.OR P3, PT, R9.reuse, 0x1, !P5 ;  /* 0x000000010900780c */ /* 0x040fe40006f61670 */
[----:B--2---:R-:W-:Y:S01]  /*1820*/  IADD3 R2, P1, R2, UR4, RZ ;  /* 0x0000000402027c10 */ /* 0x004fe2000ff3e0ff */
[----:B------:R-:W-:Y:S01]  /*1830*/  ULDC.64 UR4, c[0x0][0x178] ;  /* 0x00005e0000047ab9 */ /* 0x000fe20000000a00 */
[----:B------:R-:W-:Y:S01]  /*1840*/  ISETP.LT.OR P5, PT, R9, 0x21, !P0 ;  /* 0x000000210900780c */ /* 0x000fe200047a1670 */
[----:B------:R-:W-:Y:S01]  /*1850*/  USHF.L.U32 UR11, UR4, 0x6, URZ ;  /* 0x00000006040b7899 */ /* 0x000fe2000800063f */
[----:B------:R-:W-:Y:S01]  /*1860*/  IADD3.X R3, R3, UR7, RZ, P1, !PT ;  /* 0x0000000703037c10 */ /* 0x000fe20008ffe4ff */
[----:B------:R-:W-:Y:S01]  /*1870*/  USHF.L.U64.HI UR10, UR4, UR10, UR5 ;  /* 0x0000000a040a7299 */ /* 0x000fe20008010205 */
[----:B------:R-:W-:Y:S02]  /*1880*/  LEA.HI R11, R34, R33, RZ, 0x4 ;  /* 0x00000021220b7211 */ /* 0x000fe400078f20ff */
[----:B------:R-:W-:Y:S01]  /*1890*/  ULDC.64 UR4, c[0x0][0x208] ;  /* 0x0000820000047ab9 */ /* 0x000fe20000000a00 */
[----:B------:R2:W-:Y:S01]  /*18a0*/  LDGSTS.E.BYPASS.LTC128B.128 [R8+0x7080], [R2.64], !P6 ;  /* 0x0708000002087fae */ /* 0x0005e2000f101d50 */
[----:B------:R-:W-:Y:S01]  /*18b0*/  ISETP.GE.AND P6, PT, R18, c[0x0][0x1fc], PT ;  /* 0x00007f0012007a0c */ /* 0x000fe20003fc6270 */
[----:B------:R-:W-:-:S02]  /*18c0*/  USHF.L.U32 UR7, UR4, 0x5, URZ ;  /* 0x0000000504077899 */ /* 0x000fc4000800063f */
[----:B------:R-:W0:Y:S01]  /*18d0*/  LDGDEPBAR ;  /* 0x00000000000079af */ /* 0x000e220000000000 */
[----:B------:R-:W-:Y:S01]  /*18e0*/  USHF.L.U64.HI UR5, UR4, UR6, UR5 ;  /* 0x0000000604057299 */ /* 0x000fe20008010205 */
[----:B-1----:R-:W-:Y:S02]  /*18f0*/  IADD3 R4, P0, R22, UR11, RZ ;  /* 0x0000000b16047c10 */ /* 0x002fe4000ff1e0ff */
[----:B------:R1:W-:Y:S01]  /*1900*/  LDGSTS.E.BYPASS.LTC128B.128 [R8+0x10080], [R22.64], !P2 ;  /* 0x1008000016087fae */ /* 0x0003e2000d101d50 */
[----:B------:R-:W-:Y:S01]  /*1910*/  USHF.L.U32 UR4, UR7, 0x1, URZ ;  /* 0x0000000107047899 */ /* 0x000fe2000800063f */
[----:B------:R-:W-:Y:S02]  /*1920*/  IADD3.X R5, R23, UR10, RZ, P0, !PT ;  /* 0x0000000a17057c10 */ /* 0x000fe400087fe4ff */
[----:B------:R1:W-:Y:S01]  /*1930*/  LDGSTS.E.BYPASS.LTC128B.128 [R8+0x12080], [R22.64+0x80], !P3 ;  /* 0x1208008016087fae */ /* 0x0003e2000d901d50 */
[----:B------:R-:W-:Y:S01]  /*1940*/  LOP3.LUT P3, RZ, R0, 0x2, RZ, 0xc0, !PT ;  /* 0x0000000200ff7812 */ /* 0x000fe2000786c0ff */
[----:B------:R-:W-:Y:S01]  /*1950*/  USHF.L.U64.HI UR5, UR7, 0x1, UR5 ;  /* 0x0000000107057899 */ /* 0x000fe20008010205 */
[----:B------:R-:W-:Y:S01]  /*1960*/  SEL R0, RZ, 0x1, P4 ;  /* 0x00000001ff007807 */ /* 0x000fe20002000000 */
[----:B------:R4:W-:Y:S01]  /*1970*/  LDGSTS.E.BYPASS.LTC128B.128 [R8+0x11080], [R4.64], !P5 ;  /* 0x1108000004087fae */ /* 0x0009e2000e901d50 */
[----:B---3--:R-:W-:-:S02]  /*1980*/  SEL R6, RZ, 0x2, P6 ;  /* 0x00000002ff067807 */ /* 0x008fc40003000000 */
[----:B------:R-:W-:Y:S01]  /*1990*/  ISETP.NE.AND P5, PT, R10, RZ, PT ;  /* 0x000000ff0a00720c */ /* 0x000fe20003fa5270 */
[----:B------:R-:W-:Y:S02]  /*19a0*/  IMAD R10, R35, c[0x0][0x238], RZ ;  /* 0x00008e00230a7a24 */ /* 0x000fe400078e02ff */
[----:B------:R-:W-:Y:S02]  /*19b0*/  IMAD.IADD R0, R6, 0x1, R0 ;  /* 0x0000000106007824 */ /* 0x000fe400078e0200 */
[----:B------:R-:W-:Y:S02]  /*19c0*/  IMAD R10, R36, c[0x0][0x23c], R10 ;  /* 0x00008f00240a7a24 */ /* 0x000fe400078e020a */
[----:B--2---:R-:W-:-:S05]  /*19d0*/  IMAD.U32 R2, RZ, RZ, UR11 ;  /* 0x0000000bff027e24 */ /* 0x004fca000f8e00ff */
[----:B------:R-:W-:-:S04]  /*19e0*/  IADD3 R2, P2, P1, R2, 0x80, R22 ;  /* 0x0000008002027810 */ /* 0x000fc8000795e016 */
[----:B------:R-:W-:Y:S02]  /*19f0*/  IADD3.X R3, RZ, UR10, R23, P2, P1 ;  /* 0x0000000aff037c10 */ /* 0x000fe400097e2417 */
[----:B------:R-:W-:Y:S02]  /*1a00*/  ISETP.LT.OR P2, PT, R9, 0x21, !P3 ;  /* 0x000000210900780c */ /* 0x000fe40005f41670 */
[----:B------:R-:W-:Y:S02]  /*1a10*/  ISETP.GT.AND P3, PT, R33, 0xf, PT ;  /* 0x0000000f2100780c */ /* 0x000fe40003f64270 */
[----:B------:R-:W-:Y:S02]  /*1a20*/  LOP3.LUT P1, RZ, R0, 0x1, RZ, 0xc0, !PT ;  /* 0x0000000100ff7812 */ /* 0x000fe4000782c0ff */
[----:B----4-:R-:W-:Y:S02]  /*1a30*/  LOP3.LUT R5, R11, 0xfffffff0, RZ, 0xc0, !PT ;  /* 0xfffffff00b057812 */ /* 0x010fe400078ec0ff */
[----:B------:R-:W-:-:S02]  /*1a40*/  ISETP.LT.OR P0, PT, R9, 0x1, !P1 ;  /* 0x000000010900780c */ /* 0x000fc40004f01670 */
[----:B------:R-:W-:Y:S01]  /*1a50*/  ISETP.LT.OR P1, PT, R9, 0x21, !P1 ;  /* 0x000000210900780c */ /* 0x000fe20004f21670 */
[----:B------:R-:W-:Y:S01]  /*1a60*/  IMAD.IADD R5, R33, 0x1, -R5 ;  /* 0x0000000121057824 */ /* 0x000fe200078e0a05 */
[----:B------:R-:W-:Y:S01]  /*1a70*/  SHF.R.S32.HI R4, RZ, 0x5, R15 ;  /* 0x00000005ff047819 */ /* 0x000fe2000001140f */
[----:B------:R2:W-:Y:S03]  /*1a80*/  LDGSTS.E.BYPASS.LTC128B.128 [R8+0x13080], [R2.64], !P2 ;  /* 0x1308000002087fae */ /* 0x0005e6000d101d50 */
[----:B------:R-:W-:-:S04]  /*1a90*/  LEA.HI R12, R15, R4, RZ, 0x1 ;  /* 0x000000040f0c7211 */ /* 0x000fc800078f08ff */
[----:B------:R-:W-:-:S05]  /*1aa0*/  LOP3.LUT R12, R12, 0xfffffffe, RZ, 0xc0, !PT ;  /* 0xfffffffe0c0c7812 */ /* 0x000fca00078ec0ff */
[----:B------:R-:W-:Y:S02]  /*1ab0*/  IMAD.IADD R13, R4, 0x1, -R12 ;  /* 0x00000001040d7824 */ /* 0x000fe400078e0a0c */
[----:B--2---:R-:W-:-:S05]  /*1ac0*/  @!P3 IMAD.SHL.U32 R2, R33, 0x10, RZ ;  /* 0x000000102102b824 */ /* 0x004fca00078e00ff */
[----:B------:R2:W-:Y:S04]  /*1ad0*/  @!P3 LDGSTS.E.BYPASS.LTC128B.128 [R2+0x20080], [R40.64] ;  /* 0x200800002802bfae */ /* 0x0005e8000b901d50 */
[----:B------:R-:W0:Y:S04]  /*1ae0*/  LDGDEPBAR ;  /* 0x00000000000079af */ /* 0x000e280000000000 */
[----:B------:R3:W-:Y:S01]  /*1af0*/  LDGSTS.E.BYPASS.LTC128B.128 [R8+0x18080], [R20.64], !P0 ;  /* 0x1808000014087fae */ /* 0x0007e2000c101d50 */
[----:B------:R-:W-:Y:S02]  /*1b00*/  LOP3.LUT P0, RZ, R0, 0x2, RZ, 0xc0, !PT ;  /* 0x0000000200ff7812 */ /* 0x000fe4000780c0ff */
[----:B------:R-:W-:-:S02]  /*1b10*/  SHF.R.S32.HI R0, RZ, 0x4, R11 ;  /* 0x00000004ff007819 */ /* 0x000fc4000001140b */
[----:B------:R-:W-:Y:S02]  /*1b20*/  ISETP.LT.OR P2, PT, R9, 0x1, !P0 ;  /* 0x000000010900780c */ /* 0x000fe40004741670 */
[----:B------:R-:W-:Y:S02]  /*1b30*/  LEA.HI R11, R11, R0, RZ, 0x1 ;  /* 0x000000000b0b7211 */ /* 0x000fe400078f08ff */
[----:B------:R-:W-:Y:S02]  /*1b40*/  ISETP.LT.OR P0, PT, R9, 0x21, !P0 ;  /* 0x000000210900780c */ /* 0x000fe40004701670 */
[----:B------:R-:W-:Y:S02]  /*1b50*/  SHF.R.S32.HI R9, RZ, 0x1f, R5 ;  /* 0x0000001fff097819 */ /* 0x000fe40000011405 */
[----:B------:R-:W-:-:S05]  /*1b60*/  LOP3.LUT R11, R11, 0xfffffffe, RZ, 0xc0, !PT ;  /* 0xfffffffe0b0b7812 */ /* 0x000fca00078ec0ff */
[----:B------:R3:W-:Y:S01]  /*1b70*/  LDGSTS.E.BYPASS.LTC128B.128 [R8+0x1a080], [R20.64+0x80], !P2 ;  /* 0x1a08008014087fae */ /* 0x0007e2000d101d50 */
[----:B--2---:R-:W-:Y:S01]  /*1b80*/  IMAD.WIDE.U32 R2, R36, c[0x0][0x238], R28 ;  /* 0x00008e0024027a25 */ /* 0x004fe200078e001c */
[----:B------:R-:W-:-:S03]  /*1b90*/  IADD3 R6, P2, R20, UR4, RZ ;  /* 0x0000000414067c10 */ /* 0x000fc6000ff5e0ff */
[----:B------:R-:W-:Y:S01]  /*1ba0*/  IMAD.IADD R3, R3, 0x1, R10 ;  /* 0x0000000103037824 */ /* 0x000fe200078e020a */
[----:B------:R-:W-:Y:S01]  /*1bb0*/  LEA.HI R10, R9, R5, RZ, 0x3 ;  /* 0x00000005090a7211 */ /* 0x000fe200078f18ff */
[----:B------:R-:W-:Y:S01]  /*1bc0*/  IMAD.IADD R212, R0, 0x1, -R11 ;  /* 0x0000000100d47824 */ /* 0x000fe200078e0a0b */
[----:B------:R-:W-:Y:S01]  /*1bd0*/  IADD3.X R7, R21, UR5, RZ, P2, !PT ;  /* 0x0000000515077c10 */ /* 0x000fe200097fe4ff */
[----:B------:R-:W-:Y:S01]  /*1be0*/  IMAD R9, R25, c[0x0][0x240], RZ ;  /* 0x0000900019097a24 */ /* 0x000fe200078e02ff */
[C---:B------:R-:W-:Y:S01]  /*1bf0*/  LOP3.LUT R0, R10.reuse, 0xfffffff8, RZ, 0xc0, !PT ;  /* 0xfffffff80a007812 */ /* 0x040fe200078ec0ff */
[----:B------:R-:W-:Y:S02]  /*1c00*/  IMAD.SHL.U32 R4, R10, 0x40, RZ ;  /* 0x000000400a047824 */ /* 0x000fe400078e00ff */
[----:B------:R1:W-:Y:S01]  /*1c10*/  LDGSTS.E.BYPASS.LTC128B.128 [R8+0x19080], [R6.64], !P1 ;  /* 0x1908000006087fae */ /* 0x0003e2000c901d50 */
[----:B------:R-:W-:Y:S02]  /*1c20*/  IMAD R12, R30, c[0x0][0x244], R9 ;  /* 0x000091001e0c7a24 */ /* 0x000fe400078e0209 */
[----:B------:R-:W-:Y:S01]  /*1c30*/  IMAD.IADD R5, R5, 0x1, -R0 ;  /* 0x0000000105057824 */ /* 0x000fe200078e0a00 */
[----:B------:R1:W-:Y:S01]  /*1c40*/  LDGSTS.E.BYPASS.LTC128B.128 [R8+0x1b080], [R6.64+0x80], !P0 ;  /* 0x1b08008006087fae */ /* 0x0003e2000c101d50 */
[----:B------:R-:W-:Y:S01]  /*1c50*/  @!P3 IMAD.SHL.U32 R0, R33, 0x10, RZ ;  /* 0x000000102100b824 */ /* 0x000fe200078e00ff */
[----:B------:R-:W-:-:S04]  /*1c60*/  PLOP3.LUT P0, PT, PT, PT, UP0, 0x80, 0x0 ;  /* 0x000000000000781c */ /* 0x000fc80003f0f008 */
[----:B------:R2:W-:Y:S01]  /*1c70*/  @!P3 LDGSTS.E.BYPASS.LTC128B.128 [R0+0x20280], [R38.64] ;  /* 0x202800002600bfae */ /* 0x0005e2000b901d50 */
[----:B---3--:R-:W-:-:S03]  /*1c80*/  IMAD.WIDE.U32 R20, R30, c[0x0][0x240], R2 ;  /* 0x000090001e147a25 */ /* 0x008fc600078e0002 */
[----:B------:R-:W0:Y:S01]  /*1c90*/  LDGDEPBAR ;  /* 0x00000000000079af */ /* 0x000e220000000000 */
[----:B------:R-:W-:-:S03]  /*1ca0*/  IMAD.SHL.U32 R3, R5, 0x40, RZ ;  /* 0x0000004005037824 */ /* 0x000fc600078e00ff */
[----:B------:R1:W-:Y:S01]  /*1cb0*/  STL.64 [R1+0x28], R20 ;  /* 0x0000281401007387 */ /* 0x0003e20000100a00 */
[----:B------:R-:W-:Y:S01]  /*1cc0*/  IMAD.SHL.U32 R2, R212, 0x8, RZ ;  /* 0x00000008d4027824 */ /* 0x000fe200078e00ff */
[----:B------:R-:W-:Y:S02]  /*1cd0*/  LOP3.LUT R3, R3, 0x1c0, RZ, 0xc0, !PT ;  /* 0x000001c003037812 */ /* 0x000fe400078ec0ff */
[----:B------:R-:W0:Y:S02]  /*1ce0*/  LDGDEPBAR ;  /* 0x00000000000079af */ /* 0x000e240000000000 */
[----:B------:R-:W-:Y:S02]  /*1cf0*/  LOP3.LUT R11, R3, 0x8, R2, 0xf8, !PT ;  /* 0x00000008030b7812 */ /* 0x000fe400078ef802 */
[----:B------:R-:W-:Y:S02]  /*1d00*/  SHF.R.U32.HI R9, RZ, 0x3, R3 ;  /* 0x00000003ff097819 */ /* 0x000fe40000011603 */
[----:B------:R-:W-:-:S02]  /*1d10*/  LOP3.LUT R2, R4, 0xfffffe00, RZ, 0xc0, !PT ;  /* 0xfffffe0004027812 */ /* 0x000fc400078ec0ff */
[----:B------:R-:W-:Y:S01]  /*1d20*/  LOP3.LUT R4, R11, R9, RZ, 0x3c, !PT ;  /* 0x000000090b047212 */ /* 0x000fe200078e3cff */
[----:B--2---:R-:W-:-:S05]  /*1d30*/  IMAD.SHL.U32 R0, R26, 0x8, RZ ;  /* 0x000000081a007824 */ /* 0x004fca00078e00ff */
[----:B------:R-:W-:Y:S01]  /*1d40*/  LOP3.LUT R14, R0, 0x18, RZ, 0xc0, !PT ;  /* 0x00000018000e7812 */ /* 0x000fe200078ec0ff */
[----:B------:R-:W-:-:S05]  /*1d50*/  IMAD.SHL.U32 R0, R212, 0x20, RZ ;  /* 0x00000020d4007824 */ /* 0x000fca00078e00ff */
[----:B------:R-:W-:Y:S01]  /*1d60*/  LOP3.LUT R10, R14, 0x20, R0, 0xf8, !PT ;  /* 0x000000200e0a7812 */ /* 0x000fe200078ef800 */
[----:B------:R-:W-:-:S03]  /*1d70*/  IMAD.SHL.U32 R0, R13, 0x400, RZ ;  /* 0x000004000d007824 */ /* 0x000fc600078e00ff */
[----:B------:R-:W-:Y:S02]  /*1d80*/  LOP3.LUT R3, R9, R10, R3, 0x1e, !PT ;  /* 0x0000000a09037212 */ /* 0x000fe400078e1e03 */
        /* <DEDUP_REMOVED lines=8> */
[----:B------:R-:W-:Y:S05]  /*1e10*/  @!P0 BRA `(.L_x_1294) ;  /* 0x0000015000008947 */ /* 0x000fea0003800000 */
[----:B-1----:R-:W-:Y:S01]  /*1e20*/  IADD3 R2, P0, R6, UR4, RZ ;  /* 0x0000000406027c10 */ /* 0x002fe2000ff1e0ff */
[----:B------:R-:W-:Y:S01]  /*1e30*/  IMAD.U32 R4, RZ, RZ, UR14 ;  /* 0x0000000eff047e24 */ /* 0x000fe2000f8e00ff */
[----:B------:R-:W-:Y:S01]  /*1e40*/  ISETP.GE.AND P1, PT, R16, c[0x0][0x1fc], PT ;  /* 0x00007f0010007a0c */ /* 0x000fe20003f26270 */
[----:B------:R-:W-:Y:S01]  /*1e50*/  BSSY B0, `(.L_x_1294) ;  /* 0x0000011000007945 */ /* 0x000fe20003800000 */
[----:B------:R-:W-:-:S02]  /*1e60*/  IADD3.X R3, R7, UR5, RZ, P0, !PT ;  /* 0x0000000507037c10 */ /* 0x000fc400087fe4ff */
[----:B------:R-:W-:Y:S02]  /*1e70*/  IADD3 R6, P0, R2, UR4, RZ ;  /* 0x0000000402067c10 */ /* 0x000fe4000ff1e0ff */
[----:B------:R-:W-:Y:S02]  /*1e80*/  IADD3 R4, R4, -0x40, -R37 ;  /* 0xffffffc004047810 */ /* 0x000fe40007ffe825 */
        /* <DEDUP_REMOVED lines=13> */
.L_x_1295:
[----:B------:R-:W-:Y:S05]  /*1f60*/  BSYNC B0 ;  /* 0x0000000000007941 */ /* 0x000fea0003800000 */
.L_x_1294:
[----:B-1----:R-:W-:Y:S01]  /*1f70*/  LEA.HI R7, R34, R33, RZ, 0x2 ;  /* 0x0000002122077211 */ /* 0x002fe200078f10ff */
        /* <DEDUP_REMOVED lines=139> */
.L_x_1298:
        /* <DEDUP_REMOVED lines=167> */
[----:B-----5:R-:W-:Y:S02]  /*32a0*/  ISETP.NE.AND P2, PT, R240, RZ, PT ;  /* 0x000000fff000720c */ /* 0x020fe40003f45270 */
        /* <DEDUP_REMOVED lines=28> */
.L_x_1296:
        /* <DEDUP_REMOVED lines=500> */
.L_x_1297:
        /* <DEDUP_REMOVED lines=298> */
.L_x_1293:
        /* <DEDUP_REMOVED lines=10> */
[----:B------:R-:W-:Y:S01]  /*66f0*/  IMAD.MOV.U32 R2, RZ, RZ, c[0x0][0x338] ;  /* 0x0000ce00ff027624 */ /* 0x000fe200078e00ff */
[----:B---3--:R-:W-:Y:S01]  /*6700*/  USHF.L.U32 UR5, UR5, 0xe, URZ ;  /* 0x0000000e05057899 */ /* 0x008fe2000800063f */
[----:B----4-:R-:W-:Y:S01]  /*6710*/  SHF.R.S32.HI R6, RZ, 0x1f, R5 ;  /* 0x0000001fff067819 */ /* 0x010fe20000011405 */
[----:B------:R-:W-:Y:S02]  /*6720*/  BAR.SYNC.DEFER_BLOCKING 0x1, 0x100 ;  /* 0x0044000000007b1d */ /* 0x000fe40000010000 */
[----:B------:R-:W-:Y:S01]  /*6730*/  ISETP.NE.AND P1, PT, R2, 0x1, PT ;  /* 0x000000010200780c */ /* 0x000fe20003f25270 */
[----:B------:R-:W-:-:S12]  /*6740*/  USHF.R.S32.HI UR4, URZ, 0x1f, UR5 ;  /* 0x0000001f3f047899 */ /* 0x000fd80008011405 */
[----:B-1----:R-:W-:-:S04]  /*6750*/  @P1 IMAD.HI.U32 R4, R3, c[0x0][0x33c], RZ ;  /* 0x0000cf0003041a27 */ /* 0x002fc800078e00ff */
[----:B--2---:R-:W-:-:S05]  /*6760*/  @P0 IMAD R0, R9, 0x80, R0 ;  /* 0x0000008009000824 */ /* 0x004fca00078e0200 */
[----:B------:R-:W-:-:S04]  /*6770*/  @P0 SHF.R.S32.HI R2, RZ, 0x1f, R0 ;  /* 0x0000001fff020819 */ /* 0x000fc80000011400 */
[----:B------:R-:W-:Y:S01]  /*6780*/  @P0 LEA.HI R2, R2, R0, RZ, 0x7 ;  /* 0x0000000002020211 */ /* 0x000fe200078f38ff */
[----:B------:R-:W-:Y:S01]  /*6790*/  IMAD.MOV.U32 R0, RZ, RZ, R3 ;  /* 0x000000ffff007224 */ /* 0x000fe200078e0003 */
[----:B------:R-:W-:Y:S02]  /*67a0*/  @P1 SHF.R.U32.HI R0, RZ, c[0x0][0x340], R4 ;  /* 0x0000d000ff001a19 */ /* 0x000fe40000011604 */
[----:B------:R-:W-:Y:S02]  /*67b0*/  @P0 SHF.L.U32 R2, R2, 0x7, RZ ;  /* 0x0000000702020819 */ /* 0x000fe400000006ff */
[----:B------:R-:W-:Y:S02]  /*67c0*/  SHF.R.S32.HI R4, RZ, 0x1f, R0 ;  /* 0x0000001fff047819 */ /* 0x000fe40000011400 */
[----:B------:R-:W-:-:S04]  /*67d0*/  @P0 LOP3.LUT R2, R2, 0xffffc000, RZ, 0xc0, !PT ;  /* 0xffffc00002020812 */ /* 0x000fc800078ec0ff */
        /* <DEDUP_REMOVED lines=12> */
[----:B------:R-:W-:Y:S01]  /*68a0*/  SEL R6, R9, RZ, !P0 ;  /* 0x000000ff09067207 */ /* 0x000fe20004000000 */
[----:B------:R-:W-:Y:S01]  /*68b0*/  IMAD.IADD R5, R5, 0x1, R7 ;  /* 0x0000000105057824 */ /* 0x000fe200078e0207 */
[----:B------:R-:W-:Y:S01]  /*68c0*/  IADD3 R3, R3, R8, RZ ;  /* 0x0000000803037210 */ /* 0x000fe20007ffe0ff */
[C---:B------:R-:W-:Y:S02]  /*68d0*/  IMAD R10, R0.reuse, c[0x0][0x330], RZ ;  /* 0x0000cc00000a7a24 */ /* 0x040fe400078e02ff */
[----:B------:R-:W-:Y:S02]  /*68e0*/  IMAD R0, R0, c[0x0][0x308], RZ ;  /* 0x0000c20000007a24 */ /* 0x000fe400078e02ff */
[----:B------:R-:W-:-:S02]  /*68f0*/  IMAD R10, R6, c[0x0][0x334], R10 ;  /* 0x0000cd00060a7a24 */ /* 0x000fc400078e020a */
[----:B------:R-:W-:-:S04]  /*6900*/  IMAD.WIDE.U32 R8, R6, c[0x0][0x330], R4 ;  /* 0x0000cc0006087a25 */ /* 0x000fc800078e0004 */
[----:B------:R-:W-:Y:S01]  /*6910*/  IMAD R0, R6, c[0x0][0x30c], R0 ;  /* 0x0000c30006007a24 */ /* 0x000fe200078e0200 */
[----:B------:R-:W-:Y:S01]  /*6920*/  LEA R4, P1, R8, c[0x0][0x310], 0x2 ;  /* 0x0000c40008047a11 */ /* 0x000fe200078210ff */
[----:B------:R-:W-:-:S04]  /*6930*/  IMAD.WIDE.U32 R6, R6, c[0x0][0x308], R2 ;  /* 0x0000c20006067a25 */ /* 0x000fc800078e0002 */
[----:B------:R-:W-:Y:S01]  /*6940*/  IMAD.IADD R3, R9, 0x1, R10 ;  /* 0x0000000109037824 */ /* 0x000fe200078e020a */
[----:B------:R-:W-:Y:S02]  /*6950*/  IADD3 R0, R7, R0, RZ ;  /* 0x0000000007007210 */ /* 0x000fe40007ffe0ff */
[----:B------:R-:W-:Y:S02]  /*6960*/  LEA R2, P0, R6, c[0x0][0x2e8], 0x2 ;  /* 0x0000ba0006027a11 */ /* 0x000fe400078010ff */
[----:B------:R-:W-:Y:S02]  /*6970*/  LEA.HI.X R5, R8, c[0x0][0x314], R3, 0x2, P1 ;  /* 0x0000c50008057a11 */ /* 0x000fe400008f1403 */
[----:B------:R-:W-:-:S03]  /*6980*/  LEA.HI.X R3, R6, c[0x0][0x2ec], R0, 0x2, P0 ;  /* 0x0000bb0006037a11 */ /* 0x000fc600000f1400 */
        /* <DEDUP_REMOVED lines=129> */
.L_x_1299:
        /* <DEDUP_REMOVED lines=14> */
.L_x_2323:


//--------------------- .text._ZN7cutlass13device_kernelIN5flash19enable_sm80_to_sm89INS1_16FlashAttnBwdSm80INS1_25CollectiveMainloopBwdSm80ILi2ELi2EN4cute5tupleIJNS5_1CILi64EEENS7_ILi128EEES9_EEENS_6half_tEfNS_4arch4Sm80ELb0ELb0ELb0ELb1ELb1ELb0ELb0ELb0ELi2ELi2ELi2ELi2ELb0EEENS1_24CollectiveEpilogueBwdGQAISA_fSD_Li256ELb1ELb1EEENS1_19SingleTileSchedulerILb1ELb0ELb0ELi128EEEEEEEEEvNT_6ParamsE --------------------------
	.section	.text._ZN7cutlass13device_kernelIN5flash19enable_sm80_to_sm89INS1_16FlashAttnBwdSm80INS1_25CollectiveMainloopBwdSm80ILi2ELi2EN4cute5tupleIJNS5_1CILi64EEENS7_ILi128EEES9_EEENS_6half_tEfNS_4arch4Sm80ELb0ELb0ELb0ELb1ELb1ELb0ELb0ELb0ELi2ELi2ELi2ELi2ELb0EEENS1_24CollectiveEpilogueBwdGQAISA_fSD_Li256ELb1ELb1EEENS1_19SingleTileSchedulerILb1ELb0ELb0ELi128EEEEEEEEEvNT_6ParamsE,"ax",@progbits
	.sectioninfo	@"SHI_REGISTERS=255"
	.align	128
.text._ZN7cutlass13device_kernelIN5flash19enable_sm80_to_sm89INS1_16FlashAttnBwdSm80INS1_25CollectiveMainloopBwdSm80ILi2ELi2EN4cute5tupleIJNS5_1CILi64EEENS7_ILi128EEES9_EEENS_6half_tEfNS_4arch4Sm80ELb0ELb0ELb0ELb1ELb1ELb0ELb0ELb0ELi2ELi2ELi2ELi2ELb0EEENS1_24CollectiveEpilogueBwdGQAISA_fSD_Li256ELb1ELb1EEENS1_19SingleTileSchedulerILb1ELb0ELb0ELi128EEEEEEEEEvNT_6ParamsE:
        .type           _ZN7cutlass13device_kernelIN5flash19enable_sm80_to_sm89INS1_16FlashAttnBwdSm80INS1_25CollectiveMainloopBwdSm80ILi2ELi2EN4cute5tupleIJNS5_1CILi64EEENS7_ILi128EEES9_EEENS_6half_tEfNS_4arch4Sm80ELb0ELb0ELb0ELb1ELb1ELb0ELb0ELb0ELi2ELi2ELi2ELi2ELb0EEENS1_24CollectiveEpilogueBwdGQAISA_fSD_Li256ELb1ELb1EEENS1_19SingleTileSchedulerILb1ELb0ELb0ELi128EEEEEEEEEvNT_6ParamsE,@function
        .size           _ZN7cutlass13device_kernelIN5flash19enable_sm80_to_sm89INS1_16FlashAttnBwdSm80INS1_25CollectiveMainloopBwdSm80ILi2ELi2EN4cute5tupleIJNS5_1CILi64EEENS7_ILi128EEES9_EEENS_6half_tEfNS_4arch4Sm80ELb0ELb0ELb0ELb1ELb1ELb0ELb0ELb0ELi2ELi2ELi2ELi2ELb0EEENS1_24CollectiveEpilogueBwdGQAISA_fSD_Li256ELb1ELb1EEENS1_19SingleTileSchedulerILb1ELb0ELb0ELi128EEEEEEEEEvNT_6ParamsE,(.L_x_2324 - _ZN7cutlass13device_kernelIN5flash19enable_sm80_to_sm89INS1_16FlashAttnBwdSm80INS1_25CollectiveMainloopBwdSm80ILi2ELi2EN4cute5tupleIJNS5_1CILi64EEENS7_ILi128EEES9_EEENS_6half_tEfNS_4arch4Sm80ELb0ELb0ELb0ELb1ELb1ELb0ELb0ELb0ELi2ELi2ELi2ELi2ELb0EEENS1_24CollectiveEpilogueBwdGQAISA_fSD_Li256ELb1ELb1EEENS1_19SingleTileSchedulerILb1ELb0ELb0ELi128EEEEEEEEEvNT_6ParamsE)
        .other          _ZN7cutlass13device_kernelIN5flash19enable_sm80_to_sm89INS1_16FlashAttnBwdSm80INS1_25CollectiveMainloopBwdSm80ILi2ELi2EN4cute5tupleIJNS5_1CILi64EEENS7_ILi128EEES9_EEENS_6half_tEfNS_4arch4Sm80ELb0ELb0ELb0ELb1ELb1ELb0ELb0ELb0ELi2ELi2ELi2ELi2ELb0EEENS1_24CollectiveEpilogueBwdGQAISA_fSD_Li256ELb1ELb1EEENS1_19SingleTileSchedulerILb1ELb0ELb0ELi128EEEEEEEEEvNT_6ParamsE,@"STO_CUDA_ENTRY STV_DEFAULT"
_ZN7cutlass13device_kernelIN5flash19enable_sm80_to_sm89INS1_16FlashAttnBwdSm80INS1_25CollectiveMainloopBwdSm80ILi2ELi2EN4cute5tupleIJNS5_1CILi64EEENS7_ILi128EEES9_EEENS_6half_tEfNS_4arch4Sm80ELb0ELb0ELb0ELb1ELb1ELb0ELb0ELb0ELi2ELi2ELi2ELi2ELb0EEENS1_24CollectiveEpilogueBwdGQAISA_fSD_Li256ELb1ELb1EEENS1_19SingleTileSchedulerILb1ELb0ELb0ELi128EEEEEEEEEvNT_6ParamsE:
        /* <DEDUP_REMOVED lines=18> */
.L_x_1301:
        /* <DEDUP_REMOVED lines=8> */
.L_x_1303:
[----:B------:R-:W-:Y:S02]  /*01a0*/  MOV R0, c[0x0][0x3ac] ;  /* 0x0000eb0000007a02 */ /* 0x000fe40000000f00 */
.L_x_1302:
[----:B-1----:R-:W-:-:S05]  /*01b0*/  IMAD.SHL.U32 R2, R18, 0x80, RZ ;  /* 0x0000008012027824 */ /* 0x002fca00078e00ff */
[----:B-----5:R-:W-:-:S04]  /*01c0*/  ISETP.GE.AND P0, PT, R2, R0, PT ;  /* 0x000000000200720c */ /* 0x020fc80003f06270 */
[----:B------:R-:W-:-:S05]  /*01d0*/  SEL R0, R5, 0xffffffff, !P0 ;  /* 0xffffffff05007807 */ /* 0x000fca0004000000 */
[----:B------:R1:W-:Y:S01]  /*01e0*/  STL [R1+0x44], R0 ;  /* 0x0000440001007387 */ /* 0x0003e20000100800 */
[----:B------:R-:W-:Y:S05]  /*01f0*/  BRA `(.L_x_1304) ;  /* 0x0000012000007947 */ /* 0x000fea0003800000 */
.L_x_1300:
[----:B---34-:R-:W-:-:S04]  /*0200*/  ISETP.NE.U32.AND P0, PT, RZ, c[0x0][0x3c8], PT ;  /* 0x0000f200ff007a0c */ /* 0x018fc80003f05070 */
[----:B------:R-:W-:-:S13]  /*0210*/  ISETP.NE.AND.EX P0, PT, RZ, c[0x0][0x3cc], PT, P0 ;  /* 0x0000f300ff007a0c */ /* 0x000fda0003f05300 */
[----:B------:R-:W-:Y:S05]  /*0220*/  @!P0 BRA `(.L_x_1305) ;  /* 0x0000002000008947 */ /* 0x000fea0003800000 */
[----:B------:R1:W5:Y:S01]  /*0230*/  LDG.E R0, [R2.64] ;  /* 0x0000001002007981 */ /* 0x000362000c1e1900 */
[----:B------:R-:W-:Y:S05]  /*0240*/  BRA `(.L_x_1306) ;  /* 0x0000009000007947 */ /* 0x000fea0003800000 */
.L_x_1305:
        /* <DEDUP_REMOVED lines=8> */
.L_x_1307:
[----:B------:R-:W-:Y:S02]  /*02d0*/  MOV R0, c[0x0][0x3ac] ;  /* 0x0000eb0000007a02 */ /* 0x000fe40000000f00 */
.L_x_1306:
[----:B-1----:R-:W-:-:S05]  /*02e0*/  IMAD.SHL.U32 R2, R18, 0x80, RZ ;  /* 0x0000008012027824 */ /* 0x002fca00078e00ff */
[----:B-----5:R-:W-:-:S04]  /*02f0*/  ISETP.GE.AND P0, PT, R2, R0, PT ;  /* 0x000000000200720c */ /* 0x020fc80003f06270 */
[----:B------:R-:W-:-:S05]  /*0300*/  SEL R0, R5, 0xffffffff, !P0 ;  /* 0xffffffff05007807 */ /* 0x000fca0004000000 */
[----:B------:R1:W-:Y:S04]  /*0310*/  STL [R1+0x44], R0 ;  /* 0x0000440001007387 */ /* 0x0003e80000100800 */
.L_x_1304:
        /* <DEDUP_REMOVED lines=37> */
.L_x_1308:
[----:B--2---:R-:W-:-:S04]  /*0570*/  ISETP.NE.U32.AND P0, PT, RZ, c[0x0][0x2e0], PT ;  /* 0x0000b800ff007a0c */ /* 0x004fc80003f05070 */
[----:B------:R-:W-:-:S13]  /*0580*/  ISETP.NE.AND.EX P0, PT, RZ, c[0x0][0x2e4], PT, P0 ;  /* 0x0000b900ff007a0c */ /* 0x000fda0003f05300 */
[----:B------:R-:W-:Y:S05]  /*0590*/  @!P0 BRA `(.L_x_1309) ;  /* 0x0000003000008947 */ /* 0x000fea0003800000 */
[----:B------:R-:W-:-:S05]  /*05a0*/  IMAD.WIDE R2, R168, R9, c[0x0][0x2e0] ;  /* 0x0000b800a8027625 */ /* 0x000fca00078e0209 */
[----:B------:R1:W5:Y:S01]  /*05b0*/  LDG.E R17, [R2.64] ;  /* 0x0000001002117981 */ /* 0x000362000c1e1900 */
[----:B------:R-:W-:Y:S05]  /*05c0*/  BRA `(.L_x_1310) ;  /* 0x0000004000007947 */ /* 0x000fea0003800000 */
.L_x_1309:
[----:B------:R-:W-:Y:S05]  /*05d0*/  @!P4 BRA `(.L_x_1310) ;  /* 0x000000300000c947 */ /* 0x000fea0003800000 */
[----:B------:R1:W2:Y:S04]  /*05e0*/  LDG.E R0, [R2.64] ;  /* 0x0000001002007981 */ /* 0x0002a8000c1e1900 */
[----:B-1----:R-:W2:Y:S02]  /*05f0*/  LDG.E R2, [R2.64+0x4] ;  /* 0x0000041002027981 */ /* 0x002ea4000c1e1900 */
[----:B--2---:R-:W-:Y:S02]  /*0600*/  IADD3 R17, -R0, R2, RZ ;  /* 0x0000000200117210 */ /* 0x004fe40007ffe1ff */
.L_x_1310:
        /* <DEDUP_REMOVED lines=405> */
.L_x_1313:
[----:B------:R-:W-:Y:S05]  /*1f60*/  BSYNC B0 ;  /* 0x0000000000007941 */ /* 0x000fea0003800000 */
.L_x_1312:
        /* <DEDUP_REMOVED lines=140> */
.L_x_1316:
        /* <DEDUP_REMOVED lines=196> */
.L_x_1314:
        /* <DEDUP_REMOVED lines=500> */
.L_x_1315:
        /* <DEDUP_REMOVED lines=298> */
.L_x_1311:
        /* <DEDUP_REMOVED lines=37> */
[----:B----4-:R-:W-:-:S05]  /*68a0*/  @P0 IMAD R2, R11, 0x80, R2 ;  /* 0x000000800b020824 */ /* 0x010fca00078e0202 */
[----:B------:R-:W-:-:S04]  /*68b0*/  @P0 SHF.R.S32.HI R3, RZ, 0x1f, R2 ;  /* 0x0000001fff030819 */ /* 0x000fc80000011402 */
[----:B------:R-:W-:-:S05]  /*68c0*/  @P0 LEA.HI R2, R3, R2, RZ, 0x7 ;  /* 0x0000000203020211 */ /* 0x000fca00078f38ff */
[----:B------:R-:W-:-:S05]  /*68d0*/  @P0 IMAD.SHL.U32 R2, R2, 0x80, RZ ;  /* 0x0000008002020824 */ /* 0x000fca00078e00ff */
[----:B------:R-:W-:-:S04]  /*68e0*/  @P0 LOP3.LUT R8, R2, 0xffffc000, RZ, 0xc0, !PT ;  /* 0xffffc00002080812 */ /* 0x000fc800078ec0ff */
[----:B------:R-:W-:Y:S02]  /*68f0*/  @P0 SHF.R.S32.HI R9, RZ, 0x1f, R8 ;  /* 0x0000001fff090819 */ /* 0x000fe40000011408 */
[----:B------:R-:W-:Y:S01]  /*6900*/  @!P0 CS2R R8, SRZ ;  /* 0x0000000000088805 */ /* 0x000fe2000001ff00 */
[----:B------:R-:W-:Y:S05]  /*6910*/  @P2 BRA `(.L_x_1318) ;  /* 0x0000005000002947 */ /* 0x000fea0003800000 */
.L_x_1319:
[----:B------:R-:W2:Y:S01]  /*6920*/  LDG.E.STRONG.GPU R0, [R4.64] ;  /* 0x0000001004007981 */ /* 0x000ea2000c1ef900 */
[----:B------:R-:W-:Y:S01]  /*6930*/  YIELD ;  /* 0x0000000000007946 */ /* 0x000fe20003800000 */
[----:B--2---:R-:W-:Y:S01]  /*6940*/  ISETP.NE.AND P0, PT, R0, R6, PT ;  /* 0x000000060000720c */ /* 0x004fe20003f05270 */
[----:B------:R-:W-:-:S12]  /*6950*/  CCTL.IVALL ;  /* 0x00000000ff00798f */ /* 0x000fd80002000000 */
[----:B------:R-:W-:Y:S05]  /*6960*/  @P0 BRA `(.L_x_1319) ;  /* 0xffffffb000000947 */ /* 0x000fea000383ffff */
.L_x_1318:
[----:B------:R-:W-:Y:S05]  /*6970*/  BSYNC B0 ;  /* 0x0000000000007941 */ /* 0x000fea0003800000 */
.L_x_1317:
[----:B-----5:R-:W-:Y:S01]  /*6980*/  MOV R17, 0xffffffff ;  /* 0xffffffff00117802 */ /* 0x020fe20000000f00 */
[----:B------:R-:W-:Y:S05]  /*6990*/  BRA.CONV ~URZ, `(.L_x_1320) ;  /* 0x000000237f007947 */ /* 0x000fea000b800000 */
[----:B------:R-:W-:Y:S02]  /*69a0*/  MOV R2, 0x69c0 ;  /* 0x000069c000027802 */ /* 0x000fe40000000f00 */
[----:B------:R-:W-:Y:S05]  /*69b0*/  CALL.REL.NOINC `($__internal_7_$__cuda_sm70_warpsync) ;  /* 0x00000c9000007944 */ /* 0x000fea0003c00000 */
.L_x_1320:
[----:B------:R-:W-:Y:S01]  /*69c0*/  USHF.L.U32 UR5, UR6, 0xe, URZ ;  /* 0x0000000e06057899 */ /* 0x000fe2000800063f */
[----:B------:R-:W-:Y:S01]  /*69d0*/  SHF.R.S32.HI R2, RZ, 0x1f, R10 ;  /* 0x0000001fff027819 */ /* 0x000fe2000001140a */
[----:B------:R-:W-:Y:S01]  /*69e0*/  IMAD R0, R13, c[0x0][0x328], RZ ;  /* 0x0000ca000d007a24 */ /* 0x000fe200078e02ff */
[----:B------:R-:W-:-:S06]  /*69f0*/  NOP ;  /* 0x0000000000007918 */ /* 0x000fcc0000000000 */
[----:B------:R-:W-:Y:S01]  /*6a00*/  USHF.R.S32.HI UR4, URZ, 0x1f, UR5 ;  /* 0x0000001f3f047899 */ /* 0x000fe20008011405 */
[----:B------:R-:W-:Y:S01]  /*6a10*/  IADD3 R10, P1, P0, R8, UR5, R10 ;  /* 0x00000005080a7c10 */ /* 0x000fe2000f83e00a */
[----:B------:R-:W-:Y:S02]  /*6a20*/  IMAD R0, R7, c[0x0][0x32c], R0 ;  /* 0x0000cb0007007a24 */ /* 0x000fe400078e0200 */
[----:B------:R-:W-:Y:S02]  /*6a30*/  IMAD R8, R16, c[0x0][0x330], RZ ;  /* 0x0000cc0010087a24 */ /* 0x000fe400078e02ff */
[----:B------:R-:W-:-:S05]  /*6a40*/  IADD3.X R11, R9, UR4, R2, P1, P0 ;  /* 0x00000004090b7c10 */ /* 0x000fca0008fe0402 */
        /* <DEDUP_REMOVED lines=73> */
[----:B------:R-:W-:Y:S05]  /*6ee0*/  CALL.REL.NOINC `($__internal_7_$__cuda_sm70_warpsync) ;  /* 0x0000076000007944 */ /* 0x000fea0003c00000 */
.L_x_1321:
        /* <DEDUP_REMOVED lines=12> */
.L_x_1323:
[----:B------:R-:W-:Y:S05]  /*6fb0*/  BSYNC B0 ;  /* 0x0000000000007941 */ /* 0x000fea0003800000 */
.L_x_1322:
[----:B--2---:R-:W-:Y:S01]  /*6fc0*/  IADD3 R4, P0, R14, c[0x0][0x348], RZ ;  /* 0x0000d2000e047a10 */ /* 0x004fe20007f1e0ff */
[----:B------:R-:W-:Y:S03]  /*6fd0*/  BSSY B0, `(.L_x_1324) ;  /* 0x0000008000007945 */ /* 0x000fe60003800000 */
[----:B------:R-:W-:Y:S01]  /*6fe0*/  IADD3.X R5, R15, c[0x0][0x34c], RZ, P0, !PT ;  /* 0x0000d3000f057a10 */ /* 0x000fe200007fe4ff */
[----:B------:R-:W-:Y:S05]  /*6ff0*/  @P2 BRA `(.L_x_1325) ;  /* 0x0000005000002947 */ /* 0x000fea0003800000 */
.L_x_1326:
[----:B------:R-:W2:Y:S01]  /*7000*/  LDG.E.STRONG.GPU R0, [R4.64] ;  /* 0x0000001004007981 */ /* 0x000ea2000c1ef900 */
[----:B------:R-:W-:Y:S01]  /*7010*/  YIELD ;  /* 0x0000000000007946 */ /* 0x000fe20003800000 */
[----:B--2---:R-:W-:Y:S01]  /*7020*/  ISETP.NE.AND P0, PT, R0, R6, PT ;  /* 0x000000060000720c */ /* 0x004fe20003f05270 */
[----:B------:R-:W-:-:S12]  /*7030*/  CCTL.IVALL ;  /* 0x00000000ff00798f */ /* 0x000fd80002000000 */
[----:B------:R-:W-:Y:S05]  /*7040*/  @P0 BRA `(.L_x_1326) ;  /* 0xffffffb000000947 */ /* 0x000fea000383ffff */
.L_x_1325:
[----:B------:R-:W-:Y:S05]  /*7050*/  BSYNC B0 ;  /* 0x0000000000007941 */ /* 0x000fea0003800000 */
.L_x_1324:
[----:B------:R-:W-:Y:S05]  /*7060*/  BRA.CONV ~URZ, `(.L_x_1327) ;  /* 0x000000237f007947 */ /* 0x000fea000b800000 */
[----:B-1----:R-:W-:Y:S02]  /*7070*/  MOV R2, 0x7090 ;  /* 0x0000709000027802 */ /* 0x002fe40000000f00 */
[----:B------:R-:W-:Y:S05]  /*7080*/  CALL.REL.NOINC `($__internal_7_$__cuda_sm70_warpsync) ;  /* 0x000005c000007944 */ /* 0x000fea0003c00000 */
.L_x_1327:
        /* <DEDUP_REMOVED lines=80> */
.L_x_1328:
        /* <DEDUP_REMOVED lines=12> */
        .weak           $__internal_7_$__cuda_sm70_warpsync
        .type           $__internal_7_$__cuda_sm70_warpsync,@function
        .size           $__internal_7_$__cuda_sm70_warpsync,(.L_x_2324 - $__internal_7_$__cuda_sm70_warpsync)
$__internal_7_$__cuda_sm70_warpsync:
[----:B------:R-:W-:Y:S01]  /*7650*/  MOV R3, 0x0 ;  /* 0x0000000000037802 */ /* 0x000fe20000000f00 */
[----:B------:R-:W-:Y:S04]  /*7660*/  WARPSYNC R17 ;  /* 0x0000001100007348 */ /* 0x000fe80003800000 */
[----:B------:R-:W-:Y:S05]  /*7670*/  RET.REL.NODEC R2 `(_ZN7cutlass13device_kernelIN5flash19enable_sm80_to_sm89INS1_16FlashAttnBwdSm80INS1_25CollectiveMainloopBwdSm80ILi2ELi2EN4cute5tupleIJNS5_1CILi64EEENS7_ILi128EEES9_EEENS_6half_tEfNS_4arch4Sm80ELb0ELb0ELb0ELb1ELb1ELb0ELb0ELb0ELi2ELi2ELi2ELi2ELb0EEENS1_24CollectiveEpilogueBwdGQAISA_fSD_Li256ELb1ELb1EEENS1_19SingleTileSchedulerILb1ELb0ELb0ELi128EEEEEEEEEvNT_6ParamsE) ;  /* 0xffff898002007950 */ /* 0x000fea0003c3ffff */
.L_x_1329:
        /* <DEDUP_REMOVED lines=16> */
.L_x_2324:


//--------------------- .text._ZN7cutlass13device_kernelIN5flash19enable_sm80_to_sm89INS1_16FlashAttnBwdSm80INS1_25CollectiveMainloopBwdSm80ILi2ELi2EN4cute5tupleIJNS5_1CILi64EEENS7_ILi128EEES9_EEENS_6half_tEfNS_4arch4Sm80ELb0ELb1ELb0ELb0ELb0ELb0ELb0ELb0ELi2ELi2ELi2ELi2ELb0EEENS1_21CollectiveEpilogueBwdISA_SB_SD_Li256ELb0ELb0ELi4EEENS1_19SingleTileSchedulerILb0ELb0ELb0ELi128EEEEEEEEEvNT_6ParamsE --------------------------
	.section	.text._ZN7cutlass13device_kernelIN5flash19enable_sm80_to_sm89INS1_16FlashAttnBwdSm80INS1_25CollectiveMainloopBwdSm80ILi2ELi2EN4cute5tupleIJNS5_1CILi64EEENS7_ILi128EEES9_EEENS_6half_tEfNS_4arch4Sm80ELb0ELb1ELb0ELb0ELb0ELb0ELb0ELb0ELi2ELi2ELi2ELi2ELb0EEENS1_21CollectiveEpilogueBwdISA_SB_SD_Li256ELb0ELb0ELi4EEENS1_19SingleTileSchedulerILb0ELb0ELb0ELi128EEEEEEEEEvNT_6ParamsE,"ax",@progbits
	.sectioninfo	@"SHI_REGISTERS=255"
	.align	128
.text._ZN7cutlass13device_kernelIN5flash19enable_sm80_to_sm89INS1_16FlashAttnBwdSm80INS1_25CollectiveMainloopBwdSm80ILi2ELi2EN4cute5tupleIJNS5_1CILi64EEENS7_ILi128EEES9_EEENS_6half_tEfNS_4arch4Sm80ELb0ELb1ELb0ELb0ELb0ELb0ELb0ELb0ELi2ELi2ELi2ELi2ELb0EEENS1_21CollectiveEpilogueBwdISA_SB_SD_Li256ELb0ELb0ELi4EEENS1_19SingleTileSchedulerILb0ELb0ELb0ELi128EEEEEEEEEvNT_6ParamsE:
        .type           _ZN7cutlass13device_kernelIN5flash19enable_sm80_to_sm89INS1_16FlashAttnBwdSm80INS1_25CollectiveMainloopBwdSm80ILi2ELi2EN4cute5tupleIJNS5_1CILi64EEENS7_ILi128EEES9_EEENS_6half_tEfNS_4arch4Sm80ELb0ELb1ELb0ELb0ELb0ELb0ELb0ELb0ELi2ELi2ELi2ELi2ELb0EEENS1_21CollectiveEpilogueBwdISA_SB_SD_Li256ELb0ELb0ELi4EEENS1_19SingleTileSchedulerILb0ELb0ELb0ELi128EEEEEEEEEvNT_6ParamsE,@function
        .size           _ZN7cutlass13device_kernelIN5flash19enable_sm80_to_sm89INS1_16FlashAttnBwdSm80INS1_25CollectiveMainloopBwdSm80ILi2ELi2EN4cute5tupleIJNS5_1CILi64EEENS7_ILi128EEES9_EEENS_6half_tEfNS_4arch4Sm80ELb0ELb1ELb0ELb0ELb0ELb0ELb0ELb0ELi2ELi2ELi2ELi2ELb0EEENS1_21CollectiveEpilogueBwdISA_SB_SD_Li256ELb0ELb0ELi4EEENS1_19SingleTileSchedulerILb0ELb0ELb0ELi128EEEEEEEEEvNT_6ParamsE,(.L_x_2326 - _ZN7cutlass13device_kernelIN5flash19enable_sm80_to_sm89INS1_16FlashAttnBwdSm80INS1_25CollectiveMainloopBwdSm80ILi2ELi2EN4cute5tupleIJNS5_1CILi64EEENS7_ILi128EEES9_EEENS_6half_tEfNS_4arch4Sm80ELb0ELb1ELb0ELb0ELb0ELb0ELb0ELb0ELi2ELi2ELi2ELi2ELb0EEENS1_21CollectiveEpilogueBwdISA_SB_SD_Li256ELb0ELb0ELi4EEENS1_19SingleTileSchedulerILb0ELb0ELb0ELi128EEEEEEEEEvNT_6ParamsE)
        .other          _ZN7cutlass13device_kernelIN5flash19enable_sm80_to_sm89INS1_16FlashAttnBwdSm80INS1_25CollectiveMainloopBwdSm80ILi2ELi2EN4cute5tupleIJNS5_1CILi64EEENS7_ILi128EEES9_EEENS_6half_tEfNS_4arch4Sm80ELb0ELb1ELb0ELb0ELb0ELb0ELb0ELb0ELi2ELi2ELi2ELi2ELb0EEENS1_21CollectiveEpilogueBwdISA_SB_SD_Li256ELb0ELb0ELi4EEENS1_19SingleTileSchedulerILb0ELb0ELb0ELi128EEEEEEEEEvNT_6ParamsE,@"STO_CUDA_ENTRY STV_DEFAULT"
_ZN7cutlass13device_kernelIN5flash19enable_sm80_to_sm89INS1_16FlashAttnBwdSm80INS1_25CollectiveMainloopBwdSm80ILi2ELi2EN4cute5tupleIJNS5_1CILi64EEENS7_ILi128EEES9_EEENS_6half_tEfNS_4arch4Sm80ELb0ELb1ELb0ELb0ELb0ELb0ELb0ELb0ELi2ELi2ELi2ELi2ELb0EEENS1_21CollectiveEpilogueBwdISA_SB_SD_Li256ELb0ELb0ELi4EEENS1_19SingleTileSchedulerILb0ELb0ELb0ELi128EEEEEEEEEvNT_6ParamsE:
[----:B------:R-:W-:-:S03]  /*0000*/  MOV R1, c[0x0][0x28] ;  /* 0x00000a0000017a02 */ /* 0x000fc60000000f00 */
[----:B------:R-:W1:Y:S01]  /*0010*/  S2UR UR9, SR_CTAID.Z ;  /* 0x00000000000979c3 */ /* 0x000e620000002700 */
[----:B------:R-:W-:Y:S02]  /*0020*/  IADD3 R1, R1, -0x50, RZ ;  /* 0xffffffb001017810 */ /* 0x000fe40007ffe0ff */
[----:B-1----:R-:W-:-:S13]  /*0030*/  ISETP.LE.AND P0, PT, RZ, UR9, PT ;  /* 0x00000009ff007c0c */ /* 0x002fda000bf03270 */
[----:B------:R-:W-:Y:S05]  /*0040*/  @!P0 EXIT ;  /* 0x000000000000894d */ /* 0x000fea0003800000 */
[----:B------:R-:W1:Y:S01]  /*0050*/  S2R R6, SR_TID.X ;  /* 0x0000000000067919 */ /* 0x000e620000002100 */
[----:B------:R-:W2:Y:S01]  /*0060*/  S2UR UR8, SR_CTAID.X ;  /* 0x00000000000879c3 */ /* 0x000ea20000002500 */
[----:B------:R-:W-:Y:S02]  /*0070*/  ULDC UR6, c[0x0][0x168] ;  /* 0x00005a0000067ab9 */ /* 0x000fe40000000800 */
[----:B------:R-:W-:-:S04]  /*0080*/  UIADD3 UR6, UR6, 0x3f, URZ ;  /* 0x0000003f06067890 */ /* 0x000fc8000fffe03f */
[----:B------:R-:W-:Y:S01]  /*0090*/  USHF.R.S32.HI UR5, URZ, 0x1f, UR6 ;  /* 0x0000001f3f057899 */ /* 0x000fe20008011406 */
[----:B------:R-:W3:Y:S03]  /*00a0*/  S2UR UR4, SR_CTAID.Y ;  /* 0x00000000000479c3 */ /* 0x000ee60000002600 */
[----:B------:R-:W-:-:S04]  /*00b0*/  ULEA.HI UR5, UR5, UR6, URZ, 0x6 ;  /* 0x0000000605057291 */ /* 0x000fc8000f8f303f */
[----:B------:R-:W-:Y:S01]  /*00c0*/  USHF.R.S32.HI UR12, URZ, 0x6, UR5 ;  /* 0x000000063f0c7899 */ /* 0x000fe20008011405 */
[----:B-1----:R1:W-:Y:S01]  /*00d0*/  STL [R1+0x20], R6 ;  /* 0x0000200601007387 */ /* 0x0023e20000100800 */
[----:B--2---:R-:W-:Y:S02]  /*00e0*/  ISETP.LE.AND P0, PT, RZ, UR8, PT ;  /* 0x00000008ff007c0c */ /* 0x004fe4000bf03270 */
[----:B---3--:R-:W-:-:S11]  /*00f0*/  MOV R224, UR4 ;  /* 0x0000000400e07c02 */ /* 0x008fd60008000f00 */
[----:B------:R-:W-:Y:S05]  /*0100*/  @!P0 BRA `(.L_x_1330) ;  /* 0x000000c000008947 */ /* 0x000fea0003800000 */
[----:B------:R-:W-:Y:S02]  /*0110*/  ULDC UR4, c[0x0][0x168] ;  /* 0x00005a0000047ab9 */ /* 0x000fe40000000800 */
[----:B------:R-:W-:-:S04]  /*0120*/  ULEA UR4, UR8, UR4, 0x7 ;  /* 0x0000000408047291 */ /* 0x000fc8000f8e383f */
[----:B------:R-:W-:-:S03]  /*0130*/  UIADD3 UR5, UR4, 0xbf, URZ ;  /* 0x000000bf04057890 */ /* 0x000fc6000fffe03f */
[----:B------:R-:W-:Y:S02]  /*0140*/  ULDC UR4, c[0x0][0x198] ;  /* 0x0000660000047ab9 */ /* 0x000fe40000000800 */
        /* <DEDUP_REMOVED lines=8> */
.L_x_1330:
[----:B------:R-:W-:Y:S01]  /*01d0*/  USHF.L.U32 UR11, UR8, 0x7, URZ ;  /* 0x00000007080b7899 */ /* 0x000fe2000800063f */
[----:B------:R-:W-:Y:S01]  /*01e0*/  PLOP3.LUT P1, PT, PT, PT, PT, 0x80, 0x0 ;  /* 0x000000000000781c */ /* 0x000fe20003f2f070 */
[----:B------:R-:W-:Y:S01]  /*01f0*/  ULDC UR5, c[0x0][0x168] ;  /* 0x00005a0000057ab9 */ /* 0x000fe20000000800 */
[----:B------:R-:W-:Y:S01]  /*0200*/  CS2R R166, SRZ ;  /* 0x0000000000a67805 */ /* 0x000fe2000001ff00 */
[----:B------:R-:W-:Y:S01]  /*0210*/  UIADD3 UR5, UR11, UR5, URZ ;  /* 0x000000050b057290 */ /* 0x000fe2000fffe03f */
[----:B------:R-:W-:Y:S01]  /*0220*/  CS2R R164, SRZ ;  /* 0x0000000000a47805 */ /* 0x000fe2000001ff00 */
[----:B------:R-:W-:Y:S01]  /*0230*/  ULDC UR4, c[0x0][0x198] ;  /* 0x0000660000047ab9 */ /* 0x000fe20000000800 */
[----:B------:R-:W-:Y:S01]  /*0240*/  IMAD.MOV.U32 R9, RZ, RZ, RZ ;  /* 0x000000ffff097224 */ /* 0x000fe200078e00ff */
[----:B------:R-:W-:Y:S01]  /*0250*/  UIADD3 UR4, UR5, -UR4, URZ ;  /* 0x8000000405047290 */ /* 0x000fe2000fffe03f */
[----:B------:R-:W-:Y:S01]  /*0260*/  MOV R170, RZ ;  /* 0x000000ff00aa7202 */ /* 0x000fe20000000f00 */
[----:B------:R-:W-:Y:S01]  /*0270*/  ULDC.64 UR16, c[0x0][0x118] ;  /* 0x0000460000107ab9 */ /* 0x000fe20000000a00 */
[----:B------:R-:W-:Y:S01]  /*0280*/  IMAD.MOV.U32 R11, RZ, RZ, RZ ;  /* 0x000000ffff0b7224 */ /* 0x000fe200078e00ff */
[----:B------:R-:W-:Y:S01]  /*0290*/  CS2R R12, SRZ ;  /* 0x00000000000c7805 */ /* 0x000fe2000001ff00 */
[----:B------:R-:W-:Y:S01]  /*02a0*/  IMAD.MOV.U32 R168, RZ, RZ, RZ ;  /* 0x000000ffffa87224 */ /* 0x000fe200078e00ff */
[----:B------:R-:W-:Y:S01]  /*02b0*/  MOV R174, RZ ;  /* 0x000000ff00ae7202 */ /* 0x000fe20000000f00 */
[----:B------:R-:W-:Y:S01]  /*02c0*/  IMAD.U32 R0, RZ, RZ, UR4 ;  /* 0x00000004ff007e24 */ /* 0x000fe2000f8e00ff */
[----:B------:R-:W-:Y:S01]  /*02d0*/  CS2R R14, SRZ ;  /* 0x00000000000e7805 */ /* 0x000fe2000001ff00 */
[----:B------:R-:W-:Y:S01]  /*02e0*/  IMAD.MOV.U32 R172, RZ, RZ, RZ ;  /* 0x000000ffffac7224 */ /* 0x000fe200078e00ff */
[----:B------:R-:W-:Y:S01]  /*02f0*/  MOV R176, RZ ;  /* 0x000000ff00b07202 */ /* 0x000fe20000000f00 */
[----:B------:R-:W-:Y:S01]  /*0300*/  IMAD.MOV.U32 R178, RZ, RZ, RZ ;  /* 0x000000ffffb27224 */ /* 0x000fe200078e00ff */
[----:B------:R-:W-:Y:S01]  /*0310*/  IADD3 R0, R0, -c[0x0][0x2a4], RZ ;  /* 0x8000a90000007a10 */ /* 0x000fe20007ffe0ff */
[----:B------:R-:W-:Y:S01]  /*0320*/  CS2R R16, SRZ ;  /* 0x0000000000107805 */ /* 0x000fe2000001ff00 */
[----:B------:R-:W-:Y:S01]  /*0330*/  IMAD.MOV.U32 R162, RZ, RZ, RZ ;  /* 0x000000ffffa27224 */ /* 0x000fe200078e00ff */
[----:B------:R-:W-:Y:S01]  /*0340*/  MOV R160, RZ ;  /* 0x000000ff00a07202 */ /* 0x000fe20000000f00 */
[----:B------:R-:W-:Y:S01]  /*0350*/  CS2R R18, SRZ ;  /* 0x0000000000127805 */ /* 0x000fe2000001ff00 */
[----:B------:R-:W-:Y:S01]  /*0360*/  SHF.R.S32.HI R2, RZ, 0x1f, R0 ;  /* 0x0000001fff027819 */ /* 0x000fe20000011400 */
[----:B------:R-:W-:Y:S01]  /*0370*/  IMAD.MOV.U32 R158, RZ, RZ, RZ ;  /* 0x000000ffff9e7224 */ /* 0x000fe200078e00ff */
[----:B------:R-:W-:Y:S01]  /*0380*/  MOV R156, RZ ;  /* 0x000000ff009c7202 */ /* 0x000fe20000000f00 */
[----:B------:R-:W-:Y:S01]  /*0390*/  CS2R R20, SRZ ;  /* 0x0000000000147805 */ /* 0x000fe2000001ff00 */
[----:B------:R-:W-:Y:S01]  /*03a0*/  LEA.HI R0, R2, R0, RZ, 0x6 ;  /* 0x0000000002007211 */ /* 0x000fe200078f30ff */
[----:B------:R-:W-:Y:S01]  /*03b0*/  IMAD.MOV.U32 R154, RZ, RZ, RZ ;  /* 0x000000ffff9a7224 */ /* 0x000fe200078e00ff */
[----:B------:R-:W-:Y:S01]  /*03c0*/  MOV R152, RZ ;  /* 0x000000ff00987202 */ /* 0x000fe20000000f00 */
[----:B------:R-:W-:Y:S01]  /*03d0*/  CS2R R22, SRZ ;  /* 0x0000000000167805 */ /* 0x000fe2000001ff00 */
[----:B------:R-:W2:Y:S01]  /*03e0*/  R2UR UR10, R0 ;  /* 0x00000000000a73c2 */ /* 0x000ea200000e0000 */
[----:B------:R-:W-:Y:S01]  /*03f0*/  IMAD.MOV.U32 R150, RZ, RZ, RZ ;  /* 0x000000ffff967224 */ /* 0x000fe200078e00ff */
[----:B------:R-:W-:Y:S01]  /*0400*/  MOV R148, RZ ;  /* 0x000000ff00947202 */ /* 0x000fe20000000f00 */
[----:B------:R-:W-:Y:S01]  /*0410*/  CS2R R24, SRZ ;  /* 0x0000000000187805 */ /* 0x000fe2000001ff00 */
        /* <DEDUP_REMOVED lines=20> */
[----:B--2---:R-:W-:Y:S01]  /*0560*/  USHF.R.S32.HI UR10, URZ, 0x6, UR10 ;  /* 0x000000063f0a7899 */ /* 0x004fe2000801140a */
[----:B------:R-:W-:Y:S01]  /*0570*/  CS2R R38, SRZ ;  /* 0x0000000000267805 */ /* 0x000fe2000001ff00 */
[----:B------:R-:W-:Y:S01]  /*0580*/  IMAD.MOV.U32 R118, RZ, RZ, RZ ;  /* 0x000000ffff767224 */ /* 0x000fe200078e00ff */
[----:B------:R-:W-:Y:S01]  /*0590*/  MOV R116, RZ ;  /* 0x000000ff00747202 */ /* 0x000fe20000000f00 */
        /* <DEDUP_REMOVED lines=38> */
[----:B------:R-:W-:Y:S01]  /*0800*/  SHF.R.S32.HI R23, RZ, 0x1f, R224 ;  /* 0x0000001fff177819 */ /* 0x000fe200000114e0 */
[--C-:B------:R-:W-:Y:S01]  /*0810*/  IMAD.MOV.U32 R40, RZ, RZ, R6.reuse ;  /* 0x000000ffff287224 */ /* 0x100fe200078e0006 */
[----:B------:R-:W-:Y:S01]  /*0820*/  USHF.L.U32 UR13, UR10, 0x6, URZ ;  /* 0x000000060a0d7899 */ /* 0x000fe2000800063f */
[----:B------:R-:W-:Y:S01]  /*0830*/  IMAD.MOV.U32 R40, RZ, RZ, R6 ;  /* 0x000000ffff287224 */ /* 0x000fe200078e0006 */
[----:B------:R-:W-:Y:S01]  /*0840*/  ISETP.NE.AND P0, PT, R0, 0x1, PT ;  /* 0x000000010000780c */ /* 0x000fe20003f05270 */
[----:B------:R-:W-:Y:S01]  /*0850*/  IMAD.MOV.U32 R4, RZ, RZ, R224 ;  /* 0x000000ffff047224 */ /* 0x000fe200078e00e0 */
[----:B------:R-:W-:Y:S01]  /*0860*/  ULDC.64 UR6, c[0x0][0x278] ;  /* 0x00009e0000067ab9 */ /* 0x000fe20000000a00 */
[----:B------:R-:W-:Y:S01]  /*0870*/  IMAD.SHL.U32 R28, R40, 0x4, RZ ;  /* 0x00000004281c7824 */ /* 0x000fe200078e00ff */
[----:B------:R-:W-:Y:S01]  /*0880*/  SHF.R.S32.HI R32, RZ, 0x1f, R40 ;  /* 0x0000001fff207819 */ /* 0x000fe20000011428 */
[----:B------:R-:W-:Y:S01]  /*0890*/  IMAD.MOV.U32 R41, RZ, RZ, R7 ;  /* 0x000000ffff297224 */ /* 0x000fe200078e0007 */
[----:B------:R-:W-:Y:S01]  /*08a0*/  UIMAD.WIDE.U32 UR14, UR9, UR6, URZ ;  /* 0x00000006090e72a5 */ /* 0x000fe2000f8e003f */
[----:B------:R-:W-:Y:S01]  /*08b0*/  IMAD.U32 R7, RZ, RZ, UR13 ;  /* 0x0000000dff077e24 */ /* 0x000fe2000f8e00ff */
[----:B------:R-:W-:Y:S01]  /*08c0*/  LEA.HI R31, R32, R40, RZ, 0x3 ;  /* 0x00000028201f7211 */ /* 0x000fe200078f18ff */
[----:B------:R-:W-:Y:S01]  /*08d0*/  USHF.R.S32.HI UR18, URZ, 0x1f, UR9 ;  /* 0x0000001f3f127899 */ /* 0x000fe20008011409 */
[----:B------:R-:W-:Y:S01]  /*08e0*/  SHF.R.S32.HI R29, RZ, 0x1f, R28 ;  /* 0x0000001fff1d7819 */ /* 0x000fe2000001141c */
[----:B------:R-:W-:Y:S01]  /*08f0*/  ULDC.64 UR4, c[0x0][0x1e8] ;  /* 0x00007a0000047ab9 */ /* 0x000fe20000000a00 */
[----:B------:R-:W-:Y:S01]  /*0900*/  LOP3.LUT R5, R31, 0xfffffff8, RZ, 0xc0, !PT ;  /* 0xfffffff81f057812 */ /* 0x000fe200078ec0ff */
[----:B------:R-:W-:Y:S01]  /*0910*/  @P0 IMAD.HI.U32 R0, R224, c[0x0][0x24c], RZ ;  /* 0x00009300e0000a27 */ /* 0x000fe200078e00ff */
[----:B------:R-:W-:Y:S01]  /*0920*/  SHF.R.S32.HI R34, RZ, 0x3, R31 ;  /* 0x00000003ff227819 */ /* 0x000fe2000001141f */
[----:B------:R-:W-:Y:S01]  /*0930*/  UIMAD UR4, UR18, UR4, URZ ;  /* 0x00000004120472a4 */ /* 0x000fe2000f8e023f */
[----:B------:R-:W-:Y:S01]  /*0940*/  STL.64 [R1+0x8], R28 ;  /* 0x0000081c01007387 */ /* 0x000fe20000100a00 */
[----:B------:R-:W-:Y:S01]  /*0950*/  IMAD.IADD R26, R40, 0x1, -R5 ;  /* 0x00000001281a7824 */ /* 0x000fe200078e0a05 */
[----:B------:R-:W-:Y:S01]  /*0960*/  @P0 SHF.R.U32.HI R4, RZ, c[0x0][0x250], R0 ;  /* 0x00009400ff040a19 */ /* 0x000fe20000011600 */
[----:B------:R-:W-:Y:S01]  /*0970*/  IMAD R0, R23, c[0x0][0x270], RZ ;  /* 0x00009c0017007a24 */ /* 0x000fe200078e02ff */
[----:B------:R-:W-:Y:S01]  /*0980*/  SHF.R.S32.HI R35, RZ, 0x1f, R34 ;  /* 0x0000001fff237819 */ /* 0x000fe20000011422 */
[----:B------:R-:W-:Y:S01]  /*0990*/  IMAD.SHL.U32 R16, R26, 0x8, RZ ;  /* 0x000000081a107824 */ /* 0x000fe200078e00ff */
[----:B-1----:R-:W-:Y:S01]  /*09a0*/  SHF.R.S32.HI R6, RZ, 0x1f, R4 ;  /* 0x0000001fff067819 */ /* 0x002fe20000011404 */
[C---:B------:R-:W-:Y:S01]  /*09b0*/  IMAD R0, R224.reuse, c[0x0][0x274], R0 ;  /* 0x00009d00e0007a24 */ /* 0x040fe200078e0200 */
[----:B------:R-:W-:Y:S01]  /*09c0*/  UIMAD UR19, UR18, UR6, URZ ;  /* 0x00000006121372a4 */ /* 0x000fe2000f8e023f */
[----:B------:R-:W-:Y:S01]  /*09d0*/  IMAD.WIDE.U32 R2, R224, c[0x0][0x270], R28 ;  /* 0x00009c00e0027a25 */ /* 0x000fe200078e001c */
[----:B------:R-:W-:Y:S01]  /*09e0*/  SHF.R.S32.HI R17, RZ, 0x1f, R16 ;  /* 0x0000001fff117819 */ /* 0x000fe20000011410 */
[----:B------:R-:W-:Y:S01]  /*09f0*/  UIMAD UR6, UR9, UR5, UR4 ;  /* 0x00000005090672a4 */ /* 0x000fe2000f8e0204 */
[----:B------:R-:W-:Y:S01]  /*0a00*/  ISETP.GE.AND P6, PT, R16, c[0x0][0x1cc], PT ;  /* 0x0000730010007a0c */ /* 0x000fe20003fc6270 */
[----:B------:R-:W-:Y:S01]  /*0a10*/  IMAD.IADD R11, R3, 0x1, R0 ;  /* 0x00000001030b7824 */ /* 0x000fe200078e0200 */
[----:B------:R-:W-:Y:S01]  /*0a20*/  IADD3 R21, P1, P0, R7, UR14, R2 ;  /* 0x0000000e07157c10 */ /* 0x000fe2000f83e002 */
[----:B------:R-:W-:Y:S01]  /*0a30*/  IMAD R0, R6, c[0x0][0x1e0], RZ ;  /* 0x0000780006007a24 */ /* 0x000fe200078e02ff */
[----:B------:R-:W-:Y:S01]  /*0a40*/  ULDC.64 UR4, c[0x0][0x1b8] ;  /* 0x00006e0000047ab9 */ /* 0x000fe20000000a00 */
[----:B------:R-:W-:Y:S01]  /*0a50*/  IMAD R5, R35, c[0x0][0x178], RZ ;  /* 0x00005e0023057a24 */ /* 0x000fe200078e02ff */
[----:B------:R-:W-:Y:S01]  /*0a60*/  UIMAD UR4, UR18, UR4, URZ ;  /* 0x00000004120472a4 */ /* 0x000fe2000f8e023f */
[C---:B------:R-:W-:Y:S01]  /*0a70*/  IMAD R0, R4.reuse, c[0x0][0x1e4], R0 ;  /* 0x0000790004007a24 */ /* 0x040fe200078e0200 */
[----:B------:R-:W-:Y:S01]  /*0a80*/  UIMAD UR7, UR9, UR7, UR19 ;  /* 0x00000007090772a4 */ /* 0x000fe2000f8e0213 */
[----:B------:R-:W-:Y:S01]  /*0a90*/  IMAD.WIDE.U32 R2, R4, c[0x0][0x1e0], R16 ;  /* 0x0000780004027a25 */ /* 0x000fe200078e0010 */
[----:B------:R-:W-:Y:S01]  /*0aa0*/  UIMAD UR21, UR9, UR5, UR4 ;  /* 0x00000005091572a4 */ /* 0x000fe2000f8e0204 */
[----:B------:R-:W-:Y:S01]  /*0ab0*/  IADD3 R33, R16, 0x40, RZ ;  /* 0x0000004010217810 */ /* 0x000fe20007ffe0ff */
[----:B------:R-:W-:Y:S01]  /*0ac0*/  UIADD3 UR19, UR15, UR7, URZ ;  /* 0x000000070f137290 */ /* 0x000fe2000fffe03f */
[----:B------:R-:W-:Y:S01]  /*0ad0*/  IMAD R8, R6, c[0x0][0x1b0], RZ ;  /* 0x00006c0006087a24 */ /* 0x000fe200078e02ff */
[----:B------:R-:W-:Y:S01]  /*0ae0*/  ULDC.64 UR4, c[0x0][0x188] ;  /* 0x0000620000047ab9 */ /* 0x000fe20000000a00 */
[----:B------:R-:W-:Y:S01]  /*0af0*/  IMAD R10, R34, c[0x0][0x17c], R5 ;  /* 0x00005f00220a7a24 */ /* 0x000fe200078e0205 */
[----:B------:R-:W-:Y:S01]  /*0b00*/  UIMAD UR4, UR18, UR4, URZ ;  /* 0x00000004120472a4 */ /* 0x000fe2000f8e023f */
[----:B------:R-:W-:Y:S01]  /*0b10*/  IMAD.IADD R5, R3, 0x1, R0 ;  /* 0x0000000103057824 */ /* 0x000fe200078e0200 */
[----:B------:R-:W-:Y:S01]  /*0b20*/  USHF.R.S32.HI UR22, URZ, 0x1f, UR10 ;  /* 0x0000001f3f167899 */ /* 0x000fe2000801140a */
[C---:B------:R-:W-:Y:S01]  /*0b30*/  IMAD R3, R4.reuse, c[0x0][0x1b4], R8 ;  /* 0x00006d0004037a24 */ /* 0x040fe200078e0208 */
[----:B------:R-:W-:Y:S01]  /*0b40*/  UIMAD UR7, UR9, UR5, UR4 ;  /* 0x00000005090772a4 */ /* 0x000fe2000f8e0204 */
[----:B------:R-:W-:Y:S01]  /*0b50*/  IMAD.WIDE.U32 R8, R4, c[0x0][0x1b0], R16 ;  /* 0x00006c0004087a25 */ /* 0x000fe200078e0010 */
[----:B------:R-:W-:Y:S01]  /*0b60*/  USHF.R.S32.HI UR20, URZ, 0x1f, UR13 ;  /* 0x0000001f3f147899 */ /* 0x000fe2000801140d */
[----:B------:R-:W-:Y:S01]  /*0b70*/  ISETP.GE.AND P5, PT, R33, c[0x0][0x1cc], PT ;  /* 0x0000730021007a0c */ /* 0x000fe20003fa6270 */
[----:B------:R-:W-:Y:S01]  /*0b80*/  ULDC.64 UR4, c[0x0][0x178] ;  /* 0x00005e0000047ab9 */ /* 0x000fe20000000a00 */
[----:B------:R-:W-:Y:S01]  /*0b90*/  IMAD.MOV.U32 R4, RZ, RZ, R2 ;  /* 0x000000ffff047224 */ /* 0x000fe200078e0002 */
[----:B------:R-:W-:Y:S01]  /*0ba0*/  UIMAD.WIDE.U32 UR24, UR10, UR4, URZ ;  /* 0x000000040a1872a5 */ /* 0x000fe2000f8e003f */
[----:B------:R-:W-:Y:S01]  /*0bb0*/  IMAD.U32 R0, RZ, RZ, UR9 ;  /* 0x00000009ff007e24 */ /* 0x000fe2000f8e00ff */
[----:B------:R-:W-:Y:S01]  /*0bc0*/  UMOV UR23, 0x6 ;  /* 0x0000000600177882 */ /* 0x000fe20000000000 */
[----:B------:R-:W-:Y:S01]  /*0bd0*/  IMAD.WIDE.U32 R6, R34, c[0x0][0x178], R16 ;  /* 0x00005e0022067a25 */ /* 0x000fe200078e0010 */
[----:B------:R-:W-:Y:S01]  /*0be0*/  STL.64 [R1+0x18], R34 ;  /* 0x0000182201007387 */ /* 0x000fe20000100a00 */
[----:B------:R-:W-:-:S02]  /*0bf0*/  LOP3.LUT R242, R242, 0xfffffffe, RZ, 0xc0, !PT ;  /* 0xfffffffef2f27812 */ /* 0x000fc400078ec0ff */
[----:B------:R-:W-:Y:S01]  /*0c00*/  IMAD.MOV.U32 R2, RZ, RZ, R8 ;  /* 0x000000ffff027224 */ /* 0x000fe200078e0008 */
[----:B------:R-:W-:Y:S01]  /*0c10*/  LEA.HI R24, R32, R40, RZ, 0x5 ;  /* 0x0000002820187211 */ /* 0x000fe200078f28ff */
[----:B------:R-:W-:Y:S02]  /*0c20*/  IMAD.IADD R3, R9, 0x1, R3 ;  /* 0x0000000109037824 */ /* 0x000fe400078e0203 */
[----:B------:R-:W-:Y:S02]  /*0c30*/  IMAD.U32 R8, RZ, RZ, UR9 ;  /* 0x00000009ff087e24 */ /* 0x000fe4000f8e00ff */
[----:B------:R-:W-:-:S04]  /*0c40*/  IMAD.WIDE.U32 R4, R0, c[0x0][0x1e8], R4 ;  /* 0x00007a0000047a25 */ /* 0x000fc800078e0004 */
[----:B------:R-:W-:Y:S02]  /*0c50*/  IMAD.IADD R7, R7, 0x1, R10 ;  /* 0x0000000107077824 */ /* 0x000fe400078e020a */
[----:B------:R-:W-:Y:S02]  /*0c60*/  IMAD R0, R23, c[0x0][0x180], RZ ;  /* 0x0000600017007a24 */ /* 0x000fe400078e02ff */
[----:B------:R-:W-:Y:S02]  /*0c70*/  IMAD.U32 R12, RZ, RZ, UR8 ;  /* 0x00000008ff0c7e24 */ /* 0x000fe4000f8e00ff */
[----:B------:R-:W-:-:S04]  /*0c80*/  IMAD.WIDE.U32 R2, R8, c[0x0][0x1b8], R2 ;  /* 0x00006e0008027a25 */ /* 0x000fc800078e0002 */
[C---:B------:R-:W-:Y:S01]  /*0c90*/  IMAD R0, R224.reuse, c[0x0][0x184], R0 ;  /* 0x00006100e0007a24 */ /* 0x040fe200078e0200 */
[----:B------:R-:W-:Y:S01]  /*0ca0*/  IADD3 R3, R3, UR21, RZ ;  /* 0x0000001503037c10 */ /* 0x000fe2000fffe0ff */
[----:B------:R-:W-:Y:S01]  /*0cb0*/  IMAD.WIDE.U32 R8, R224, c[0x0][0x180], R6 ;  /* 0x00006000e0087a25 */ /* 0x000fe200078e0006 */
[----:B------:R-:W-:Y:S01]  /*0cc0*/  IADD3 R7, R5, UR6, RZ ;  /* 0x0000000605077c10 */ /* 0x000fe2000fffe0ff */
[----:B------:R-:W-:Y:S02]  /*0cd0*/  UIMAD UR6, UR22, UR4, URZ ;  /* 0x00000004160672a4 */ /* 0x000fe4000f8e023f */
[----:B------:R-:W-:Y:S01]  /*0ce0*/  IMAD.WIDE R12, R12, 0x80, R34 ;  /* 0x000000800c0c7825 */ /* 0x000fe200078e0222 */
[----:B------:R-:W-:Y:S02]  /*0cf0*/  ULDC UR21, c[0x0][0x198] ;  /* 0x0000660000157ab9 */ /* 0x000fe40000000800 */
[----:B------:R-:W-:Y:S01]  /*0d00*/  UIADD3 UR21, -UR11, UR21, URZ ;  /* 0x000000150b157290 */ /* 0x000fe2000fffe13f */
[----:B------:R-:W-:Y:S01]  /*0d10*/  IMAD.IADD R5, R9, 0x1, R0 ;  /* 0x0000000109057824 */ /* 0x000fe200078e0200 */
[----:B------:R-:W-:Y:S01]  /*0d20*/  UIMAD UR6, UR10, UR5, UR6 ;  /* 0x000000050a0672a4 */ /* 0x000fe2000f8e0206 */
[----:B------:R-:W-:-:S02]  /*0d30*/  IMAD R0, R13, c[0x0][0x1a8], RZ ;  /* 0x00006a000d007a24 */ /* 0x000fc400078e02ff */
[----:B------:R-:W-:Y:S01]  /*0d40*/  IMAD.MOV.U32 R6, RZ, RZ, R4 ;  /* 0x000000ffff067224 */ /* 0x000fe200078e0004 */
[----:B------:R-:W-:Y:S01]  /*0d50*/  UIADD3 UR6, UR25, UR6, URZ ;  /* 0x0000000619067290 */ /* 0x000fe2000fffe03f */
[----:B------:R-:W-:Y:S01]  /*0d60*/  IMAD R15, R12, c[0x0][0x1ac], R0 ;  /* 0x00006b000c0f7a24 */ /* 0x000fe200078e0200 */
[----:B------:R-:W-:Y:S01]  /*0d70*/  LEA.HI R0, R32, R40, RZ, 0x6 ;  /* 0x0000002820007211 */ /* 0x000fe200078f30ff */
[----:B------:R-:W-:Y:S01]  /*0d80*/  IMAD.MOV.U32 R4, RZ, RZ, R8 ;  /* 0x000000ffff047224 */ /* 0x000fe200078e0008 */
[C---:B------:R-:W-:Y:S01]  /*0d90*/  IADD3 R14, -R34.reuse, UR21, RZ ;  /* 0x00000015220e7c10 */ /* 0x040fe2000fffe1ff */
[----:B------:R-:W-:Y:S01]  /*0da0*/  IMAD R8, R13, c[0x0][0x1d8], RZ ;  /* 0x000076000d087a24 */ /* 0x000fe200078e02ff */
[----:B------:R-:W-:Y:S01]  /*0db0*/  SHF.R.S32.HI R25, RZ, 0x6, R0 ;  /* 0x00000006ff197819 */ /* 0x000fe20000011400 */
[----:B------:R-:W-:Y:S01]  /*0dc0*/  IMAD.SHL.U32 R0, R34, 0x40, RZ ;  /* 0x0000004022007824 */ /* 0x000fe200078e00ff */
[C---:B------:R-:W-:Y:S01]  /*0dd0*/  ISETP.LT.OR P4, PT, R14.reuse, 0x1, P6 ;  /* 0x000000010e00780c */ /* 0x040fe20003781670 */
[----:B------:R-:W-:Y:S01]  /*0de0*/  IMAD.U32 R10, RZ, RZ, UR20 ;  /* 0x00000014ff0a7e24 */ /* 0x000fe2000f8e00ff */
[----:B------:R-:W-:Y:S01]  /*0df0*/  ISETP.LT.OR P3, PT, R14, 0x1, P5 ;  /* 0x000000010e00780c */ /* 0x000fe20002f61670 */
[----:B------:R-:W-:Y:S01]  /*0e00*/  IMAD.U32 R13, RZ, RZ, UR9 ;  /* 0x00000009ff0d7e24 */ /* 0x000fe2000f8e00ff */
[----:B------:R-:W-:Y:S01]  /*0e10*/  LOP3.LUT R0, R0, 0x1c0, RZ, 0xc0, !PT ;  /* 0x000001c000007812 */ /* 0x000fe200078ec0ff */
[----:B------:R-:W-:Y:S01]  /*0e20*/  IMAD R18, R12, c[0x0][0x1dc], R8 ;  /* 0x000077000c127a24 */ /* 0x000fe200078e0208 */
[----:B------:R-:W-:Y:S01]  /*0e30*/  IADD3.X R22, R10, UR19, R11, P1, P0 ;  /* 0x000000130a167c10 */ /* 0x000fe20008fe040b */
[----:B------:R-:W-:Y:S01]  /*0e40*/  IMAD.WIDE.U32 R38, R13, c[0x0][0x188], R4 ;  /* 0x000062000d267a25 */ /* 0x000fe200078e0004 */
[----:B------:R-:W-:-:S03]  /*0e50*/  LOP3.LUT R13, R0, 0x38, R16, 0xf8, !PT ;  /* 0x00000038000d7812 */ /* 0x000fc600078ef810 */
[----:B------:R-:W-:Y:S01]  /*0e60*/  IMAD.U32 R4, RZ, RZ, UR24 ;  /* 0x00000018ff047e24 */ /* 0x000fe2000f8e00ff */
[----:B------:R-:W-:Y:S01]  /*0e70*/  IADD3 R19, R39, UR7, RZ ;  /* 0x0000000727137c10 */ /* 0x000fe2000fffe0ff */
[C---:B------:R-:W-:Y:S01]  /*0e80*/  IMAD.WIDE.U32 R10, R12.reuse, c[0x0][0x1d8], R6 ;  /* 0x000076000c0a7a25 */ /* 0x040fe200078e0006 */
[----:B------:R-:W-:Y:S03]  /*0e90*/  STL.64 [R1+0x38], R38 ;  /* 0x0000382601007387 */ /* 0x000fe60000100a00 */
[----:B------:R-:W-:Y:S01]  /*0ea0*/  IMAD.WIDE.U32 R8, R12, c[0x0][0x1a8], R2 ;  /* 0x00006a000c087a25 */ /* 0x000fe200078e0002 */
[----:B------:R-:W-:Y:S01]  /*0eb0*/  SHF.R.U32.HI R12, RZ, 0x3, R0 ;  /* 0x00000003ff0c7819 */ /* 0x000fe20000011600 */
[----:B------:R1:W-:Y:S01]  /*0ec0*/  STL [R1+0x40], R19 ;  /* 0x0000401301007387 */ /* 0x0003e20000100800 */
[----:B------:R-:W-:Y:S01]  /*0ed0*/  LEA R0, P0, R4, R38, 0x6 ;  /* 0x0000002604007211 */ /* 0x000fe200078030ff */
[----:B------:R-:W-:Y:S01]  /*0ee0*/  IMAD.SHL.U32 R27, R25, 0x200, RZ ;  /* 0x00000200191b7824 */ /* 0x000fe200078e00ff */
[----:B------:R-:W-:Y:S01]  /*0ef0*/  LEA R2, P2, R10, c[0x0][0x1c0], 0x1 ;  /* 0x000070000a027a11 */ /* 0x000fe200078408ff */
[----:B------:R-:W-:Y:S01]  /*0f00*/  IMAD.U32 R5, RZ, RZ, UR25 ;  /* 0x00000019ff057e24 */ /* 0x000fe2000f8e00ff */
[----:B------:R-:W-:Y:S01]  /*0f10*/  LEA R6, P1, R8, c[0x0][0x190], 0x1 ;  /* 0x0000640008067a11 */ /* 0x000fe200078208ff */
[----:B------:R-:W-:Y:S01]  /*0f20*/  IMAD.U32 R5, RZ, RZ, UR6 ;  /* 0x00000006ff057e24 */ /* 0x000fe2000f8e00ff */
[----:B------:R-:W-:Y:S01]  /*0f30*/  LOP3.LUT R13, R27, R13, R12, 0xf6, !PT ;  /* 0x0000000d1b0d7212 */ /* 0x000fe200078ef60c */
[----:B------:R-:W-:Y:S01]  /*0f40*/  IMAD.IADD R3, R11, 0x1, R18 ;  /* 0x000000010b037824 */ /* 0x000fe200078e0212 */
[----:B------:R-:W-:Y:S01]  /*0f50*/  ULDC.64 UR6, c[0x0][0x1d8] ;  /* 0x0000760000067ab9 */ /* 0x000fe20000000a00 */
[----:B------:R-:W-:Y:S01]  /*0f60*/  IMAD.IADD R7, R9, 0x1, R15 ;  /* 0x0000000109077824 */ /* 0x000fe200078e020f */
[----:B------:R-:W-:Y:S01]  /*0f70*/  LEA.HI.X R4, R4, R19, R5, 0x6, P0 ;  /* 0x0000001304047211 */ /* 0x000fe200000f3405 */
[----:B------:R-:W-:Y:S01]  /*0f80*/  USHF.L.U32 UR25, UR6, 0x6, URZ ;  /* 0x0000000606197899 */ /* 0x000fe2000800063f */
[----:B------:R-:W-:Y:S01]  /*0f90*/  LEA.HI.X R3, R10, c[0x0][0x1c4], R3, 0x1, P2 ;  /* 0x000071000a037a11 */ /* 0x000fe200010f0c03 */
[----:B------:R-:W-:Y:S01]  /*0fa0*/  IMAD.SHL.U32 R10, R13, 0x2, RZ ;  /* 0x000000020d0a7824 */ /* 0x000fe200078e00ff */
[----:B------:R-:W-:Y:S01]  /*0fb0*/  LEA R12, P0, R0, c[0x0][0x160], 0x1 ;  /* 0x00005800000c7a11 */ /* 0x000fe200078008ff */
[----:B------:R-:W-:Y:S01]  /*0fc0*/  USHF.L.U64.HI UR26, UR6, UR23, UR7 ;  /* 0x00000017061a7299 */ /* 0x000fe20008010207 */
[----:B------:R-:W-:Y:S01]  /*0fd0*/  LEA.HI.X R7, R8, c[0x0][0x194], R7, 0x1, P1 ;  /* 0x0000650008077a11 */ /* 0x000fe200008f0c07 */
[----:B------:R-:W-:Y:S01]  /*0fe0*/  IMAD.U32 R8, RZ, RZ, UR25 ;  /* 0x00000019ff087e24 */ /* 0x000fe2000f8e00ff */
[----:B------:R-:W-:Y:S01]  /*0ff0*/  LEA.HI.X R13, R0, c[0x0][0x164], R4, 0x1, P0 ;  /* 0x00005900000d7a11 */ /* 0x000fe200000f0c04 */
[----:B------:R-:W-:Y:S01]  /*1000*/  IMAD.U32 R0, RZ, RZ, UR4 ;  /* 0x00000004ff007e24 */ /* 0x000fe2000f8e00ff */
[----:B------:R-:W-:Y:S01]  /*1010*/  IADD3 R4, P0, R2, UR25, RZ ;  /* 0x0000001902047c10 */ /* 0x000fe2000ff1e0ff */
[----:B------:R-:W-:Y:S01]  /*1020*/  @!PT LDS RZ, [RZ] ;  /* 0x00000000fffff984 */ /* 0x000fe20000000800 */
[----:B------:R-:W-:Y:S01]  /*1030*/  @!PT LDS RZ, [RZ] ;  /* 0x00000000fffff984 */ /* 0x000fe20000000800 */
[----:B------:R-:W-:Y:S01]  /*1040*/  @!PT LDS RZ, [RZ] ;  /* 0x00000000fffff984 */ /* 0x000fe20000000800 */
[----:B------:R2:W-:Y:S01]  /*1050*/  LDGSTS.E.BYPASS.LTC128B.128 [R10+0x8080], [R2.64], !P4 ;  /* 0x08080000020a7fae */ /* 0x0005e2000e101d50 */
[----:B------:R-:W-:Y:S01]  /*1060*/  ISETP.LT.OR P4, PT, R14, 0x21, P6 ;  /* 0x000000210e00780c */ /* 0x000fe20003781670 */
[----:B------:R-:W-:Y:S01]  /*1070*/  IMAD.U32 R9, RZ, RZ, UR5 ;  /* 0x00000005ff097e24 */ /* 0x000fe2000f8e00ff */
[----:B------:R-:W-:Y:S01]  /*1080*/  IADD3.X R5, R3, UR26, RZ, P0, !PT ;  /* 0x0000001a03057c10 */ /* 0x000fe200087fe4ff */
[----:B------:R2:W-:Y:S01]  /*1090*/  LDGSTS.E.BYPASS.LTC128B.128 [R10+0xc080], [R2.64+0x80], !P3 ;  /* 0x0c080080020a7fae */ /* 0x0005e2000d901d50 */
[----:B------:R-:W-:Y:S01]  /*10a0*/  LEA R18, P0, R0, R12, 0x6 ;  /* 0x0000000c00127211 */ /* 0x000fe200078030ff */
[----:B------:R-:W-:Y:S01]  /*10b0*/  UIADD3 UR28, UP0, UR25, 0x80, URZ ;  /* 0x00000080191c7890 */ /* 0x000fe2000ff1e03f */
[----:B------:R-:W-:Y:S01]  /*10c0*/  IADD3 R8, P2, P1, R8, 0x80, R2 ;  /* 0x0000008008087810 */ /* 0x000fe2000795e002 */
[----:B------:R-:W-:Y:S01]  /*10d0*/  ULDC.64 UR6, c[0x0][0x290] ;  /* 0x0000a40000067ab9 */ /* 0x000fe20000000a00 */
[----:B-1----:R-:W-:Y:S01]  /*10e0*/  LEA.HI.X R19, R0, R13, R9, 0x6, P0 ;  /* 0x0000000d00137211 */ /* 0x002fe200000f3409 */
[----:B------:R-:W-:Y:S01]  /*10f0*/  UIADD3.X UR27, URZ, UR26, URZ, UP0, !UPT ;  /* 0x0000001a3f1b7290 */ /* 0x000fe200087fe43f */
[C---:B------:R-:W-:Y:S01]  /*1100*/  ISETP.LT.OR P3, PT, R14.reuse, 0x21, P5 ;  /* 0x000000210e00780c */ /* 0x040fe20002f61670 */
[----:B------:R-:W-:Y:S01]  /*1110*/  UIMAD UR24, UR18, UR6, URZ ;  /* 0x00000006121872a4 */ /* 0x000fe2000f8e023f */
[----:B------:R-:W-:Y:S01]  /*1120*/  IADD3.X R9, RZ, UR26, R3, P2, P1 ;  /* 0x0000001aff097c10 */ /* 0x000fe200097e2403 */
[----:B------:R1:W-:Y:S01]  /*1130*/  LDGSTS.E.BYPASS.LTC128B.128 [R10+0x9080], [R4.64], !P4 ;  /* 0x09080000040a7fae */ /* 0x0003e2000e101d50 */
[C---:B------:R-:W-:Y:S01]  /*1140*/  ISETP.LT.OR P1, PT, R14.reuse, 0x41, P6 ;  /* 0x000000410e00780c */ /* 0x040fe20003721670 */
[----:B------:R-:W-:Y:S01]  /*1150*/  UIMAD.WIDE.U32 UR30, UR9, UR6, URZ ;  /* 0x00000006091e72a5 */ /* 0x000fe2000f8e003f */
[C---:B------:R-:W-:Y:S01]  /*1160*/  ISETP.LT.OR P2, PT, R14.reuse, 0x41, P5 ;  /* 0x000000410e00780c */ /* 0x040fe20002f41670 */
[----:B------:R-:W-:Y:S01]  /*1170*/  UIMAD UR24, UR9, UR7, UR24 ;  /* 0x00000007091872a4 */ /* 0x000fe2000f8e0218 */
[C---:B------:R-:W-:Y:S01]  /*1180*/  ISETP.LT.OR P6, PT, R14.reuse, 0x61, P6 ;  /* 0x000000610e00780c */ /* 0x040fe200037c1670 */
[----:B------:R-:W-:Y:S01]  /*1190*/  IMAD R0, R23, c[0x0][0x288], RZ ;  /* 0x0000a20017007a24 */ /* 0x000fe200078e02ff */
[----:B------:R-:W-:Y:S01]  /*11a0*/  ISETP.LT.OR P5, PT, R14, 0x61, P5 ;  /* 0x000000610e00780c */ /* 0x000fe20002fa1670 */
[----:B------:R-:W-:Y:S01]  /*11b0*/  ULDC.64 UR6, c[0x0][0x1a8] ;  /* 0x00006a0000067ab9 */ /* 0x000fe20000000a00 */
[----:B------:R-:W-:Y:S01]  /*11c0*/  IMAD.MOV.U32 R210, RZ, RZ, 0x10 ;  /* 0x00000010ffd27424 */ /* 0x000fe200078e00ff */
[----:B------:R3:W-:Y:S01]  /*11d0*/  LDGSTS.E.BYPASS.LTC128B.128 [R10+0xd080], [R8.64], !P3 ;  /* 0x0d080000080a7fae */ /* 0x0007e2000d901d50 */
[----:B------:R-:W-:Y:S01]  /*11e0*/  ISETP.GE.AND P3, PT, R16, c[0x0][0x19c], PT ;  /* 0x0000670010007a0c */ /* 0x000fe20003f66270 */
[----:B------:R-:W-:Y:S01]  /*11f0*/  UIADD3 UR24, UR31, UR24, URZ ;  /* 0x000000181f187290 */ /* 0x000fe2000fffe03f */
[----:B------:R-:W-:Y:S01]  /*1200*/  IMAD R0, R224, c[0x0][0x28c], R0 ;  /* 0x0000a300e0007a24 */ /* 0x000fe200078e0200 */
[----:B------:R-:W-:Y:S01]  /*1210*/  USHF.L.U64.HI UR7, UR6, UR23, UR7 ;  /* 0x0000001706077299 */ /* 0x000fe20008010207 */
[----:B------:R-:W-:Y:S01]  /*1220*/  IMAD.MOV.U32 R211, RZ, RZ, 0x20 ;  /* 0x00000020ffd37424 */ /* 0x000fe200078e00ff */
[----:B--2---:R-:W-:-:S04]  /*1230*/  IADD3 R2, P0, R4, UR25, RZ ;  /* 0x0000001904027c10 */ /* 0x004fc8000ff1e0ff */
[----:B------:R-:W-:-:S05]  /*1240*/  IADD3.X R3, R5, UR26, RZ, P0, !PT ;  /* 0x0000001a05037c10 */ /* 0x000fca00087fe4ff */
[----:B------:R2:W-:Y:S01]  /*1250*/  LDGSTS.E.BYPASS.LTC128B.128 [R10+0xa080], [R2.64], !P1 ;  /* 0x0a080000020a7fae */ /* 0x0005e2000c901d50 */
[----:B-1----:R-:W-:-:S04]  /*1260*/  IADD3 R4, P0, R4, UR28, RZ ;  /* 0x0000001c04047c10 */ /* 0x002fc8000ff1e0ff */
[----:B------:R-:W-:Y:S02]  /*1270*/  IADD3.X R5, R5, UR27, RZ, P0, !PT ;  /* 0x0000001b05057c10 */ /* 0x000fe400087fe4ff */
[----:B------:R-:W-:-:S03]  /*1280*/  ISETP.GE.AND P0, PT, R33, c[0x0][0x19c], PT ;  /* 0x0000670021007a0c */ /* 0x000fc60003f06270 */
[----:B------:R1:W-:Y:S01]  /*1290*/  LDGSTS.E.BYPASS.LTC128B.128 [R10+0xe080], [R4.64], !P2 ;  /* 0x0e080000040a7fae */ /* 0x0003e2000d101d50 */
[----:B---3--:R-:W-:-:S05]  /*12a0*/  IMAD.WIDE.U32 R8, R224, c[0x0][0x288], R28 ;  /* 0x0000a200e0087a25 */ /* 0x008fca00078e001c */
[----:B------:R-:W-:-:S04]  /*12b0*/  IADD3 R30, P4, R8, UR30, RZ ;  /* 0x0000001e081e7c10 */ /* 0x000fc8000ff9e0ff */
[----:B------:R-:W-:Y:S01]  /*12c0*/  IADD3.X R29, R9, UR24, R0, P4, !PT ;  /* 0x00000018091d7c10 */ /* 0x000fe2000a7fe400 */
[----:B------:R-:W-:Y:S02]  /*12d0*/  IMAD R0, R35, c[0x0][0x208], RZ ;  /* 0x0000820023007a24 */ /* 0x000fe400078e02ff */
[----:B------:R-:W-:-:S04]  /*12e0*/  IMAD.WIDE.U32 R8, R34, c[0x0][0x208], R16 ;  /* 0x0000820022087a25 */ /* 0x000fc800078e0010 */
[----:B------:R-:W-:Y:S01]  /*12f0*/  IMAD R0, R34, c[0x0][0x20c], R0 ;  /* 0x0000830022007a24 */ /* 0x000fe200078e0200 */
[C---:B-1----:R-:W-:Y:S01]  /*1300*/  IADD3 R4, P2, R2.reuse, UR25, RZ ;  /* 0x0000001902047c10 */ /* 0x042fe2000ff5e0ff */
[----:B------:R-:W-:Y:S01]  /*1310*/  USHF.L.U32 UR25, UR6, 0x6, URZ ;  /* 0x0000000606197899 */ /* 0x000fe2000800063f */
[----:B--2---:R-:W-:Y:S02]  /*1320*/  IADD3 R2, P1, R2, UR28, RZ ;  /* 0x0000001c02027c10 */ /* 0x004fe4000ff3e0ff */
[C---:B------:R-:W-:Y:S01]  /*1330*/  IADD3.X R5, R3.reuse, UR26, RZ, P2, !PT ;  /* 0x0000001a03057c10 */ /* 0x040fe200097fe4ff */
[----:B------:R-:W-:Y:S01]  /*1340*/  UIADD3 UR26, UP0, UR25, 0x80, URZ ;  /* 0x00000080191a7890 */ /* 0x000fe2000ff1e03f */
[C---:B------:R-:W-:Y:S02]  /*1350*/  ISETP.LT.OR P2, PT, R14.reuse, 0x1, P3 ;  /* 0x000000010e00780c */ /* 0x040fe40001f41670 */
[----:B------:R-:W-:Y:S01]  /*1360*/  IADD3.X R3, R3, UR27, RZ, P1, !PT ;  /* 0x0000001b03037c10 */ /* 0x000fe20008ffe4ff */
[----:B------:R1:W-:Y:S01]  /*1370*/  LDGSTS.E.BYPASS.LTC128B.128 [R10+0xb080], [R4.64], !P6 ;  /* 0x0b080000040a7fae */ /* 0x0003e2000f101d50 */
[C---:B------:R-:W-:Y:S01]  /*1380*/  ISETP.LT.OR P1, PT, R14.reuse, 0x1, P0 ;  /* 0x000000010e00780c */ /* 0x040fe20000721670 */
[----:B------:R-:W-:Y:S01]  /*1390*/  UIADD3.X UR6, URZ, UR7, URZ, UP0, !UPT ;  /* 0x000000073f067290 */ /* 0x000fe200087fe43f */
[C---:B------:R-:W-:Y:S01]  /*13a0*/  ISETP.LT.OR P6, PT, R14.reuse, 0x21, P3 ;  /* 0x000000210e00780c */ /* 0x040fe20001fc1670 */
[----:B------:R2:W-:Y:S01]  /*13b0*/  LDGSTS.E.BYPASS.LTC128B.128 [R10+0xf080], [R2.64], !P5 ;  /* 0x0f080000020a7fae */ /* 0x0005e2000e901d50 */
[----:B------:R-:W-:-:S05]  /*13c0*/  ISETP.LT.OR P5, PT, R14, 0x21, P0 ;  /* 0x000000210e00780c */ /* 0x000fca00007a1670 */
[----:B------:R3:W-:Y:S04]  /*13d0*/  LDGSTS.E.BYPASS.LTC128B.128 [R10+0x80], [R6.64], !P2 ;  /* 0x00080000060a7fae */ /* 0x0007e8000d101d50 */
[----:B------:R3:W-:Y:S01]  /*13e0*/  LDGSTS.E.BYPASS.LTC128B.128 [R10+0x4080], [R6.64+0x80], !P1 ;  /* 0x04080080060a7fae */ /* 0x0007e2000c901d50 */
[----:B------:R-:W-:-:S04]  /*13f0*/  LEA R20, P1, R21, c[0x0][0x258], 0x2 ;  /* 0x0000960015147a11 */ /* 0x000fc800078210ff */
[----:B------:R-:W-:Y:S02]  /*1400*/  LEA.HI.X R21, R21, c[0x0][0x25c], R22, 0x2, P1 ;  /* 0x0000970015157a11 */ /* 0x000fe400008f1416 */
[----:B-1----:R-:W-:Y:S01]  /*1410*/  IADD3 R4, P2, R6, UR25, RZ ;  /* 0x0000001906047c10 */ /* 0x002fe2000ff5e0ff */
[----:B--2---:R-:W-:-:S03]  /*1420*/  IMAD.U32 R2, RZ, RZ, UR25 ;  /* 0x00000019ff027e24 */ /* 0x004fc6000f8e00ff */
[----:B------:R-:W-:Y:S02]  /*1430*/  IADD3.X R5, R7, UR7, RZ, P2, !PT ;  /* 0x0000000707057c10 */ /* 0x000fe400097fe4ff */
[----:B------:R-:W-:-:S03]  /*1440*/  IADD3 R2, P4, P2, R2, 0x80, R6 ;  /* 0x0000008002027810 */ /* 0x000fc60007a9e006 */
[----:B------:R1:W-:Y:S01]  /*1450*/  LDGSTS.E.BYPASS.LTC128B.128 [R10+0x1080], [R4.64], !P6 ;  /* 0x01080000040a7fae */ /* 0x0003e2000f101d50 */
[----:B------:R-:W-:Y:S02]  /*1460*/  ISETP.GE.AND P6, PT, R33, c[0x0][0x16c], PT ;  /* 0x00005b0021007a0c */ /* 0x000fe40003fc6270 */
[----:B------:R-:W-:Y:S02]  /*1470*/  IADD3.X R3, RZ, UR7, R7, P4, P2 ;  /* 0x00000007ff037c10 */ /* 0x000fe4000a7e4407 */
[----:B---3--:R-:W-:Y:S02]  /*1480*/  IADD3 R6, P1, R4, UR26, RZ ;  /* 0x0000001a04067c10 */ /* 0x008fe4000ff3e0ff */
[C---:B------:R-:W-:Y:S01]  /*1490*/  ISETP.LT.OR P2, PT, R14.reuse, 0x41, P3 ;  /* 0x000000410e00780c */ /* 0x040fe20001f41670 */
[----:B------:R2:W-:Y:S01]  /*14a0*/  LDGSTS.E.BYPASS.LTC128B.128 [R10+0x5080], [R2.64], !P5 ;  /* 0x05080000020a7fae */ /* 0x0005e2000e901d50 */
[----:B------:R-:W-:Y:S02]  /*14b0*/  IADD3.X R7, R5, UR6, RZ, P1, !PT ;  /* 0x0000000605077c10 */ /* 0x000fe40008ffe4ff */
[----:B------:R-:W-:-:S02]  /*14c0*/  ISETP.LT.OR P1, PT, R14, 0x41, P0 ;  /* 0x000000410e00780c */ /* 0x000fc40000721670 */
[----:B------:R-:W-:Y:S02]  /*14d0*/  ISETP.GE.AND P5, PT, R16, c[0x0][0x16c], PT ;  /* 0x00005b0010007a0c */ /* 0x000fe40003fa6270 */
[C---:B------:R-:W-:Y:S02]  /*14e0*/  ISETP.LT.OR P3, PT, R14.reuse, 0x61, P3 ;  /* 0x000000610e00780c */ /* 0x040fe40001f61670 */
[----:B------:R-:W-:Y:S02]  /*14f0*/  SEL R11, RZ, 0x1, P5 ;  /* 0x00000001ff0b7807 */ /* 0x000fe40002800000 */
[----:B------:R-:W-:Y:S02]  /*1500*/  ISETP.LT.OR P0, PT, R14, 0x61, P0 ;  /* 0x000000610e00780c */ /* 0x000fe40000701670 */
[----:B------:R-:W-:-:S05]  /*1510*/  LEA.HI R14, R32, R40, RZ, 0x2 ;  /* 0x00000028200e7211 */ /* 0x000fca00078f10ff */
[----:B------:R-:W-:Y:S02]  /*1520*/  @P5 LOP3.LUT R242, R242, 0x1, RZ, 0xfc, !PT ;  /* 0x00000001f2f25812 */ /* 0x000fe400078efcff */
[----:B--2---:R-:W-:Y:S02]  /*1530*/  IADD3 R2, P4, R4, UR25, RZ ;  /* 0x0000001904027c10 */ /* 0x004fe4000ff9e0ff */
[----:B-1----:R-:W-:Y:S02]  /*1540*/  SEL R4, RZ, 0x2, P6 ;  /* 0x00000002ff047807 */ /* 0x002fe40003000000 */
[----:B------:R-:W-:Y:S01]  /*1550*/  IADD3.X R3, R5, UR7, RZ, P4, !PT ;  /* 0x0000000705037c10 */ /* 0x000fe2000a7fe4ff */
[----:B------:R-:W-:Y:S02]  /*1560*/  IMAD.IADD R5, R9, 0x1, R0 ;  /* 0x0000000109057824 */ /* 0x000fe400078e0200 */
[----:B------:R-:W-:Y:S01]  /*1570*/  IMAD.IADD R0, R4, 0x1, R11 ;  /* 0x0000000104007824 */ /* 0x000fe200078e020b */
[----:B------:R-:W-:Y:S01]  /*1580*/  SHF.R.S32.HI R11, RZ, 0x1f, R14 ;  /* 0x0000001fff0b7819 */ /* 0x000fe2000001140e */
[----:B------:R1:W-:Y:S01]  /*1590*/  LDGSTS.E.BYPASS.LTC128B.128 [R10+0x2080], [R2.64], !P2 ;  /* 0x02080000020a7fae */ /* 0x0003e2000d101d50 */
[----:B------:R-:W-:-:S02]  /*15a0*/  IMAD R9, R23, c[0x0][0x210], RZ ;  /* 0x0000840017097a24 */ /* 0x000fc400078e02ff */
[----:B------:R-:W-:Y:S01]  /*15b0*/  IMAD.MOV.U32 R4, RZ, RZ, R8 ;  /* 0x000000ffff047224 */ /* 0x000fe200078e0008 */
[----:B------:R2:W-:Y:S01]  /*15c0*/  LDGSTS.E.BYPASS.LTC128B.128 [R10+0x6080], [R6.64], !P1 ;  /* 0x06080000060a7fae */ /* 0x0005e2000c901d50 */
[C---:B------:R-:W-:Y:S02]  /*15d0*/  IMAD R8, R224.reuse, c[0x0][0x214], R9 ;  /* 0x00008500e0087a24 */ /* 0x040fe400078e0209 */
[----:B------:R-:W-:-:S04]  /*15e0*/  IMAD.WIDE.U32 R4, R224, c[0x0][0x210], R4 ;  /* 0x00008400e0047a25 */ /* 0x000fc800078e0004 */
[----:B------:R-:W-:Y:S02]  /*15f0*/  IMAD.U32 R9, RZ, RZ, UR9 ;  /* 0x00000009ff097e24 */ /* 0x000fe4000f8e00ff */
[----:B------:R-:W-:-:S04]  /*1600*/  IMAD.IADD R5, R5, 0x1, R8 ;  /* 0x0000000105057824 */ /* 0x000fc800078e0208 */
[----:B------:R-:W-:Y:S01]  /*1610*/  IMAD.WIDE.U32 R38, R9, c[0x0][0x218], R4 ;  /* 0x0000860009267a25 */ /* 0x000fe200078e0004 */
[----:B------:R-:W-:-:S03]  /*1620*/  SHF.R.S32.HI R9, RZ, 0x2, R14 ;  /* 0x00000002ff097819 */ /* 0x000fc6000001140e */
[----:B------:R-:W-:Y:S01]  /*1630*/  IMAD.MOV.U32 R36, RZ, RZ, R38 ;  /* 0x000000ffff247224 */ /* 0x000fe200078e0026 */
[----:B------:R3:W-:Y:S01]  /*1640*/  STL.64 [R1+0x30], R38 ;  /* 0x0000302601007387 */ /* 0x0007e20000100a00 */
[C---:B--2---:R-:W-:Y:S02]  /*1650*/  IADD3 R6, P2, R2.reuse, UR25, RZ ;  /* 0x0000001902067c10 */ /* 0x044fe4000ff5e0ff */
[----:B-1----:R-:W-:Y:S02]  /*1660*/  IADD3 R2, P1, R2, UR26, RZ ;  /* 0x0000001a02027c10 */ /* 0x002fe4000ff3e0ff */
[C---:B------:R-:W-:Y:S02]  /*1670*/  IADD3.X R7, R3.reuse, UR7, RZ, P2, !PT ;  /* 0x0000000703077c10 */ /* 0x040fe400097fe4ff */
[----:B------:R-:W-:Y:S01]  /*1680*/  IADD3.X R3, R3, UR6, RZ, P1, !PT ;  /* 0x0000000603037c10 */ /* 0x000fe20008ffe4ff */
[----:B------:R-:W-:Y:S01]  /*1690*/  ULDC.64 UR6, c[0x0][0x218] ;  /* 0x0000860000067ab9 */ /* 0x000fe20000000a00 */
[C---:B------:R-:W-:Y:S01]  /*16a0*/  LOP3.LUT P2, RZ, R0.reuse, 0x1, RZ, 0xc0, !PT ;  /* 0x0000000100ff7812 */ /* 0x040fe2000784c0ff */
[----:B------:R1:W-:Y:S01]  /*16b0*/  LDGSTS.E.BYPASS.LTC128B.128 [R10+0x3080], [R6.64], !P3 ;  /* 0x03080000060a7fae */ /* 0x0003e2000d901d50 */
[----:B------:R-:W-:Y:S01]  /*16c0*/  LOP3.LUT P1, RZ, R0, 0x2, RZ, 0xc0, !PT ;  /* 0x0000000200ff7812 */ /* 0x000fe2000782c0ff */
[----:B------:R-:W-:Y:S01]  /*16d0*/  IMAD.U32 R0, RZ, RZ, UR13 ;  /* 0x0000000dff007e24 */ /* 0x000fe2000f8e00ff */
[----:B------:R-:W-:Y:S01]  /*16e0*/  UIMAD UR18, UR18, UR6, URZ ;  /* 0x00000006121272a4 */ /* 0x000fe2000f8e023f */
[----:B------:R-:W-:Y:S01]  /*16f0*/  ISETP.GE.AND P3, PT, R16, c[0x0][0x1fc], PT ;  /* 0x00007f0010007a0c */ /* 0x000fe20003f66270 */
[----:B------:R2:W-:Y:S01]  /*1700*/  LDGSTS.E.BYPASS.LTC128B.128 [R10+0x7080], [R2.64], !P0 ;  /* 0x07080000020a7fae */ /* 0x0005e2000c101d50 */
[----:B------:R-:W-:Y:S01]  /*1710*/  ISETP.GE.AND P0, PT, R33, c[0x0][0x1fc], PT ;  /* 0x00007f0021007a0c */ /* 0x000fe20003f06270 */
[----:B------:R-:W-:-:S02]  /*1720*/  UIMAD UR18, UR9, UR7, UR18 ;  /* 0x00000007091272a4 */ /* 0x000fc4000f8e0212 */
[----:B------:R-:W0:Y:S01]  /*1730*/  LDGDEPBAR ;  /* 0x00000000000079af */ /* 0x000e220000000000 */
[----:B------:R-:W-:Y:S02]  /*1740*/  ULDC.64 UR6, c[0x0][0x208] ;  /* 0x0000820000067ab9 */ /* 0x000fe40000000a00 */
[----:B------:R-:W-:Y:S01]  /*1750*/  USHF.L.U32 UR25, UR6, 0x6, URZ ;  /* 0x0000000606197899 */ /* 0x000fe2000800063f */
[----:B------:R-:W-:Y:S01]  /*1760*/  IADD3 R37, R39, UR18, RZ ;  /* 0x0000001227257c10 */ /* 0x000fe2000fffe0ff */
[----:B------:R-:W-:Y:S02]  /*1770*/  USHF.L.U64.HI UR23, UR6, UR23, UR7 ;  /* 0x0000001706177299 */ /* 0x000fe40008010207 */
[----:B------:R-:W-:Y:S02]  /*1780*/  UMOV UR18, 0x5 ;  /* 0x0000000500127882 */ /* 0x000fe40000000000 */
[----:B------:R-:W-:Y:S01]  /*1790*/  UIMAD UR26, UR23, UR10, URZ ;  /* 0x0000000a171a72a4 */ /* 0x000fe2000f8e023f */
[----:B------:R-:W-:Y:S01]  /*17a0*/  IMAD.U32 R28, RZ, RZ, UR25 ;  /* 0x00000019ff1c7e24 */ /* 0x000fe2000f8e00ff */
[----:B------:R-:W-:Y:S01]  /*17b0*/  USHF.L.U64.HI UR18, UR6, UR18, UR7 ;  /* 0x0000001206127299 */ /* 0x000fe20008010207 */
[----:B------:R3:W-:Y:S01]  /*17c0*/  STL.64 [R1+0x28], R36 ;  /* 0x0000282401007387 */ /* 0x0007e20000100a00 */
[----:B------:R-:W-:Y:S01]  /*17d0*/  UIMAD UR26, UR22, UR25, UR26 ;  /* 0x00000019161a72a4 */ /* 0x000fe2000f8e021a */
[----:B------:R-:W-:Y:S01]  /*17e0*/  IMAD.WIDE.U32 R4, R28, UR10, R36 ;  /* 0x0000000a1c047c25 */ /* 0x000fe2000f8e0024 */
[----:B------:R-:W-:Y:S01]  /*17f0*/  USHF.L.U32 UR22, UR6, 0x5, URZ ;  /* 0x0000000506167899 */ /* 0x000fe2000800063f */
[----:B-1----:R-:W-:-:S03]  /*1800*/  IADD3 R6, -R34, c[0x0][0x168], -R0 ;  /* 0x00005a0022067a10 */ /* 0x002fc60007ffe900 */
[----:B------:R-:W-:Y:S01]  /*1810*/  USHF.L.U32 UR7, UR22, 0x1, URZ ;  /* 0x0000000116077899 */ /* 0x000fe2000800063f */
[----:B------:R-:W-:Y:S01]  /*1820*/  SEL R0, RZ, 0x1, P3 ;  /* 0x00000001ff007807 */ /* 0x000fe20001800000 */
[----:B------:R-:W-:Y:S01]  /*1830*/  USHF.L.U64.HI UR6, UR22, 0x1, UR18 ;  /* 0x0000000116067899 */ /* 0x000fe20008010212 */
[C---:B------:R-:W-:Y:S02]  /*1840*/  ISETP.LT.OR P3, PT, R6.reuse, 0x1, !P2 ;  /* 0x000000010600780c */ /* 0x040fe40005761670 */
[----:B--2---:R-:W-:Y:S02]  /*1850*/  SEL R2, RZ, 0xffffffff, P0 ;  /* 0xffffffffff027807 */ /* 0x004fe40000000000 */
[C---:B------:R-:W-:Y:S02]  /*1860*/  ISETP.LT.OR P0, PT, R6.reuse, 0x1, !P1 ;  /* 0x000000010600780c */ /* 0x040fe40004f01670 */
[----:B------:R-:W-:Y:S01]  /*1870*/  ISETP.LT.OR P2, PT, R6, 0x21, !P2 ;  /* 0x000000210600780c */ /* 0x000fe20005741670 */
[----:B------:R-:W-:Y:S01]  /*1880*/  IMAD.SHL.U32 R2, R2, 0x2, RZ ;  /* 0x0000000202027824 */ /* 0x000fe200078e00ff */
[----:B------:R-:W-:-:S02]  /*1890*/  ISETP.LT.OR P1, PT, R6, 0x21, !P1 ;  /* 0x000000210600780c */ /* 0x000fc40004f21670 */
[----:B------:R-:W-:Y:S02]  /*18a0*/  IADD3 R3, R5, UR26, RZ ;  /* 0x0000001a05037c10 */ /* 0x000fe4000fffe0ff */
[----:B------:R-:W-:Y:S01]  /*18b0*/  LOP3.LUT R0, R2, 0x2, R0, 0xe2, !PT ;  /* 0x0000000202007812 */ /* 0x000fe200078ee200 */
[----:B------:R1:W-:Y:S01]  /*18c0*/  LDGSTS.E.BYPASS.LTC128B.128 [R10+0x10080], [R12.64], !P3 ;  /* 0x100800000c0a7fae */ /* 0x0003e2000d901d50 */
[----:B------:R-:W-:Y:S02]  /*18d0*/  ISETP.GT.AND P3, PT, R40, 0xf, PT ;  /* 0x0000000f2800780c */ /* 0x000fe40003f64270 */
[----:B------:R-:W-:Y:S01]  /*18e0*/  LOP3.LUT P5, RZ, R0, 0x1, RZ, 0xc0, !PT ;  /* 0x0000000100ff7812 */ /* 0x000fe200078ac0ff */
[----:B------:R1:W-:Y:S01]  /*18f0*/  LDGSTS.E.BYPASS.LTC128B.128 [R10+0x12080], [R12.64+0x80], !P0 ;  /* 0x120800800c0a7fae */ /* 0x0003e2000c101d50 */
[----:B------:R-:W-:Y:S02]  /*1900*/  LEA R2, P0, R4, c[0x0][0x1f0], 0x1 ;  /* 0x00007c0004027a11 */ /* 0x000fe400078008ff */
[----:B------:R-:W-:Y:S01]  /*1910*/  LOP3.LUT P4, RZ, R0, 0x2, RZ, 0xc0, !PT ;  /* 0x0000000200ff7812 */ /* 0x000fe2000788c0ff */
[----:B------:R2:W-:Y:S01]  /*1920*/  LDGSTS.E.BYPASS.LTC128B.128 [R10+0x11080], [R18.64], !P2 ;  /* 0x11080000120a7fae */ /* 0x0005e2000d101d50 */
[----:B------:R-:W-:-:S02]  /*1930*/  LEA.HI.X R3, R4, c[0x0][0x1f4], R3, 0x1, P0 ;  /* 0x00007d0004037a11 */ /* 0x000fc400000f0c03 */
[C---:B------:R-:W-:Y:S01]  /*1940*/  ISETP.LT.OR P0, PT, R6.reuse, 0x1, !P4 ;  /* 0x000000010600780c */ /* 0x040fe20006701670 */
[----:B------:R2:W-:Y:S01]  /*1950*/  LDGSTS.E.BYPASS.LTC128B.128 [R10+0x13080], [R18.64+0x80], !P1 ;  /* 0x13080080120a7fae */ /* 0x0005e2000c901d50 */
[----:B------:R-:W-:Y:S01]  /*1960*/  ISETP.LT.OR P1, PT, R6, 0x1, !P5 ;  /* 0x000000010600780c */ /* 0x000fe20006f21670 */
[----:B------:R-:W-:Y:S01]  /*1970*/  @!P3 IMAD.SHL.U32 R0, R40, 0x10, RZ ;  /* 0x000000102800b824 */ /* 0x000fe200078e00ff */
[----:B------:R-:W-:-:S04]  /*1980*/  SHF.R.S32.HI R4, RZ, 0x5, R24 ;  /* 0x00000005ff047819 */ /* 0x000fc80000011418 */
[----:B------:R4:W-:Y:S04]  /*1990*/  @!P3 LDGSTS.E.BYPASS.LTC128B.128 [R0+0x20080], [R20.64] ;  /* 0x200800001400bfae */ /* 0x0009e8000b901d50 */
[----:B------:R-:W0:Y:S04]  /*19a0*/  LDGDEPBAR ;  /* 0x00000000000079af */ /* 0x000e280000000000 */
[----:B------:R5:W-:Y:S04]  /*19b0*/  LDGSTS.E.BYPASS.LTC128B.128 [R10+0x18080], [R2.64], !P1 ;  /* 0x18080000020a7fae */ /* 0x000be8000c901d50 */
[----:B------:R5:W-:Y:S01]  /*19c0*/  LDGSTS.E.BYPASS.LTC128B.128 [R10+0x1a080], [R2.64+0x80], !P0 ;  /* 0x1a080080020a7fae */ /* 0x000be2000c101d50 */
[----:B------:R-:W-:-:S02]  /*19d0*/  ISETP.LT.OR P0, PT, R6, 0x21, !P5 ;  /* 0x000000210600780c */ /* 0x000fc40006f01670 */
[----:B----4-:R-:W-:-:S04]  /*19e0*/  LEA.HI R0, R24, R4, RZ, 0x1 ;  /* 0x0000000418007211 */ /* 0x010fc800078f08ff */
[----:B------:R-:W-:Y:S02]  /*19f0*/  LOP3.LUT R5, R0, 0xfffffffe, RZ, 0xc0, !PT ;  /* 0xfffffffe00057812 */ /* 0x000fe400078ec0ff */
[----:B------:R-:W-:-:S03]  /*1a00*/  LEA.HI R0, R32, R40, RZ, 0x4 ;  /* 0x0000002820007211 */ /* 0x000fc600078f20ff */
[----:B------:R-:W-:Y:S01]  /*1a10*/  IMAD.IADD R20, R4, 0x1, -R5 ;  /* 0x0000000104147824 */ /* 0x000fe200078e0a05 */
[----:B------:R-:W-:Y:S02]  /*1a20*/  SHF.R.S32.HI R8, RZ, 0x4, R0 ;  /* 0x00000004ff087819 */ /* 0x000fe40000011400 */
[----:B-----5:R-:W-:Y:S01]  /*1a30*/  IADD3 R2, P1, R2, UR7, RZ ;  /* 0x0000000702027c10 */ /* 0x020fe2000ff3e0ff */
[----:B--2---:R-:W-:Y:S01]  /*1a40*/  IMAD.SHL.U32 R19, R20, 0x10, RZ ;  /* 0x0000001014137824 */ /* 0x004fe200078e00ff */
[----:B------:R-:W-:Y:S02]  /*1a50*/  LEA.HI R5, R0, R8, RZ, 0x1 ;  /* 0x0000000800057211 */ /* 0x000fe400078f08ff */
[----:B------:R-:W-:Y:S02]  /*1a60*/  IADD3.X R3, R3, UR6, RZ, P1, !PT ;  /* 0x0000000603037c10 */ /* 0x000fe40008ffe4ff */
[----:B------:R-:W-:Y:S02]  /*1a70*/  ISETP.LT.OR P1, PT, R6, 0x21, !P4 ;  /* 0x000000210600780c */ /* 0x000fe40006721670 */
[----:B------:R-:W-:Y:S01]  /*1a80*/  LOP3.LUT R4, R0, 0xfffffff0, RZ, 0xc0, !PT ;  /* 0xfffffff000047812 */ /* 0x000fe200078ec0ff */
[----:B------:R2:W-:Y:S01]  /*1a90*/  LDGSTS.E.BYPASS.LTC128B.128 [R10+0x19080], [R2.64], !P0 ;  /* 0x19080000020a7fae */ /* 0x0005e2000c101d50 */
[----:B------:R-:W-:Y:S01]  /*1aa0*/  IADD3 R0, P0, R30, UR13, RZ ;  /* 0x0000000d1e007c10 */ /* 0x000fe2000ff1e0ff */
[----:B------:R-:W-:Y:S01]  /*1ab0*/  UIADD3 UR13, UR10, 0x1, URZ ;  /* 0x000000010a0d7890 */ /* 0x000fe2000fffe03f */
[----:B------:R-:W-:Y:S01]  /*1ac0*/  LOP3.LUT R5, R5, 0xfffffffe, RZ, 0xc0, !PT ;  /* 0xfffffffe05057812 */ /* 0x000fe200078ec0ff */
[----:B------:R-:W-:Y:S01]  /*1ad0*/  IMAD.IADD R4, R40, 0x1, -R4 ;  /* 0x0000000128047824 */ /* 0x000fe200078e0a04 */
[----:B------:R-:W-:Y:S01]  /*1ae0*/  IADD3.X R6, R29, UR20, RZ, P0, !PT ;  /* 0x000000141d067c10 */ /* 0x000fe200087fe4ff */
[----:B------:R-:W-:Y:S01]  /*1af0*/  UISETP.GE.AND UP0, UPT, UR13, UR12, UPT ;  /* 0x0000000c0d00728c */ /* 0x000fe2000bf06270 */
[----:B------:R-:W-:Y:S01]  /*1b00*/  LEA R22, P0, R0, c[0x0][0x280], 0x2 ;  /* 0x0000a00000167a11 */ /* 0x000fe200078010ff */
[----:B-1----:R-:W-:Y:S01]  /*1b10*/  IMAD.IADD R12, R8, 0x1, -R5 ;  /* 0x00000001080c7824 */ /* 0x002fe200078e0a05 */
[----:B------:R-:W-:Y:S01]  /*1b20*/  LEA.HI R5, R11, R9, RZ, 0x3 ;  /* 0x000000090b057211 */ /* 0x000fe200078f18ff */
[----:B------:R2:W-:Y:S01]  /*1b30*/  LDGSTS.E.BYPASS.LTC128B.128 [R10+0x1b080], [R2.64+0x80], !P1 ;  /* 0x1b080080020a7fae */ /* 0x0005e2000c901d50 */
[----:B------:R-:W-:Y:S01]  /*1b40*/  LEA.HI.X R23, R0, c[0x0][0x284], R6, 0x2, P0 ;  /* 0x0000a10000177a11 */ /* 0x000fe200000f1406 */
[----:B------:R-:W-:Y:S01]  /*1b50*/  IMAD R11, R12, 0x800, R27 ;  /* 0x000008000c0b7824 */ /* 0x000fe200078e021b */
[----:B------:R-:W-:-:S02]  /*1b60*/  LOP3.LUT R0, R5, 0xfffffff8, RZ, 0xc0, !PT ;  /* 0xfffffff805007812 */ /* 0x000fc400078ec0ff */
[----:B------:R-:W-:Y:S02]  /*1b70*/  SHF.R.S32.HI R7, RZ, 0x1f, R4 ;  /* 0x0000001fff077819 */ /* 0x000fe40000011404 */
[----:B------:R-:W-:Y:S01]  /*1b80*/  R2P PR, R26, 0x6 ;  /* 0x000000061a007804 */ /* 0x000fe20000000000 */
[----:B------:R-:W-:Y:S01]  /*1b90*/  IMAD.IADD R21, R9, 0x1, -R0 ;  /* 0x0000000109157824 */ /* 0x000fe200078e0a00 */
[----:B------:R-:W-:Y:S02]  /*1ba0*/  LEA.HI R13, R7, R4, RZ, 0x3 ;  /* 0x00000004070d7211 */ /* 0x000fe400078f18ff */
[----:B------:R-:W-:Y:S02]  /*1bb0*/  PLOP3.LUT P0, PT, PT, PT, UP0, 0x80, 0x0 ;  /* 0x000000000000781c */ /* 0x000fe40003f0f008 */
[----:B------:R-:W-:Y:S02]  /*1bc0*/  LOP3.LUT R7, R13, 0xfffffff8, RZ, 0xc0, !PT ;  /* 0xfffffff80d077812 */ /* 0x000fe400078ec0ff */
[----:B------:R-:W-:-:S02]  /*1bd0*/  SEL R210, R210, 0xfffffff0, !P1 ;  /* 0xfffffff0d2d27807 */ /* 0x000fc40004800000 */
[----:B------:R-:W-:Y:S01]  /*1be0*/  SEL R211, R211, 0xffffffe0, !P2 ;  /* 0xffffffe0d3d37807 */ /* 0x000fe20005000000 */
[----:B------:R-:W-:Y:S02]  /*1bf0*/  IMAD.IADD R7, R4, 0x1, -R7 ;  /* 0x0000000104077824 */ /* 0x000fe400078e0a07 */
[----:B------:R-:W-:Y:S02]  /*1c00*/  IMAD.SHL.U32 R4, R12, 0x20, RZ ;  /* 0x000000200c047824 */ /* 0x000fe400078e00ff */
[----:B--2---:R-:W-:Y:S02]  /*1c10*/  IMAD.SHL.U32 R2, R26, 0x40, RZ ;  /* 0x000000401a027824 */ /* 0x004fe400078e00ff */
[----:B------:R-:W-:-:S03]  /*1c20*/  IMAD.SHL.U32 R3, R25, 0x8, RZ ;  /* 0x0000000819037824 */ /* 0x000fc600078e00ff */
[----:B------:R-:W-:Y:S01]  /*1c30*/  LOP3.LUT R0, R2, 0x1c0, RZ, 0xc0, !PT ;  /* 0x000001c002007812 */ /* 0x000fe200078ec0ff */
[----:B------:R-:W-:Y:S01]  /*1c40*/  IMAD.SHL.U32 R2, R21, 0x40, RZ ;  /* 0x0000004015027824 */ /* 0x000fe200078e00ff */
[----:B------:R-:W-:Y:S02]  /*1c50*/  LOP3.LUT R3, R3, 0x18, RZ, 0xc0, !PT ;  /* 0x0000001803037812 */ /* 0x000fe400078ec0ff */
[----:B------:R-:W-:Y:S02]  /*1c60*/  LOP3.LUT R5, R0, 0x8, R31, 0xf8, !PT ;  /* 0x0000000800057812 */ /* 0x000fe400078ef81f */
[----:B------:R-:W-:Y:S02]  /*1c70*/  LOP3.LUT R2, R2, 0x1c0, RZ, 0xc0, !PT ;  /* 0x000001c002027812 */ /* 0x000fe400078ec0ff */
[----:B------:R-:W-:Y:S02]  /*1c80*/  SHF.R.U32.HI R8, RZ, 0x3, R0 ;  /* 0x00000003ff087819 */ /* 0x000fe40000011600 */
[----:B------:R-:W-:-:S02]  /*1c90*/  LOP3.LUT R0, R0, 0x10, R19, 0xf8, !PT ;  /* 0x0000001000007812 */ /* 0x000fc400078ef813 */
[----:B------:R-:W-:Y:S02]  /*1ca0*/  SHF.R.U32.HI R6, RZ, 0x3, R2 ;  /* 0x00000003ff067819 */ /* 0x000fe40000011602 */
[----:B------:R-:W-:Y:S01]  /*1cb0*/  LOP3.LUT R9, R0, 0x8, R31, 0xf8, !PT ;  /* 0x0000000800097812 */ /* 0x000fe200078ef81f */
[----:B------:R-:W-:Y:S01]  /*1cc0*/  IMAD.SHL.U32 R0, R7, 0x40, RZ ;  /* 0x0000004007007824 */ /* 0x000fe200078e00ff */
[----:B------:R-:W-:Y:S01]  /*1cd0*/  LOP3.LUT R15, R6, R2, R3, 0x1e, !PT ;  /* 0x00000002060f7212 */ /* 0x000fe200078e1e03 */
[----:B------:R-:W-:Y:S01]  /*1ce0*/  IMAD.SHL.U32 R6, R12, 0x8, RZ ;  /* 0x000000080c067824 */ /* 0x000fe200078e00ff */
[-C--:B------:R-:W-:Y:S02]  /*1cf0*/  LOP3.LUT R5, R5, R8.reuse, RZ, 0x3c, !PT ;  /* 0x0000000805057212 */ /* 0x080fe400078e3cff */
[----:B------:R-:W-:Y:S02]  /*1d00*/  LOP3.LUT R2, R14, 0x3ffffffc, RZ, 0xc0, !PT ;  /* 0x3ffffffc0e027812 */ /* 0x000fe400078ec0ff */
[----:B------:R-:W-:Y:S01]  /*1d10*/  LOP3.LUT R18, R3, 0x20, R4, 0xf8, !PT ;  /* 0x0000002003127812 */ /* 0x000fe200078ef804 */
[----:B------:R-:W-:Y:S01]  /*1d20*/  IMAD.IADD R5, R11, 0x1, R5 ;  /* 0x000000010b057824 */ /* 0x000fe200078e0205 */
[----:B------:R-:W-:Y:S01]  /*1d30*/  LOP3.LUT R4, R0, 0x1c0, RZ, 0xc0, !PT ;  /* 0x000001c000047812 */ /* 0x000fe200078ec0ff */
[----:B------:R-:W-:Y:S01]  /*1d40*/  IMAD.IADD R3, R40, 0x1, -R2 ;  /* 0x0000000128037824 */ /* 0x000fe200078e0a02 */
[----:B------:R-:W-:Y:S01]  /*1d50*/  LOP3.LUT R9, R9, R8, RZ, 0x3c, !PT ;  /* 0x0000000809097212 */ /* 0x000fe200078e3cff */
[----:B------:R-:W-:Y:S01]  /*1d60*/  IMAD.SHL.U32 R2, R20, 0x400, RZ ;  /* 0x0000040014027824 */ /* 0x000fe200078e00ff */
[----:B------:R-:W-:Y:S01]  /*1d70*/  LOP3.LUT R6, R4, 0x8, R6, 0xf8, !PT ;  /* 0x0000000804067812 */ /* 0x000fe200078ef806 */
[----:B------:R-:W-:Y:S01]  /*1d80*/  IMAD.SHL.U32 R11, R13, 0x40, RZ ;  /* 0x000000400d0b7824 */ /* 0x000fe200078e00ff */
[----:B------:R-:W-:Y:S01]  /*1d90*/  SHF.R.U32.HI R8, RZ, 0x3, R4 ;  /* 0x00000003ff087819 */ /* 0x000fe20000011604 */
[----:B------:R-:W-:-:S02]  /*1da0*/  IMAD R0, R12, 0x200, R9 ;  /* 0x000002000c007824 */ /* 0x000fc400078e0209 */
[----:B------:R-:W-:Y:S01]  /*1db0*/  IMAD R9, R3, 0x2, R2 ;  /* 0x0000000203097824 */ /* 0x000fe200078e0202 */
[----:B------:R-:W-:Y:S01]  /*1dc0*/  LOP3.LUT R3, R11, 0xfffffe00, RZ, 0xc0, !PT ;  /* 0xfffffe000b037812 */ /* 0x000fe200078ec0ff */
[----:B------:R-:W-:Y:S01]  /*1dd0*/  @!P3 IMAD.SHL.U32 R11, R40, 0x10, RZ ;  /* 0x00000010280bb824 */ /* 0x000fe200078e00ff */
[----:B------:R-:W-:Y:S01]  /*1de0*/  LOP3.LUT R6, R6, R8, RZ, 0x3c, !PT ;  /* 0x0000000806067212 */ /* 0x000fe200078e3cff */
[----:B------:R-:W-:Y:S01]  /*1df0*/  IMAD.IADD R9, R9, 0x1, R15 ;  /* 0x0000000109097824 */ /* 0x000fe200078e020f */
[----:B------:R-:W-:Y:S02]  /*1e00*/  LOP3.LUT R4, R8, R18, R4, 0x1e, !PT ;  /* 0x0000001208047212 */ /* 0x000fe400078e1e04 */
[-C--:B------:R-:W-:Y:S01]  /*1e10*/  IADD3 R213, R6, R3.reuse, R2 ;  /* 0x0000000306d57210 */ /* 0x080fe20007ffe002 */
[----:B------:R1:W-:Y:S01]  /*1e20*/  @!P3 LDGSTS.E.BYPASS.LTC128B.128 [R11+0x20280], [R22.64] ;  /* 0x20280000160bbfae */ /* 0x0003e2000b901d50 */
[----:B------:R-:W-:Y:S01]  /*1e30*/  LOP3.LUT R2, R24, 0xffffffe0, RZ, 0xc0, !PT ;  /* 0xffffffe018027812 */ /* 0x000fe200078ec0ff */
[----:B------:R-:W-:Y:S01]  /*1e40*/  IMAD.SHL.U32 R237, R9, 0x2, RZ ;  /* 0x0000000209ed7824 */ /* 0x000fe200078e00ff */
[----:B------:R-:W-:Y:S01]  /*1e50*/  LOP3.LUT R216, R4, R3, RZ, 0xfc, !PT ;  /* 0x0000000304d87212 */ /* 0x000fe200078efcff */
[----:B------:R-:W0:Y:S01]  /*1e60*/  LDGDEPBAR ;  /* 0x00000000000079af */ /* 0x000e220000000000 */
[----:B------:R-:W-:Y:S01]  /*1e70*/  IADD3 R3, R10, 0x10080, RZ ;  /* 0x000100800a037810 */ /* 0x000fe20007ffe0ff */
[----:B------:R-:W-:Y:S01]  /*1e80*/  IMAD.IADD R6, R40, 0x1, -R2 ;  /* 0x0000000128067824 */ /* 0x000fe200078e0a02 */
[----:B------:R-:W-:Y:S01]  /*1e90*/  IADD3 R13, R237, 0x20480, RZ ;  /* 0x00020480ed0d7810 */ /* 0x000fe20007ffe0ff */
[----:B------:R-:W0:Y:S03]  /*1ea0*/  LDGDEPBAR ;  /* 0x00000000000079af */ /* 0x000e260000000000 */
[----:B------:R-:W-:-:S04]  /*1eb0*/  SHF.R.S32.HI R2, RZ, 0x1f, R6 ;  /* 0x0000001fff027819 */ /* 0x000fc80000011406 */
[----:B-1----:R-:W-:Y:S02]  /*1ec0*/  LEA.HI R11, R2, R6, RZ, 0x2 ;  /* 0x00000006020b7211 */ /* 0x002fe400078f10ff */
[----:B------:R-:W-:Y:S02]  /*1ed0*/  IADD3 R2, R10, 0x18080, RZ ;  /* 0x000180800a027810 */ /* 0x000fe40007ffe0ff */
[----:B------:R-:W-:-:S05]  /*1ee0*/  LEA.HI.SX32 R4, R11, R19, 0x1e ;  /* 0x000000130b047211 */ /* 0x000fca00078ff2ff */
[----:B------:R3:W-:Y:S04]  /*1ef0*/  STL [R1+0x14], R4 ;  /* 0x0000140401007387 */ /* 0x0007e80000100800 */
[----:B------:R3:W-:Y:S04]  /*1f00*/  STL [R1+0x48], R3 ;  /* 0x0000480301007387 */ /* 0x0007e80000100800 */
[----:B------:R3:W-:Y:S01]  /*1f10*/  STL [R1+0x44], R2 ;  /* 0x0000440201007387 */ /* 0x0007e20000100800 */
[----:B------:R-:W-:Y:S05]  /*1f20*/  @P0 BRA `(.L_x_1332) ;  /* 0x000001f000000947 */ /* 0x000fea0003800000 */
[----:B------:R-:W-:Y:S01]  /*1f30*/  USHF.R.S32.HI UR20, URZ, 0x1f, UR13 ;  /* 0x0000001f3f147899 */ /* 0x000fe2000801140d */
[----:B------:R-:W-:Y:S01]  /*1f40*/  IMAD.WIDE.U32 R8, R28, UR13, R36 ;  /* 0x0000000d1c087c25 */ /* 0x000fe2000f8e0024 */
[----:B------:R-:W-:Y:S01]  /*1f50*/  UIMAD UR23, UR23, UR13, URZ ;  /* 0x0000000d171772a4 */ /* 0x000fe2000f8e023f */
[----:B------:R-:W-:Y:S01]  /*1f60*/  ISETP.GE.AND P2, PT, R16, c[0x0][0x1fc], PT ;  /* 0x00007f0010007a0c */ /* 0x000fe20003f46270 */
[----:B------:R-:W-:Y:S01]  /*1f70*/  USHF.L.U32 UR26, UR13, 0x6, URZ ;  /* 0x000000060d1a7899 */ /* 0x000fe2000800063f */
[----:B------:R-:W-:Y:S01]  /*1f80*/  ISETP.GE.AND P1, PT, R33, c[0x0][0x1fc], PT ;  /* 0x00007f0021007a0c */ /* 0x000fe20003f26270 */
[----:B------:R-:W-:Y:S01]  /*1f90*/  UIMAD UR20, UR20, UR25, UR23 ;  /* 0x00000019141472a4 */ /* 0x000fe2000f8e0217 */
[----:B---3--:R-:W-:Y:S01]  /*1fa0*/  LEA R2, P0, R8, c[0x0][0x1f0], 0x1 ;  /* 0x00007c0008027a11 */ /* 0x008fe200078008ff */
[----:B------:R-:W-:Y:S02]  /*1fb0*/  BSSY B0, `(.L_x_1332) ;  /* 0x0000016000007945 */ /* 0x000fe40003800000 */
[----:B------:R-:W-:-:S02]  /*1fc0*/  IMAD.U32 R12, RZ, RZ, UR26 ;  /* 0x0000001aff0c7e24 */ /* 0x000fc4000f8e00ff */
[----:B------:R-:W-:-:S03]  /*1fd0*/  IADD3 R3, R9, UR20, RZ ;  /* 0x0000001409037c10 */ /* 0x000fc6000fffe0ff */
[----:B------:R-:W-:Y:S02]  /*1fe0*/  IADD3 R4, -R12, c[0x0][0x168], -R34 ;  /* 0x00005a000c047a10 */ /* 0x000fe40007ffe922 */
[----:B------:R-:W-:Y:S02]  /*1ff0*/  LEA.HI.X R3, R8, c[0x0][0x1f4], R3, 0x1, P0 ;  /* 0x00007d0008037a11 */ /* 0x000fe400000f0c03 */
[C---:B------:R-:W-:Y:S02]  /*2000*/  ISETP.LT.OR P0, PT, R4.reuse, 0x1, P2 ;  /* 0x000000010400780c */ /* 0x040fe40001701670 */
[----:B------:R-:W-:-:S11]  /*2010*/  ISETP.LT.OR P2, PT, R4, 0x21, P2 ;  /* 0x000000210400780c */ /* 0x000fd60001741670 */
[----:B------:R1:W-:Y:S01]  /*2020*/  LDGSTS.E.BYPASS.LTC128B.128 [R10+0x1c080], [R2.64], !P0 ;  /* 0x1c080000020a7fae */ /* 0x0003e2000c101d50 */
[----:B------:R-:W-:-:S04]  /*2030*/  IADD3 R8, P0, R2, UR7, RZ ;  /* 0x0000000702087c10 */ /* 0x000fc8000ff1e0ff */
[----:B------:R-:W-:Y:S02]  /*2040*/  IADD3.X R9, R3, UR6, RZ, P0, !PT ;  /* 0x0000000603097c10 */ /* 0x000fe400087fe4ff */
[C---:B------:R-:W-:Y:S02]  /*2050*/  ISETP.LT.OR P0, PT, R4.reuse, 0x1, P1 ;  /* 0x000000010400780c */ /* 0x040fe40000f01670 */
[----:B------:R-:W-:-:S11]  /*2060*/  ISETP.LT.OR P1, PT, R4, 0x21, P1 ;  /* 0x000000210400780c */ /* 0x000fd60000f21670 */
[----:B------:R1:W-:Y:S04]  /*2070*/  LDGSTS.E.BYPASS.LTC128B.128 [R10+0x1e080], [R2.64+0x80], !P0 ;  /* 0x1e080080020a7fae */ /* 0x0003e8000c101d50 */
[----:B------:R2:W-:Y:S04]  /*2080*/  LDGSTS.E.BYPASS.LTC128B.128 [R10+0x1d080], [R8.64], !P2 ;  /* 0x1d080000080a7fae */ /* 0x0005e8000d101d50 */
[----:B------:R2:W-:Y:S01]  /*2090*/  LDGSTS.E.BYPASS.LTC128B.128 [R10+0x1f080], [R8.64+0x80], !P1 ;  /* 0x1f080080080a7fae */ /* 0x0005e2000c901d50 */
[----:B-1----:R-:W-:-:S04]  /*20a0*/  IADD3 R3, P0, R30, UR26, RZ ;  /* 0x0000001a1e037c10 */ /* 0x002fc8000ff1e0ff */
[----:B------:R-:W-:Y:S02]  /*20b0*/  LEA.HI.X.SX32 R4, R12, R29, 0x1, P0 ;  /* 0x0000001d0c047211 */ /* 0x000fe400000f0eff */
[----:B------:R-:W-:-:S04]  /*20c0*/  LEA R2, P0, R3, c[0x0][0x280], 0x2 ;  /* 0x0000a00003027a11 */ /* 0x000fc800078010ff */
[----:B------:R-:W-:Y:S01]  /*20d0*/  LEA.HI.X R3, R3, c[0x0][0x284], R4, 0x2, P0 ;  /* 0x0000a10003037a11 */ /* 0x000fe200000f1404 */
[----:B------:R-:W-:Y:S05]  /*20e0*/  @P3 BRA `(.L_x_1333) ;  /* 0x0000002000003947 */ /* 0x000fea0003800000 */
[----:B--2---:R-:W-:-:S05]  /*20f0*/  SHF.L.U32 R4, R40, 0x4, RZ ;  /* 0x0000000428047819 */ /* 0x004fca00000006ff */
[----:B------:R1:W-:Y:S02]  /*2100*/  LDGSTS.E.BYPASS.LTC128B.128 [R4+0x20380], [R2.64] ;  /* 0x2038000002047fae */ /* 0x0003e4000b901d50 */
.L_x_1333:
[----:B--2---:R-:W-:Y:S05]  /*2110*/  BSYNC B0 ;  /* 0x0000000000007941 */ /* 0x004fea0003800000 */
.L_x_1332:
[----:B-1-3--:R-:W-:Y:S01]  /*2120*/  SHF.R.S32.HI R2, RZ, 0x1f, R25 ;  /* 0x0000001fff027819 */ /* 0x00afe20000011419 */
[----:B------:R-:W-:Y:S01]  /*2130*/  IMAD.SHL.U32 R207, R0, 0x2, RZ ;  /* 0x0000000200cf7824 */ /* 0x000fe200078e00ff */
[----:B------:R-:W-:Y:S01]  /*2140*/  LOP3.LUT R3, R11, 0x7ffffffc, RZ, 0xc0, !PT ;  /* 0x7ffffffc0b037812 */ /* 0x000fe200078ec0ff */
[----:B------:R-:W-:Y:S01]  /*2150*/  IMAD.IADD R206, R211, 0x1, R0 ;  /* 0x00000001d3ce7824 */ /* 0x000fe200078e0200 */
[----:B------:R-:W-:Y:S01]  /*2160*/  LEA.HI R2, R2, R25, RZ, 0x2 ;  /* 0x0000001902027211 */ /* 0x000fe200078f10ff */
[----:B------:R-:W0:Y:S01]  /*2170*/  LDGDEPBAR ;  /* 0x00000000000079af */ /* 0x000e220000000000 */
[----:B------:R-:W-:Y:S01]  /*2180*/  LOP3.LUT P0, RZ, R21, 0x4, RZ, 0xc0, !PT ;  /* 0x0000000415ff7812 */ /* 0x000fe2000780c0ff */
[----:B------:R-:W-:Y:S01]  /*2190*/  IMAD.IADD R3, R6, 0x1, -R3 ;  /* 0x0000000106037824 */ /* 0x000fe200078e0a03 */
[----:B------:R-:W-:Y:S01]  /*21a0*/  LOP3.LUT R2, R2, 0x1ffffffc, RZ, 0xc0, !PT ;  /* 0x1ffffffc02027812 */ /* 0x000fe200078ec0ff */
[----:B------:R-:W-:Y:S01]  /*21b0*/  IMAD.MOV.U32 R214, RZ, RZ, 0x40 ;  /* 0x00000040ffd67424 */ /* 0x000fe200078e00ff */
[----:B------:R-:W-:Y:S01]  /*21c0*/  SHF.R.S32.HI R41, RZ, 0x1f, R40 ;  /* 0x0000001fff297819 */ /* 0x000fe20000011428 */
[----:B------:R-:W-:Y:S01]  /*21d0*/  IMAD.MOV.U32 R221, RZ, RZ, 0x20 ;  /* 0x00000020ffdd7424 */ /* 0x000fe200078e00ff */
[----:B------:R-:W-:Y:S01]  /*21e0*/  IADD3 R236, R237, 0x204c0, RZ ;  /* 0x000204c0edec7810 */ /* 0x000fe20007ffe0ff */
[----:B------:R-:W-:Y:S01]  /*21f0*/  IMAD.IADD R2, R25, 0x1, -R2 ;  /* 0x0000000119027824 */ /* 0x000fe200078e0a02 */
[----:B------:R-:W-:Y:S01]  /*2200*/  UMOV UR28, 0x1 ;  /* 0x00000001001c7882 */ /* 0x000fe20000000000 */
[----:B------:R-:W-:Y:S01]  /*2210*/  IMAD.MOV.U32 R217, RZ, RZ, 0x10 ;  /* 0x00000010ffd97424 */ /* 0x000fe200078e00ff */
[----:B------:R-:W-:Y:S01]  /*2220*/  ULDC UR7, c[0x0][0x198] ;  /* 0x0000660000077ab9 */ /* 0x000fe20000000800 */
[----:B------:R-:W-:Y:S01]  /*2230*/  IMAD R2, R2, 0x4, R3 ;  /* 0x0000000402027824 */ /* 0x000fe200078e0203 */
[----:B------:R-:W-:Y:S01]  /*2240*/  UIADD3 UR7, -UR11, UR7, UR28 ;  /* 0x000000070b077290 */ /* 0x000fe2000fffe11c */
[----:B------:R-:W-:Y:S01]  /*2250*/  @P0 IADD3 R236, R13, -0x40, RZ ;  /* 0xffffffc00dec0810 */ /* 0x000fe20007ffe0ff */
[----:B------:R-:W-:Y:S01]  /*2260*/  IMAD.SHL.U32 R209, R5, 0x2, RZ ;  /* 0x0000000205d17824 */ /* 0x000fe200078e00ff */
[C---:B------:R-:W-:Y:S01]  /*2270*/  LOP3.LUT P0, RZ, R7.reuse, 0x4, RZ, 0xc0, !PT ;  /* 0x0000000407ff7812 */ /* 0x040fe2000780c0ff */
[----:B------:R-:W-:Y:S01]  /*2280*/  IMAD.SHL.U32 R4, R2, 0x2, RZ ;  /* 0x0000000202047824 */ /* 0x000fe200078e00ff */
[----:B------:R-:W-:Y:S01]  /*2290*/  LOP3.LUT P1, RZ, R7, 0x2, RZ, 0xc0, !PT ;  /* 0x0000000207ff7812 */ /* 0x000fe2000782c0ff */
[----:B------:R-:W-:Y:S01]  /*22a0*/  IMAD.U32 R243, RZ, RZ, UR7 ;  /* 0x00000007fff37e24 */ /* 0x000fe2000f8e00ff */
[----:B------:R-:W-:Y:S01]  /*22b0*/  SEL R214, R214, 0xffffffc0, !P0 ;  /* 0xffffffc0d6d67807 */ /* 0x000fe20004000000 */
[--C-:B------:R-:W-:Y:S01]  /*22c0*/  IMAD R210, R210, 0x2, R209.reuse ;  /* 0x00000002d2d27824 */ /* 0x100fe200078e02d1 */
[----:B------:R-:W-:Y:S01]  /*22d0*/  IADD3 R0, -R4, UR21, RZ ;  /* 0x0000001504007c10 */ /* 0x000fe2000fffe1ff */
[----:B------:R-:W-:Y:S01]  /*22e0*/  STL [R1+0x10], R4 ;  /* 0x0000100401007387 */ /* 0x000fe20000100800 */
[----:B------:R-:W-:Y:S01]  /*22f0*/  SEL R215, R221, 0xffffffe0, !P0 ;  /* 0xffffffe0ddd77807 */ /* 0x000fe20004000000 */
[----:B------:R-:W-:Y:S01]  /*2300*/  IMAD R212, R211, 0x2, R209 ;  /* 0x00000002d3d47824 */ /* 0x000fe200078e02d1 */
[----:B------:R-:W-:Y:S01]  /*2310*/  SEL R217, R217, 0xfffffff0, !P1 ;  /* 0xfffffff0d9d97807 */ /* 0x000fe20004800000 */
[----:B------:R1:W-:Y:S01]  /*2320*/  STL [R1], R0 ;  /* 0x0000000001007387 */ /* 0x0003e20000100800 */
[----:B------:R-:W-:Y:S01]  /*2330*/  LOP3.LUT R242, R242, 0xfffffffd, RZ, 0xc0, !PT ;  /* 0xfffffffdf2f27812 */ /* 0x000fe200078ec0ff */
[----:B------:R-:W-:Y:S01]  /*2340*/  IMAD.IADD R218, R213, 0x1, R215 ;  /* 0x00000001d5da7824 */ /* 0x000fe200078e02d7 */
[----:B------:R-:W-:Y:S01]  /*2350*/  CS2R R178, SRZ ;  /* 0x0000000000b27805 */ /* 0x000fe2000001ff00 */
[----:B------:R2:W-:Y:S01]  /*2360*/  STL [R1+0x24], R41 ;  /* 0x0000242901007387 */ /* 0x0005e20000100800 */
        /* <DEDUP_REMOVED lines=20> */
[----:B-1----:R-:W-:Y:S01]  /*24b0*/  MOV R0, 0x1 ;  /* 0x0000000100007802 */ /* 0x002fe20000000f00 */
[----:B------:R-:W-:Y:S01]  /*24c0*/  CS2R R136, SRZ ;  /* 0x0000000000887805 */ /* 0x000fe2000001ff00 */
[----:B------:R-:W-:Y:S01]  /*24d0*/  CS2R R134, SRZ ;  /* 0x0000000000867805 */ /* 0x000fe2000001ff00 */
[----:B------:R-:W-:Y:S01]  /*24e0*/  CS2R R132, SRZ ;  /* 0x0000000000847805 */ /* 0x000fe2000001ff00 */
[----:B------:R-:W-:Y:S01]  /*24f0*/  ISETP.LE.AND P0, PT, R0, c[0x0][0x2a8], PT ;  /* 0x0000aa0000007a0c */ /* 0x000fe20003f03270 */
        /* <DEDUP_REMOVED lines=40> */
[----:B------:R-:W-:Y:S01]  /*2780*/  SHF.L.U32 R206, R206, 0x1, RZ ;  /* 0x00000001cece7819 */ /* 0x000fe200000006ff */
[----:B------:R-:W-:Y:S01]  /*2790*/  IMAD R211, R211, 0x2, R210 ;  /* 0x00000002d3d37824 */ /* 0x000fe200078e02d2 */
[----:B------:R-:W-:Y:S01]  /*27a0*/  IADD3 R243, R243, -c[0x0][0x168], -R4 ;  /* 0x80005a00f3f37a10 */ /* 0x000fe20007ffe804 */
[----:B------:R-:W-:Y:S01]  /*27b0*/  IMAD.IADD R220, R213, 0x1, R217 ;  /* 0x00000001d5dc7824 */ /* 0x000fe200078e02d9 */
[----:B------:R-:W-:Y:S01]  /*27c0*/  @P0 LOP3.LUT R242, R242, 0x2, RZ, 0xfc, !PT ;  /* 0x00000002f2f20812 */ /* 0x000fe200078efcff */
[----:B------:R-:W-:Y:S01]  /*27d0*/  IMAD.IADD R219, R217, 0x1, R218 ;  /* 0x00000001d9db7824 */ /* 0x000fe200078e02da */
[----:B------:R-:W-:-:S02]  /*27e0*/  ULDC UR27, c[0x0][0x2a0] ;  /* 0x0000a800001b7ab9 */ /* 0x000fc40000000800 */
[----:B------:R-:W-:Y:S02]  /*27f0*/  ULDC UR6, c[0x0][0x290] ;  /* 0x0000a40000067ab9 */ /* 0x000fe40000000800 */
[----:B------:R-:W-:Y:S02]  /*2800*/  USHF.L.U64.HI UR20, UR4, 0x5, UR5 ;  /* 0x0000000504147899 */ /* 0x000fe40008010205 */
[----:B------:R-:W-:Y:S02]  /*2810*/  USHF.L.U32 UR23, UR4, 0x5, URZ ;  /* 0x0000000504177899 */ /* 0x000fe4000800063f */
[----:B------:R-:W-:Y:S02]  /*2820*/  UMOV UR26, 0x1 ;  /* 0x00000001001a7882 */ /* 0x000fe40000000000 */
[----:B------:R-:W-:Y:S02]  /*2830*/  UMOV UR4, URZ ;  /* 0x0000003f00047c82 */ /* 0x000fe40008000000 */
[----:B------:R-:W-:-:S02]  /*2840*/  UMOV UR25, URZ ;  /* 0x0000003f00197c82 */ /* 0x000fc40008000000 */
[----:B------:R-:W-:Y:S02]  /*2850*/  USHF.L.U32 UR13, UR8, 0x7, URZ ;  /* 0x00000007080d7899 */ /* 0x000fe4000800063f */
[----:B------:R-:W-:Y:S02]  /*2860*/  UISETP.GT.AND UP4, UPT, UR8, -0x1, UPT ;  /* 0xffffffff0800788c */ /* 0x000fe4000bf84270 */
[----:B------:R-:W-:Y:S02]  /*2870*/  USHF.R.S32.HI UR5, URZ, 0x1f, UR9 ;  /* 0x0000001f3f057899 */ /* 0x000fe40008011409 */
[----:B------:R-:W-:Y:S02]  /*2880*/  ULOP3.LUT UR27, URZ, UR27, URZ, 0x33, !UPT ;  /* 0x0000001b3f1b7292 */ /* 0x000fe4000f8e333f */
[----:B------:R-:W-:Y:S02]  /*2890*/  UIMAD UR11, UR9, UR6, URZ ;  /* 0x00000006090b72a4 */ /* 0x000fe4000f8e023f */
[----:B--2---:R-:W-:-:S02]  /*28a0*/  ULDC UR21, c[0x0][0x168] ;  /* 0x00005a0000157ab9 */ /* 0x004fc40000000800 */
.L_x_1352:
[----:B------:R-:W-:Y:S04]  /*28b0*/  DEPBAR.LE SB0, 0x1 ;  /* 0x000080400000791a */ /* 0x000fe80000000000 */
[----:B------:R-:W-:Y:S01]  /*28c0*/  BAR.SYNC.DEFER_BLOCKING 0x0 ;  /* 0x0000000000007b1d */ /* 0x000fe20000010000 */
[----:B------:R-:W-:Y:S01]  /*28d0*/  IMAD.U32 R0, RZ, RZ, UR4 ;  /* 0x00000004ff007e24 */ /* 0x000fe2000f8e00ff */
[----:B------:R-:W-:Y:S01]  /*28e0*/  MOV R228, UR4 ;  /* 0x0000000400e47c02 */ /* 0x000fe20008000f00 */
[----:B------:R-:W-:Y:S01]  /*28f0*/  IMAD.U32 R2, RZ, RZ, UR4 ;  /* 0x00000004ff027e24 */ /* 0x000fe2000f8e00ff */
[----:B------:R-:W-:Y:S01]  /*2900*/  MOV R226, 0x1 ;  /* 0x0000000100e27802 */ /* 0x000fe20000000f00 */
[C---:B------:R-:W-:Y:S01]  /*2910*/  IMAD R204, R0.reuse, 0x2000, R213 ;  /* 0x0000200000cc7824 */ /* 0x040fe200078e02d5 */
[----:B------:R-:W-:Y:S01]  /*2920*/  LEA R0, R0, R220, 0xd ;  /* 0x000000dc00007211 */ /* 0x000fe200078e68ff */
[----:B------:R-:W-:Y:S01]  /*2930*/  IMAD R192, R2, 0x2000, R217 ;  /* 0x0000200002c07824 */ /* 0x000fe200078e02d9 */
[----:B------:R-:W-:Y:S02]  /*2940*/  ISETP.LE.AND P2, PT, R226, c[0x0][0x2a8], PT ;  /* 0x0000aa00e2007a0c */ /* 0x000fe40003f43270 */
[----:B------:R-:W-:Y:S01]  /*2950*/  SHF.L.U32 R3, R204, 0x1, RZ ;  /* 0x00000001cc037819 */ /* 0x000fe200000006ff */
[----:B------:R-:W-:Y:S02]  /*2960*/  IMAD.SHL.U32 R0, R0, 0x2, RZ ;  /* 0x0000000200007824 */ /* 0x000fe400078e00ff */
[C---:B------:R-:W-:Y:S01]  /*2970*/  IMAD.IADD R2, R213.reuse, 0x1, R192 ;  /* 0x00000001d5027824 */ /* 0x040fe200078e02c0 */
[C---:B------:R-:W-:Y:S04]  /*2980*/  IADD3 R192, R213.reuse, R192, R215 ;  /* 0x000000c0d5c07210 */ /* 0x040fe80007ffe0d7 */
[----:B------:R-:W-:Y:S01]  /*2990*/  SHF.L.U32 R201, R2, 0x1, RZ ;  /* 0x0000000102c97819 */ /* 0x000fe200000006ff */
[----:B------:R-:W-:Y:S01]  /*29a0*/  IMAD.U32 R2, RZ, RZ, UR4 ;  /* 0x00000004ff027e24 */ /* 0x000fe2000f8e00ff */
[----:B------:R-:W-:Y:S03]  /*29b0*/  SHF.L.U32 R203, R192, 0x1, RZ ;  /* 0x00000001c0cb7819 */ /* 0x000fe600000006ff */
[----:B------:R-:W-:Y:S01]  /*29c0*/  IMAD R2, R2, 0x2000, R218 ;  /* 0x0000200002027824 */ /* 0x000fe200078e02da */
[----:B------:R-:W-:Y:S03]  /*29d0*/  LDSM.16.M88.4 R16, [R209+0x80] ;  /* 0x00008000d110783b */ /* 0x000fe60000000200 */
[----:B------:R-:W-:Y:S03]  /*29e0*/  IMAD.SHL.U32 R2, R2, 0x2, RZ ;  /* 0x0000000202027824 */ /* 0x000fe600078e00ff */
[----:B------:R-:W1:Y:S06]  /*29f0*/  LDSM.16.M88.4 R32, [R3+0x10080] ;  /* 0x010080000320783b */ /* 0x000e6c0000000200 */
[----:B------:R-:W2:Y:S06]  /*2a00*/  LDSM.16.M88.4 R28, [R3+0x11080] ;  /* 0x01108000031c783b */ /* 0x000eac0000000200 */
[----:B------:R-:W3:Y:S06]  /*2a10*/  LDSM.16.M88.4 R36, [R209+0x2080] ;  /* 0x00208000d124783b */ /* 0x000eec0000000200 */
[----:B------:R-:W4:Y:S06]  /*2a20*/  LDL R227, [R1] ;  /* 0x0000000001e37983 */ /* 0x000f2c0000100800 */
[----:B------:R-:W-:Y:S06]  /*2a30*/  LDSM.16.M88.4 R44, [R210+0x80] ;  /* 0x00008000d22c783b */ /* 0x000fec0000000200 */
[----:B------:R-:W5:Y:S06]  /*2a40*/  LDSM.16.M88.4 R40, [R201+0x10080] ;  /* 0x01008000c928783b */ /* 0x000f6c0000000200 */
[----:B------:R-:W5:Y:S01]  /*2a50*/  LDSM.16.M88.4 R48, [R0+0x11080] ;  /* 0x011080000030783b */ /* 0x000f620000000200 */
[-C--:B-1----:R-:W-:Y:S05]  /*2a60*/  HMMA.16816.F32 R4, R32, R16.reuse, RZ ;  /* 0x000000102004723c */ /* 0x082fea00000018ff */
[----:B------:R-:W1:Y:S03]  /*2a70*/  LDSM.16.M88.4 R180, [R210+0x2080] ;  /* 0x00208000d2b4783b */ /* 0x000e660000000200 */
[C---:B--2---:R-:W-:Y:S03]  /*2a80*/  HMMA.16816.F32 R8, R28.reuse, R16, RZ ;  /* 0x000000101c08723c */ /* 0x044fe600000018ff */
[----:B------:R-:W-:Y:S06]  /*2a90*/  LDSM.16.M88.4 R184, [R2+0x11080] ;  /* 0x0110800002b8783b */ /* 0x000fec0000000200 */
[----:B------:R-:W-:Y:S01]  /*2aa0*/  LDSM.16.M88.4 R188, [R212+0x2080] ;  /* 0x00208000d4bc783b */ /* 0x000fe20000000200 */
[-C--:B------:R-:W-:Y:S05]  /*2ab0*/  HMMA.16816.F32 R12, R28, R18.reuse, RZ ;  /* 0x000000121c0c723c */ /* 0x080fea00000018ff */
[----:B------:R-:W-:Y:S03]  /*2ac0*/  LDSM.16.M88.4 R192, [R211+0x80] ;  /* 0x00008000d3c0783b */ /* 0x000fe60000000200 */
[C---:B------:R-:W-:Y:S03]  /*2ad0*/  HMMA.16816.F32 R16, R32.reuse, R18, RZ ;  /* 0x000000122010723c */ /* 0x040fe600000018ff */
[----:B------:R-:W2:Y:S05]  /*2ae0*/  LDL R205, [R1+0x14] ;  /* 0x0000140001cd7983 */ /* 0x000eaa0000100800 */
[-C--:B---3--:R-:W-:Y:S08]  /*2af0*/  HMMA.16816.F32 R20, R32, R36.reuse, RZ ;  /* 0x000000242014723c */ /* 0x088ff000000018ff */
[C---:B------:R-:W-:Y:S07]  /*2b00*/  HMMA.16816.F32 R24, R28.reuse, R36, RZ ;  /* 0x000000241c18723c */ /* 0x040fee00000018ff */
[----:B------:R-:W-:Y:S01]  /*2b10*/  IMAD.U32 R36, RZ, RZ, UR4 ;  /* 0x00000004ff247e24 */ /* 0x000fe2000f8e00ff */
[-C--:B------:R-:W-:Y:S04]  /*2b20*/  HMMA.16816.F32 R28, R28, R38.reuse, RZ ;  /* 0x000000261c1c723c */ /* 0x080fe800000018ff */
[----:B------:R-:W-:Y:S04]  /*2b30*/  LEA R36, R36, R215, 0xd ;  /* 0x000000d724247211 */ /* 0x000fe800078e68ff */
[----:B------:R-:W-:Y:S04]  /*2b40*/  HMMA.16816.F32 R32, R32, R38, RZ ;  /* 0x000000262020723c */ /* 0x000fe800000018ff */
[----:B------:R-:W-:Y:S04]  /*2b50*/  IADD3 R36, R213, R36, RZ ;  /* 0x00000024d5247210 */ /* 0x000fe80007ffe0ff */
[-C--:B-----5:R-:W-:Y:S05]  /*2b60*/  HMMA.16816.F32 R4, R40, R44.reuse, R4 ;  /* 0x0000002c2804723c */ /* 0x0a0fea0000001804 */
[----:B------:R-:W-:Y:S03]  /*2b70*/  SHF.L.U32 R202, R36, 0x1, RZ ;  /* 0x0000000124ca7819 */ /* 0x000fe600000006ff */
[C---:B------:R-:W-:Y:S02]  /*2b80*/  HMMA.16816.F32 R8, R48.reuse, R44, R8 ;  /* 0x0000002c3008723c */ /* 0x040fe40000001808 */
[----:B------:R-:W-:Y:S06]  /*2b90*/  LDSM.16.M88.4 R36, [R202+0x10080] ;  /* 0x01008000ca24783b */ /* 0x000fec0000000200 */
[-C--:B------:R-:W-:Y:S08]  /*2ba0*/  HMMA.16816.F32 R12, R48, R46.reuse, R12 ;  /* 0x0000002e300c723c */ /* 0x080ff0000000180c */
[C---:B------:R-:W-:Y:S01]  /*2bb0*/  HMMA.16816.F32 R16, R40.reuse, R46, R16 ;  /* 0x0000002e2810723c */ /* 0x040fe20000001810 */
[----:B------:R-:W3:Y:S07]  /*2bc0*/  LDSM.16.M88.4 R44, [R212+0x80] ;  /* 0x00008000d42c783b */ /* 0x000eee0000000200 */
[-C--:B-1----:R-:W-:Y:S08]  /*2bd0*/  HMMA.16816.F32 R20, R40, R180.reuse, R20 ;  /* 0x000000b42814723c */ /* 0x082ff00000001814 */
[C---:B------:R-:W-:Y:S07]  /*2be0*/  HMMA.16816.F32 R24, R48.reuse, R180, R24 ;  /* 0x000000b43018723c */ /* 0x040fee0000001818 */
[----:B------:R-:W-:Y:S01]  /*2bf0*/  MOV R180, UR4 ;  /* 0x0000000400b47c02 */ /* 0x000fe20008000f00 */
[-C--:B------:R-:W-:Y:S01]  /*2c00*/  HMMA.16816.F32 R28, R48, R182.reuse, R28 ;  /* 0x000000b6301c723c */ /* 0x080fe2000000181c */
[----:B------:R-:W1:Y:S03]  /*2c10*/  LDSM.16.M88.4 R48, [R203+0x10080] ;  /* 0x01008000cb30783b */ /* 0x000e660000000200 */
[----:B------:R-:W-:Y:S04]  /*2c20*/  IMAD R180, R180, 0x2000, R219 ;  /* 0x00002000b4b47824 */ /* 0x000fe800078e02db */
[----:B------:R-:W-:Y:S01]  /*2c30*/  HMMA.16816.F32 R32, R40, R182, R32 ;  /* 0x000000b62820723c */ /* 0x000fe20000001820 */
[----:B------:R-:W-:Y:S03]  /*2c40*/  LDSM.16.M88.4 R40, [R211+0x2080] ;  /* 0x00208000d328783b */ /* 0x000fe60000000200 */
[----:B------:R-:W-:Y:S03]  /*2c50*/  IMAD.SHL.U32 R200, R180, 0x2, RZ ;  /* 0x00000002b4c87824 */ /* 0x000fe600078e00ff */
[----:B------:R-:W-:Y:S01]  /*2c60*/  LDSM.16.M88.4 R180, [R209+0x4080] ;  /* 0x00408000d1b4783b */ /* 0x000fe20000000200 */
[-C--:B---3--:R-:W-:Y:S05]  /*2c70*/  HMMA.16816.F32 R4, R36, R44.reuse, R4 ;  /* 0x0000002c2404723c */ /* 0x088fea0000001804 */
[----:B------:R-:W3:Y:S03]  /*2c80*/  LDSM.16.M88.4 R196, [R200+0x11080] ;  /* 0x01108000c8c4783b */ /* 0x000ee60000000200 */
[C---:B------:R-:W-:Y:S08]  /*2c90*/  HMMA.16816.F32 R8, R184.reuse, R44, R8 ;  /* 0x0000002cb808723c */ /* 0x040ff00000001808 */
[-C--:B------:R-:W-:Y:S08]  /*2ca0*/  HMMA.16816.F32 R12, R184, R46.reuse, R12 ;  /* 0x0000002eb80c723c */ /* 0x080ff0000000180c */
[C---:B------:R-:W-:Y:S01]  /*2cb0*/  HMMA.16816.F32 R16, R36.reuse, R46, R16 ;  /* 0x0000002e2410723c */ /* 0x040fe20000001810 */
[----:B------:R-:W5:Y:S07]  /*2cc0*/  LDSM.16.M88.4 R44, [R3+0x12080] ;  /* 0x01208000032c783b */ /* 0x000f6e0000000200 */
[-C--:B------:R-:W-:Y:S08]  /*2cd0*/  HMMA.16816.F32 R20, R36, R188.reuse, R20 ;  /* 0x000000bc2414723c */ /* 0x080ff00000001814 */
[C---:B------:R-:W-:Y:S08]  /*2ce0*/  HMMA.16816.F32 R24, R184.reuse, R188, R24 ;  /* 0x000000bcb818723c */ /* 0x040ff00000001818 */
[-C--:B------:R-:W-:Y:S01]  /*2cf0*/  HMMA.16816.F32 R28, R184, R190.reuse, R28 ;  /* 0x000000beb81c723c */ /* 0x080fe2000000181c */
[----:B------:R-:W5:Y:S07]  /*2d00*/  LDSM.16.M88.4 R184, [R3+0x13080] ;  /* 0x0130800003b8783b */ /* 0x000f6e0000000200 */
[----:B------:R-:W-:Y:S01]  /*2d10*/  HMMA.16816.F32 R32, R36, R190, R32 ;  /* 0x000000be2420723c */ /* 0x000fe20000001820 */
[----:B------:R-:W4:Y:S06]  /*2d20*/  LDSM.16.M88.4 R36, [R209+0x6080] ;  /* 0x00608000d124783b */ /* 0x000f2c0000000200 */
[----:B------:R-:W-:Y:S01]  /*2d30*/  LDSM.16.M88.4 R188, [R0+0x12080] ;  /* 0x0120800000bc783b */ /* 0x000fe20000000200 */
[-C--:B-1----:R-:W-:Y:S08]  /*2d40*/  HMMA.16816.F32 R4, R48, R192.reuse, R4 ;  /* 0x000000c03004723c */ /* 0x082ff00000001804 */
[C---:B---3--:R-:W-:Y:S08]  /*2d50*/  HMMA.16816.F32 R8, R196.reuse, R192, R8 ;  /* 0x000000c0c408723c */ /* 0x048ff00000001808 */
[-C--:B------:R-:W-:Y:S08]  /*2d60*/  HMMA.16816.F32 R12, R196, R194.reuse, R12 ;  /* 0x000000c2c40c723c */ /* 0x080ff0000000180c */
[C---:B------:R-:W-:Y:S01]  /*2d70*/  HMMA.16816.F32 R16, R48.reuse, R194, R16 ;  /* 0x000000c23010723c */ /* 0x040fe20000001810 */
[----:B------:R-:W1:Y:S07]  /*2d80*/  LDSM.16.M88.4 R192, [R210+0x4080] ;  /* 0x00408000d2c0783b */ /* 0x000e6e0000000200 */
[-C--:B------:R-:W-:Y:S08]  /*2d90*/  HMMA.16816.F32 R20, R48, R40.reuse, R20 ;  /* 0x000000283014723c */ /* 0x080ff00000001814 */
[C---:B------:R-:W-:Y:S08]  /*2da0*/  HMMA.16816.F32 R24, R196.reuse, R40, R24 ;  /* 0x00000028c418723c */ /* 0x040ff00000001818 */
[-C--:B------:R-:W-:Y:S01]  /*2db0*/  HMMA.16816.F32 R28, R196, R42.reuse, R28 ;  /* 0x0000002ac41c723c */ /* 0x080fe2000000181c */
[----:B------:R3:W1:Y:S07]  /*2dc0*/  LDSM.16.M88.4 R196, [R0+0x13080] ;  /* 0x0130800000c4783b */ /* 0x00066e0000000200 */
[----:B------:R-:W-:Y:S01]  /*2dd0*/  HMMA.16816.F32 R32, R48, R42, R32 ;  /* 0x0000002a3020723c */ /* 0x000fe20000001820 */
[----:B------:R-:W1:Y:S06]  /*2de0*/  LDSM.16.M88.4 R40, [R210+0x6080] ;  /* 0x00608000d228783b */ /* 0x000e6c0000000200 */
[----:B------:R-:W-:Y:S01]  /*2df0*/  LDSM.16.M88.4 R48, [R2+0x12080] ;  /* 0x012080000230783b */ /* 0x000fe20000000200 */
[-C--:B-----5:R-:W-:Y:S08]  /*2e00*/  HMMA.16816.F32 R4, R44, R180.reuse, R4 ;  /* 0x000000b42c04723c */ /* 0x0a0ff00000001804 */
[C---:B------:R-:W-:Y:S01]  /*2e10*/  HMMA.16816.F32 R8, R184.reuse, R180, R8 ;  /* 0x000000b4b808723c */ /* 0x040fe20000001808 */
[----:B---3--:R-:W-:Y:S07]  /*2e20*/  IMAD.U32 R0, RZ, RZ, UR10 ;  /* 0x0000000aff007e24 */ /* 0x008fee000f8e00ff */
[-C--:B------:R-:W-:Y:S08]  /*2e30*/  HMMA.16816.F32 R12, R184, R182.reuse, R12 ;  /* 0x000000b6b80c723c */ /* 0x080ff0000000180c */
[C---:B------:R-:W-:Y:S01]  /*2e40*/  HMMA.16816.F32 R16, R44.reuse, R182, R16 ;  /* 0x000000b62c10723c */ /* 0x040fe20000001810 */
[----:B------:R-:W3:Y:S07]  /*2e50*/  LDSM.16.M88.4 R180, [R212+0x4080] ;  /* 0x00408000d4b4783b */ /* 0x000eee0000000200 */
[-C--:B----4-:R-:W-:Y:S08]  /*2e60*/  HMMA.16816.F32 R20, R44, R36.reuse, R20 ;  /* 0x000000242c14723c */ /* 0x090ff00000001814 */
[C---:B------:R-:W-:Y:S08]  /*2e70*/  HMMA.16816.F32 R24, R184.reuse, R36, R24 ;  /* 0x00000024b818723c */ /* 0x040ff00000001818 */
[-C--:B------:R-:W-:Y:S01]  /*2e80*/  HMMA.16816.F32 R28, R184, R38.reuse, R28 ;  /* 0x00000026b81c723c */ /* 0x080fe2000000181c */
[----:B------:R-:W4:Y:S07]  /*2e90*/  LDSM.16.M88.4 R184, [R2+0x13080] ;  /* 0x0130800002b8783b */ /* 0x000f2e0000000200 */
[----:B------:R-:W-:Y:S01]  /*2ea0*/  HMMA.16816.F32 R32, R44, R38, R32 ;  /* 0x000000262c20723c */ /* 0x000fe20000001820 */
[----:B------:R-:W5:Y:S06]  /*2eb0*/  LDSM.16.M88.4 R36, [R212+0x6080] ;  /* 0x00608000d424783b */ /* 0x000f6c0000000200 */
[----:B------:R-:W-:Y:S01]  /*2ec0*/  LDSM.16.M88.4 R44, [R211+0x4080] ;  /* 0x00408000d32c783b */ /* 0x000fe20000000200 */
[-C--:B-1----:R-:W-:Y:S05]  /*2ed0*/  HMMA.16816.F32 R4, R188, R192.reuse, R4 ;  /* 0x000000c0bc04723c */ /* 0x082fea0000001804 */
[----:B--2---:R-:W-:Y:S01]  /*2ee0*/  IMAD R228, R228, 0x40, R205 ;  /* 0x00000040e4e47824 */ /* 0x004fe200078e02cd */
[----:B------:R-:W-:Y:S02]  /*2ef0*/  LEA R0, R0, R205, 0x6 ;  /* 0x000000cd00007211 */ /* 0x000fe400078e30ff */
[C---:B------:R-:W-:Y:S02]  /*2f00*/  HMMA.16816.F32 R8, R196.reuse, R192, R8 ;  /* 0x000000c0c408723c */ /* 0x040fe40000001808 */
[----:B------:R-:W-:Y:S02]  /*2f10*/  LDS R225, [R228.X4+0x20080] ;  /* 0x02008000e4e17984 */ /* 0x000fe40000004800 */
[C-C-:B------:R-:W-:Y:S02]  /*2f20*/  IADD3 R208, R0.reuse, c[0x0][0x2a4], R243.reuse ;  /* 0x0000a90000d07a10 */ /* 0x140fe40007ffe0f3 */
[----:B------:R-:W-:Y:S02]  /*2f30*/  IADD3 R205, R0, UR27, R243 ;  /* 0x0000001b00cd7c10 */ /* 0x000fe4000fffe0f3 */
[-C--:B------:R-:W-:Y:S01]  /*2f40*/  HMMA.16816.F32 R12, R196, R194.reuse, R12 ;  /* 0x000000c2c40c723c */ /* 0x080fe2000000180c */
[----:B------:R-:W-:Y:S03]  /*2f50*/  LDS R222, [R228.X4+0x200a0] ;  /* 0x0200a000e4de7984 */ /* 0x000fe60000004800 */
[----:B------:R-:W-:Y:S03]  /*2f60*/  IMNMX R208, R227, R208, PT ;  /* 0x000000d0e3d07217 */ /* 0x000fe60003800200 */
[----:B------:R-:W-:Y:S01]  /*2f70*/  LDS R223, [R228.X4+0x20100] ;  /* 0x02010000e4df7984 */ /* 0x000fe20000004800 */
[C---:B------:R-:W-:Y:S05]  /*2f80*/  HMMA.16816.F32 R16, R188.reuse, R194, R16 ;  /* 0x000000c2bc10723c */ /* 0x040fea0000001810 */
[----:B------:R-:W-:Y:S03]  /*2f90*/  LDSM.16.M88.4 R192, [R211+0x6080] ;  /* 0x00608000d3c0783b */ /* 0x000fe60000000200 */
[-C--:B------:R-:W-:Y:S03]  /*2fa0*/  HMMA.16816.F32 R20, R188, R40.reuse, R20 ;  /* 0x00000028bc14723c */ /* 0x080fe60000001814 */
[----:B------:R-:W-:Y:S05]  /*2fb0*/  LDS R224, [R228.X4+0x20120] ;  /* 0x02012000e4e07984 */ /* 0x000fea0000004800 */
[C---:B------:R-:W-:Y:S08]  /*2fc0*/  HMMA.16816.F32 R24, R196.reuse, R40, R24 ;  /* 0x00000028c418723c */ /* 0x040ff00000001818 */
[-C--:B------:R-:W-:Y:S08]  /*2fd0*/  HMMA.16816.F32 R28, R196, R42.reuse, R28 ;  /* 0x0000002ac41c723c */ /* 0x080ff0000000181c */
[----:B------:R-:W-:Y:S01]  /*2fe0*/  HMMA.16816.F32 R32, R188, R42, R32 ;  /* 0x0000002abc20723c */ /* 0x000fe20000001820 */
[----:B------:R-:W1:Y:S06]  /*2ff0*/  LDSM.16.M88.4 R40, [R200+0x12080] ;  /* 0x01208000c828783b */ /* 0x000e6c0000000200 */
[----:B------:R-:W2:Y:S01]  /*3000*/  LDSM.16.M88.4 R188, [R200+0x13080] ;  /* 0x01308000c8bc783b */ /* 0x000ea20000000200 */
[-C--:B---3--:R-:W-:Y:S08]  /*3010*/  HMMA.16816.F32 R4, R48, R180.reuse, R4 ;  /* 0x000000b43004723c */ /* 0x088ff00000001804 */
[C---:B----4-:R-:W-:Y:S08]  /*3020*/  HMMA.16816.F32 R8, R184.reuse, R180, R8 ;  /* 0x000000b4b808723c */ /* 0x050ff00000001808 */
[-C--:B------:R-:W-:Y:S08]  /*3030*/  HMMA.16816.F32 R12, R184, R182.reuse, R12 ;  /* 0x000000b6b80c723c */ /* 0x080ff0000000180c */
[C---:B------:R-:W-:Y:S08]  /*3040*/  HMMA.16816.F32 R16, R48.reuse, R182, R16 ;  /* 0x000000b63010723c */ /* 0x040ff00000001810 */
[-C--:B-----5:R-:W-:Y:S08]  /*3050*/  HMMA.16816.F32 R20, R48, R36.reuse, R20 ;  /* 0x000000243014723c */ /* 0x0a0ff00000001814 */
[C---:B------:R-:W-:Y:S08]  /*3060*/  HMMA.16816.F32 R24, R184.reuse, R36, R24 ;  /* 0x00000024b818723c */ /* 0x040ff00000001818 */
[-C--:B------:R-:W-:Y:S08]  /*3070*/  HMMA.16816.F32 R28, R184, R38.reuse, R28 ;  /* 0x00000026b81c723c */ /* 0x080ff0000000181c */
[----:B------:R-:W-:Y:S08]  /*3080*/  HMMA.16816.F32 R32, R48, R38, R32 ;  /* 0x000000263020723c */ /* 0x000ff00000001820 */
[-C--:B-1----:R-:W-:Y:S08]  /*3090*/  HMMA.16816.F32 R4, R40, R44.reuse, R4 ;  /* 0x0000002c2804723c */ /* 0x082ff00000001804 */
[C---:B--2---:R-:W-:Y:S08]  /*30a0*/  HMMA.16816.F32 R8, R188.reuse, R44, R8 ;  /* 0x0000002cbc08723c */ /* 0x044ff00000001808 */
[-C--:B------:R-:W-:Y:S08]  /*30b0*/  HMMA.16816.F32 R12, R188, R46.reuse, R12 ;  /* 0x0000002ebc0c723c */ /* 0x080ff0000000180c */
[C---:B------:R-:W-:Y:S08]  /*30c0*/  HMMA.16816.F32 R16, R40.reuse, R46, R16 ;  /* 0x0000002e2810723c */ /* 0x040ff00000001810 */
[-C--:B------:R-:W-:Y:S08]  /*30d0*/  HMMA.16816.F32 R20, R40, R192.reuse, R20 ;  /* 0x000000c02814723c */ /* 0x080ff00000001814 */
[C---:B------:R-:W-:Y:S08]  /*30e0*/  HMMA.16816.F32 R24, R188.reuse, R192, R24 ;  /* 0x000000c0bc18723c */ /* 0x040ff00000001818 */
[-C--:B------:R-:W-:Y:S08]  /*30f0*/  HMMA.16816.F32 R28, R188, R194.reuse, R28 ;  /* 0x000000c2bc1c723c */ /* 0x080ff0000000181c */
[----:B------:R-:W-:Y:S01]  /*3100*/  HMMA.16816.F32 R32, R40, R194, R32 ;  /* 0x000000c22820723c */ /* 0x000fe20000001820 */
[----:B------:R-:W-:-:S08]  /*3110*/  @!P2 BRA `(.L_x_1334) ;  /* 0x000001b00000a947 */ /* 0x000fd00003800000 */
[----:B------:R-:W-:Y:S01]  /*3120*/  IMAD.MOV.U32 R2, RZ, RZ, c[0x0][0x168] ;  /* 0x00005a00ff027624 */ /* 0x000fe200078e00ff */
[----:B------:R-:W-:Y:S04]  /*3130*/  BSSY B0, `(.L_x_1335) ;  /* 0x000000f000007945 */ /* 0x000fe80003800000 */
[----:B------:R-:W-:Y:S04]  /*3140*/  IADD3 R2, R0, c[0x0][0x198], -R2 ;  /* 0x0000660000027a10 */ /* 0x000fe80007ffe802 */
[----:B------:R-:W-:Y:S11]  /*3150*/  ISETP.GT.AND P0, PT, R2, -0x1, PT ;  /* 0xffffffff0200780c */ /* 0x000ff60003f04270 */
[----:B------:R-:W-:Y:S02]  /*3160*/  @!UPT UIADD3 URZ, URZ, URZ, URZ ;  /* 0x0000003f3f3ff290 */ /* 0x000fe4000fffe03f */
[----:B------:R-:W-:-:S05]  /*3170*/  @P0 BRA `(.L_x_1336) ;  /* 0x0000006000000947 */ /* 0x000fca0003800000 */
[----:B------:R-:W-:Y:S02]  /*3180*/  ISETP.NE.AND P0, PT, R226, c[0x0][0x2a8], PT ;  /* 0x0000aa00e2007a0c */ /* 0x000fe40003f05270 */
[----:B------:R-:W-:Y:S11]  /*3190*/  LOP3.LUT R2, RZ, R2, RZ, 0x33, !PT ;  /* 0x00000002ff027212 */ /* 0x000ff600078e33ff */
[----:B------:R-:W-:Y:S05]  /*31a0*/  @P0 IMAD.HI.U32 R36, R2, c[0x0][0x2ac], RZ ;  /* 0x0000ab0002240a27 */ /* 0x000fea00078e00ff */
[----:B------:R-:W-:Y:S04]  /*31b0*/  @P0 SHF.R.U32.HI R2, RZ, c[0x0][0x2b0], R36 ;  /* 0x0000ac00ff020a19 */ /* 0x000fe80000011624 */
[----:B------:R-:W-:Y:S01]  /*31c0*/  LOP3.LUT R2, RZ, R2, RZ, 0x33, !PT ;  /* 0x00000002ff027212 */ /* 0x000fe200078e33ff */
[----:B------:R-:W-:-:S05]  /*31d0*/  BRA `(.L_x_1337) ;  /* 0x0000004000007947 */ /* 0x000fca0003800000 */
.L_x_1336:
[----:B------:R-:W-:Y:S11]  /*31e0*/  ISETP.NE.AND P0, PT, R226, c[0x0][0x2a8], PT ;  /* 0x0000aa00e2007a0c */ /* 0x000ff60003f05270 */
[----:B------:R-:W-:Y:S02]  /*31f0*/  @!UPT UIADD3 URZ, URZ, URZ, URZ ;  /* 0x0000003f3f3ff290 */ /* 0x000fe4000fffe03f */
[----:B------:R-:W-:Y:S05]  /*3200*/  @P0 IMAD.HI.U32 R36, R2, c[0x0][0x2ac], RZ ;  /* 0x0000ab0002240a27 */ /* 0x000fea00078e00ff */
[----:B------:R-:W-:Y:S02]  /*3210*/  @P0 SHF.R.U32.HI R2, RZ, c[0x0][0x2b0], R36 ;  /* 0x0000ac00ff020a19 */ /* 0x000fe40000011624 */
.L_x_1337:
[----:B------:R-:W-:Y:S05]  /*3220*/  BSYNC B0 ;  /* 0x0000000000007941 */ /* 0x000fea0003800000 */
.L_x_1335:
[--C-:B------:R-:W-:Y:S01]  /*3230*/  IADD3 R36, R0, c[0x0][0x2a4], R243.reuse ;  /* 0x0000a90000247a10 */ /* 0x100fe20007ffe0f3 */
[----:B------:R-:W2:Y:S01]  /*3240*/  LDL R37, [R1+0x10] ;  /* 0x0000100001257983 */ /* 0x000ea20000100800 */
[----:B------:R-:W-:Y:S02]  /*3250*/  IMAD.MOV.U32 R205, RZ, RZ, c[0x0][0x2a8] ;  /* 0x0000aa00ffcd7624 */ /* 0x000fe400078e00ff */
[----:B------:R-:W-:Y:S02]  /*3260*/  IMNMX R36, R227, R36, PT ;  /* 0x00000024e3247217 */ /* 0x000fe40003800200 */
[----:B------:R-:W-:Y:S01]  /*3270*/  IMAD R205, R2, R205, -UR13 ;  /* 0x8000000d02cd7e24 */ /* 0x000fe2000f8e02cd */
[----:B------:R-:W-:Y:S03]  /*3280*/  IADD3 R2, R0, UR27, R243 ;  /* 0x0000001b00027c10 */ /* 0x000fe6000fffe0f3 */
[----:B--2---:R-:W-:Y:S05]  /*3290*/  IMAD.IADD R205, R205, 0x1, -R37 ;  /* 0x00000001cdcd7824 */ /* 0x004fea00078e0a25 */
[----:B------:R-:W-:Y:S02]  /*32a0*/  IADD3 R208, R205, c[0x0][0x2a8], RZ ;  /* 0x0000aa00cdd07a10 */ /* 0x000fe40007ffe0ff */
[----:B------:R-:W-:Y:S02]  /*32b0*/  IMNMX R205, R2, R205, !PT ;  /* 0x000000cd02cd7217 */ /* 0x000fe40007800200 */
[----:B------:R-:W-:Y:S02]  /*32c0*/  IMNMX R208, R36, R208, PT ;  /* 0x000000d024d07217 */ /* 0x000fe40003800200 */
.L_x_1334:
[----:B------:R-:W-:Y:S04]  /*32d0*/  IADD3 R2, R0, 0x8, RZ ;  /* 0x0000000800027810 */ /* 0x000fe80007ffe0ff */
[C-C-:B------:R-:W-:Y:S02]  /*32e0*/  IADD3 R200, R2.reuse, c[0x0][0x2a4], R243.reuse ;  /* 0x0000a90002c87a10 */ /* 0x140fe40007ffe0f3 */
[----:B------:R-:W-:Y:S02]  /*32f0*/  IADD3 R43, R2, UR27, R243 ;  /* 0x0000001b022b7c10 */ /* 0x000fe4000fffe0f3 */
[----:B------:R-:W-:Y:S01]  /*3300*/  IMNMX R200, R227, R200, PT ;  /* 0x000000c8e3c87217 */ /* 0x000fe20003800200 */
[----:B------:R-:W-:-:S06]  /*3310*/  @!P2 BRA `(.L_x_1338) ;  /* 0x000001800000a947 */ /* 0x000fcc0003800000 */
        /* <DEDUP_REMOVED lines=12> */
.L_x_1340:
[----:B------:R-:W-:Y:S11]  /*33e0*/  ISETP.NE.AND P0, PT, R226, c[0x0][0x2a8], PT ;  /* 0x0000aa00e2007a0c */ /* 0x000ff60003f05270 */
[----:B------:R-:W-:Y:S02]  /*33f0*/  @!UPT UIADD3 URZ, URZ, URZ, URZ ;  /* 0x0000003f3f3ff290 */ /* 0x000fe4000fffe03f */
[----:B------:R-:W-:Y:S05]  /*3400*/  @P0 IMAD.HI.U32 R36, R2, c[0x0][0x2ac], RZ ;  /* 0x0000ab0002240a27 */ /* 0x000fea00078e00ff */
[----:B------:R-:W-:Y:S02]  /*3410*/  @P0 SHF.R.U32.HI R2, RZ, c[0x0][0x2b0], R36 ;  /* 0x0000ac00ff020a19 */ /* 0x000fe40000011624 */
.L_x_1341:
[----:B------:R-:W-:Y:S05]  /*3420*/  BSYNC B0 ;  /* 0x0000000000007941 */ /* 0x000fea0003800000 */
.L_x_1339:
[----:B------:R-:W2:Y:S01]  /*3430*/  LDL R37, [R1+0x10] ;  /* 0x0000100001257983 */ /* 0x000ea20000100800 */
[----:B------:R-:W-:Y:S04]  /*3440*/  IMAD.MOV.U32 R36, RZ, RZ, c[0x0][0x2a8] ;  /* 0x0000aa00ff247624 */ /* 0x000fe800078e00ff */
[----:B------:R-:W-:Y:S04]  /*3450*/  IMAD R2, R2, R36, -UR13 ;  /* 0x8000000d02027e24 */ /* 0x000fe8000f8e0224 */
[----:B--2---:R-:W-:Y:S05]  /*3460*/  IMAD.IADD R2, R2, 0x1, -R37 ;  /* 0x0000000102027824 */ /* 0x004fea00078e0a25 */
[----:B------:R-:W-:Y:S02]  /*3470*/  IADD3 R36, R2, c[0x0][0x2a8], RZ ;  /* 0x0000aa0002247a10 */ /* 0x000fe40007ffe0ff */
[----:B------:R-:W-:Y:S02]  /*3480*/  IMNMX R43, R43, R2, !PT ;  /* 0x000000022b2b7217 */ /* 0x000fe40007800200 */
[----:B------:R-:W-:Y:S02]  /*3490*/  IMNMX R200, R200, R36, PT ;  /* 0x00000024c8c87217 */ /* 0x000fe40003800200 */
.L_x_1338:
[----:B------:R-:W-:Y:S04]  /*34a0*/  IADD3 R2, R0, 0x20, RZ ;  /* 0x0000002000027810 */ /* 0x000fe80007ffe0ff */
[C-C-:B------:R-:W-:Y:S02]  /*34b0*/  IADD3 R42, R2.reuse, c[0x0][0x2a4], R243.reuse ;  /* 0x0000a900022a7a10 */ /* 0x140fe40007ffe0f3 */
[----:B------:R-:W-:Y:S02]  /*34c0*/  IADD3 R41, R2, UR27, R243 ;  /* 0x0000001b02297c10 */ /* 0x000fe4000fffe0f3 */
[----:B------:R-:W-:Y:S01]  /*34d0*/  IMNMX R42, R227, R42, PT ;  /* 0x0000002ae32a7217 */ /* 0x000fe20003800200 */
[----:B------:R-:W-:-:S05]  /*34e0*/  @!P2 BRA `(.L_x_1342) ;  /* 0x000001800000a947 */ /* 0x000fca0003800000 */
        /* <DEDUP_REMOVED lines=12> */
.L_x_1344:
[----:B------:R-:W-:Y:S11]  /*35b0*/  ISETP.NE.AND P0, PT, R226, c[0x0][0x2a8], PT ;  /* 0x0000aa00e2007a0c */ /* 0x000ff60003f05270 */
[----:B------:R-:W-:Y:S02]  /*35c0*/  @!UPT UIADD3 URZ, URZ, URZ, URZ ;  /* 0x0000003f3f3ff290 */ /* 0x000fe4000fffe03f */
[----:B------:R-:W-:Y:S05]  /*35d0*/  @P0 IMAD.HI.U32 R36, R2, c[0x0][0x2ac], RZ ;  /* 0x0000ab0002240a27 */ /* 0x000fea00078e00ff */
[----:B------:R-:W-:Y:S02]  /*35e0*/  @P0 SHF.R.U32.HI R2, RZ, c[0x0][0x2b0], R36 ;  /* 0x0000ac00ff020a19 */ /* 0x000fe40000011624 */
.L_x_1345:
[----:B------:R-:W-:Y:S05]  /*35f0*/  BSYNC B0 ;  /* 0x0000000000007941 */ /* 0x000fea0003800000 */
.L_x_1343:
[----:B------:R-:W2:Y:S01]  /*3600*/  LDL R37, [R1+0x10] ;  /* 0x0000100001257983 */ /* 0x000ea20000100800 */
[----:B------:R-:W-:Y:S04]  /*3610*/  IMAD.MOV.U32 R36, RZ, RZ, c[0x0][0x2a8] ;  /* 0x0000aa00ff247624 */ /* 0x000fe800078e00ff */
[----:B------:R-:W-:Y:S04]  /*3620*/  IMAD R2, R2, R36, -UR13 ;  /* 0x8000000d02027e24 */ /* 0x000fe8000f8e0224 */
[----:B--2---:R-:W-:Y:S05]  /*3630*/  IMAD.IADD R2, R2, 0x1, -R37 ;  /* 0x0000000102027824 */ /* 0x004fea00078e0a25 */
[----:B------:R-:W-:Y:S02]  /*3640*/  IADD3 R36, R2, c[0x0][0x2a8], RZ ;  /* 0x0000aa0002247a10 */ /* 0x000fe40007ffe0ff */
[----:B------:R-:W-:Y:S02]  /*3650*/  IMNMX R41, R41, R2, !PT ;  /* 0x0000000229297217 */ /* 0x000fe40007800200 */
[----:B------:R-:W-:Y:S02]  /*3660*/  IMNMX R42, R42, R36, PT ;  /* 0x000000242a2a7217 */ /* 0x000fe40003800200 */
.L_x_1342:
        /* <DEDUP_REMOVED lines=17> */
.L_x_1348:
[----:B------:R-:W-:Y:S11]  /*3780*/  ISETP.NE.AND P0, PT, R226, c[0x0][0x2a8], PT ;  /* 0x0000aa00e2007a0c */ /* 0x000ff60003f05270 */
[----:B------:R-:W-:Y:S02]  /*3790*/  @!UPT UIADD3 URZ, URZ, URZ, URZ ;  /* 0x0000003f3f3ff290 */ /* 0x000fe4000fffe03f */
[----:B------:R-:W-:Y:S05]  /*37a0*/  @P0 IMAD.HI.U32 R36, R0, c[0x0][0x2ac], RZ ;  /* 0x0000ab0000240a27 */ /* 0x000fea00078e00ff */
[----:B------:R-:W-:Y:S02]  /*37b0*/  @P0 SHF.R.U32.HI R0, RZ, c[0x0][0x2b0], R36 ;  /* 0x0000ac00ff000a19 */ /* 0x000fe40000011624 */
.L_x_1349:
[----:B------:R-:W-:Y:S05]  /*37c0*/  BSYNC B0 ;  /* 0x0000000000007941 */ /* 0x000fea0003800000 */
.L_x_1347:
[----:B------:R-:W2:Y:S01]  /*37d0*/  LDL R37, [R1+0x10] ;  /* 0x0000100001257983 */ /* 0x000ea20000100800 */
[----:B------:R-:W-:Y:S04]  /*37e0*/  IMAD.MOV.U32 R36, RZ, RZ, c[0x0][0x2a8] ;  /* 0x0000aa00ff247624 */ /* 0x000fe800078e00ff */
[----:B------:R-:W-:Y:S04]  /*37f0*/  IMAD R0, R0, R36, -UR13 ;  /* 0x8000000d00007e24 */ /* 0x000fe8000f8e0224 */
[----:B--2---:R-:W-:Y:S05]  /*3800*/  IMAD.IADD R0, R0, 0x1, -R37 ;  /* 0x0000000100007824 */ /* 0x004fea00078e0a25 */
[----:B------:R-:W-:Y:S02]  /*3810*/  IADD3 R36, R0, c[0x0][0x2a8], RZ ;  /* 0x0000aa0000247a10 */ /* 0x000fe40007ffe0ff */
[----:B------:R-:W-:Y:S02]  /*3820*/  IMNMX R2, R2, R0, !PT ;  /* 0x0000000002027217 */ /* 0x000fe40007800200 */
[----:B------:R-:W-:Y:S02]  /*3830*/  IMNMX R40, R40, R36, PT ;  /* 0x0000002428287217 */ /* 0x000fe40003800200 */
.L_x_1346:
[----:B------:R-:W-:Y:S04]  /*3840*/  DEPBAR.LE SB0, 0x1 ;  /* 0x000080400000791a */ /* 0x000fe80000000000 */
[----:B------:R-:W-:Y:S01]  /*3850*/  BAR.SYNC.DEFER_BLOCKING 0x0 ;  /* 0x0000000000007b1d */ /* 0x000fe20000010000 */
[----:B------:R-:W-:Y:S01]  /*3860*/  UIADD3 UR28, UR10, 0x1, URZ ;  /* 0x000000010a1c7890 */ /* 0x000fe2000fffe03f */
[----:B------:R-:W-:Y:S03]  /*3870*/  LEA R0, R204, 0x18080, 0x1 ;  /* 0x00018080cc007811 */ /* 0x000fe600078e08ff */
[----:B------:R-:W-:Y:S06]  /*3880*/  UISETP.GE.AND UP0, UPT, UR28, UR12, UPT ;  /* 0x0000000c1c00728c */ /* 0x000fec000bf06270 */
[----:B------:R-:W-:Y:S01]  /*3890*/  PLOP3.LUT P0, PT, PT, PT, UP0, 0x80, 0x0 ;  /* 0x000000000000781c */ /* 0x000fe20003f0f008 */
[----:B------:R1:W2:Y:S04]  /*38a0*/  LDSM.16.M88.4 R48, [R3+0x18080] ;  /* 0x018080000330783b */ /* 0x0002a80000000200 */
[----:B------:R1:W3:Y:S04]  /*38b0*/  LDSM.16.M88.4 R44, [R3+0x19080] ;  /* 0x01908000032c783b */ /* 0x0002e80000000200 */
[----:B------:R1:W4:Y:S04]  /*38c0*/  LDSM.16.M88.4 R36, [R209+0x8080] ;  /* 0x00808000d124783b */ /* 0x0003280000000200 */
[----:B------:R1:W1:Y:S04]  /*38d0*/  LDSM.16.M88.4 R180, [R209+0xa080] ;  /* 0x00a08000d1b4783b */ /* 0x0002680000000200 */
[----:B------:R1:W1:Y:S04]  /*38e0*/  LDSM.16.M88.4 R184, [R201+0x18080] ;  /* 0x01808000c9b8783b */ /* 0x0002680000000200 */
[----:B------:R1:W1:Y:S04]  /*38f0*/  LDSM.16.M88.4 R192, [R201+0x19080] ;  /* 0x01908000c9c0783b */ /* 0x0002680000000200 */
[----:B------:R1:W1:Y:S04]  /*3900*/  LDSM.16.M88.4 R188, [R210+0x8080] ;  /* 0x00808000d2bc783b */ /* 0x0002680000000200 */
[----:B------:R1:W1:Y:S01]  /*3910*/  LDSM.16.M88.4 R196, [R210+0xa080] ;  /* 0x00a08000d2c4783b */ /* 0x0002620000000200 */
[----:B------:R-:W-:-:S05]  /*3920*/  @P0 BRA `(.L_x_1350) ;  /* 0x0000041000000947 */ /* 0x000fca0003800000 */
[----:B------:R-:W-:Y:S01]  /*3930*/  LOP3.LUT R242, R242, 0xffffffdf, RZ, 0xc0, !PT ;  /* 0xffffffdff2f27812 */ /* 0x000fe200078ec0ff */
[----:B------:R-:W5:Y:S01]  /*3940*/  LDL.64 R232, [R1+0x8] ;  /* 0x0000080001e87983 */ /* 0x000f620000100a00 */
[----:B------:R-:W-:Y:S02]  /*3950*/  USHF.R.S32.HI UR29, URZ, 0x1f, UR28 ;  /* 0x0000001f3f1d7899 */ /* 0x000fe4000801141c */
[----:B------:R-:W-:Y:S01]  /*3960*/  @P4 LOP3.LUT R242, R242, 0x20, RZ, 0xfc, !PT ;  /* 0x00000020f2f24812 */ /* 0x000fe200078efcff */
[----:B----4-:R-:W4:Y:S01]  /*3970*/  LDL.64 R234, [R1+0x38] ;  /* 0x0000380001ea7983 */ /* 0x010f220000100a00 */
[----:B------:R-:W-:Y:S02]  /*3980*/  ULDC.64 UR6, c[0x0][0x178] ;  /* 0x00005e0000067ab9 */ /* 0x000fe40000000a00 */
[C---:B------:R-:W-:Y:S01]  /*3990*/  LOP3.LUT P4, RZ, R242.reuse, 0x1, RZ, 0xc0, !PT ;  /* 0x00000001f2ff7812 */ /* 0x040fe2000788c0ff */
[----:B---3--:R-:W3:Y:S01]  /*39a0*/  LDL R231, [R1+0x40] ;  /* 0x0000400001e77983 */ /* 0x008ee20000100800 */
[----:B------:R-:W-:Y:S01]  /*39b0*/  LOP3.LUT R242, R242, 0xffffffef, RZ, 0xc0, !PT ;  /* 0xffffffeff2f27812 */ /* 0x000fe200078ec0ff */
[----:B------:R-:W-:Y:S02]  /*39c0*/  UIMAD UR29, UR29, UR6, URZ ;  /* 0x000000061d1d72a4 */ /* 0x000fe4000f8e023f */
[----:B--2---:R-:W2:Y:S01]  /*39d0*/  LDL.64 R240, [R1+0x18] ;  /* 0x0000180001f07983 */ /* 0x004ea20000100a00 */
[----:B------:R-:W-:Y:S01]  /*39e0*/  @P1 LOP3.LUT R242, R242, 0x10, RZ, 0xfc, !PT ;  /* 0x00000010f2f21812 */ /* 0x000fe200078efcff */
[----:B------:R-:W-:Y:S02]  /*39f0*/  UIMAD.WIDE.U32 UR30, UR28, UR6, URZ ;  /* 0x000000061c1e72a5 */ /* 0x000fe4000f8e003f */
[----:B------:R-:W2:Y:S01]  /*3a00*/  LDL R238, [R1+0x48] ;  /* 0x0000480001ee7983 */ /* 0x000ea20000100800 */
[----:B------:R-:W-:Y:S02]  /*3a10*/  UIMAD UR29, UR28, UR7, UR29 ;  /* 0x000000071c1d72a4 */ /* 0x000fe4000f8e021d */
[----:B------:R-:W-:Y:S01]  /*3a20*/  USHF.L.U32 UR6, UR30, 0x6, URZ ;  /* 0x000000061e067899 */ /* 0x000fe2000800063f */
[----:B-1----:R-:W1:Y:S01]  /*3a30*/  @!P3 S2R R3, SR_CTAID.Y ;  /* 0x000000000003b919 */ /* 0x002e620000002600 */
[----:B------:R-:W-:Y:S02]  /*3a40*/  UIMAD UR7, UR28, -0x40, UR21 ;  /* 0xffffffc01c0778a4 */ /* 0x000fe4000f8e0215 */
[----:B------:R-:W-:Y:S04]  /*3a50*/  UIADD3 UR29, UR31, UR29, URZ ;  /* 0x0000001d1f1d7290 */ /* 0x000fe8000fffe03f */
[----:B------:R-:W-:Y:S01]  /*3a60*/  USHF.L.U64.HI UR29, UR30, 0x6, UR29 ;  /* 0x000000061e1d7899 */ /* 0x000fe2000801021d */
[----:B-1----:R-:W-:Y:S05]  /*3a70*/  @!P3 SHF.R.S32.HI R204, RZ, 0x1f, R3 ;  /* 0x0000001fffccb819 */ /* 0x002fea0000011403 */
[----:B------:R-:W-:Y:S04]  /*3a80*/  @!P3 IMAD R204, R204, c[0x0][0x270], RZ ;  /* 0x00009c00ccccba24 */ /* 0x000fe800078e02ff */
[C---:B------:R-:W-:Y:S02]  /*3a90*/  @!P3 IMAD R204, R3.reuse, c[0x0][0x274], R204 ;  /* 0x00009d0003ccba24 */ /* 0x040fe400078e02cc */
[----:B-----5:R-:W-:Y:S02]  /*3aa0*/  @!P3 IMAD.MOV.U32 R226, RZ, RZ, R232 ;  /* 0x000000ffffe2b224 */ /* 0x020fe400078e00e8 */
[----:B------:R-:W-:Y:S04]  /*3ab0*/  @!P3 IMAD.MOV.U32 R227, RZ, RZ, R233 ;  /* 0x000000ffffe3b224 */ /* 0x000fe800078e00e9 */
[----:B------:R-:W-:Y:S04]  /*3ac0*/  @!P3 IMAD.WIDE.U32 R226, R3, c[0x0][0x270], R226 ;  /* 0x00009c0003e2ba25 */ /* 0x000fe800078e00e2 */
[----:B------:R-:W-:Y:S02]  /*3ad0*/  IMAD.U32 R3, RZ, RZ, UR10 ;  /* 0x0000000aff037e24 */ /* 0x000fe4000f8e00ff */
[----:B------:R-:W-:Y:S03]  /*3ae0*/  @!P3 IMAD.IADD R204, R227, 0x1, R204 ;  /* 0x00000001e3ccb824 */ /* 0x000fe600078e02cc */
[----:B------:R-:W-:Y:S04]  /*3af0*/  @!P3 LEA R3, R3, 0x40, 0x6 ;  /* 0x000000400303b811 */ /* 0x000fe800078e30ff */
[----:B------:R-:W-:Y:S02]  /*3b00*/  @!P3 SHF.R.S32.HI R230, RZ, 0x1f, R3 ;  /* 0x0000001fffe6b819 */ /* 0x000fe40000011403 */
[----:B------:R-:W-:Y:S04]  /*3b10*/  @!P3 IADD3 R229, P2, P0, R3, UR14, R226 ;  /* 0x0000000e03e5bc10 */ /* 0x000fe8000f85e0e2 */
[----:B------:R-:W-:Y:S02]  /*3b20*/  @!P3 IADD3.X R230, R230, UR19, R204, P2, P0 ;  /* 0x00000013e6e6bc10 */ /* 0x000fe400097e04cc */
[----:B----4-:R-:W-:Y:S04]  /*3b30*/  IADD3 R3, P0, R234, UR6, RZ ;  /* 0x00000006ea037c10 */ /* 0x010fe8000ff1e0ff */
[----:B---3--:R-:W-:Y:S02]  /*3b40*/  IADD3.X R204, R231, UR29, RZ, P0, !PT ;  /* 0x0000001de7cc7c10 */ /* 0x008fe400087fe4ff */
[C---:B------:R-:W-:Y:S04]  /*3b50*/  LEA R226, P0, R3.reuse, c[0x0][0x160], 0x1 ;  /* 0x0000580003e27a11 */ /* 0x040fe800078008ff */
[----:B------:R-:W-:Y:S01]  /*3b60*/  LEA.HI.X R227, R3, c[0x0][0x164], R204, 0x1, P0 ;  /* 0x0000590003e37a11 */ /* 0x000fe200000f0ccc */
[----:B------:R-:W-:Y:S01]  /*3b70*/  IMAD.U32 R3, RZ, RZ, UR26 ;  /* 0x0000001aff037e24 */ /* 0x000fe2000f8e00ff */
[----:B--2---:R-:W-:Y:S03]  /*3b80*/  IADD3 R204, -R240, UR7, RZ ;  /* 0x00000007f0cc7c10 */ /* 0x004fe6000fffe1ff */
[----:B------:R-:W-:Y:S01]  /*3b90*/  IMAD R3, R3, 0x4000, R238 ;  /* 0x0000400003037824 */ /* 0x000fe200078e02ee */
[C---:B------:R-:W-:Y:S02]  /*3ba0*/  ISETP.LT.OR P0, PT, R204.reuse, 0x1, P4 ;  /* 0x00000001cc00780c */ /* 0x040fe40002701670 */
[C---:B------:R-:W-:Y:S02]  /*3bb0*/  ISETP.LT.OR P4, PT, R204.reuse, 0x21, P4 ;  /* 0x00000021cc00780c */ /* 0x040fe40002781670 */
[C---:B------:R-:W-:Y:S09]  /*3bc0*/  ISETP.LT.OR P1, PT, R204.reuse, 0x21, P6 ;  /* 0x00000021cc00780c */ /* 0x040ff20003721670 */
[----:B------:R-:W-:Y:S01]  /*3bd0*/  @!PT LDS RZ, [RZ] ;  /* 0x00000000fffff984 */ /* 0x000fe20000000800 */
[----:B------:R-:W-:Y:S01]  /*3be0*/  @!PT LDS RZ, [RZ] ;  /* 0x00000000fffff984 */ /* 0x000fe20000000800 */
[----:B------:R-:W-:Y:S01]  /*3bf0*/  @!PT LDS RZ, [RZ] ;  /* 0x00000000fffff984 */ /* 0x000fe20000000800 */
[----:B------:R1:W-:Y:S01]  /*3c00*/  LDGSTS.E.BYPASS.LTC128B.128 [R3], [R226.64], !P0 ;  /* 0x00000000e2037fae */ /* 0x0003e2000c101d50 */
[----:B------:R-:W-:Y:S01]  /*3c10*/  ISETP.LT.OR P0, PT, R204, 0x1, P6 ;  /* 0x00000001cc00780c */ /* 0x000fe20003701670 */
[----:B------:R-:W-:Y:S11]  /*3c20*/  IMAD.U32 R204, RZ, RZ, UR23 ;  /* 0x00000017ffcc7e24 */ /* 0x000ff6000f8e00ff */
[----:B------:R-:W-:Y:S01]  /*3c30*/  @!UPT UIADD3 URZ, URZ, URZ, URZ ;  /* 0x0000003f3f3ff290 */ /* 0x000fe2000fffe03f */
[----:B------:R1:W-:Y:S01]  /*3c40*/  LDGSTS.E.BYPASS.LTC128B.128 [R3+0x2000], [R226.64+0x80], !P0 ;  /* 0x02000080e2037fae */ /* 0x0003e2000c101d50 */
[----:B------:R-:W-:Y:S01]  /*3c50*/  IADD3 R204, P2, P0, R234, UR6, R204 ;  /* 0x00000006eacc7c10 */ /* 0x000fe2000f85e0cc */
[----:B-1----:R-:W-:Y:S05]  /*3c60*/  IMAD.U32 R227, RZ, RZ, UR20 ;  /* 0x00000014ffe37e24 */ /* 0x002fea000f8e00ff */
[----:B------:R-:W-:Y:S02]  /*3c70*/  IADD3.X R227, R231, UR29, R227, P2, P0 ;  /* 0x0000001de7e37c10 */ /* 0x000fe400097e04e3 */
[C---:B------:R-:W-:Y:S04]  /*3c80*/  LEA R226, P0, R204.reuse, c[0x0][0x160], 0x1 ;  /* 0x00005800cce27a11 */ /* 0x040fe800078008ff */
[----:B------:R-:W-:Y:S05]  /*3c90*/  LEA.HI.X R227, R204, c[0x0][0x164], R227, 0x1, P0 ;  /* 0x00005900cce37a11 */ /* 0x000fea00000f0ce3 */
[----:B------:R1:W-:Y:S01]  /*3ca0*/  LDGSTS.E.BYPASS.LTC128B.128 [R3+0x1000], [R226.64], !P4 ;  /* 0x01000000e2037fae */ /* 0x0003e2000e101d50 */
[C---:B------:R-:W-:Y:S03]  /*3cb0*/  LOP3.LUT P4, RZ, R242.reuse, 0x20, RZ, 0xc0, !PT ;  /* 0x00000020f2ff7812 */ /* 0x040fe6000788c0ff */
[----:B------:R1:W-:Y:S01]  /*3cc0*/  LDGSTS.E.BYPASS.LTC128B.128 [R3+0x3000], [R226.64+0x80], !P1 ;  /* 0x03000080e2037fae */ /* 0x0003e2000c901d50 */
[----:B------:R-:W-:Y:S01]  /*3cd0*/  LOP3.LUT P1, RZ, R242, 0x10, RZ, 0xc0, !PT ;  /* 0x00000010f2ff7812 */ /* 0x000fe2000782c0ff */
[----:B-1----:R-:W-:Y:S01]  /*3ce0*/  IMAD.U32 R3, RZ, RZ, UR26 ;  /* 0x0000001aff037e24 */ /* 0x002fe2000f8e00ff */
[----:B------:R-:W-:Y:S03]  /*3cf0*/  @!P3 LEA R226, P0, R229, c[0x0][0x258], 0x2 ;  /* 0x00009600e5e2ba11 */ /* 0x000fe600078010ff */
[----:B------:R-:W-:Y:S01]  /*3d00*/  @!P3 IMAD R3, R3, 0x40, R232 ;  /* 0x000000400303b824 */ /* 0x000fe200078e02e8 */
[----:B------:R-:W-:Y:S03]  /*3d10*/  @!P3 LEA.HI.X R227, R229, c[0x0][0x25c], R230, 0x2, P0 ;  /* 0x00009700e5e3ba11 */ /* 0x000fe600000f14e6 */
[----:B------:R-:W-:Y:S05]  /*3d20*/  @!P3 IMAD.SHL.U32 R3, R3, 0x4, RZ ;  /* 0x000000040303b824 */ /* 0x000fea00078e00ff */
[----:B------:R1:W-:Y:S02]  /*3d30*/  @!P3 LDGSTS.E.BYPASS.LTC128B.128 [R3+0x20080], [R226.64] ;  /* 0x20080000e203bfae */ /* 0x0003e4000b901d50 */
.L_x_1350:
[----:B------:R-:W-:Y:S01]  /*3d40*/  PLOP3.LUT P0, PT, PT, PT, UP4, 0x80, 0x0 ;  /* 0x000000000000781c */ /* 0x000fe20003f0f048 */
[----:B------:R-:W0:Y:S01]  /*3d50*/  LDGDEPBAR ;  /* 0x00000000000079af */ /* 0x000e220000000000 */
[----:B------:R-:W-:Y:S02]  /*3d60*/  UIADD3 UR29, UR10, 0x2, URZ ;  /* 0x000000020a1d7890 */ /* 0x000fe4000fffe03f */
[----:B------:R-:W-:Y:S02]  /*3d70*/  ISETP.GT.AND P0, PT, R41, RZ, P0 ;  /* 0x000000ff2900720c */ /* 0x000fe40000704270 */
[----:B------:R-:W-:Y:S02]  /*3d80*/  UISETP.GE.AND UP0, UPT, UR29, UR12, UPT ;  /* 0x0000000c1d00728c */ /* 0x000fe4000bf06270 */
[----:B------:R-:W-:Y:S04]  /*3d90*/  ISETP.LT.OR P0, PT, R42, 0x1, P0 ;  /* 0x000000012a00780c */ /* 0x000fe80000701670 */
[----:B------:R-:W-:Y:S02]  /*3da0*/  FSEL R233, R8, -INF , !P0 ;  /* 0xff80000008e97808 */ /* 0x000fe40004000000 */
[----:B------:R-:W-:Y:S03]  /*3db0*/  PLOP3.LUT P0, PT, PT, PT, UP4, 0x80, 0x0 ;  /* 0x000000000000781c */ /* 0x000fe60003f0f048 */
[--C-:B------:R-:W-:Y:S01]  /*3dc0*/  FFMA.FTZ R248, R233, c[0x0][0x29c], -R223.reuse ;  /* 0x0000a700e9f87a23 */ /* 0x100fe200000108df */
[----:B------:R-:W-:Y:S04]  /*3dd0*/  ISETP.GT.AND P0, PT, R41, 0x1, P0 ;  /* 0x000000012900780c */ /* 0x000fe80000704270 */
[----:B------:R-:W-:Y:S04]  /*3de0*/  ISETP.LT.OR P0, PT, R42, 0x2, P0 ;  /* 0x000000022a00780c */ /* 0x000fe80000701670 */
[----:B------:R-:W-:Y:S02]  /*3df0*/  FSEL R231, R9, -INF , !P0 ;  /* 0xff80000009e77808 */ /* 0x000fe40004000000 */
[----:B------:R-:W-:Y:S03]  /*3e00*/  PLOP3.LUT P0, PT, PT, PT, UP4, 0x80, 0x0 ;  /* 0x000000000000781c */ /* 0x000fe60003f0f048 */
[--C-:B------:R-:W-:Y:S01]  /*3e10*/  FFMA.FTZ R247, R231, c[0x0][0x29c], -R223.reuse ;  /* 0x0000a700e7f77a23 */ /* 0x100fe200000108df */
[----:B------:R-:W-:Y:S04]  /*3e20*/  ISETP.GT.AND P0, PT, R2, RZ, P0 ;  /* 0x000000ff0200720c */ /* 0x000fe80000704270 */
[----:B------:R-:W-:Y:S04]  /*3e30*/  ISETP.LT.OR P0, PT, R40, 0x1, P0 ;  /* 0x000000012800780c */ /* 0x000fe80000701670 */
[----:B------:R-:W-:Y:S02]  /*3e40*/  FSEL R241, R10, -INF , !P0 ;  /* 0xff8000000af17808 */ /* 0x000fe40004000000 */
[----:B------:R-:W-:Y:S03]  /*3e50*/  PLOP3.LUT P0, PT, PT, PT, UP4, 0x80, 0x0 ;  /* 0x000000000000781c */ /* 0x000fe60003f0f048 */
[--C-:B------:R-:W-:Y:S01]  /*3e60*/  FFMA.FTZ R241, R241, c[0x0][0x29c], -R224.reuse ;  /* 0x0000a700f1f17a23 */ /* 0x100fe200000108e0 */
[----:B------:R-:W-:Y:S04]  /*3e70*/  ISETP.GT.AND P0, PT, R2, 0x1, P0 ;  /* 0x000000010200780c */ /* 0x000fe80000704270 */
[----:B------:R-:W-:Y:S04]  /*3e80*/  ISETP.LT.OR P0, PT, R40, 0x2, P0 ;  /* 0x000000022800780c */ /* 0x000fe80000701670 */
[----:B------:R-:W-:Y:S02]  /*3e90*/  FSEL R240, R11, -INF , !P0 ;  /* 0xff8000000bf07808 */ /* 0x000fe40004000000 */
[-C--:B--2-4-:R-:W-:Y:S01]  /*3ea0*/  HMMA.16816.F32 R8, R48, R36.reuse, RZ ;  /* 0x000000243008723c */ /* 0x094fe200000018ff */
[----:B------:R-:W-:Y:S02]  /*3eb0*/  PLOP3.LUT P0, PT, PT, PT, UP4, 0x80, 0x0 ;  /* 0x000000000000781c */ /* 0x000fe40003f0f048 */
[--C-:B------:R-:W-:Y:S02]  /*3ec0*/  FFMA.FTZ R240, R240, c[0x0][0x29c], -R224.reuse ;  /* 0x0000a700f0f07a23 */ /* 0x100fe400000108e0 */
[C---:B------:R-:W-:Y:S04]  /*3ed0*/  ISETP.GT.AND P0, PT, R41.reuse, 0x20, P0 ;  /* 0x000000202900780c */ /* 0x040fe80000704270 */
        /* <DEDUP_REMOVED lines=17> */
[C---:B---3--:R-:W-:Y:S01]  /*3ff0*/  HMMA.16816.F32 R12, R44.reuse, R36, RZ ;  /* 0x000000242c0c723c */ /* 0x048fe200000018ff */
[----:B------:R-:W-:Y:S02]  /*4000*/  PLOP3.LUT P0, PT, PT, PT, UP4, 0x80, 0x0 ;  /* 0x000000000000781c */ /* 0x000fe40003f0f048 */
[--C-:B------:R-:W-:Y:S02]  /*4010*/  FFMA.FTZ R238, R238, c[0x0][0x29c], -R224.reuse ;  /* 0x0000a700eeee7a23 */ /* 0x100fe400000108e0 */
[----:B------:R-:W-:Y:S04]  /*4020*/  ISETP.GT.AND P0, PT, R41, 0x40, P0 ;  /* 0x000000402900780c */ /* 0x000fe80000704270 */
[----:B------:R-:W-:Y:S04]  /*4030*/  ISETP.LT.OR P0, PT, R42, 0x41, P0 ;  /* 0x000000412a00780c */ /* 0x000fe80000701670 */
[----:B-1----:R-:W-:Y:S02]  /*4040*/  FSEL R227, R24, -INF , !P0 ;  /* 0xff80000018e37808 */ /* 0x002fe40004000000 */
[----:B------:R-:W-:Y:S03]  /*4050*/  PLOP3.LUT P0, PT, PT, PT, UP4, 0x80, 0x0 ;  /* 0x000000000000781c */ /* 0x000fe60003f0f048 */
[--C-:B------:R-:W-:Y:S01]  /*4060*/  FFMA.FTZ R231, R227, c[0x0][0x29c], -R223.reuse ;  /* 0x0000a700e3e77a23 */ /* 0x100fe200000108df */
[----:B------:R-:W-:Y:S04]  /*4070*/  ISETP.GT.AND P0, PT, R41, 0x41, P0 ;  /* 0x000000412900780c */ /* 0x000fe80000704270 */
[----:B------:R-:W-:Y:S04]  /*4080*/  ISETP.LT.OR P0, PT, R42, 0x42, P0 ;  /* 0x000000422a00780c */ /* 0x000fe80000701670 */
[----:B------:R-:W-:Y:S02]  /*4090*/  FSEL R226, R25, -INF , !P0 ;  /* 0xff80000019e27808 */ /* 0x000fe40004000000 */
[----:B------:R-:W-:Y:S04]  /*40a0*/  PLOP3.LUT P0, PT, PT, PT, UP4, 0x80, 0x0 ;  /* 0x000000000000781c */ /* 0x000fe80003f0f048 */
        /* <DEDUP_REMOVED lines=8> */
[-C--:B------:R-:W-:Y:S01]  /*4130*/  HMMA.16816.F32 R24, R44, R38.reuse, RZ ;  /* 0x000000262c18723c */ /* 0x080fe200000018ff */
[----:B------:R-:W-:Y:S02]  /*4140*/  PLOP3.LUT P0, PT, PT, PT, UP4, 0x80, 0x0 ;  /* 0x000000000000781c */ /* 0x000fe40003f0f048 */
[--C-:B------:R-:W-:Y:S02]  /*4150*/  FFMA.FTZ R234, R234, c[0x0][0x29c], -R224.reuse ;  /* 0x0000a700eaea7a23 */ /* 0x100fe400000108e0 */
[C---:B------:R-:W-:Y:S04]  /*4160*/  ISETP.GT.AND P0, PT, R41.reuse, 0x60, P0 ;  /* 0x000000602900780c */ /* 0x040fe80000704270 */
[----:B------:R-:W-:Y:S04]  /*4170*/  ISETP.LT.OR P0, PT, R42, 0x61, P0 ;  /* 0x000000612a00780c */ /* 0x000fe80000701670 */
[----:B------:R-:W-:Y:S02]  /*4180*/  FSEL R204, R28, -INF , !P0 ;  /* 0xff8000001ccc7808 */ /* 0x000fe40004000000 */
[----:B------:R-:W-:Y:S04]  /*4190*/  PLOP3.LUT P0, PT, PT, PT, UP4, 0x80, 0x0 ;  /* 0x000000000000781c */ /* 0x000fe80003f0f048 */
        /* <DEDUP_REMOVED lines=12> */
[C---:B------:R-:W-:Y:S01]  /*4260*/  HMMA.16816.F32 R28, R48.reuse, R38, RZ ;  /* 0x00000026301c723c */ /* 0x040fe200000018ff */
[----:B------:R-:W-:Y:S02]  /*4270*/  PLOP3.LUT P0, PT, PT, PT, UP4, 0x80, 0x0 ;  /* 0x000000000000781c */ /* 0x000fe40003f0f048 */
[----:B------:R-:W-:Y:S02]  /*4280*/  FFMA.FTZ R224, R2, c[0x0][0x29c], -R224 ;  /* 0x0000a70002e07a23 */ /* 0x000fe400000108e0 */
[C---:B------:R-:W-:Y:S03]  /*4290*/  ISETP.GT.AND P0, PT, R43.reuse, RZ, P0 ;  /* 0x000000ff2b00720c */ /* 0x040fe60000704270 */
[-C--:B------:R-:W-:Y:S01]  /*42a0*/  HMMA.16816.F32 R36, R48, R180.reuse, RZ ;  /* 0x000000b43024723c */ /* 0x080fe200000018ff */
[----:B------:R-:W-:Y:S01]  /*42b0*/  ISETP.LT.OR P0, PT, R200, 0x1, P0 ;  /* 0x00000001c800780c */ /* 0x000fe20000701670 */
[----:B------:R-:W-:Y:S03]  /*42c0*/  MUFU.EX2 R224, R224 ;  /* 0x000000e000e07308 */ /* 0x000fe60000000800 */
[----:B------:R-:W-:Y:S02]  /*42d0*/  FSEL R6, R6, -INF , !P0 ;  /* 0xff80000006067808 */ /* 0x000fe40004000000 */
[----:B------:R-:W-:Y:S04]  /*42e0*/  PLOP3.LUT P0, PT, PT, PT, UP4, 0x80, 0x0 ;  /* 0x000000000000781c */ /* 0x000fe80003f0f048 */
[----:B------:R-:W-:Y:S01]  /*42f0*/  ISETP.GT.AND P0, PT, R43, 0x1, P0 ;  /* 0x000000012b00780c */ /* 0x000fe20000704270 */
[--C-:B------:R-:W-:Y:S02]  /*4300*/  FFMA.FTZ R244, R6, c[0x0][0x29c], -R222.reuse ;  /* 0x0000a70006f47a23 */ /* 0x100fe400000108de */
[--C-:B------:R-:W-:Y:S01]  /*4310*/  FFMA.FTZ R6, R226, c[0x0][0x29c], -R223.reuse ;  /* 0x0000a700e2067a23 */ /* 0x100fe200000108df */
[----:B------:R-:W-:Y:S04]  /*4320*/  ISETP.LT.OR P0, PT, R200, 0x2, P0 ;  /* 0x00000002c800780c */ /* 0x000fe80000701670 */
[----:B------:R-:W-:Y:S02]  /*4330*/  FSEL R7, R7, -INF , !P0 ;  /* 0xff80000007077808 */ /* 0x000fe40004000000 */
[----:B------:R-:W-:Y:S03]  /*4340*/  PLOP3.LUT P0, PT, PT, PT, UP4, 0x80, 0x0 ;  /* 0x000000000000781c */ /* 0x000fe60003f0f048 */
[--C-:B------:R-:W-:Y:S01]  /*4350*/  FFMA.FTZ R245, R7, c[0x0][0x29c], -R222.reuse ;  /* 0x0000a70007f57a23 */ /* 0x100fe200000108de */
[----:B------:R-:W-:Y:S01]  /*4360*/  ISETP.GT.AND P0, PT, R43, 0x20, P0 ;  /* 0x000000202b00780c */ /* 0x000fe20000704270 */
[--C-:B------:R-:W-:Y:S02]  /*4370*/  FFMA.FTZ R7, R204, c[0x0][0x29c], -R223.reuse ;  /* 0x0000a700cc077a23 */ /* 0x100fe400000108df */
[----:B------:R-:W-:Y:S01]  /*4380*/  FFMA.FTZ R223, R3, c[0x0][0x29c], -R223 ;  /* 0x0000a70003df7a23 */ /* 0x000fe200000108df */
[----:B------:R-:W-:Y:S04]  /*4390*/  ISETP.LT.OR P0, PT, R200, 0x21, P0 ;  /* 0x00000021c800780c */ /* 0x000fe80000701670 */
[----:B------:R-:W-:Y:S01]  /*43a0*/  FSEL R18, R18, -INF , !P0 ;  /* 0xff80000012127808 */ /* 0x000fe20004000000 */
[----:B------:R-:W-:Y:S01]  /*43b0*/  MUFU.EX2 R223, R223 ;  /* 0x000000df00df7308 */ /* 0x000fe20000000800 */
[----:B------:R-:W-:Y:S03]  /*43c0*/  PLOP3.LUT P0, PT, PT, PT, UP4, 0x80, 0x0 ;  /* 0x000000000000781c */ /* 0x000fe60003f0f048 */
[--C-:B------:R-:W-:Y:S01]  /*43d0*/  FFMA.FTZ R252, R18, c[0x0][0x29c], -R222.reuse ;  /* 0x0000a70012fc7a23 */ /* 0x100fe200000108de */
[----:B------:R-:W-:Y:S04]  /*43e0*/  ISETP.GT.AND P0, PT, R43, 0x21, P0 ;  /* 0x000000212b00780c */ /* 0x000fe80000704270 */
[C---:B------:R-:W-:Y:S04]  /*43f0*/  ISETP.LT.OR P0, PT, R200.reuse, 0x22, P0 ;  /* 0x00000022c800780c */ /* 0x040fe80000701670 */
[----:B------:R-:W-:Y:S02]  /*4400*/  FSEL R19, R19, -INF , !P0 ;  /* 0xff80000013137808 */ /* 0x000fe40004000000 */
[----:B------:R-:W-:Y:S03]  /*4410*/  PLOP3.LUT P0, PT, PT, PT, UP4, 0x80, 0x0 ;  /* 0x000000000000781c */ /* 0x000fe60003f0f048 */
[--C-:B------:R-:W-:Y:S01]  /*4420*/  FFMA.FTZ R251, R19, c[0x0][0x29c], -R222.reuse ;  /* 0x0000a70013fb7a23 */ /* 0x100fe200000108de */
[C---:B------:R-:W-:Y:S04]  /*4430*/  ISETP.GT.AND P0, PT, R43.reuse, 0x40, P0 ;  /* 0x000000402b00780c */ /* 0x040fe80000704270 */
[----:B------:R-:W-:Y:S04]  /*4440*/  ISETP.LT.OR P0, PT, R200, 0x41, P0 ;  /* 0x00000041c800780c */ /* 0x000fe80000701670 */
[----:B------:R-:W-:Y:S02]  /*4450*/  FSEL R22, R22, -INF , !P0 ;  /* 0xff80000016167808 */ /* 0x000fe40004000000 */
        /* <DEDUP_REMOVED lines=12> */
[----:B------:R-:W-:Y:S02]  /*4520*/  ISETP.GT.AND P0, PT, R43, 0x61, P0 ;  /* 0x000000612b00780c */ /* 0x000fe40000704270 */
[C---:B------:R-:W-:Y:S02]  /*4530*/  HMMA.16816.F32 R40, R44.reuse, R180, RZ ;  /* 0x000000b42c28723c */ /* 0x040fe400000018ff */
[----:B------:R-:W-:Y:S04]  /*4540*/  ISETP.LT.OR P0, PT, R200, 0x62, P0 ;  /* 0x00000062c800780c */ /* 0x000fe80000701670 */
[----:B------:R-:W-:Y:S02]  /*4550*/  FSEL R35, R35, -INF , !P0 ;  /* 0xff80000023237808 */ /* 0x000fe40004000000 */
[-C--:B------:R-:W-:Y:S01]  /*4560*/  HMMA.16816.F32 R44, R44, R182.reuse, RZ ;  /* 0x000000b62c2c723c */ /* 0x080fe200000018ff */
[----:B------:R-:W-:Y:S03]  /*4570*/  PLOP3.LUT P0, PT, PT, PT, UP4, 0x80, 0x0 ;  /* 0x000000000000781c */ /* 0x000fe60003f0f048 */
[----:B------:R-:W-:Y:S01]  /*4580*/  FFMA.FTZ R222, R35, c[0x0][0x29c], -R222 ;  /* 0x0000a70023de7a23 */ /* 0x000fe200000108de */
[----:B------:R-:W-:Y:S03]  /*4590*/  ISETP.GT.AND P0, PT, R205, 0x1, P0 ;  /* 0x00000001cd00780c */ /* 0x000fe60000704270 */
[----:B------:R-:W-:Y:S01]  /*45a0*/  HMMA.16816.F32 R48, R48, R182, RZ ;  /* 0x000000b63030723c */ /* 0x000fe200000018ff */
[----:B------:R-:W-:Y:S01]  /*45b0*/  LDSM.16.M88.4 R180, [R202+0x1b080] ;  /* 0x01b08000cab4783b */ /* 0x000fe20000000200 */
[C---:B------:R-:W-:Y:S01]  /*45c0*/  ISETP.LT.OR P0, PT, R208.reuse, 0x2, P0 ;  /* 0x00000002d000780c */ /* 0x040fe20000701670 */
[----:B------:R-:W-:Y:S03]  /*45d0*/  MUFU.EX2 R222, R222 ;  /* 0x000000de00de7308 */ /* 0x000fe60000000800 */
[----:B------:R-:W-:Y:S02]  /*45e0*/  FSEL R3, R5, -INF , !P0 ;  /* 0xff80000005037808 */ /* 0x000fe40004000000 */
[-C--:B------:R-:W-:Y:S01]  /*45f0*/  HMMA.16816.F32 R8, R184, R188.reuse, R8 ;  /* 0x000000bcb808723c */ /* 0x080fe20000001808 */
[----:B------:R-:W-:Y:S04]  /*4600*/  PLOP3.LUT P0, PT, PT, PT, UP4, 0x80, 0x0 ;  /* 0x000000000000781c */ /* 0x000fe80003f0f048 */
[C---:B------:R-:W-:Y:S03]  /*4610*/  ISETP.GT.AND P0, PT, R205.reuse, RZ, P0 ;  /* 0x000000ffcd00720c */ /* 0x040fe60000704270 */
[C---:B------:R-:W-:Y:S04]  /*4620*/  HMMA.16816.F32 R12, R192.reuse, R188, R12 ;  /* 0x000000bcc00c723c */ /* 0x040fe8000000180c */
[----:B------:R-:W-:Y:S04]  /*4630*/  ISETP.LT.OR P0, PT, R208, 0x1, P0 ;  /* 0x00000001d000780c */ /* 0x000fe80000701670 */
[-C--:B------:R-:W-:Y:S04]  /*4640*/  HMMA.16816.F32 R24, R192, R190.reuse, R24 ;  /* 0x000000bec018723c */ /* 0x080fe80000001818 */
[----:B------:R-:W-:Y:S02]  /*4650*/  FSEL R200, R4, -INF , !P0 ;  /* 0xff80000004c87808 */ /* 0x000fe40004000000 */
[----:B------:R-:W-:Y:S02]  /*4660*/  PLOP3.LUT P0, PT, PT, PT, UP4, 0x80, 0x0 ;  /* 0x000000000000781c */ /* 0x000fe40003f0f048 */
[C---:B------:R-:W-:Y:S04]  /*4670*/  HMMA.16816.F32 R28, R184.reuse, R190, R28 ;  /* 0x000000beb81c723c */ /* 0x040fe8000000181c */
[C---:B------:R-:W-:Y:S03]  /*4680*/  ISETP.GT.AND P0, PT, R205.reuse, 0x20, P0 ;  /* 0x00000020cd00780c */ /* 0x040fe60000704270 */
[----:B------:R-:W-:Y:S01]  /*4690*/  IMAD.MOV.U32 R190, RZ, RZ, R34 ;  /* 0x000000ffffbe7224 */ /* 0x000fe200078e0022 */
[-C--:B------:R-:W-:Y:S03]  /*46a0*/  HMMA.16816.F32 R36, R184, R196.reuse, R36 ;  /* 0x000000c4b824723c */ /* 0x080fe60000001824 */
[----:B------:R-:W-:Y:S04]  /*46b0*/  ISETP.LT.OR P0, PT, R208, 0x21, P0 ;  /* 0x00000021d000780c */ /* 0x000fe80000701670 */
[----:B------:R-:W-:Y:S01]  /*46c0*/  FSEL R204, R16, -INF , !P0 ;  /* 0xff80000010cc7808 */ /* 0x000fe20004000000 */
[C---:B------:R-:W-:Y:S01]  /*46d0*/  HMMA.16816.F32 R40, R192.reuse, R196, R40 ;  /* 0x000000c4c028723c */ /* 0x040fe20000001828 */
[----:B------:R-:W-:Y:S01]  /*46e0*/  PLOP3.LUT P0, PT, PT, PT, UP4, 0x80, 0x0 ;  /* 0x000000000000781c */ /* 0x000fe20003f0f048 */
[----:B------:R-:W-:Y:S03]  /*46f0*/  MUFU.EX2 R196, R233 ;  /* 0x000000e900c47308 */ /* 0x000fe60000000800 */
[----:B------:R-:W-:Y:S03]  /*4700*/  ISETP.GT.AND P0, PT, R205, 0x21, P0 ;  /* 0x00000021cd00780c */ /* 0x000fe60000704270 */
[-C--:B------:R-:W-:Y:S03]  /*4710*/  HMMA.16816.F32 R44, R192, R198.reuse, R44 ;  /* 0x000000c6c02c723c */ /* 0x080fe6000000182c */
[C---:B------:R-:W-:Y:S01]  /*4720*/  ISETP.LT.OR P0, PT, R208.reuse, 0x22, P0 ;  /* 0x00000022d000780c */ /* 0x040fe20000701670 */
[----:B------:R-:W-:Y:S03]  /*4730*/  MUFU.EX2 R193, R247 ;  /* 0x000000f700c17308 */ /* 0x000fe60000000800 */
[----:B------:R-:W-:Y:S01]  /*4740*/  FSEL R226, R17, -INF , !P0 ;  /* 0xff80000011e27808 */ /* 0x000fe20004000000 */
[----:B------:R-:W-:Y:S01]  /*4750*/  HMMA.16816.F32 R48, R184, R198, R48 ;  /* 0x000000c6b830723c */ /* 0x000fe20000001830 */
[----:B------:R-:W-:Y:S01]  /*4760*/  PLOP3.LUT P0, PT, PT, PT, UP4, 0x80, 0x0 ;  /* 0x000000000000781c */ /* 0x000fe20003f0f048 */
[----:B------:R-:W-:Y:S02]  /*4770*/  LDSM.16.M88.4 R16, [R212+0x8080] ;  /* 0x00808000d410783b */ /* 0x000fe40000000200 */
[----:B------:R-:W-:Y:S01]  /*4780*/  IMAD.MOV.U32 R194, RZ, RZ, R6 ;  /* 0x000000ffffc27224 */ /* 0x000fe200078e0006 */
[C---:B------:R-:W-:Y:S01]  /*4790*/  ISETP.GT.AND P0, PT, R205.reuse, 0x40, P0 ;  /* 0x00000040cd00780c */ /* 0x040fe20000704270 */
[----:B------:R-:W-:Y:S03]  /*47a0*/  MUFU.EX2 R186, R244 ;  /* 0x000000f400ba7308 */ /* 0x000fe60000000800 */
[----:B------:R-:W-:Y:S04]  /*47b0*/  ISETP.LT.OR P0, PT, R208, 0x41, P0 ;  /* 0x00000041d000780c */ /* 0x000fe80000701670 */
[----:B------:R-:W-:Y:S02]  /*47c0*/  FSEL R227, R20, -INF , !P0 ;  /* 0xff80000014e37808 */ /* 0x000fe40004000000 */
[----:B------:R-:W-:Y:S01]  /*47d0*/  PLOP3.LUT P0, PT, PT, PT, UP4, 0x80, 0x0 ;  /* 0x000000000000781c */ /* 0x000fe20003f0f048 */
[----:B------:R-:W-:Y:S03]  /*47e0*/  MUFU.EX2 R185, R190 ;  /* 0x000000be00b97308 */ /* 0x000fe60000000800 */
[----:B------:R-:W-:Y:S04]  /*47f0*/  ISETP.GT.AND P0, PT, R205, 0x41, P0 ;  /* 0x00000041cd00780c */ /* 0x000fe80000704270 */
[C---:B------:R-:W-:Y:S03]  /*4800*/  ISETP.LT.OR P0, PT, R208.reuse, 0x42, P0 ;  /* 0x00000042d000780c */ /* 0x040fe60000701670 */
[----:B------:R-:W-:Y:S01]  /*4810*/  MUFU.EX2 R190, R248 ;  /* 0x000000f800be7308 */ /* 0x000fe20000000800 */
[----:B------:R-:W-:Y:S02]  /*4820*/  FSEL R229, R21, -INF , !P0 ;  /* 0xff80000015e57808 */ /* 0x000fe40004000000 */
[----:B------:R-:W-:Y:S01]  /*4830*/  PLOP3.LUT P0, PT, PT, PT, UP4, 0x80, 0x0 ;  /* 0x000000000000781c */ /* 0x000fe20003f0f048 */
[----:B------:R-:W-:Y:S03]  /*4840*/  LDSM.16.M88.4 R20, [R202+0x19080] ;  /* 0x01908000ca14783b */ /* 0x000fe60000000200 */
[C---:B------:R-:W-:Y:S03]  /*4850*/  ISETP.GT.AND P0, PT, R205.reuse, 0x60, P0 ;  /* 0x00000060cd00780c */ /* 0x040fe60000704270 */
[----:B------:R-:W-:Y:S01]  /*4860*/  MUFU.EX2 R195, R246 ;  /* 0x000000f600c37308 */ /* 0x000fe20000000800 */
[----:B------:R-:W-:Y:S04]  /*4870*/  ISETP.LT.OR P0, PT, R208, 0x61, P0 ;  /* 0x00000061d000780c */ /* 0x000fe80000701670 */
[----:B------:R-:W-:Y:S02]  /*4880*/  FSEL R230, R32, -INF , !P0 ;  /* 0xff80000020e67808 */ /* 0x000fe40004000000 */
[----:B------:R-:W-:Y:S03]  /*4890*/  PLOP3.LUT P0, PT, PT, PT, UP4, 0x80, 0x0 ;  /* 0x000000000000781c */ /* 0x000fe60003f0f048 */
[----:B------:R-:W-:Y:S01]  /*48a0*/  MUFU.EX2 R184, R249 ;  /* 0x000000f900b87308 */ /* 0x000fe20000000800 */
[----:B------:R-:W-:Y:S04]  /*48b0*/  ISETP.GT.AND P0, PT, R205, 0x61, P0 ;  /* 0x00000061cd00780c */ /* 0x000fe80000704270 */
[----:B------:R-:W-:Y:S01]  /*48c0*/  ISETP.LT.OR P0, PT, R208, 0x62, P0 ;  /* 0x00000062d000780c */ /* 0x000fe20000701670 */
[----:B------:R-:W-:Y:S02]  /*48d0*/  IMAD.MOV.U32 R208, RZ, RZ, R7 ;  /* 0x000000ffffd07224 */ /* 0x000fe400078e0007 */
[----:B------:R-:W1:Y:S01]  /*48e0*/  LDSM.16.M88.4 R4, [R202+0x18080] ;  /* 0x01808000ca04783b */ /* 0x000e620000000200 */
[----:B------:R-:W-:Y:S01]  /*48f0*/  FSEL R205, R33, -INF , !P0 ;  /* 0xff80000021cd7808 */ /* 0x000fe20004000000 */
[----:B------:R-:W-:Y:S01]  /*4900*/  MUFU.EX2 R199, R231 ;  /* 0x000000e700c77308 */ /* 0x000fe20000000800 */
[----:B------:R-:W-:Y:S05]  /*4910*/  PLOP3.LUT P0, PT, PT, PT, UP0, 0x80, 0x0 ;  /* 0x000000000000781c */ /* 0x000fea0003f0f008 */
[----:B------:R-:W2:Y:S04]  /*4920*/  LDSM.16.M88.4 R32, [R212+0xa080] ;  /* 0x00a08000d420783b */ /* 0x000ea80000000200 */
[----:B------:R-:W-:Y:S10]  /*4930*/  MUFU.EX2 R194, R194 ;  /* 0x000000c200c27308 */ /* 0x000ff40000000800 */
[----:B------:R3:W-:Y:S01]  /*4940*/  MUFU.EX2 R187, R208 ;  /* 0x000000d000bb7308 */ /* 0x0007e20000000800 */
[-C--:B-1----:R-:W-:Y:S05]  /*4950*/  HMMA.16816.F32 R8, R4, R16.reuse, R8 ;  /* 0x000000100408723c */ /* 0x082fea0000001808 */
[----:B---3--:R-:W-:Y:S03]  /*4960*/  SEL R208, R221, 0xffffffe0, !P1 ;  /* 0xffffffe0ddd07807 */ /* 0x008fe60004800000 */
[C---:B------:R-:W-:Y:S08]  /*4970*/  HMMA.16816.F32 R12, R20.reuse, R16, R12 ;  /* 0x00000010140c723c */ /* 0x040ff0000000180c */
[-C--:B------:R-:W-:Y:S08]  /*4980*/  HMMA.16816.F32 R24, R20, R18.reuse, R24 ;  /* 0x000000121418723c */ /* 0x080ff00000001818 */
[C---:B------:R-:W-:Y:S01]  /*4990*/  HMMA.16816.F32 R28, R4.reuse, R18, R28 ;  /* 0x00000012041c723c */ /* 0x040fe2000000181c */
[----:B------:R-:W-:Y:S07]  /*49a0*/  LDSM.16.M88.4 R16, [R211+0x8080] ;  /* 0x00808000d310783b */ /* 0x000fee0000000200 */
[-C--:B--2---:R-:W-:Y:S08]  /*49b0*/  HMMA.16816.F32 R36, R4, R32.reuse, R36 ;  /* 0x000000200424723c */ /* 0x084ff00000001824 */
[C---:B------:R-:W-:Y:S08]  /*49c0*/  HMMA.16816.F32 R40, R20.reuse, R32, R40 ;  /* 0x000000201428723c */ /* 0x040ff00000001828 */
[-C--:B------:R-:W-:Y:S01]  /*49d0*/  HMMA.16816.F32 R44, R20, R34.reuse, R44 ;  /* 0x00000022142c723c */ /* 0x080fe2000000182c */
[----:B------:R-:W-:Y:S07]  /*49e0*/  LDSM.16.M88.4 R20, [R203+0x19080] ;  /* 0x01908000cb14783b */ /* 0x000fee0000000200 */
[----:B------:R-:W-:Y:S01]  /*49f0*/  HMMA.16816.F32 R48, R4, R34, R48 ;  /* 0x000000220430723c */ /* 0x000fe20000001830 */
[----:B------:R-:W1:Y:S08]  /*4a00*/  LDSM.16.M88.4 R4, [R203+0x18080] ;  /* 0x01808000cb04783b */ /* 0x000e700000000200 */
[----:B------:R-:W2:Y:S01]  /*4a10*/  LDSM.16.M88.4 R32, [R211+0xa080] ;  /* 0x00a08000d320783b */ /* 0x000ea20000000200 */
        /* <DEDUP_REMOVED lines=10> */
[----:B------:R1:W2:Y:S08]  /*4ac0*/  LDSM.16.M88.4 R4, [R0+0x2000] ;  /* 0x002000000004783b */ /* 0x0002b00000000200 */
[----:B------:R-:W3:Y:S03]  /*4ad0*/  LDSM.16.M88.4 R32, [R209+0xe080] ;  /* 0x00e08000d120783b */ /* 0x000ee60000000200 */
[--C-:B-1----:R-:W-:Y:S05]  /*4ae0*/  FFMA.FTZ R0, R3, c[0x0][0x29c], -R225.reuse ;  /* 0x0000a70003007a23 */ /* 0x102fea00000108e1 */
[----:B------:R-:W-:Y:S01]  /*4af0*/  LDS R3, [R228.X4+0x20280] ;  /* 0x02028000e4037984 */ /* 0x000fe20000004800 */
[----:B------:R1:W-:Y:S01]  /*4b00*/  MUFU.EX2 R2, R0 ;  /* 0x0000000000027308 */ /* 0x0003e20000000800 */
[-C--:B--2---:R-:W-:Y:S08]  /*4b10*/  HMMA.16816.F32 R8, R4, R16.reuse, R8 ;  /* 0x000000100408723c */ /* 0x084ff00000001808 */
[C---:B------:R-:W-:Y:S04]  /*4b20*/  HMMA.16816.F32 R12, R20.reuse, R16, R12 ;  /* 0x00000010140c723c */ /* 0x040fe8000000180c */
[--C-:B-1----:R-:W-:Y:S04]  /*4b30*/  FFMA.FTZ R0, R200, c[0x0][0x29c], -R225.reuse ;  /* 0x0000a700c8007a23 */ /* 0x102fe800000108e1 */
[-C--:B------:R-:W-:Y:S01]  /*4b40*/  HMMA.16816.F32 R24, R20, R18.reuse, R24 ;  /* 0x000000121418723c */ /* 0x080fe20000001818 */
[----:B------:R1:W2:Y:S07]  /*4b50*/  MUFU.EX2 R192, R0 ;  /* 0x0000000000c07308 */ /* 0x0002ae0000000800 */
[C---:B------:R-:W-:Y:S01]  /*4b60*/  HMMA.16816.F32 R28, R4.reuse, R18, R28 ;  /* 0x00000012041c723c */ /* 0x040fe2000000181c */
[----:B------:R-:W-:Y:S07]  /*4b70*/  LDSM.16.M88.4 R16, [R210+0xc080] ;  /* 0x00c08000d210783b */ /* 0x000fee0000000200 */
[-C--:B---3--:R-:W-:Y:S08]  /*4b80*/  HMMA.16816.F32 R36, R4, R32.reuse, R36 ;  /* 0x000000200424723c */ /* 0x088ff00000001824 */
[C---:B------:R-:W-:Y:S04]  /*4b90*/  HMMA.16816.F32 R40, R20.reuse, R32, R40 ;  /* 0x000000201428723c */ /* 0x040fe80000001828 */
[--C-:B-1----:R-:W-:Y:S04]  /*4ba0*/  FFMA.FTZ R0, R204, c[0x0][0x29c], -R225.reuse ;  /* 0x0000a700cc007a23 */ /* 0x102fe800000108e1 */
[-C--:B------:R-:W-:Y:S01]  /*4bb0*/  HMMA.16816.F32 R44, R20, R34.reuse, R44 ;  /* 0x00000022142c723c */ /* 0x080fe2000000182c */
[----:B------:R-:W-:Y:S01]  /*4bc0*/  LDSM.16.M88.4 R20, [R201+0x1b080] ;  /* 0x01b08000c914783b */ /* 0x000fe20000000200 */
[----:B------:R1:W-:Y:S06]  /*4bd0*/  MUFU.EX2 R198, R0 ;  /* 0x0000000000c67308 */ /* 0x0003ec0000000800 */
[----:B------:R-:W-:Y:S01]  /*4be0*/  HMMA.16816.F32 R48, R4, R34, R48 ;  /* 0x000000220430723c */ /* 0x000fe20000001830 */
[----:B------:R-:W3:Y:S08]  /*4bf0*/  LDSM.16.M88.4 R4, [R201+0x1a080] ;  /* 0x01a08000c904783b */ /* 0x000ef00000000200 */
[----:B------:R-:W4:Y:S03]  /*4c00*/  LDSM.16.M88.4 R32, [R210+0xe080] ;  /* 0x00e08000d220783b */ /* 0x000f260000000200 */
[--C-:B-1----:R-:W-:Y:S04]  /*4c10*/  FFMA.FTZ R0, R226, c[0x0][0x29c], -R225.reuse ;  /* 0x0000a700e2007a23 */ /* 0x102fe800000108e1 */
[----:B------:R1:W-:Y:S01]  /*4c20*/  MUFU.EX2 R197, R0 ;  /* 0x0000000000c57308 */ /* 0x0003e20000000800 */
[-C--:B---3--:R-:W-:Y:S03]  /*4c30*/  HMMA.16816.F32 R8, R4, R16.reuse, R8 ;  /* 0x000000100408723c */ /* 0x088fe60000001808 */
[--C-:B-1----:R-:W-:Y:S05]  /*4c40*/  FFMA.FTZ R0, R227, c[0x0][0x29c], -R225.reuse ;  /* 0x0000a700e3007a23 */ /* 0x102fea00000108e1 */
[C---:B------:R-:W-:Y:S01]  /*4c50*/  HMMA.16816.F32 R12, R20.reuse, R16, R12 ;  /* 0x00000010140c723c */ /* 0x040fe2000000180c */
[----:B------:R1:W-:Y:S07]  /*4c60*/  MUFU.EX2 R191, R0 ;  /* 0x0000000000bf7308 */ /* 0x0003ee0000000800 */
[-C--:B------:R-:W-:Y:S08]  /*4c70*/  HMMA.16816.F32 R24, R20, R18.reuse, R24 ;  /* 0x000000121418723c */ /* 0x080ff00000001818 */
[C---:B------:R-:W-:Y:S01]  /*4c80*/  HMMA.16816.F32 R28, R4.reuse, R18, R28 ;  /* 0x00000012041c723c */ /* 0x040fe2000000181c */
[----:B------:R-:W-:Y:S07]  /*4c90*/  LDSM.16.M88.4 R16, [R202+0x1a080] ;  /* 0x01a08000ca10783b */ /* 0x000fee0000000200 */
[-C--:B----4-:R-:W-:Y:S04]  /*4ca0*/  HMMA.16816.F32 R36, R4, R32.reuse, R36 ;  /* 0x000000200424723c */ /* 0x090fe80000001824 */
[--C-:B-1----:R-:W-:Y:S04]  /*4cb0*/  FFMA.FTZ R0, R229, c[0x0][0x29c], -R225.reuse ;  /* 0x0000a700e5007a23 */ /* 0x102fe800000108e1 */
[C---:B------:R-:W-:Y:S01]  /*4cc0*/  HMMA.16816.F32 R40, R20.reuse, R32, R40 ;  /* 0x000000201428723c */ /* 0x040fe20000001828 */
[----:B------:R1:W3:Y:S07]  /*4cd0*/  MUFU.EX2 R188, R0 ;  /* 0x0000000000bc7308 */ /* 0x0002ee0000000800 */
[-C--:B------:R-:W-:Y:S01]  /*4ce0*/  HMMA.16816.F32 R44, R20, R34.reuse, R44 ;  /* 0x00000022142c723c */ /* 0x080fe2000000182c */
[----:B------:R-:W4:Y:S07]  /*4cf0*/  LDSM.16.M88.4 R20, [R212+0xc080] ;  /* 0x00c08000d414783b */ /* 0x000f2e0000000200 */
[----:B------:R-:W-:Y:S01]  /*4d00*/  HMMA.16816.F32 R48, R4, R34, R48 ;  /* 0x000000220430723c */ /* 0x000fe20000001830 */
[----:B------:R-:W5:Y:S08]  /*4d10*/  LDSM.16.M88.4 R4, [R212+0xe080] ;  /* 0x00e08000d404783b */ /* 0x000f700000000200 */
[----:B------:R-:W-:Y:S03]  /*4d20*/  LDSM.16.M88.4 R32, [R211+0xc080] ;  /* 0x00c08000d320783b */ /* 0x000fe60000000200 */
[--C-:B-1----:R-:W-:Y:S02]  /*4d30*/  FFMA.FTZ R0, R230, c[0x0][0x29c], -R225.reuse ;  /* 0x0000a700e6007a23 */ /* 0x102fe400000108e1 */
[----:B------:R-:W-:Y:S02]  /*4d40*/  FFMA.FTZ R225, R205, c[0x0][0x29c], -R225 ;  /* 0x0000a700cde17a23 */ /* 0x000fe400000108e1 */
[----:B------:R1:W-:Y:S10]  /*4d50*/  MUFU.EX2 R189, R0 ;  /* 0x0000000000bd7308 */ /* 0x0003f40000000800 */
[----:B------:R-:W-:Y:S01]  /*4d60*/  MUFU.EX2 R225, R225 ;  /* 0x000000e100e17308 */ /* 0x000fe20000000800 */
[-C--:B----4-:R-:W-:Y:S01]  /*4d70*/  HMMA.16816.F32 R8, R16, R20.reuse, R8 ;  /* 0x000000141008723c */ /* 0x090fe20000001808 */
[----:B-1----:R-:W-:Y:S07]  /*4d80*/  LDS R0, [R228.X4+0x202a0] ;  /* 0x0202a000e4007984 */ /* 0x002fee0000004800 */
[C---:B------:R-:W-:Y:S08]  /*4d90*/  HMMA.16816.F32 R12, R180.reuse, R20, R12 ;  /* 0x00000014b40c723c */ /* 0x040ff0000000180c */
[-C--:B------:R-:W-:Y:S08]  /*4da0*/  HMMA.16816.F32 R24, R180, R22.reuse, R24 ;  /* 0x00000016b418723c */ /* 0x080ff00000001818 */
[C---:B------:R-:W-:Y:S01]  /*4db0*/  HMMA.16816.F32 R28, R16.reuse, R22, R28 ;  /* 0x00000016101c723c */ /* 0x040fe2000000181c */
[----:B------:R-:W1:Y:S07]  /*4dc0*/  LDSM.16.M88.4 R20, [R203+0x1a080] ;  /* 0x01a08000cb14783b */ /* 0x000e6e0000000200 */
[-C--:B-----5:R-:W-:Y:S08]  /*4dd0*/  HMMA.16816.F32 R36, R16, R4.reuse, R36 ;  /* 0x000000041024723c */ /* 0x0a0ff00000001824 */
[C---:B------:R-:W-:Y:S08]  /*4de0*/  HMMA.16816.F32 R40, R180.reuse, R4, R40 ;  /* 0x00000004b428723c */ /* 0x040ff00000001828 */
[-C--:B------:R-:W-:Y:S01]  /*4df0*/  HMMA.16816.F32 R44, R180, R6.reuse, R44 ;  /* 0x00000006b42c723c */ /* 0x080fe2000000182c */
[----:B------:R-:W4:Y:S07]  /*4e00*/  LDSM.16.M88.4 R180, [R203+0x1b080] ;  /* 0x01b08000cbb4783b */ /* 0x000f2e0000000200 */
[----:B------:R-:W-:Y:S01]  /*4e10*/  HMMA.16816.F32 R48, R16, R6, R48 ;  /* 0x000000061030723c */ /* 0x000fe20000001830 */
[----:B------:R-:W5:Y:S01]  /*4e20*/  LDSM.16.M88.4 R4, [R211+0xe080] ;  /* 0x00e08000d304783b */ /* 0x000f620000000200 */
[----:B------:R-:W2:Y:S06]  /*4e30*/  MUFU.EX2 R16, R245 ;  /* 0x000000f500107308 */ /* 0x000eac0000000800 */
[-C--:B-1----:R-:W-:Y:S04]  /*4e40*/  HMMA.16816.F32 R8, R20, R32.reuse, R8 ;  /* 0x000000201408723c */ /* 0x082fe80000001808 */
[----:B------:R-:W-:Y:S10]  /*4e50*/  MUFU.EX2 R17, R252 ;  /* 0x000000fc00117308 */ /* 0x000ff40000000800 */
[----:B------:R-:W1:Y:S10]  /*4e60*/  MUFU.EX2 R19, R251 ;  /* 0x000000fb00137308 */ /* 0x000e740000000800 */
[----:B------:R-:W-:Y:S01]  /*4e70*/  MUFU.EX2 R18, R250 ;  /* 0x000000fa00127308 */ /* 0x000fe20000000800 */
[C---:B----4-:R-:W-:Y:S04]  /*4e80*/  HMMA.16816.F32 R12, R180.reuse, R32, R12 ;  /* 0x00000020b40c723c */ /* 0x050fe8000000180c */
[--C-:B------:R-:W-:Y:S02]  /*4e90*/  FADD.FTZ R10, R10, -R0.reuse ;  /* 0x800000000a0a7221 */ /* 0x100fe40000010000 */
[--C-:B------:R-:W-:Y:S01]  /*4ea0*/  FADD.FTZ R11, R11, -R0.reuse ;  /* 0x800000000b0b7221 */ /* 0x100fe20000010000 */
[----:B--2---:R-:W-:Y:S01]  /*4eb0*/  F2FP.PACK_AB R33, R2, R192 ;  /* 0x000000c00221723e */ /* 0x004fe200000000ff */
[-C--:B------:R-:W-:Y:S04]  /*4ec0*/  HMMA.16816.F32 R24, R180, R34.reuse, R24 ;  /* 0x00000022b418723c */ /* 0x080fe80000001818 */
[----:B---3--:R-:W-:Y:S01]  /*4ed0*/  F2FP.PACK_AB R32, R188, R191 ;  /* 0x000000bfbc20723e */ /* 0x008fe200000000ff */
[----:B------:R-:W-:Y:S02]  /*4ee0*/  FMUL.FTZ R10, R186, R10 ;  /* 0x0000000aba0a7220 */ /* 0x000fe40000410000 */
[--C-:B------:R-:W-:Y:S01]  /*4ef0*/  FADD.FTZ R9, R9, -R3.reuse ;  /* 0x8000000309097221 */ /* 0x100fe20000010000 */
[C---:B------:R-:W-:Y:S04]  /*4f00*/  HMMA.16816.F32 R28, R20.reuse, R34, R28 ;  /* 0x00000022141c723c */ /* 0x040fe8000000181c */
[----:B------:R-:W-:Y:S02]  /*4f10*/  FMUL.FTZ R9, R2, R9 ;  /* 0x0000000902097220 */ /* 0x000fe40000410000 */
[----:B------:R-:W2:Y:S01]  /*4f20*/  LDS R2, [R228.X4+0x20300] ;  /* 0x02030000e4027984 */ /* 0x000ea20000004800 */
[--C-:B------:R-:W-:Y:S01]  /*4f30*/  FADD.FTZ R8, R8, -R3.reuse ;  /* 0x8000000308087221 */ /* 0x100fe20000010000 */
[-C--:B-----5:R-:W-:Y:S04]  /*4f40*/  HMMA.16816.F32 R36, R20, R4.reuse, R36 ;  /* 0x000000041424723c */ /* 0x0a0fe80000001824 */
[----:B------:R-:W-:Y:S02]  /*4f50*/  FMUL.FTZ R8, R192, R8 ;  /* 0x00000008c0087220 */ /* 0x000fe40000410000 */
[----:B------:R-:W-:Y:S02]  /*4f60*/  FMUL.FTZ R11, R16, R11 ;  /* 0x0000000b100b7220 */ /* 0x000fe40000410000 */
[C---:B------:R-:W-:Y:S04]  /*4f70*/  HMMA.16816.F32 R40, R180.reuse, R4, R40 ;  /* 0x00000004b428723c */ /* 0x040fe80000001828 */
[----:B------:R-:W-:Y:S02]  /*4f80*/  F2FP.PACK_AB R34, R9, R8 ;  /* 0x000000080922723e */ /* 0x000fe400000000ff */
[----:B------:R-:W-:Y:S02]  /*4f90*/  F2FP.PACK_AB R9, R193, R190 ;  /* 0x000000bec109723e */ /* 0x000fe400000000ff */
[-C--:B------:R-:W-:Y:S01]  /*4fa0*/  HMMA.16816.F32 R44, R180, R6.reuse, R44 ;  /* 0x00000006b42c723c */ /* 0x080fe2000000182c */
[----:B------:R-:W-:Y:S03]  /*4fb0*/  MUFU.EX2 R182, R241 ;  /* 0x000000f100b67308 */ /* 0x000fe60000000800 */
[--C-:B------:R-:W-:Y:S01]  /*4fc0*/  FADD.FTZ R30, R30, -R0.reuse ;  /* 0x800000001e1e7221 */ /* 0x100fe20000010000 */
[----:B------:R-:W-:Y:S01]  /*4fd0*/  F2FP.PACK_AB R5, R223, R187 ;  /* 0x000000bbdf05723e */ /* 0x000fe200000000ff */
[--C-:B------:R-:W-:Y:S02]  /*4fe0*/  FADD.FTZ R31, R31, -R0.reuse ;  /* 0x800000001f1f7221 */ /* 0x100fe40000010000 */
[----:B------:R-:W-:Y:S03]  /*4ff0*/  HMMA.16816.F32 R48, R20, R6, R48 ;  /* 0x000000061430723c */ /* 0x000fe60000001830 */
[----:B------:R-:W-:Y:S01]  /*5000*/  MUFU.EX2 R181, R240 ;  /* 0x000000f000b57308 */ /* 0x000fe20000000800 */
[--C-:B------:R-:W-:Y:S02]  /*5010*/  FADD.FTZ R38, R38, -R0.reuse ;  /* 0x8000000026267221 */ /* 0x100fe40000010000 */
[--C-:B------:R-:W-:Y:S01]  /*5020*/  FADD.FTZ R39, R39, -R0.reuse ;  /* 0x8000000027277221 */ /* 0x100fe20000010000 */
[----:B-1----:R-:W-:Y:S01]  /*5030*/  F2FP.PACK_AB R20, R19, R17 ;  /* 0x000000111314723e */ /* 0x002fe200000000ff */
[--C-:B------:R-:W-:Y:S01]  /*5040*/  FADD.FTZ R28, R28, -R3.reuse ;  /* 0x800000031c1c7221 */ /* 0x100fe20000010000 */
[----:B------:R-:W-:Y:S03]  /*5050*/  F2FP.PACK_AB R7, R196, R195 ;  /* 0x000000c3c407723e */ /* 0x000fe600000000ff */
[--C-:B------:R-:W-:Y:S01]  /*5060*/  FADD.FTZ R29, R29, -R3.reuse ;  /* 0x800000031d1d7221 */ /* 0x100fe20000010000 */
[----:B------:R-:W-:Y:S01]  /*5070*/  MUFU.EX2 R180, R239 ;  /* 0x000000ef00b47308 */ /* 0x000fe20000000800 */
[--C-:B------:R-:W-:Y:S01]  /*5080*/  FADD.FTZ R36, R36, -R3.reuse ;  /* 0x8000000324247221 */ /* 0x100fe20000010000 */
[----:B------:R-:W-:Y:S01]  /*5090*/  F2FP.PACK_AB R22, R225, R189 ;  /* 0x000000bde116723e */ /* 0x000fe200000000ff */
[--C-:B------:R-:W-:Y:S02]  /*50a0*/  FADD.FTZ R37, R37, -R3.reuse ;  /* 0x8000000325257221 */ /* 0x100fe40000010000 */
[----:B------:R-:W-:Y:S02]  /*50b0*/  FMUL.FTZ R4, R191, R36 ;  /* 0x00000024bf047220 */ /* 0x000fe40000410000 */
[----:B------:R-:W-:Y:S02]  /*50c0*/  FMUL.FTZ R36, R188, R37 ;  /* 0x00000025bc247220 */ /* 0x000fe40000410000 */
[C---:B------:R-:W-:Y:S01]  /*50d0*/  FMUL.FTZ R35, R197.reuse, R29 ;  /* 0x0000001dc5237220 */ /* 0x040fe20000410000 */
[----:B------:R-:W1:Y:S01]  /*50e0*/  MUFU.EX2 R37, R238 ;  /* 0x000000ee00257308 */ /* 0x000e620000000800 */
[--C-:B------:R-:W-:Y:S01]  /*50f0*/  FADD.FTZ R50, R50, -R0.reuse ;  /* 0x8000000032327221 */ /* 0x100fe20000010000 */
[----:B------:R-:W-:Y:S01]  /*5100*/  F2FP.PACK_AB R29, R197, R198 ;  /* 0x000000c6c51d723e */ /* 0x000fe200000000ff */
[----:B------:R-:W-:Y:S01]  /*5110*/  FADD.FTZ R51, R51, -R0 ;  /* 0x8000000033337221 */ /* 0x000fe20000010000 */
[----:B------:R-:W-:Y:S01]  /*5120*/  F2FP.PACK_AB R36, R36, R4 ;  /* 0x000000042424723e */ /* 0x000fe200000000ff */
[--C-:B------:R-:W-:Y:S01]  /*5130*/  FADD.FTZ R49, R49, -R3.reuse ;  /* 0x8000000331317221 */ /* 0x100fe20000010000 */
[----:B------:R-:W3:Y:S01]  /*5140*/  LDS R0, [R228.X4+0x20320] ;  /* 0x02032000e4007984 */ /* 0x000ee20000004800 */
[----:B------:R-:W-:Y:S01]  /*5150*/  FADD.FTZ R48, R48, -R3 ;  /* 0x8000000330307221 */ /* 0x000fe20000010000 */
[----:B------:R-:W-:Y:S01]  /*5160*/  F2FP.PACK_AB R3, R16, R186 ;  /* 0x000000ba1003723e */ /* 0x000fe200000000ff */
[----:B------:R-:W-:Y:S01]  /*5170*/  FMUL.FTZ R30, R17, R30 ;  /* 0x0000001e111e7220 */ /* 0x000fe20000410000 */
[----:B------:R-:W-:Y:S01]  /*5180*/  STS [R237+0x20480], R33 ;  /* 0x02048021ed007388 */ /* 0x000fe20000000800 */
[----:B------:R-:W-:Y:S01]  /*5190*/  FMUL.FTZ R19, R19, R31 ;  /* 0x0000001f13137220 */ /* 0x000fe20000410000 */
[----:B------:R-:W-:Y:S01]  /*51a0*/  F2FP.PACK_AB R16, R222, R185 ;  /* 0x000000b9de10723e */ /* 0x000fe200000000ff */
[--C-:B--2---:R-:W-:Y:S01]  /*51b0*/  FADD.FTZ R25, R25, -R2.reuse ;  /* 0x8000000219197221 */ /* 0x104fe20000010000 */
[----:B------:R2:W-:Y:S01]  /*51c0*/  STS [R237+0x20880], R3 ;  /* 0x02088003ed007388 */ /* 0x0005e20000000800 */
[--C-:B------:R-:W-:Y:S01]  /*51d0*/  FADD.FTZ R41, R41, -R2.reuse ;  /* 0x8000000229297221 */ /* 0x100fe20000010000 */
[----:B------:R-:W-:Y:S01]  /*51e0*/  F2FP.PACK_AB R19, R19, R30 ;  /* 0x0000001e1313723e */ /* 0x000fe200000000ff */
[--C-:B------:R-:W-:Y:S01]  /*51f0*/  FADD.FTZ R45, R45, -R2.reuse ;  /* 0x800000022d2d7221 */ /* 0x100fe20000010000 */
[----:B------:R-:W-:Y:S01]  /*5200*/  STS [R236], R29 ;  /* 0x0000001dec007388 */ /* 0x000fe20000000800 */
[--C-:B------:R-:W-:Y:S01]  /*5210*/  FADD.FTZ R12, R12, -R2.reuse ;  /* 0x800000020c0c7221 */ /* 0x100fe20000010000 */
[----:B------:R-:W-:Y:S01]  /*5220*/  MUFU.EX2 R31, R235 ;  /* 0x000000eb001f7308 */ /* 0x000fe20000000800 */
[--C-:B------:R-:W-:Y:S01]  /*5230*/  FADD.FTZ R13, R13, -R2.reuse ;  /* 0x800000020d0d7221 */ /* 0x100fe20000010000 */
[----:B------:R-:W-:Y:S01]  /*5240*/  STS [R236+0x400], R20 ;  /* 0x00040014ec007388 */ /* 0x000fe20000000800 */
[--C-:B------:R-:W-:Y:S01]  /*5250*/  FADD.FTZ R24, R24, -R2.reuse ;  /* 0x8000000218187221 */ /* 0x100fe20000010000 */
[----:B------:R-:W-:Y:S01]  /*5260*/  F2FP.PACK_AB R4, R194, R199 ;  /* 0x000000c7c204723e */ /* 0x000fe200000000ff */
[--C-:B------:R-:W-:Y:S01]  /*5270*/  FADD.FTZ R40, R40, -R2.reuse ;  /* 0x8000000228287221 */ /* 0x100fe20000010000 */
[----:B------:R-:W-:Y:S01]  /*5280*/  STS [R237+0x21480], R9 ;  /* 0x02148009ed007388 */ /* 0x000fe20000000800 */
[----:B------:R-:W-:Y:S01]  /*5290*/  FADD.FTZ R44, R44, -R2 ;  /* 0x800000022c2c7221 */ /* 0x000fe20000010000 */
[----:B-1----:R-:W-:Y:S01]  /*52a0*/  F2FP.PACK_AB R2, R37, R180 ;  /* 0x000000b42502723e */ /* 0x002fe200000000ff */
[----:B------:R-:W-:Y:S01]  /*52b0*/  FMUL.FTZ R38, R18, R38 ;  /* 0x0000002612267220 */ /* 0x000fe20000410000 */
[----:B------:R-:W1:Y:S01]  /*52c0*/  MUFU.EX2 R30, R234 ;  /* 0x000000ea001e7308 */ /* 0x000e620000000800 */
[----:B------:R-:W-:Y:S01]  /*52d0*/  F2FP.PACK_AB R18, R184, R18 ;  /* 0x00000012b812723e */ /* 0x000fe200000000ff */
[----:B------:R-:W-:Y:S01]  /*52e0*/  FMUL.FTZ R6, R193, R13 ;  /* 0x0000000dc1067220 */ /* 0x000fe20000410000 */
[----:B------:R-:W-:Y:S01]  /*52f0*/  F2FP.PACK_AB R17, R11, R10 ;  /* 0x0000000a0b11723e */ /* 0x000fe200000000ff */
[----:B------:R-:W-:Y:S02]  /*5300*/  FMUL.FTZ R28, R198, R28 ;  /* 0x0000001cc61c7220 */ /* 0x000fe40000410000 */
[----:B------:R-:W-:Y:S02]  /*5310*/  FMUL.FTZ R12, R190, R12 ;  /* 0x0000000cbe0c7220 */ /* 0x000fe40000410000 */
[----:B------:R-:W-:Y:S01]  /*5320*/  FMUL.FTZ R24, R195, R24 ;  /* 0x00000018c3187220 */ /* 0x000fe20000410000 */
[----:B--2---:R-:W-:Y:S01]  /*5330*/  F2FP.PACK_AB R3, R181, R182 ;  /* 0x000000b6b503723e */ /* 0x004fe200000000ff */
[----:B------:R-:W2:Y:S01]  /*5340*/  MUFU.EX2 R13, R232 ;  /* 0x000000e8000d7308 */ /* 0x000ea20000000800 */
[----:B------:R-:W-:Y:S01]  /*5350*/  F2FP.PACK_AB R35, R35, R28 ;  /* 0x0000001c2323723e */ /* 0x000fe200000000ff */
[----:B------:R-:W-:Y:S01]  /*5360*/  FMUL.FTZ R8, R196, R25 ;  /* 0x00000019c4087220 */ /* 0x000fe20000410000 */
[----:B------:R-:W-:Y:S01]  /*5370*/  F2FP.PACK_AB R6, R6, R12 ;  /* 0x0000000c0606723e */ /* 0x000fe200000000ff */
[----:B------:R4:W-:Y:S01]  /*5380*/  STS [R237+0x21880], R3 ;  /* 0x02188003ed007388 */ /* 0x0009e20000000800 */
[----:B------:R-:W-:Y:S02]  /*5390*/  FMUL.FTZ R21, R184, R39 ;  /* 0x00000027b8157220 */ /* 0x000fe40000410000 */
[--C-:B---3--:R-:W-:Y:S01]  /*53a0*/  FADD.FTZ R14, R14, -R0.reuse ;  /* 0x800000000e0e7221 */ /* 0x108fe20000010000 */
[----:B------:R1:W-:Y:S01]  /*53b0*/  STS [R236+0x1400], R2 ;  /* 0x00140002ec007388 */ /* 0x0003e20000000800 */
[--C-:B------:R-:W-:Y:S01]  /*53c0*/  FADD.FTZ R15, R15, -R0.reuse ;  /* 0x800000000f0f7221 */ /* 0x100fe20000010000 */
[----:B------:R-:W-:Y:S01]  /*53d0*/  F2FP.PACK_AB R8, R8, R24 ;  /* 0x000000180808723e */ /* 0x000fe200000000ff */
[----:B------:R-:W-:Y:S01]  /*53e0*/  FMUL.FTZ R14, R182, R14 ;  /* 0x0000000eb60e7220 */ /* 0x000fe20000410000 */
[----:B------:R-:W-:Y:S01]  /*53f0*/  STS [R236+0x1000], R7 ;  /* 0x00100007ec007388 */ /* 0x000fe20000000800 */
[----:B------:R-:W-:Y:S01]  /*5400*/  FMUL.FTZ R15, R181, R15 ;  /* 0x0000000fb50f7220 */ /* 0x000fe20000410000 */
[----:B------:R-:W-:Y:S01]  /*5410*/  F2FP.PACK_AB R21, R21, R38 ;  /* 0x000000261515723e */ /* 0x000fe200000000ff */
[--C-:B------:R-:W-:Y:S01]  /*5420*/  FADD.FTZ R27, R27, -R0.reuse ;  /* 0x800000001b1b7221 */ /* 0x100fe20000010000 */
[----:B------:R-:W-:Y:S01]  /*5430*/  STS [R237+0x22480], R32 ;  /* 0x02248020ed007388 */ /* 0x000fe20000000800 */
[--C-:B------:R-:W-:Y:S02]  /*5440*/  FADD.FTZ R26, R26, -R0.reuse ;  /* 0x800000001a1a7221 */ /* 0x100fe40000010000 */
[----:B------:R-:W-:Y:S01]  /*5450*/  FMUL.FTZ R48, R189, R48 ;  /* 0x00000030bd307220 */ /* 0x000fe20000410000 */
[----:B------:R-:W-:Y:S01]  /*5460*/  STS [R237+0x22880], R18 ;  /* 0x02288012ed007388 */ /* 0x000fe20000000800 */
[----:B------:R-:W-:Y:S02]  /*5470*/  FMUL.FTZ R26, R180, R26 ;  /* 0x0000001ab41a7220 */ /* 0x000fe40000410000 */
[----:B------:R-:W-:Y:S01]  /*5480*/  FMUL.FTZ R28, R225, R49 ;  /* 0x00000031e11c7220 */ /* 0x000fe20000410000 */
[----:B------:R-:W-:Y:S01]  /*5490*/  STS [R236+0x2000], R22 ;  /* 0x00200016ec007388 */ /* 0x000fe20000000800 */
[----:B------:R-:W-:Y:S02]  /*54a0*/  FMUL.FTZ R50, R185, R50 ;  /* 0x00000032b9327220 */ /* 0x000fe40000410000 */
[----:B------:R-:W-:Y:S01]  /*54b0*/  FMUL.FTZ R23, R222, R51 ;  /* 0x00000033de177220 */ /* 0x000fe20000410000 */
[----:B------:R-:W-:Y:S01]  /*54c0*/  STS [R236+0x2400], R16 ;  /* 0x00240010ec007388 */ /* 0x000fe20000000800 */
[----:B----4-:R-:W-:Y:S01]  /*54d0*/  FMUL.FTZ R3, R37, R27 ;  /* 0x0000001b25037220 */ /* 0x010fe20000410000 */
[----:B------:R-:W-:Y:S01]  /*54e0*/  F2FP.PACK_AB R28, R28, R48 ;  /* 0x000000301c1c723e */ /* 0x000fe200000000ff */
[--C-:B------:R-:W-:Y:S01]  /*54f0*/  FADD.FTZ R43, R43, -R0.reuse ;  /* 0x800000002b2b7221 */ /* 0x100fe20000010000 */
[----:B------:R3:W-:Y:S01]  /*5500*/  STS [R237+0x23480], R4 ;  /* 0x02348004ed007388 */ /* 0x0007e20000000800 */
[----:B-1----:R-:W-:Y:S01]  /*5510*/  F2FP.PACK_AB R2, R30, R31 ;  /* 0x0000001f1e02723e */ /* 0x002fe200000000ff */
[--C-:B------:R-:W-:Y:S01]  /*5520*/  FADD.FTZ R42, R42, -R0.reuse ;  /* 0x800000002a2a7221 */ /* 0x100fe20000010000 */
[----:B------:R-:W-:Y:S01]  /*5530*/  F2FP.PACK_AB R3, R3, R26 ;  /* 0x0000001a0303723e */ /* 0x000fe200000000ff */
[----:B------:R-:W-:Y:S01]  /*5540*/  FMUL.FTZ R40, R199, R40 ;  /* 0x00000028c7287220 */ /* 0x000fe20000410000 */
[----:B------:R-:W-:Y:S01]  /*5550*/  F2FP.PACK_AB R23, R23, R50 ;  /* 0x000000321717723e */ /* 0x000fe200000000ff */
[----:B------:R1:W-:Y:S01]  /*5560*/  STS [R237+0x23880], R2 ;  /* 0x02388002ed007388 */ /* 0x0003e20000000800 */
[----:B------:R-:W-:Y:S02]  /*5570*/  FMUL.FTZ R10, R194, R41 ;  /* 0x00000029c20a7220 */ /* 0x000fe40000410000 */
[----:B------:R-:W-:Y:S01]  /*5580*/  FMUL.FTZ R42, R31, R42 ;  /* 0x0000002a1f2a7220 */ /* 0x000fe20000410000 */
[----:B------:R-:W-:Y:S01]  /*5590*/  STS [R236+0x3000], R5 ;  /* 0x00300005ec007388 */ /* 0x000fe20000000800 */
[--C-:B------:R-:W-:Y:S01]  /*55a0*/  FADD.FTZ R46, R46, -R0.reuse ;  /* 0x800000002e2e7221 */ /* 0x100fe20000010000 */
[----:B------:R-:W-:Y:S01]  /*55b0*/  F2FP.PACK_AB R10, R10, R40 ;  /* 0x000000280a0a723e */ /* 0x000fe200000000ff */
[----:B------:R-:W-:Y:S02]  /*55c0*/  FADD.FTZ R47, R47, -R0 ;  /* 0x800000002f2f7221 */ /* 0x000fe40000010000 */
[----:B------:R-:W-:Y:S02]  /*55d0*/  FMUL.FTZ R44, R187, R44 ;  /* 0x0000002cbb2c7220 */ /* 0x000fe40000410000 */
[----:B------:R-:W-:Y:S02]  /*55e0*/  FMUL.FTZ R11, R223, R45 ;  /* 0x0000002ddf0b7220 */ /* 0x000fe40000410000 */
[----:B--2---:R-:W-:Y:S02]  /*55f0*/  FMUL.FTZ R46, R13, R46 ;  /* 0x0000002e0d2e7220 */ /* 0x004fe40000410000 */
[----:B------:R-:W-:Y:S01]  /*5600*/  FMUL.FTZ R47, R224, R47 ;  /* 0x0000002fe02f7220 */ /* 0x000fe20000410000 */
[----:B------:R-:W-:Y:S01]  /*5610*/  F2FP.PACK_AB R11, R11, R44 ;  /* 0x0000002c0b0b723e */ /* 0x000fe200000000ff */
[----:B------:R-:W-:Y:S02]  /*5620*/  IMAD.U32 R0, RZ, RZ, UR4 ;  /* 0x00000004ff007e24 */ /* 0x000fe4000f8e00ff */
[----:B---3--:R-:W-:Y:S02]  /*5630*/  FMUL.FTZ R4, R30, R43 ;  /* 0x0000002b1e047220 */ /* 0x008fe40000410000 */
[----:B------:R-:W-:Y:S03]  /*5640*/  IMAD R0, R0, 0x2000, R216 ;  /* 0x0000200000007824 */ /* 0x000fe600078e02d8 */
[----:B------:R-:W-:Y:S02]  /*5650*/  F2FP.PACK_AB R4, R4, R42 ;  /* 0x0000002a0404723e */ /* 0x000fe400000000ff */
[----:B-1----:R-:W-:Y:S05]  /*5660*/  F2FP.PACK_AB R2, R224, R13 ;  /* 0x0000000de002723e */ /* 0x002fea00000000ff */
[----:B------:R1:W-:Y:S04]  /*5670*/  STS [R236+0x3400], R2 ;  /* 0x00340002ec007388 */ /* 0x0003e80000000800 */
[----:B------:R-:W-:Y:S01]  /*5680*/  BAR.SYNC.DEFER_BLOCKING 0x0 ;  /* 0x0000000000007b1d */ /* 0x000fe20000010000 */
[----:B-1----:R-:W-:Y:S07]  /*5690*/  F2FP.PACK_AB R2, R15, R14 ;  /* 0x0000000e0f02723e */ /* 0x002fee00000000ff */
        /* <DEDUP_REMOVED lines=12> */
[----:B-1----:R-:W-:Y:S03]  /*5760*/  F2FP.PACK_AB R2, R47, R46 ;  /* 0x0000002e2f02723e */ /* 0x002fe600000000ff */
[----:B------:R-:W-:Y:S01]  /*5770*/  STS [R237+0x27480], R10 ;  /* 0x0274800aed007388 */ /* 0x000fe20000000800 */
[----:B--2---:R-:W-:Y:S02]  /*5780*/  IMAD.SHL.U32 R3, R0, 0x2, RZ ;  /* 0x0000000200037824 */ /* 0x004fe400078e00ff */
[----:B------:R-:W-:Y:S01]  /*5790*/  IMAD.SHL.U32 R0, R216, 0x2, RZ ;  /* 0x00000002d8007824 */ /* 0x000fe200078e00ff */
[----:B------:R-:W-:Y:S04]  /*57a0*/  STS [R237+0x27880], R4 ;  /* 0x02788004ed007388 */ /* 0x000fe80000000800 */
[----:B------:R-:W-:Y:S04]  /*57b0*/  STS [R236+0x7000], R11 ;  /* 0x0070000bec007388 */ /* 0x000fe80000000800 */
[----:B------:R1:W-:Y:S04]  /*57c0*/  STS [R236+0x7400], R2 ;  /* 0x00740002ec007388 */ /* 0x0003e80000000800 */
[----:B------:R-:W-:Y:S08]  /*57d0*/  LDSM.16.MT88.4 R4, [R207+0x20480] ;  /* 0x02048000cf04783b */ /* 0x000ff00000004200 */
[----:B------:R-:W2:Y:S08]  /*57e0*/  LDSM.16.MT88.4 R8, [R3+0x18080] ;  /* 0x018080000308783b */ /* 0x000eb00000004200 */
[----:B------:R-:W3:Y:S01]  /*57f0*/  LDSM.16.MT88.4 R12, [R206+0x20480] ;  /* 0x02048000ce0c783b */ /* 0x000ee20000004200 */
[----:B-1----:R-:W-:Y:S07]  /*5800*/  IMAD.SHL.U32 R2, R213, 0x2, RZ ;  /* 0x00000002d5027824 */ /* 0x002fee00078e00ff */
[----:B------:R-:W1:Y:S01]  /*5810*/  LDSM.16.MT88.4 R16, [R207+0x22480] ;  /* 0x02248000cf10783b */ /* 0x000e620000004200 */
[----:B------:R-:W-:Y:S07]  /*5820*/  IMAD.IADD R204, R2, 0x1, R208 ;  /* 0x0000000102cc7824 */ /* 0x000fee00078e02d0 */
[----:B------:R-:W4:Y:S08]  /*5830*/  LDSM.16.MT88.4 R20, [R206+0x22480] ;  /* 0x02248000ce14783b */ /* 0x000f300000004200 */
[----:B------:R-:W5:Y:S01]  /*5840*/  LDSM.16.MT88.4 R24, [R3+0x1a080] ;  /* 0x01a080000318783b */ /* 0x000f620000004200 */
[-C--:B--2---:R-:W-:Y:S07]  /*5850*/  HMMA.16816.F32 R52, R4, R8.reuse, R52 ;  /* 0x000000080434723c */ /* 0x084fee0000001834 */
[----:B------:R-:W-:Y:S01]  /*5860*/  LDSM.16.MT88.4 R28, [R207+0x20c80] ;  /* 0x020c8000cf1c783b */ /* 0x000fe20000004200 */
[-C--:B---3--:R-:W-:Y:S07]  /*5870*/  HMMA.16816.F32 R56, R12, R8.reuse, R56 ;  /* 0x000000080c38723c */ /* 0x088fee0000001838 */
[----:B------:R-:W2:Y:S01]  /*5880*/  LDSM.16.MT88.4 R32, [R3+0x18880] ;  /* 0x018880000320783b */ /* 0x000ea20000004200 */
[-C--:B-1----:R-:W-:Y:S07]  /*5890*/  HMMA.16816.F32 R60, R16, R8.reuse, R60 ;  /* 0x00000008103c723c */ /* 0x082fee000000183c */
[----:B------:R-:W1:Y:S01]  /*58a0*/  LDSM.16.MT88.4 R36, [R206+0x20c80] ;  /* 0x020c8000ce24783b */ /* 0x000e620000004200 */
        /* <DEDUP_REMOVED lines=25> */
[-C--:B--2---:R-:W-:Y:S01]  /*5a40*/  HMMA.16816.F32 R52, R28, R32.reuse, R52 ;  /* 0x000000201c34723c */ /* 0x084fe20000001834 */
[----:B------:R-:W2:Y:S07]  /*5a50*/  LDSM.16.MT88.4 R24, [R3+0x1b080] ;  /* 0x01b080000318783b */ /* 0x000eae0000004200 */
[-C--:B-1----:R-:W-:Y:S08]  /*5a60*/  HMMA.16816.F32 R56, R36, R32.reuse, R56 ;  /* 0x000000202438723c */ /* 0x082ff00000001838 */
[-C--:B---3--:R-:W-:Y:S08]  /*5a70*/  HMMA.16816.F32 R60, R40, R32.reuse, R60 ;  /* 0x00000020283c723c */ /* 0x088ff0000000183c */
[C---:B----4-:R-:W-:Y:S08]  /*5a80*/  HMMA.16816.F32 R64, R44.reuse, R32, R64 ;  /* 0x000000202c40723c */ /* 0x050ff00000001840 */
        /* <DEDUP_REMOVED lines=22> */
[-C--:B--2---:R-:W-:Y:S01]  /*5bf0*/  HMMA.16816.F32 R84, R4, R24.reuse, R84 ;  /* 0x000000180454723c */ /* 0x084fe20000001854 */
        /* <DEDUP_REMOVED lines=9> */
[-C--:B-1----:R-:W-:Y:S01]  /*5c90*/  HMMA.16816.F32 R52, R32, R180.reuse, R52 ;  /* 0x000000b42034723c */ /* 0x082fe20000001834 */
[----:B------:R2:W1:Y:S07]  /*5ca0*/  LDSM.16.M88.4 R28, [R2+0x25480] ;  /* 0x02548000021c783b */ /* 0x00046e0000000200 */
        /* <DEDUP_REMOVED lines=23> */
[----:B------:R-:W-:Y:S02]  /*5e20*/  USHF.L.U32 UR31, UR29, 0x6, URZ ;  /* 0x000000061d1f7899 */ /* 0x000fe4000800063f */
[----:B------:R-:W-:Y:S01]  /*5e30*/  USHF.R.S32.HI UR30, URZ, 0x1f, UR29 ;  /* 0x0000001f3f1e7899 */ /* 0x000fe2000801141d */
[----:B------:R-:W3:Y:S01]  /*5e40*/  LDL.64 R246, [R1+0x30] ;  /* 0x0000300001f67983 */ /* 0x000ee20000100a00 */
[----:B------:R-:W-:Y:S02]  /*5e50*/  USHF.R.S32.HI UR6, URZ, 0x1f, UR31 ;  /* 0x0000001f3f067899 */ /* 0x000fe4000801141f */
[----:B------:R-:W-:Y:S01]  /*5e60*/  IMAD.U32 R11, RZ, RZ, UR31 ;  /* 0x0000001fff0b7e24 */ /* 0x000fe2000f8e00ff */
[----:B------:R-:W4:Y:S03]  /*5e70*/  LDL.64 R230, [R1+0x28] ;  /* 0x0000280001e67983 */ /* 0x000f260000100a00 */
[----:B------:R-:W-:Y:S01]  /*5e80*/  IMAD.U32 R12, RZ, RZ, UR6 ;  /* 0x00000006ff0c7e24 */ /* 0x000fe2000f8e00ff */
[----:B------:R-:W5:Y:S01]  /*5e90*/  LDL.64 R244, [R1+0x18] ;  /* 0x0000180001f47983 */ /* 0x000f620000100a00 */
[----:B------:R-:W-:Y:S02]  /*5ea0*/  ULDC.64 UR6, c[0x0][0x208] ;  /* 0x0000820000067ab9 */ /* 0x000fe40000000a00 */
[----:B------:R-:W-:Y:S01]  /*5eb0*/  UIMAD UR30, UR30, UR6, URZ ;  /* 0x000000061e1e72a4 */ /* 0x000fe2000f8e023f */
[----:B------:R-:W3:Y:S01]  /*5ec0*/  LDL R13, [R1+0x44] ;  /* 0x00004400010d7983 */ /* 0x000ee20000100800 */
[----:B------:R-:W-:Y:S02]  /*5ed0*/  UIMAD.WIDE.U32 UR32, UR29, UR6, URZ ;  /* 0x000000061d2072a5 */ /* 0x000fe4000f8e003f */
[----:B------:R-:W-:Y:S01]  /*5ee0*/  UIMAD UR30, UR29, UR7, UR30 ;  /* 0x000000071d1e72a4 */ /* 0x000fe2000f8e021e */
[----:B------:R-:W1:Y:S01]  /*5ef0*/  S2R R7, SR_CTAID.Y ;  /* 0x0000000000077919 */ /* 0x000e620000002600 */
[----:B------:R-:W-:Y:S02]  /*5f00*/  USHF.L.U32 UR6, UR32, 0x6, URZ ;  /* 0x0000000620067899 */ /* 0x000fe4000800063f */
[----:B------:R-:W-:Y:S04]  /*5f10*/  UIADD3 UR30, UR33, UR30, URZ ;  /* 0x0000001e211e7290 */ /* 0x000fe8000fffe03f */
[----:B------:R-:W-:Y:S01]  /*5f20*/  USHF.L.U64.HI UR30, UR32, 0x6, UR30 ;  /* 0x00000006201e7899 */ /* 0x000fe2000801021e */
[----:B-1----:R-:W-:Y:S05]  /*5f30*/  SHF.R.S32.HI R6, RZ, 0x1f, R7 ;  /* 0x0000001fff067819 */ /* 0x002fea0000011407 */
[----:B------:R-:W-:Y:S04]  /*5f40*/  IMAD R6, R6, c[0x0][0x288], RZ ;  /* 0x0000a20006067a24 */ /* 0x000fe800078e02ff */
[C---:B------:R-:W-:Y:S02]  /*5f50*/  IMAD R6, R7.reuse, c[0x0][0x28c], R6 ;  /* 0x0000a30007067a24 */ /* 0x040fe400078e0206 */
[----:B--2---:R-:W-:Y:S02]  /*5f60*/  IMAD.MOV.U32 R4, RZ, RZ, R226 ;  /* 0x000000ffff047224 */ /* 0x004fe400078e00e2 */
[----:B------:R-:W-:Y:S04]  /*5f70*/  IMAD.MOV.U32 R5, RZ, RZ, R227 ;  /* 0x000000ffff057224 */ /* 0x000fe800078e00e3 */
[----:B------:R-:W-:Y:S04]  /*5f80*/  IMAD.WIDE.U32 R4, R7, c[0x0][0x288], R4 ;  /* 0x0000a20007047a25 */ /* 0x000fe800078e0004 */
[----:B------:R-:W-:Y:S01]  /*5f90*/  IMAD.IADD R6, R5, 0x1, R6 ;  /* 0x0000000105067824 */ /* 0x000fe200078e0206 */
[----:B------:R-:W-:Y:S01]  /*5fa0*/  IADD3 R11, P2, P0, R11, UR11, R4 ;  /* 0x0000000b0b0b7c10 */ /* 0x000fe2000f85e004 */
[----:B------:R-:W-:Y:S02]  /*5fb0*/  IMAD.U32 R5, RZ, RZ, UR22 ;  /* 0x00000016ff057e24 */ /* 0x000fe4000f8e00ff */
[----:B------:R-:W-:Y:S01]  /*5fc0*/  IMAD.U32 R7, RZ, RZ, UR18 ;  /* 0x00000012ff077e24 */ /* 0x000fe2000f8e00ff */
[----:B------:R-:W-:Y:S02]  /*5fd0*/  IADD3.X R12, R12, UR24, R6, P2, P0 ;  /* 0x000000180c0c7c10 */ /* 0x000fe400097e0406 */
[C---:B---3--:R-:W-:Y:S04]  /*5fe0*/  IADD3 R5, P2, P0, R246.reuse, UR6, R5 ;  /* 0x00000006f6057c10 */ /* 0x048fe8000f85e005 */
[C---:B----4-:R-:W-:Y:S02]  /*5ff0*/  IADD3.X R7, R231.reuse, UR30, R7, P2, P0 ;  /* 0x0000001ee7077c10 */ /* 0x050fe400097e0407 */
[----:B------:R-:W-:Y:S04]  /*6000*/  IADD3 R4, P0, R246, UR6, RZ ;  /* 0x00000006f6047c10 */ /* 0x000fe8000ff1e0ff */
[----:B------:R-:W-:Y:S02]  /*6010*/  IADD3.X R6, R231, UR30, RZ, P0, !PT ;  /* 0x0000001ee7067c10 */ /* 0x000fe400087fe4ff */
[C---:B------:R-:W-:Y:S04]  /*6020*/  LEA R8, P0, R4.reuse, c[0x0][0x1f0], 0x1 ;  /* 0x00007c0004087a11 */ /* 0x040fe800078008ff */
[----:B------:R-:W-:Y:S01]  /*6030*/  LEA.HI.X R9, R4, c[0x0][0x1f4], R6, 0x1, P0 ;  /* 0x00007d0004097a11 */ /* 0x000fe200000f0c06 */
[----:B------:R-:W-:Y:S01]  /*6040*/  IMAD.U32 R4, RZ, RZ, UR25 ;  /* 0x00000019ff047e24 */ /* 0x000fe2000f8e00ff */
[C---:B------:R-:W-:Y:S03]  /*6050*/  LEA R6, P0, R5.reuse, c[0x0][0x1f0], 0x1 ;  /* 0x00007c0005067a11 */ /* 0x040fe600078008ff */
[----:B------:R-:W-:Y:S01]  /*6060*/  IMAD R4, R4, 0x4000, R13 ;  /* 0x0000400004047824 */ /* 0x000fe200078e020d */
[----:B------:R-:W-:Y:S01]  /*6070*/  LEA.HI.X R7, R5, c[0x0][0x1f4], R7, 0x1, P0 ;  /* 0x00007d0005077a11 */ /* 0x000fe200000f0c07 */
[----:B------:R-:W-:Y:S01]  /*6080*/  IMAD.U32 R5, RZ, RZ, UR31 ;  /* 0x0000001fff057e24 */ /* 0x000fe2000f8e00ff */
[C---:B------:R-:W-:Y:S04]  /*6090*/  LEA R10, P0, R11.reuse, c[0x0][0x280], 0x2 ;  /* 0x0000a0000b0a7a11 */ /* 0x040fe800078010ff */
[----:B-----5:R-:W-:Y:S02]  /*60a0*/  IADD3 R5, -R244, c[0x0][0x168], -R5 ;  /* 0x00005a00f4057a10 */ /* 0x020fe40007ffe905 */
[----:B------:R-:W-:Y:S02]  /*60b0*/  LEA.HI.X R11, R11, c[0x0][0x284], R12, 0x2, P0 ;  /* 0x0000a1000b0b7a11 */ /* 0x000fe400000f140c */
[C---:B------:R-:W-:Y:S11]  /*60c0*/  ISETP.LT.OR P0, PT, R5.reuse, 0x1, !P5 ;  /* 0x000000010500780c */ /* 0x040ff60006f01670 */
[----:B------:R-:W-:Y:S02]  /*60d0*/  @!UPT UIADD3 URZ, URZ, URZ, URZ ;  /* 0x0000003f3f3ff290 */ /* 0x000fe4000fffe03f */
[----:B------:R-:W-:Y:S01]  /*60e0*/  @!PT LDS RZ, [RZ] ;  /* 0x00000000fffff984 */ /* 0x000fe20000000800 */
[----:B------:R-:W-:Y:S01]  /*60f0*/  @!PT LDS RZ, [RZ] ;  /* 0x00000000fffff984 */ /* 0x000fe20000000800 */
[----:B------:R-:W-:Y:S01]  /*6100*/  @!PT LDS RZ, [RZ] ;  /* 0x00000000fffff984 */ /* 0x000fe20000000800 */
[----:B------:R1:W-:Y:S01]  /*6110*/  LDGSTS.E.BYPASS.LTC128B.128 [R4], [R8.64], !P0 ;  /* 0x0000000008047fae */ /* 0x0003e2000c101d50 */
[C---:B------:R-:W-:Y:S11]  /*6120*/  ISETP.LT.OR P0, PT, R5.reuse, 0x1, !P4 ;  /* 0x000000010500780c */ /* 0x040ff60006701670 */
[----:B------:R-:W-:Y:S02]  /*6130*/  @!UPT UIADD3 URZ, URZ, URZ, URZ ;  /* 0x0000003f3f3ff290 */ /* 0x000fe4000fffe03f */
[----:B------:R1:W-:Y:S01]  /*6140*/  LDGSTS.E.BYPASS.LTC128B.128 [R4+0x2000], [R8.64+0x80], !P0 ;  /* 0x0200008008047fae */ /* 0x0003e2000c101d50 */
[C---:B------:R-:W-:Y:S11]  /*6150*/  ISETP.LT.OR P0, PT, R5.reuse, 0x21, !P5 ;  /* 0x000000210500780c */ /* 0x040ff60006f01670 */
[----:B------:R-:W-:Y:S02]  /*6160*/  @!UPT UIADD3 URZ, URZ, URZ, URZ ;  /* 0x0000003f3f3ff290 */ /* 0x000fe4000fffe03f */
[----:B------:R1:W-:Y:S01]  /*6170*/  LDGSTS.E.BYPASS.LTC128B.128 [R4+0x1000], [R6.64], !P0 ;  /* 0x0100000006047fae */ /* 0x0003e2000c101d50 */
[----:B------:R-:W-:Y:S11]  /*6180*/  ISETP.LT.OR P0, PT, R5, 0x21, !P4 ;  /* 0x000000210500780c */ /* 0x000ff60006701670 */
[----:B------:R-:W-:Y:S02]  /*6190*/  @!UPT UIADD3 URZ, URZ, URZ, URZ ;  /* 0x0000003f3f3ff290 */ /* 0x000fe4000fffe03f */
[----:B------:R1:W-:Y:S02]  /*61a0*/  LDGSTS.E.BYPASS.LTC128B.128 [R4+0x3000], [R6.64+0x80], !P0 ;  /* 0x0300008006047fae */ /* 0x0003e4000c101d50 */
[----:B-1----:R-:W-:Y:S04]  /*61b0*/  IMAD.U32 R4, RZ, RZ, UR25 ;  /* 0x00000019ff047e24 */ /* 0x002fe8000f8e00ff */
[----:B------:R-:W-:Y:S04]  /*61c0*/  @!P3 IMAD R4, R4, 0x40, R226 ;  /* 0x000000400404b824 */ /* 0x000fe800078e02e2 */
[----:B------:R-:W-:Y:S05]  /*61d0*/  @!P3 IMAD.SHL.U32 R4, R4, 0x4, RZ ;  /* 0x000000040404b824 */ /* 0x000fea00078e00ff */
[----:B------:R1:W-:Y:S02]  /*61e0*/  @!P3 LDGSTS.E.BYPASS.LTC128B.128 [R4+0x20280], [R10.64] ;  /* 0x202800000a04bfae */ /* 0x0003e4000b901d50 */
.L_x_1351:
[----:B-12-4-:R-:W2:Y:S01]  /*61f0*/  LDL.64 R8, [R1+0x20] ;  /* 0x0000200001087983 */ /* 0x016ea20000100a00 */
[----:B------:R-:W-:Y:S01]  /*6200*/  USHF.L.U32 UR29, UR10, 0xd, URZ ;  /* 0x0000000d0a1d7899 */ /* 0x000fe2000800063f */
[----:B------:R-:W-:Y:S01]  /*6210*/  IMAD.IADD R205, R2, 0x1, R214 ;  /* 0x0000000102cd7824 */ /* 0x000fe200078e02d6 */
[----:B------:R-:W-:Y:S02]  /*6220*/  ULDC.64 UR6, c[0x0][0x240] ;  /* 0x0000900000067ab9 */ /* 0x000fe40000000a00 */
[----:B------:R-:W1:Y:S01]  /*6230*/  S2R R224, SR_CTAID.Y ;  /* 0x0000000000e07919 */ /* 0x000e620000002600 */
[----:B------:R-:W-:Y:S02]  /*6240*/  USHF.R.S32.HI UR10, URZ, 0x1f, UR29 ;  /* 0x0000001f3f0a7899 */ /* 0x000fe4000801141d */
[----:B------:R-:W-:Y:S02]  /*6250*/  UIMAD UR6, UR5, UR6, URZ ;  /* 0x00000006050672a4 */ /* 0x000fe4000f8e023f */
[----:B------:R-:W-:Y:S01]  /*6260*/  LDSM.16.MT88.4 R184, [R0+0x1080] ;  /* 0x0010800000b8783b */ /* 0x000fe20000004200 */
[----:B------:R-:W-:Y:S02]  /*6270*/  UISETP.GE.AND UP0, UPT, UR28, UR12, UPT ;  /* 0x0000000c1c00728c */ /* 0x000fe4000bf06270 */
[----:B------:R-:W-:Y:S02]  /*6280*/  UIMAD UR6, UR9, UR7, UR6 ;  /* 0x00000007090672a4 */ /* 0x000fe4000f8e0206 */
[----:B------:R-:W3:Y:S01]  /*6290*/  LDSM.16.M88.4 R180, [R205+0x24480] ;  /* 0x02448000cdb4783b */ /* 0x000ee20000000200 */
[----:B------:R-:W-:Y:S02]  /*62a0*/  UISETP.GE.AND UP3, UPT, UR4, 0x1, UPT ;  /* 0x000000010400788c */ /* 0x000fe4000bf66270 */
[----:B------:R-:W-:Y:S02]  /*62b0*/  UIADD3 UR7, UR26, 0x1, URZ ;  /* 0x000000011a077890 */ /* 0x000fe4000fffe03f */
[----:B------:R-:W4:Y:S01]  /*62c0*/  LDSM.16.M88.4 R188, [R205+0x25480] ;  /* 0x02548000cdbc783b */ /* 0x000f220000000200 */
[----:B------:R-:W-:Y:S02]  /*62d0*/  UISETP.GE.AND UP2, UPT, UR26, 0x1, UPT ;  /* 0x000000011a00788c */ /* 0x000fe4000bf46270 */
[----:B------:R-:W-:Y:S02]  /*62e0*/  UISETP.GE.AND UP1, UPT, UR25, 0x1, UPT ;  /* 0x000000011900788c */ /* 0x000fe4000bf26270 */
[----:B------:R-:W5:Y:S01]  /*62f0*/  LDSM.16.MT88.4 R192, [R0+0x5080] ;  /* 0x0050800000c0783b */ /* 0x000f620000004200 */
[----:B------:R-:W-:Y:S04]  /*6300*/  USEL UR26, UR7, URZ, !UP2 ;  /* 0x0000003f071a7287 */ /* 0x000fe8000d000000 */
[----:B------:R-:W0:Y:S01]  /*6310*/  LDGDEPBAR ;  /* 0x00000000000079af */ /* 0x000e220000000000 */
[----:B-1----:R-:W-:Y:S05]  /*6320*/  SHF.R.S32.HI R4, RZ, 0x1f, R224 ;  /* 0x0000001fff047819 */ /* 0x002fea00000114e0 */
[----:B------:R-:W-:Y:S04]  /*6330*/  IMAD R6, R4, c[0x0][0x238], RZ ;  /* 0x00008e0004067a24 */ /* 0x000fe800078e02ff */
[C---:B------:R-:W-:Y:S02]  /*6340*/  IMAD R6, R224.reuse, c[0x0][0x23c], R6 ;  /* 0x00008f00e0067a24 */ /* 0x040fe400078e0206 */
[----:B--2---:R-:W-:Y:S04]  /*6350*/  IMAD.WIDE.U32 R4, R224, c[0x0][0x238], R8 ;  /* 0x00008e00e0047a25 */ /* 0x004fe800078e0008 */
[----:B------:R-:W-:Y:S02]  /*6360*/  IMAD.IADD R5, R5, 0x1, R6 ;  /* 0x0000000105057824 */ /* 0x000fe400078e0206 */
[----:B------:R-:W-:Y:S04]  /*6370*/  IMAD.U32 R6, RZ, RZ, UR9 ;  /* 0x00000009ff067e24 */ /* 0x000fe8000f8e00ff */
[----:B------:R-:W-:Y:S01]  /*6380*/  IMAD.WIDE.U32 R4, R6, c[0x0][0x240], R4 ;  /* 0x0000900006047a25 */ /* 0x000fe200078e0004 */
[----:B------:R-:W-:Y:S01]  /*6390*/  MOV R6, UR10 ;  /* 0x0000000a00067c02 */ /* 0x000fe20008000f00 */
[----:B------:R-:W-:Y:S03]  /*63a0*/  UMOV UR10, UR28 ;  /* 0x0000001c000a7c82 */ /* 0x000fe60008000000 */
[----:B------:R-:W-:Y:S01]  /*63b0*/  IADD3 R4, P0, R4, UR29, RZ ;  /* 0x0000001d04047c10 */ /* 0x000fe2000ff1e0ff */
[----:B------:R-:W-:Y:S03]  /*63c0*/  UIADD3 UR29, UR4, 0x1, URZ ;  /* 0x00000001041d7890 */ /* 0x000fe6000fffe03f */
[----:B------:R-:W-:Y:S01]  /*63d0*/  IADD3.X R5, R6, UR6, R5, P0, !PT ;  /* 0x0000000606057c10 */ /* 0x000fe200087fe405 */
[----:B------:R-:W-:Y:S01]  /*63e0*/  UIADD3 UR6, UR25, 0x1, URZ ;  /* 0x0000000119067890 */ /* 0x000fe2000fffe03f */
[C---:B------:R-:W-:Y:S01]  /*63f0*/  LEA R222, P0, R4.reuse, c[0x0][0x220], 0x2 ;  /* 0x0000880004de7a11 */ /* 0x040fe200078010ff */
[----:B------:R-:W-:Y:S02]  /*6400*/  USEL UR4, UR29, URZ, !UP3 ;  /* 0x0000003f1d047287 */ /* 0x000fe4000d800000 */
[----:B------:R-:W-:Y:S01]  /*6410*/  USEL UR25, UR6, URZ, !UP1 ;  /* 0x0000003f06197287 */ /* 0x000fe2000c800000 */
[----:B------:R-:W-:Y:S02]  /*6420*/  LEA.HI.X R223, R4, c[0x0][0x224], R5, 0x2, P0 ;  /* 0x0000890004df7a11 */ /* 0x000fe400000f1405 */
[-C--:B------:R-:W-:Y:S01]  /*6430*/  HMMA.16816.F32 R4, R36, R16.reuse, RZ ;  /* 0x000000102404723c */ /* 0x080fe200000018ff */
[----:B------:R-:W-:Y:S07]  /*6440*/  PLOP3.LUT P0, PT, PT, PT, UP0, 0x80, 0x0 ;  /* 0x000000000000781c */ /* 0x000fee0003f0f008 */
[C---:B------:R-:W-:Y:S08]  /*6450*/  HMMA.16816.F32 R8, R28.reuse, R16, RZ ;  /* 0x000000101c08723c */ /* 0x040ff000000018ff */
[-C--:B------:R-:W-:Y:S08]  /*6460*/  HMMA.16816.F32 R12, R28, R18.reuse, RZ ;  /* 0x000000121c0c723c */ /* 0x080ff000000018ff */
[C---:B------:R-:W-:Y:S08]  /*6470*/  HMMA.16816.F32 R16, R36.reuse, R18, RZ ;  /* 0x000000122410723c */ /* 0x040ff000000018ff */
[-C--:B------:R-:W-:Y:S08]  /*6480*/  HMMA.16816.F32 R20, R36, R40.reuse, RZ ;  /* 0x000000282414723c */ /* 0x080ff000000018ff */
[C---:B------:R-:W-:Y:S08]  /*6490*/  HMMA.16816.F32 R24, R28.reuse, R40, RZ ;  /* 0x000000281c18723c */ /* 0x040ff000000018ff */
[-C--:B------:R-:W-:Y:S08]  /*64a0*/  HMMA.16816.F32 R28, R28, R42.reuse, RZ ;  /* 0x0000002a1c1c723c */ /* 0x080ff000000018ff */
[----:B------:R-:W-:Y:S01]  /*64b0*/  HMMA.16816.F32 R32, R36, R42, RZ ;  /* 0x0000002a2420723c */ /* 0x000fe200000018ff */
[----:B------:R-:W-:Y:S07]  /*64c0*/  LDSM.16.MT88.4 R40, [R0+0x1880] ;  /* 0x001880000028783b */ /* 0x000fee0000004200 */
[-C--:B------:R-:W-:Y:S08]  /*64d0*/  HMMA.16816.F32 R4, R44, R48.reuse, R4 ;  /* 0x000000302c04723c */ /* 0x080ff00000001804 */
[C---:B------:R-:W-:Y:S07]  /*64e0*/  HMMA.16816.F32 R8, R196.reuse, R48, R8 ;  /* 0x00000030c408723c */ /* 0x040fee0000001808 */
[----:B------:R-:W-:Y:S01]  /*64f0*/  IADD3 R48, R208, R205, RZ ;  /* 0x000000cdd0307210 */ /* 0x000fe20007ffe0ff */
[-C--:B------:R-:W-:Y:S04]  /*6500*/  HMMA.16816.F32 R12, R196, R50.reuse, R12 ;  /* 0x00000032c40c723c */ /* 0x080fe8000000180c */
[----:B------:R-:W1:Y:S04]  /*6510*/  LDSM.16.M88.4 R36, [R48+0x24480] ;  /* 0x024480003024783b */ /* 0x000e680000000200 */
[C---:B------:R-:W-:Y:S01]  /*6520*/  HMMA.16816.F32 R16, R44.reuse, R50, R16 ;  /* 0x000000322c10723c */ /* 0x040fe20000001810 */
[----:B------:R-:W2:Y:S07]  /*6530*/  LDSM.16.M88.4 R48, [R48+0x25480] ;  /* 0x025480003030783b */ /* 0x000eae0000000200 */
[-C--:B------:R-:W-:Y:S08]  /*6540*/  HMMA.16816.F32 R20, R44, R200.reuse, R20 ;  /* 0x000000c82c14723c */ /* 0x080ff00000001814 */
[C---:B------:R-:W-:Y:S08]  /*6550*/  HMMA.16816.F32 R24, R196.reuse, R200, R24 ;  /* 0x000000c8c418723c */ /* 0x040ff00000001818 */
[-C--:B------:R-:W-:Y:S01]  /*6560*/  HMMA.16816.F32 R28, R196, R202.reuse, R28 ;  /* 0x000000cac41c723c */ /* 0x080fe2000000181c */
[----:B------:R-:W1:Y:S07]  /*6570*/  LDSM.16.MT88.4 R196, [R0+0x5880] ;  /* 0x0058800000c4783b */ /* 0x000e6e0000004200 */
[----:B------:R-:W-:Y:S01]  /*6580*/  HMMA.16816.F32 R32, R44, R202, R32 ;  /* 0x000000ca2c20723c */ /* 0x000fe20000001820 */
[----:B------:R-:W-:Y:S05]  /*6590*/  LDSM.16.M88.4 R44, [R2+0x26480] ;  /* 0x02648000022c783b */ /* 0x000fea0000000200 */
[----:B------:R-:W-:Y:S02]  /*65a0*/  LDSM.16.M88.4 R200, [R205+0x27480] ;  /* 0x02748000cdc8783b */ /* 0x000fe40000000200 */
[-C--:B---3--:R-:W-:Y:S08]  /*65b0*/  HMMA.16816.F32 R4, R180, R184.reuse, R4 ;  /* 0x000000b8b404723c */ /* 0x088ff00000001804 */
[C---:B----4-:R-:W-:Y:S08]  /*65c0*/  HMMA.16816.F32 R8, R188.reuse, R184, R8 ;  /* 0x000000b8bc08723c */ /* 0x050ff00000001808 */
[-C--:B------:R-:W-:Y:S08]  /*65d0*/  HMMA.16816.F32 R12, R188, R186.reuse, R12 ;  /* 0x000000babc0c723c */ /* 0x080ff0000000180c */
[C---:B------:R-:W-:Y:S01]  /*65e0*/  HMMA.16816.F32 R16, R180.reuse, R186, R16 ;  /* 0x000000bab410723c */ /* 0x040fe20000001810 */
[----:B------:R-:W3:Y:S07]  /*65f0*/  LDSM.16.MT88.4 R184, [R0+0x2080] ;  /* 0x0020800000b8783b */ /* 0x000eee0000004200 */
[-C--:B-----5:R-:W-:Y:S08]  /*6600*/  HMMA.16816.F32 R20, R180, R192.reuse, R20 ;  /* 0x000000c0b414723c */ /* 0x0a0ff00000001814 */
[C---:B------:R-:W-:Y:S08]  /*6610*/  HMMA.16816.F32 R24, R188.reuse, R192, R24 ;  /* 0x000000c0bc18723c */ /* 0x040ff00000001818 */
[-C--:B------:R-:W-:Y:S01]  /*6620*/  HMMA.16816.F32 R28, R188, R194.reuse, R28 ;  /* 0x000000c2bc1c723c */ /* 0x080fe2000000181c */
[----:B------:R4:W5:Y:S07]  /*6630*/  LDSM.16.M88.4 R188, [R2+0x27480] ;  /* 0x0274800002bc783b */ /* 0x00096e0000000200 */
[----:B------:R-:W-:Y:S01]  /*6640*/  HMMA.16816.F32 R32, R180, R194, R32 ;  /* 0x000000c2b420723c */ /* 0x000fe20000001820 */
[----:B------:R-:W3:Y:S05]  /*6650*/  LDSM.16.MT88.4 R180, [R0+0x6080] ;  /* 0x0060800000b4783b */ /* 0x000eea0000004200 */
[----:B------:R-:W-:Y:S02]  /*6660*/  LDSM.16.M88.4 R192, [R204+0x27480] ;  /* 0x02748000ccc0783b */ /* 0x000fe40000000200 */
[-C--:B-1----:R-:W-:Y:S08]  /*6670*/  HMMA.16816.F32 R4, R36, R40.reuse, R4 ;  /* 0x000000282404723c */ /* 0x082ff00000001804 */
[C---:B--2---:R-:W-:Y:S04]  /*6680*/  HMMA.16816.F32 R8, R48.reuse, R40, R8 ;  /* 0x000000283008723c */ /* 0x044fe80000001808 */
[----:B----4-:R-:W-:Y:S04]  /*6690*/  IADD3 R2, R214, R2, R208 ;  /* 0x00000002d6027210 */ /* 0x010fe80007ffe0d0 */
[-C--:B------:R-:W-:Y:S08]  /*66a0*/  HMMA.16816.F32 R12, R48, R42.reuse, R12 ;  /* 0x0000002a300c723c */ /* 0x080ff0000000180c */
[C---:B------:R-:W-:Y:S01]  /*66b0*/  HMMA.16816.F32 R16, R36.reuse, R42, R16 ;  /* 0x0000002a2410723c */ /* 0x040fe20000001810 */
[----:B------:R-:W-:Y:S07]  /*66c0*/  LDSM.16.M88.4 R40, [R204+0x26480] ;  /* 0x02648000cc28783b */ /* 0x000fee0000000200 */
[-C--:B------:R-:W-:Y:S08]  /*66d0*/  HMMA.16816.F32 R20, R36, R196.reuse, R20 ;  /* 0x000000c42414723c */ /* 0x080ff00000001814 */
[C---:B------:R-:W-:Y:S08]  /*66e0*/  HMMA.16816.F32 R24, R48.reuse, R196, R24 ;  /* 0x000000c43018723c */ /* 0x040ff00000001818 */
[-C--:B------:R-:W-:Y:S01]  /*66f0*/  HMMA.16816.F32 R28, R48, R198.reuse, R28 ;  /* 0x000000c6301c723c */ /* 0x080fe2000000181c */
[----:B------:R-:W1:Y:S07]  /*6700*/  LDSM.16.MT88.4 R48, [R0+0x2880] ;  /* 0x002880000030783b */ /* 0x000e6e0000004200 */
[----:B------:R-:W-:Y:S01]  /*6710*/  HMMA.16816.F32 R32, R36, R198, R32 ;  /* 0x000000c62420723c */ /* 0x000fe20000001820 */
[----:B------:R-:W2:Y:S05]  /*6720*/  LDSM.16.MT88.4 R36, [R0+0x6880] ;  /* 0x006880000024783b */ /* 0x000eaa0000004200 */
[----:B------:R-:W-:Y:S02]  /*6730*/  LDSM.16.MT88.4 R196, [R0+0x3080] ;  /* 0x0030800000c4783b */ /* 0x000fe40000004200 */
[-C--:B---3--:R-:W-:Y:S08]  /*6740*/  HMMA.16816.F32 R4, R44, R184.reuse, R4 ;  /* 0x000000b82c04723c */ /* 0x088ff00000001804 */
[C---:B-----5:R-:W-:Y:S08]  /*6750*/  HMMA.16816.F32 R8, R188.reuse, R184, R8 ;  /* 0x000000b8bc08723c */ /* 0x060ff00000001808 */
        /* <DEDUP_REMOVED lines=8> */
[----:B------:R-:W4:Y:S05]  /*67e0*/  LDSM.16.MT88.4 R44, [R0+0x7080] ;  /* 0x00708000002c783b */ /* 0x000f2a0000004200 */
[----:B------:R-:W-:Y:S02]  /*67f0*/  LDSM.16.MT88.4 R180, [R0+0x3880] ;  /* 0x0038800000b4783b */ /* 0x000fe40000004200 */
[-C--:B-1----:R-:W-:Y:S08]  /*6800*/  HMMA.16816.F32 R4, R40, R48.reuse, R4 ;  /* 0x000000302804723c */ /* 0x082ff00000001804 */
[C---:B------:R-:W-:Y:S08]  /*6810*/  HMMA.16816.F32 R8, R192.reuse, R48, R8 ;  /* 0x00000030c008723c */ /* 0x040ff00000001808 */
[-C--:B------:R-:W-:Y:S08]  /*6820*/  HMMA.16816.F32 R12, R192, R50.reuse, R12 ;  /* 0x00000032c00c723c */ /* 0x080ff0000000180c */
[C---:B------:R-:W-:Y:S01]  /*6830*/  HMMA.16816.F32 R16, R40.reuse, R50, R16 ;  /* 0x000000322810723c */ /* 0x040fe20000001810 */
[----:B------:R-:W1:Y:S07]  /*6840*/  LDSM.16.M88.4 R48, [R2+0x26480] ;  /* 0x026480000230783b */ /* 0x000e6e0000000200 */
[-C--:B--2---:R-:W-:Y:S08]  /*6850*/  HMMA.16816.F32 R20, R40, R36.reuse, R20 ;  /* 0x000000242814723c */ /* 0x084ff00000001814 */
[C---:B------:R-:W-:Y:S08]  /*6860*/  HMMA.16816.F32 R24, R192.reuse, R36, R24 ;  /* 0x00000024c018723c */ /* 0x040ff00000001818 */
[-C--:B------:R-:W-:Y:S08]  /*6870*/  HMMA.16816.F32 R28, R192, R38.reuse, R28 ;  /* 0x00000026c01c723c */ /* 0x080ff0000000181c */
[----:B------:R-:W-:Y:S01]  /*6880*/  HMMA.16816.F32 R32, R40, R38, R32 ;  /* 0x000000262820723c */ /* 0x000fe20000001820 */
[----:B------:R-:W2:Y:S05]  /*6890*/  LDSM.16.MT88.4 R36, [R0+0x7880] ;  /* 0x007880000024783b */ /* 0x000eaa0000004200 */
[----:B------:R-:W-:Y:S02]  /*68a0*/  LDSM.16.MT88.4 R40, [R206+0x24c80] ;  /* 0x024c8000ce28783b */ /* 0x000fe40000004200 */
[-C--:B---3--:R-:W-:Y:S08]  /*68b0*/  HMMA.16816.F32 R4, R184, R196.reuse, R4 ;  /* 0x000000c4b804723c */ /* 0x088ff00000001804 */
[C---:B------:R-:W-:Y:S08]  /*68c0*/  HMMA.16816.F32 R8, R200.reuse, R196, R8 ;  /* 0x000000c4c808723c */ /* 0x040ff00000001808 */
[-C--:B------:R-:W-:Y:S08]  /*68d0*/  HMMA.16816.F32 R12, R200, R198.reuse, R12 ;  /* 0x000000c6c80c723c */ /* 0x080ff0000000180c */
[C---:B------:R-:W-:Y:S08]  /*68e0*/  HMMA.16816.F32 R16, R184.reuse, R198, R16 ;  /* 0x000000c6b810723c */ /* 0x040ff00000001810 */
[-C--:B----4-:R-:W-:Y:S08]  /*68f0*/  HMMA.16816.F32 R20, R184, R44.reuse, R20 ;  /* 0x0000002cb814723c */ /* 0x090ff00000001814 */
[C---:B------:R-:W-:Y:S08]  /*6900*/  HMMA.16816.F32 R24, R200.reuse, R44, R24 ;  /* 0x0000002cc818723c */ /* 0x040ff00000001818 */
[-C--:B------:R-:W-:Y:S08]  /*6910*/  HMMA.16816.F32 R28, R200, R46.reuse, R28 ;  /* 0x0000002ec81c723c */ /* 0x080ff0000000181c */
[----:B------:R-:W-:Y:S01]  /*6920*/  HMMA.16816.F32 R32, R184, R46, R32 ;  /* 0x0000002eb820723c */ /* 0x000fe20000001820 */
[----:B------:R-:W-:Y:S07]  /*6930*/  LDSM.16.MT88.4 R44, [R206+0x26c80] ;  /* 0x026c8000ce2c783b */ /* 0x000fee0000004200 */
[-C--:B-1----:R-:W-:Y:S08]  /*6940*/  HMMA.16816.F32 R4, R48, R180.reuse, R4 ;  /* 0x000000b43004723c */ /* 0x082ff00000001804 */
[C---:B------:R-:W-:Y:S08]  /*6950*/  HMMA.16816.F32 R8, R188.reuse, R180, R8 ;  /* 0x000000b4bc08723c */ /* 0x040ff00000001808 */
[-C--:B------:R-:W-:Y:S07]  /*6960*/  HMMA.16816.F32 R12, R188, R182.reuse, R12 ;  /* 0x000000b6bc0c723c */ /* 0x080fee000000180c */
[----:B------:R-:W-:Y:S01]  /*6970*/  RED.E.ADD.F32.FTZ.RN.STRONG.GPU [R222.64], R4 ;  /* 0x00000004de00798e */ /* 0x000fe2000c10e790 */
[C---:B------:R-:W-:Y:S04]  /*6980*/  HMMA.16816.F32 R16, R48.reuse, R182, R16 ;  /* 0x000000b63010723c */ /* 0x040fe80000001810 */
[----:B------:R-:W-:Y:S04]  /*6990*/  RED.E.ADD.F32.FTZ.RN.STRONG.GPU [R222.64+0x400], R5 ;  /* 0x00040005de00798e */ /* 0x000fe8000c10e790 */
[-C--:B--2---:R-:W-:Y:S01]  /*69a0*/  HMMA.16816.F32 R20, R48, R36.reuse, R20 ;  /* 0x000000243014723c */ /* 0x084fe20000001814 */
        /* <DEDUP_REMOVED lines=55> */
[----:B------:R-:W1:Y:S07]  /*6d20*/  LDSM.16.MT88.4 R28, [R207+0x26c80] ;  /* 0x026c8000cf1c783b */ /* 0x000e6e0000004200 */
        /* <DEDUP_REMOVED lines=10> */
[-C--:B--2---:R-:W-:Y:S08]  /*6dd0*/  HMMA.16816.F32 R116, R32, R36.reuse, R116 ;  /* 0x000000242074723c */ /* 0x084ff00000001874 */
[-C--:B------:R-:W-:Y:S08]  /*6de0*/  HMMA.16816.F32 R120, R40, R36.reuse, R120 ;  /* 0x000000242878723c */ /* 0x080ff00000001878 */
[-C--:B-1----:R-:W-:Y:S08]  /*6df0*/  HMMA.16816.F32 R124, R28, R36.reuse, R124 ;  /* 0x000000241c7c723c */ /* 0x082ff0000000187c */
        /* <DEDUP_REMOVED lines=116> */
.L_x_1331:
[----:B------:R-:W-:Y:S01]  /*7540*/  USHF.L.U32 UR5, UR8, 0x7, URZ ;  /* 0x0000000708057899 */ /* 0x000fe2000800063f */
[----:B------:R-:W-:Y:S05]  /*7550*/  @P1 BRA `(.L_x_1353) ;  /* 0x00001d7000001947 */ /* 0x000fea0003800000 */
[----:B------:R-:W2:Y:S01]  /*7560*/  LDL.LU.64 R42, [R1+0x20] ;  /* 0x00002000012a7983 */ /* 0x000ea20000300a00 */
[----:B------:R-:W-:Y:S01]  /*7570*/  F2FP.PACK_AB R52, R53, R52 ;  /* 0x000000343534723e */ /* 0x000fe200000000ff */
[----:B------:R-:W-:Y:S01]  /*7580*/  ULDC UR4, c[0x0][0x2f0] ;  /* 0x0000bc0000047ab9 */ /* 0x000fe20000000800 */
[----:B------:R-:W-:Y:S01]  /*7590*/  F2FP.PACK_AB R54, R55, R54 ;  /* 0x000000363736723e */ /* 0x000fe200000000ff */
[----:B------:R-:W3:Y:S01]  /*75a0*/  S2R R46, SR_CTAID.Z ;  /* 0x00000000002e7919 */ /* 0x000ee20000002700 */
[----:B------:R-:W-:Y:S01]  /*75b0*/  F2FP.PACK_AB R80, R81, R80 ;  /* 0x000000505150723e */ /* 0x000fe200000000ff */
[----:B------:R-:W-:Y:S01]  /*75c0*/  UIADD3 UR4, -UR5, UR4, URZ ;  /* 0x0000000405047290 */ /* 0x000fe2000fffe13f */
[----:B------:R-:W-:Y:S01]  /*75d0*/  F2FP.PACK_AB R82, R83, R82 ;  /* 0x000000525352723e */ /* 0x000fe200000000ff */
[----:B------:R-:W-:Y:S01]  /*75e0*/  BSSY B0, `(.L_x_1354) ;  /* 0x00000d9000007945 */ /* 0x000fe20003800000 */
[----:B------:R-:W-:Y:S01]  /*75f0*/  F2FP.PACK_AB R56, R57, R56 ;  /* 0x000000383938723e */ /* 0x000fe200000000ff */
[----:B------:R-:W-:Y:S01]  /*7600*/  UISETP.LT.AND UP0, UPT, UR4, 0x80, UPT ;  /* 0x000000800400788c */ /* 0x000fe2000bf01270 */
[----:B------:R-:W-:-:S02]  /*7610*/  F2FP.PACK_AB R58, R59, R58 ;  /* 0x0000003a3b3a723e */ /* 0x000fc400000000ff */
[----:B------:R-:W-:Y:S01]  /*7620*/  F2FP.PACK_AB R76, R77, R76 ;  /* 0x0000004c4d4c723e */ /* 0x000fe200000000ff */
[----:B------:R-:W-:Y:S01]  /*7630*/  USEL UR4, UR4, 0x80, UP0 ;  /* 0x0000008004047887 */ /* 0x000fe20008000000 */
        /* <DEDUP_REMOVED lines=55> */
[----:B------:R-:W-:Y:S02]  /*79b0*/  SHF.R.S32.HI R44, RZ, 0x1f, R224 ;  /* 0x0000001fff2c7819 */ /* 0x000fe400000114e0 */
[----:B---3--:R-:W-:Y:S02]  /*79c0*/  SHF.R.S32.HI R47, RZ, 0x1f, R46 ;  /* 0x0000001fff2f7819 */ /* 0x008fe4000001142e */
[----:B--2---:R-:W-:-:S04]  /*79d0*/  SHF.R.S32.HI R5, RZ, 0x1f, R42 ;  /* 0x0000001fff057819 */ /* 0x004fc8000001142a */
[CC--:B------:R-:W-:Y:S02]  /*79e0*/  LEA.HI R3, R5.reuse, R42.reuse, RZ, 0x2 ;  /* 0x0000002a05037211 */ /* 0x0c0fe400078f10ff */
[CC--:B------:R-:W-:Y:S02]  /*79f0*/  LEA.HI R10, R5.reuse, R42.reuse, RZ, 0x4 ;  /* 0x0000002a050a7211 */ /* 0x0c0fe400078f20ff */
[--C-:B------:R-:W-:Y:S02]  /*7a00*/  SHF.R.S32.HI R4, RZ, 0x2, R3.reuse ;  /* 0x00000002ff047819 */ /* 0x100fe40000011403 */
[----:B------:R-:W-:Y:S02]  /*7a10*/  SHF.R.S32.HI R0, RZ, 0x1f, R3 ;  /* 0x0000001fff007819 */ /* 0x000fe40000011403 */
[----:B------:R-:W-:Y:S02]  /*7a20*/  LEA.HI R40, R5, R42, RZ, 0x7 ;  /* 0x0000002a05287211 */ /* 0x000fe400078f38ff */
[----:B------:R-:W-:-:S04]  /*7a30*/  LEA.HI R0, R0, R4, RZ, 0x3 ;  /* 0x0000000400007211 */ /* 0x000fc800078f18ff */
[----:B------:R-:W-:Y:S02]  /*7a40*/  LOP3.LUT R2, R0, 0xfffffff8, RZ, 0xc0, !PT ;  /* 0xfffffff800027812 */ /* 0x000fe400078ec0ff */
[----:B------:R-:W-:-:S03]  /*7a50*/  LEA.HI R0, R5, R42, RZ, 0x5 ;  /* 0x0000002a05007211 */ /* 0x000fc600078f28ff */
[----:B------:R-:W-:Y:S01]  /*7a60*/  IMAD.IADD R8, R4, 0x1, -R2 ;  /* 0x0000000104087824 */ /* 0x000fe200078e0a02 */
[----:B------:R-:W-:Y:S02]  /*7a70*/  LEA.HI R2, R5, R42, RZ, 0x6 ;  /* 0x0000002a05027211 */ /* 0x000fe400078f30ff */
[----:B-1----:R-:W-:Y:S02]  /*7a80*/  SHF.R.S32.HI R6, RZ, 0x5, R0 ;  /* 0x00000005ff067819 */ /* 0x002fe40000011400 */
[----:B------:R-:W-:Y:S02]  /*7a90*/  LOP3.LUT R4, R3, 0x3ffffffc, RZ, 0xc0, !PT ;  /* 0x3ffffffc03047812 */ /* 0x000fe400078ec0ff */
[----:B------:R-:W-:Y:S01]  /*7aa0*/  SHF.R.U32.HI R5, RZ, 0x3, R2 ;  /* 0x00000003ff057819 */ /* 0x000fe20000011602 */
[----:B------:R-:W-:Y:S01]  /*7ab0*/  IMAD.SHL.U32 R2, R8, 0x40, RZ ;  /* 0x0000004008027824 */ /* 0x000fe200078e00ff */
[----:B------:R-:W-:Y:S01]  /*7ac0*/  LEA.HI R0, R0, R6, RZ, 0x1 ;  /* 0x0000000600007211 */ /* 0x000fe200078f08ff */
[----:B------:R-:W-:Y:S01]  /*7ad0*/  IMAD.IADD R7, R42, 0x1, -R4 ;  /* 0x000000012a077824 */ /* 0x000fe200078e0a04 */
[----:B------:R-:W-:-:S02]  /*7ae0*/  LOP3.LUT R3, R10, 0xfffffff0, RZ, 0xc0, !PT ;  /* 0xfffffff00a037812 */ /* 0x000fc400078ec0ff */
[----:B------:R-:W-:Y:S02]  /*7af0*/  LOP3.LUT R4, R0, 0x1ffffe, RZ, 0xc0, !PT ;  /* 0x001ffffe00047812 */ /* 0x000fe400078ec0ff */
[----:B------:R-:W-:Y:S01]  /*7b00*/  LOP3.LUT R0, R2, 0x1c0, RZ, 0xc0, !PT ;  /* 0x000001c002007812 */ /* 0x000fe200078ec0ff */
[----:B------:R-:W-:Y:S01]  /*7b10*/  IMAD.IADD R2, R42, 0x1, -R3 ;  /* 0x000000012a027824 */ /* 0x000fe200078e0a03 */
[----:B------:R-:W-:Y:S01]  /*7b20*/  SHF.R.S32.HI R10, RZ, 0x4, R10 ;  /* 0x00000004ff0a7819 */ /* 0x000fe2000001140a */
[----:B------:R-:W-:Y:S01]  /*7b30*/  IMAD.IADD R4, R6, 0x1, -R4 ;  /* 0x0000000106047824 */ /* 0x000fe200078e0a04 */
[----:B------:R-:W-:Y:S01]  /*7b40*/  LOP3.LUT R5, R0, 0x18, R5, 0xf8, !PT ;  /* 0x0000001800057812 */ /* 0x000fe200078ef805 */
[----:B------:R-:W-:Y:S01]  /*7b50*/  IMAD.SHL.U32 R6, R2, 0x8, RZ ;  /* 0x0000000802067824 */ /* 0x000fe200078e00ff */
[----:B------:R-:W-:Y:S01]  /*7b60*/  SHF.R.U32.HI R0, RZ, 0x3, R0 ;  /* 0x00000003ff007819 */ /* 0x000fe20000011600 */
[----:B------:R-:W-:Y:S01]  /*7b70*/  IMAD R7, R4, 0x200, R7 ;  /* 0x0000020004077824 */ /* 0x000fe200078e0207 */
[----:B------:R-:W-:Y:S01]  /*7b80*/  BAR.SYNC.DEFER_BLOCKING 0x1, 0x100 ;  /* 0x0044000000007b1d */ /* 0x000fe20000010000 */
[----:B------:R-:W-:Y:S01]  /*7b90*/  LOP3.LUT P0, RZ, R8, 0x4, RZ, 0xc0, !PT ;  /* 0x0000000408ff7812 */ /* 0x000fe2000780c0ff */
[----:B------:R-:W-:Y:S01]  /*7ba0*/  IMAD.SHL.U32 R3, R10, 0x40, RZ ;  /* 0x000000400a037824 */ /* 0x000fe200078e00ff */
[----:B------:R-:W-:Y:S01]  /*7bb0*/  LOP3.LUT R0, R5, R0, RZ, 0x3c, !PT ;  /* 0x0000000005007212 */ /* 0x000fe200078e3cff */
[----:B------:R-:W-:Y:S01]  /*7bc0*/  IMAD.SHL.U32 R8, R40, 0x4, RZ ;  /* 0x0000000428087824 */ /* 0x000fe200078e00ff */
[----:B------:R-:W-:-:S02]  /*7bd0*/  SHF.R.S32.HI R4, RZ, 0x1f, R2 ;  /* 0x0000001fff047819 */ /* 0x000fc40000011402 */
[----:B------:R-:W-:Y:S01]  /*7be0*/  LOP3.LUT R3, R3, 0x1c0, RZ, 0xc0, !PT ;  /* 0x000001c003037812 */ /* 0x000fe200078ec0ff */
[----:B------:R-:W-:Y:S01]  /*7bf0*/  IMAD.U32 R0, R7, 0x2, R0 ;  /* 0x0000000207007824 */ /* 0x000fe200078e0000 */
[----:B------:R-:W-:Y:S02]  /*7c00*/  LEA.HI R2, R4, R2, RZ, 0x3 ;  /* 0x0000000204027211 */ /* 0x000fe400078f18ff */
[----:B------:R-:W-:Y:S01]  /*7c10*/  LOP3.LUT R4, R3, 0x38, R6, 0xf8, !PT ;  /* 0x0000003803047812 */ /* 0x000fe200078ef806 */
[----:B------:R-:W-:Y:S01]  /*7c20*/  IMAD.SHL.U32 R0, R0, 0x2, RZ ;  /* 0x0000000200007824 */ /* 0x000fe200078e00ff */
[----:B------:R-:W-:Y:S01]  /*7c30*/  SHF.R.U32.HI R7, RZ, 0x3, R3 ;  /* 0x00000003ff077819 */ /* 0x000fe20000011603 */
[----:B------:R-:W-:Y:S01]  /*7c40*/  IMAD.SHL.U32 R3, R2, 0x400, RZ ;  /* 0x0000040002037824 */ /* 0x000fe200078e00ff */
[----:B------:R-:W-:Y:S02]  /*7c50*/  LOP3.LUT R8, R8, 0x7ffffe00, RZ, 0xc0, !PT ;  /* 0x7ffffe0008087812 */ /* 0x000fe400078ec0ff */
[----:B------:R-:W-:-:S02]  /*7c60*/  IADD3 R2, R0, 0x40, RZ ;  /* 0x0000004000027810 */ /* 0x000fc40007ffe0ff */
[----:B------:R-:W-:Y:S02]  /*7c70*/  @P0 IADD3 R2, R0, -0x40, RZ ;  /* 0xffffffc000020810 */ /* 0x000fe40007ffe0ff */
[----:B------:R-:W-:Y:S02]  /*7c80*/  LOP3.LUT R7, R4, R7, RZ, 0x3c, !PT ;  /* 0x0000000704077212 */ /* 0x000fe400078e3cff */
[----:B------:R-:W-:Y:S01]  /*7c90*/  LOP3.LUT R5, R3, 0x7fffe000, RZ, 0xc0, !PT ;  /* 0x7fffe00003057812 */ /* 0x000fe200078ec0ff */
[----:B------:R-:W-:Y:S01]  /*7ca0*/  STS [R0+0x8080], R52 ;  /* 0x0080803400007388 */ /* 0x000fe20000000800 */
[----:B------:R-:W-:Y:S02]  /*7cb0*/  F2FP.PACK_AB R4, R165, R164 ;  /* 0x000000a4a504723e */ /* 0x000fe400000000ff */
[----:B------:R-:W-:Y:S01]  /*7cc0*/  F2FP.PACK_AB R3, R167, R166 ;  /* 0x000000a6a703723e */ /* 0x000fe200000000ff */
[----:B------:R-:W-:Y:S01]  /*7cd0*/  STS [R0+0x8480], R54 ;  /* 0x0084803600007388 */ /* 0x000fe20000000800 */
[----:B------:R-:W-:-:S02]  /*7ce0*/  IADD3 R5, R7, R5, R8 ;  /* 0x0000000507057210 */ /* 0x000fc40007ffe008 */
[----:B------:R-:W-:Y:S01]  /*7cf0*/  ISETP.GE.AND P1, PT, R10, UR4, PT ;  /* 0x000000040a007c0c */ /* 0x000fe2000bf26270 */
[----:B------:R-:W-:Y:S01]  /*7d00*/  STS [R2+0x8080], R80 ;  /* 0x0080805002007388 */ /* 0x000fe20000000800 */
[----:B------:R-:W-:Y:S02]  /*7d10*/  SHF.R.S32.HI R7, RZ, 0x1f, R6 ;  /* 0x0000001fff077819 */ /* 0x000fe40000011406 */
[----:B------:R-:W-:Y:S01]  /*7d20*/  ISETP.GE.OR P0, PT, R6, c[0x0][0x324], P1 ;  /* 0x0000c90006007a0c */ /* 0x000fe20000f06670 */
[----:B------:R-:W-:Y:S01]  /*7d30*/  STS [R2+0x8480], R82 ;  /* 0x0084805202007388 */ /* 0x000fe20000000800 */
[----:B------:R-:W-:-:S03]  /*7d40*/  P2R R45, PR, RZ, 0x2 ;  /* 0x00000002ff2d7803 */ /* 0x000fc60000000000 */
        /* <DEDUP_REMOVED lines=59> */
[----:B------:R3:W-:Y:S01]  /*8100*/  STS [R2+0x7480], R3 ;  /* 0x0074800302007388 */ /* 0x0007e20000000800 */
[----:B-1----:R-:W-:Y:S01]  /*8110*/  SHF.R.S32.HI R11, RZ, 0x1f, R10 ;  /* 0x0000001fff0b7819 */ /* 0x002fe2000001140a */
[----:B--2---:R-:W-:-:S02]  /*8120*/  IMAD.SHL.U32 R0, R5, 0x2, RZ ;  /* 0x0000000205007824 */ /* 0x004fc400078e00ff */
[----:B------:R-:W-:Y:S01]  /*8130*/  BAR.SYNC.DEFER_BLOCKING 0x1, 0x100 ;  /* 0x0044000000007b1d */ /* 0x000fe20000010000 */
[----:B------:R-:W-:Y:S02]  /*8140*/  IMAD.U32 R5, RZ, RZ, UR8 ;  /* 0x00000008ff057e24 */ /* 0x000fe4000f8e00ff */
[----:B---3--:R-:W-:-:S04]  /*8150*/  IMAD R2, R44, c[0x0][0x338], RZ ;  /* 0x0000ce002c027a24 */ /* 0x008fc800078e02ff */
[C---:B------:R-:W-:Y:S02]  /*8160*/  IMAD R4, R224.reuse, c[0x0][0x33c], R2 ;  /* 0x0000cf00e0047a24 */ /* 0x040fe400078e0202 */
[----:B------:R-:W-:-:S04]  /*8170*/  IMAD.WIDE.U32 R2, R224, c[0x0][0x338], R6 ;  /* 0x0000ce00e0027a25 */ /* 0x000fc800078e0006 */
[----:B------:R-:W-:Y:S02]  /*8180*/  IMAD.IADD R3, R3, 0x1, R4 ;  /* 0x0000000103037824 */ /* 0x000fe400078e0204 */
[----:B------:R-:W-:Y:S02]  /*8190*/  IMAD R4, R47, c[0x0][0x340], RZ ;  /* 0x0000d0002f047a24 */ /* 0x000fe400078e02ff */
[C---:B------:R-:W-:Y:S01]  /*81a0*/  IMAD.WIDE.U32 R8, R46.reuse, c[0x0][0x340], R2 ;  /* 0x0000d0002e087a25 */ /* 0x040fe200078e0002 */
[----:B------:R1:W2:Y:S03]  /*81b0*/  LDS.128 R20, [R0+0x8880] ;  /* 0x0088800000147984 */ /* 0x0002a60000000c00 */
[----:B------:R-:W-:Y:S02]  /*81c0*/  IMAD R4, R46, c[0x0][0x344], R4 ;  /* 0x0000d1002e047a24 */ /* 0x000fe400078e0204 */
[----:B------:R-:W-:Y:S01]  /*81d0*/  IMAD.WIDE R2, R5, 0x80, R10 ;  /* 0x0000008005027825 */ /* 0x000fe200078e020a */
[----:B------:R1:W3:Y:S03]  /*81e0*/  LDS.128 R24, [R0+0x9080] ;  /* 0x0090800000187984 */ /* 0x0002e60000000c00 */
[----:B------:R-:W-:Y:S01]  /*81f0*/  IMAD.IADD R5, R9, 0x1, R4 ;  /* 0x0000000109057824 */ /* 0x000fe200078e0204 */
        /* <DEDUP_REMOVED lines=23> */
.L_x_1355:
[----:B--234-:R-:W-:Y:S05]  /*8370*/  BSYNC B0 ;  /* 0x0000000000007941 */ /* 0x01cfea0003800000 */
.L_x_1354:
[----:B-1----:R-:W-:Y:S01]  /*8380*/  IADD3 R0, R10, 0x10, RZ ;  /* 0x000000100a007810 */ /* 0x002fe20007ffe0ff */
[----:B------:R-:W-:Y:S03]  /*8390*/  BSSY B0, `(.L_x_1356) ;  /* 0x0000010000007945 */ /* 0x000fe60003800000 */
[----:B------:R-:W-:-:S04]  /*83a0*/  ISETP.GE.AND P0, PT, R0, UR4, PT ;  /* 0x0000000400007c0c */ /* 0x000fc8000bf06270 */
        /* <DEDUP_REMOVED lines=14> */
.L_x_1357:
[----:B------:R-:W-:Y:S05]  /*8490*/  BSYNC B0 ;  /* 0x0000000000007941 */ /* 0x000fea0003800000 */
.L_x_1356:
[----:B------:R-:W-:Y:S01]  /*84a0*/  IADD3 R0, R10, 0x20, RZ ;  /* 0x000000200a007810 */ /* 0x000fe20007ffe0ff */
[----:B------:R-:W-:Y:S03]  /*84b0*/  BSSY B0, `(.L_x_1358) ;  /* 0x000000f000007945 */ /* 0x000fe60003800000 */
[----:B------:R-:W-:-:S04]  /*84c0*/  ISETP.GE.AND P6, PT, R0, UR4, PT ;  /* 0x0000000400007c0c */ /* 0x000fc8000bfc6270 */
        /* <DEDUP_REMOVED lines=13> */
.L_x_1359:
[----:B------:R-:W-:Y:S05]  /*85a0*/  BSYNC B0 ;  /* 0x0000000000007941 */ /* 0x000fea0003800000 */
.L_x_1358:
        /* <DEDUP_REMOVED lines=16> */
.L_x_1361:
[----:B------:R-:W-:Y:S05]  /*86b0*/  BSYNC B0 ;  /* 0x0000000000007941 */ /* 0x000fea0003800000 */
.L_x_1360:
        /* <DEDUP_REMOVED lines=16> */
.L_x_1363:
[----:B------:R-:W-:Y:S05]  /*87c0*/  BSYNC B0 ;  /* 0x0000000000007941 */ /* 0x000fea0003800000 */
.L_x_1362:
        /* <DEDUP_REMOVED lines=16> */
.L_x_1365:
[----:B------:R-:W-:Y:S05]  /*88d0*/  BSYNC B0 ;  /* 0x0000000000007941 */ /* 0x000fea0003800000 */
.L_x_1364:
        /* <DEDUP_REMOVED lines=16> */
.L_x_1367:
[----:B------:R-:W-:Y:S05]  /*89e0*/  BSYNC B0 ;  /* 0x0000000000007941 */ /* 0x000fea0003800000 */
.L_x_1366:
[----:B------:R-:W-:Y:S01]  /*89f0*/  IADD3 R0, R10, 0x70, RZ ;  /* 0x000000700a007810 */ /* 0x000fe20007ffe0ff */
[----:B------:R-:W-:Y:S03]  /*8a00*/  BSSY B0, `(.L_x_1368) ;  /* 0x000000e000007945 */ /* 0x000fe60003800000 */
[----:B------:R-:W-:-:S04]  /*8a10*/  ISETP.GE.AND P1, PT, R0, UR4, PT ;  /* 0x0000000400007c0c */ /* 0x000fc8000bf26270 */
        /* <DEDUP_REMOVED lines=12> */
.L_x_1369:
[----:B------:R-:W-:Y:S05]  /*8ae0*/  BSYNC B0 ;  /* 0x0000000000007941 */ /* 0x000fea0003800000 */
.L_x_1368:
[----:B------:R-:W-:Y:S01]  /*8af0*/  ISETP.NE.AND P0, PT, R45, RZ, PT ;  /* 0x000000ff2d00720c */ /* 0x000fe20003f05270 */
[----:B------:R-:W-:Y:S01]  /*8b00*/  IMAD R0, R44, c[0x0][0x308], RZ ;  /* 0x0000c2002c007a24 */ /* 0x000fe200078e02ff */
[----:B------:R-:W-:Y:S01]  /*8b10*/  BSSY B0, `(.L_x_1370) ;  /* 0x0000012000007945 */ /* 0x000fe20003800000 */
[----:B--2---:R-:W-:Y:S01]  /*8b20*/  IMAD.WIDE.U32 R4, R224, c[0x0][0x308], R6 ;  /* 0x0000c200e0047a25 */ /* 0x004fe200078e0006 */
        /* <DEDUP_REMOVED lines=16> */
.L_x_1371:
[----:B------:R-:W-:Y:S05]  /*8c30*/  BSYNC B0 ;  /* 0x0000000000007941 */ /* 0x000fea0003800000 */
.L_x_1370:
[----:B------:R-:W-:Y:S01]  /*8c40*/  ISETP.NE.AND P0, PT, R16, RZ, PT ;  /* 0x000000ff1000720c */ /* 0x000fe20003f05270 */
[----:B------:R-:W-:Y:S03]  /*8c50*/  BSSY B0, `(.L_x_1372) ;  /* 0x000000e000007945 */ /* 0x000fe60003800000 */
[----:B------:R-:W-:-:S13]  /*8c60*/  ISETP.GE.OR P0, PT, R6, c[0x0][0x2f4], P0 ;  /* 0x0000bd0006007a0c */ /* 0x000fda0000706670 */
        /* <DEDUP_REMOVED lines=12> */
.L_x_1373:
[----:B------:R-:W-:Y:S05]  /*8d30*/  BSYNC B0 ;  /* 0x0000000000007941 */ /* 0x000fea0003800000 */
.L_x_1372:
        /* <DEDUP_REMOVED lines=14> */
.L_x_1375:
[----:B------:R-:W-:Y:S05]  /*8e20*/  BSYNC B0 ;  /* 0x0000000000007941 */ /* 0x000fea0003800000 */
.L_x_1374:
        /* <DEDUP_REMOVED lines=14> */
.L_x_1377:
[----:B------:R-:W-:Y:S05]  /*8f10*/  BSYNC B0 ;  /* 0x0000000000007941 */ /* 0x000fea0003800000 */
.L_x_1376:
        /* <DEDUP_REMOVED lines=14> */
.L_x_1379:
[----:B------:R-:W-:Y:S05]  /*9000*/  BSYNC B0 ;  /* 0x0000000000007941 */ /* 0x000fea0003800000 */
.L_x_1378:
        /* <DEDUP_REMOVED lines=14> */
.L_x_1381:
[----:B------:R-:W-:Y:S05]  /*90f0*/  BSYNC B0 ;  /* 0x0000000000007941 */ /* 0x000fea0003800000 */
.L_x_1380:
        /* <DEDUP_REMOVED lines=14> */
.L_x_1383:
[----:B------:R-:W-:Y:S05]  /*91e0*/  BSYNC B0 ;  /* 0x0000000000007941 */ /* 0x000fea0003800000 */
.L_x_1382:
        /* <DEDUP_REMOVED lines=14> */
.L_x_1353:
[----:B------:R-:W2:Y:S01]  /*92d0*/  LDL.LU.64 R2, [R1+0x20] ;  /* 0x0000200001027983 */ /* 0x000ea20000300a00 */
[----:B------:R-:W-:Y:S01]  /*92e0*/  ULDC UR4, c[0x0][0x2f0] ;  /* 0x0000bc0000047ab9 */ /* 0x000fe20000000800 */
[----:B------:R-:W-:Y:S01]  /*92f0*/  SHF.R.S32.HI R16, RZ, 0x1f, R224 ;  /* 0x0000001fff107819 */ /* 0x000fe200000114e0 */
[----:B------:R-:W-:Y:S01]  /*9300*/  UIADD3 UR4, -UR5, UR4, URZ ;  /* 0x0000000405047290 */ /* 0x000fe2000fffe13f */
[----:B------:R-:W3:Y:S01]  /*9310*/  S2R R19, SR_CTAID.Z ;  /* 0x0000000000137919 */ /* 0x000ee20000002700 */
[----:B------:R-:W-:Y:S01]  /*9320*/  BSSY B0, `(.L_x_1384) ;  /* 0x0000020000007945 */ /* 0x000fe20003800000 */
[----:B---3--:R-:W-:-:S05]  /*9330*/  SHF.R.S32.HI R20, RZ, 0x1f, R19 ;  /* 0x0000001fff147819 */ /* 0x008fca0000011413 */
[----:B------:R-:W-:-:S04]  /*9340*/  IMAD R8, R20, c[0x0][0x310], RZ ;  /* 0x0000c40014087a24 */ /* 0x000fc800078e02ff */
[----:B------:R-:W-:Y:S01]  /*9350*/  IMAD R8, R19, c[0x0][0x314], R8 ;  /* 0x0000c50013087a24 */ /* 0x000fe200078e0208 */
[----:B--2---:R-:W-:-:S04]  /*9360*/  SHF.R.S32.HI R0, RZ, 0x1f, R2 ;  /* 0x0000001fff007819 */ /* 0x004fc80000011402 */
[----:B-1----:R-:W-:Y:S01]  /*9370*/  LEA.HI R6, R0, R2, RZ, 0x4 ;  /* 0x0000000200067211 */ /* 0x002fe200078f20ff */
[----:B------:R-:W-:-:S03]  /*9380*/  IMAD R0, R16, c[0x0][0x308], RZ ;  /* 0x0000c20010007a24 */ /* 0x000fc600078e02ff */
[----:B------:R-:W-:Y:S01]  /*9390*/  LOP3.LUT R4, R6, 0x1ffffff0, RZ, 0xc0, !PT ;  /* 0x1ffffff006047812 */ /* 0x000fe200078ec0ff */
[----:B------:R-:W-:Y:S01]  /*93a0*/  IMAD R0, R224, c[0x0][0x30c], R0 ;  /* 0x0000c300e0007a24 */ /* 0x000fe200078e0200 */
[----:B------:R-:W-:-:S03]  /*93b0*/  SHF.R.S32.HI R6, RZ, 0x4, R6 ;  /* 0x00000004ff067819 */ /* 0x000fc60000011406 */
[----:B------:R-:W-:Y:S01]  /*93c0*/  IMAD.IADD R4, R2, 0x1, -R4 ;  /* 0x0000000102047824 */ /* 0x000fe200078e0a04 */
[----:B------:R-:W-:Y:S01]  /*93d0*/  ISETP.GE.AND P0, PT, R6, UR4, PT ;  /* 0x0000000406007c0c */ /* 0x000fe2000bf06270 */
[----:B------:R-:W-:Y:S01]  /*93e0*/  IMAD.U32 R2, RZ, RZ, UR8 ;  /* 0x00000008ff027e24 */ /* 0x000fe2000f8e00ff */
[----:B------:R-:W-:Y:S01]  /*93f0*/  SHF.R.S32.HI R7, RZ, 0x1f, R6 ;  /* 0x0000001fff077819 */ /* 0x000fe20000011406 */
[----:B------:R-:W-:Y:S01]  /*9400*/  IMAD.SHL.U32 R4, R4, 0x8, RZ ;  /* 0x0000000804047824 */ /* 0x000fe200078e00ff */
[----:B------:R-:W-:-:S03]  /*9410*/  P2R R17, PR, RZ, 0x1 ;  /* 0x00000001ff117803 */ /* 0x000fc60000000000 */
[----:B------:R-:W-:Y:S01]  /*9420*/  IMAD.WIDE R2, R2, 0x80, R6 ;  /* 0x0000008002027825 */ /* 0x000fe200078e0206 */
[----:B------:R-:W-:Y:S02]  /*9430*/  SHF.R.S32.HI R5, RZ, 0x1f, R4 ;  /* 0x0000001fff057819 */ /* 0x000fe40000011404 */
[----:B------:R-:W-:-:S03]  /*9440*/  ISETP.GE.OR P0, PT, R4, c[0x0][0x2f4], P0 ;  /* 0x0000bd0004007a0c */ /* 0x000fc60000706670 */
[----:B------:R-:W-:-:S05]  /*9450*/  IMAD.WIDE.U32 R10, R224, c[0x0][0x308], R4 ;  /* 0x0000c200e00a7a25 */ /* 0x000fca00078e0004 */
[----:B------:R-:W-:-:S05]  /*9460*/  IADD3 R11, R0, R11, RZ ;  /* 0x0000000b000b7210 */ /* 0x000fca0007ffe0ff */
        /* <DEDUP_REMOVED lines=11> */
.L_x_1385:
[----:B------:R-:W-:Y:S05]  /*9520*/  BSYNC B0 ;  /* 0x0000000000007941 */ /* 0x000fea0003800000 */
.L_x_1384:
[----:B------:R-:W-:Y:S01]  /*9530*/  IADD3 R0, R6, 0x10, RZ ;  /* 0x0000001006007810 */ /* 0x000fe20007ffe0ff */
        /* <DEDUP_REMOVED lines=16> */
.L_x_1387:
[----:B------:R-:W-:Y:S05]  /*9640*/  BSYNC B0 ;  /* 0x0000000000007941 */ /* 0x000fea0003800000 */
.L_x_1386:
        /* <DEDUP_REMOVED lines=16> */
.L_x_1389:
[----:B------:R-:W-:Y:S05]  /*9750*/  BSYNC B0 ;  /* 0x0000000000007941 */ /* 0x000fea0003800000 */
.L_x_1388:
        /* <DEDUP_REMOVED lines=16> */
.L_x_1391:
[----:B------:R-:W-:Y:S05]  /*9860*/  BSYNC B0 ;  /* 0x0000000000007941 */ /* 0x000fea0003800000 */
.L_x_1390:
        /* <DEDUP_REMOVED lines=16> */
.L_x_1393:
[----:B------:R-:W-:Y:S05]  /*9970*/  BSYNC B0 ;  /* 0x0000000000007941 */ /* 0x000fea0003800000 */
.L_x_1392:
        /* <DEDUP_REMOVED lines=16> */
.L_x_1395:
[----:B------:R-:W-:Y:S05]  /*9a80*/  BSYNC B0 ;  /* 0x0000000000007941 */ /* 0x000fea0003800000 */
.L_x_1394:
        /* <DEDUP_REMOVED lines=16> */
.L_x_1397:
[----:B------:R-:W-:Y:S05]  /*9b90*/  BSYNC B0 ;  /* 0x0000000000007941 */ /* 0x000fea0003800000 */
.L_x_1396:
[----:B------:R-:W-:Y:S01]  /*9ba0*/  IADD3 R6, R6, 0x70, RZ ;  /* 0x0000007006067810 */ /* 0x000fe20007ffe0ff */
[----:B------:R-:W-:Y:S03]  /*9bb0*/  BSSY B0, `(.L_x_1398) ;  /* 0x000000e000007945 */ /* 0x000fe60003800000 */
[----:B------:R-:W-:-:S04]  /*9bc0*/  ISETP.GE.AND P1, PT, R6, UR4, PT ;  /* 0x0000000406007c0c */ /* 0x000fc8000bf26270 */
        /* <DEDUP_REMOVED lines=12> */
.L_x_1399:
[----:B------:R-:W-:Y:S05]  /*9c90*/  BSYNC B0 ;  /* 0x0000000000007941 */ /* 0x000fea0003800000 */
.L_x_1398:
[----:B------:R-:W-:Y:S01]  /*9ca0*/  ISETP.NE.AND P0, PT, R17, RZ, PT ;  /* 0x000000ff1100720c */ /* 0x000fe20003f05270 */
[----:B------:R-:W-:Y:S01]  /*9cb0*/  IMAD R0, R16, c[0x0][0x338], RZ ;  /* 0x0000ce0010007a24 */ /* 0x000fe200078e02ff */
[----:B------:R-:W-:Y:S01]  /*9cc0*/  BSSY B0, `(.L_x_1400) ;  /* 0x0000012000007945 */ /* 0x000fe20003800000 */
[----:B------:R-:W-:Y:S01]  /*9cd0*/  IMAD.WIDE.U32 R8, R224, c[0x0][0x338], R4 ;  /* 0x0000ce00e0087a25 */ /* 0x000fe200078e0004 */
[----:B------:R-:W-:-:S03]  /*9ce0*/  ISETP.GE.OR P0, PT, R4, c[0x0][0x324], P0 ;  /* 0x0000c90004007a0c */ /* 0x000fc60000706670 */
        /* <DEDUP_REMOVED lines=15> */
.L_x_1401:
[----:B------:R-:W-:Y:S05]  /*9de0*/  BSYNC B0 ;  /* 0x0000000000007941 */ /* 0x000fea0003800000 */
.L_x_1400:
        /* <DEDUP_REMOVED lines=15> */
.L_x_1403:
[----:B------:R-:W-:Y:S05]  /*9ee0*/  BSYNC B0 ;  /* 0x0000000000007941 */ /* 0x000fea0003800000 */
.L_x_1402:
        /* <DEDUP_REMOVED lines=14> */
.L_x_1405:
[----:B------:R-:W-:Y:S05]  /*9fd0*/  BSYNC B0 ;  /* 0x0000000000007941 */ /* 0x000fea0003800000 */
.L_x_1404:
        /* <DEDUP_REMOVED lines=14> */
.L_x_1407:
[----:B------:R-:W-:Y:S05]  /*a0c0*/  BSYNC B0 ;  /* 0x0000000000007941 */ /* 0x000fea0003800000 */
.L_x_1406:
        /* <DEDUP_REMOVED lines=14> */
.L_x_1409:
[----:B------:R-:W-:Y:S05]  /*a1b0*/  BSYNC B0 ;  /* 0x0000000000007941 */ /* 0x000fea0003800000 */
.L_x_1408:
        /* <DEDUP_REMOVED lines=14> */
.L_x_1411:
[----:B------:R-:W-:Y:S05]  /*a2a0*/  BSYNC B0 ;  /* 0x0000000000007941 */ /* 0x000fea0003800000 */
.L_x_1410:
        /* <DEDUP_REMOVED lines=14> */
.L_x_1413:
[----:B------:R-:W-:Y:S05]  /*a390*/  BSYNC B0 ;  /* 0x0000000000007941 */ /* 0x000fea0003800000 */
.L_x_1412:
        /* <DEDUP_REMOVED lines=13> */
.L_x_1414:
        /* <DEDUP_REMOVED lines=9> */
.L_x_2326:


//--------------------- .text._ZN7cutlass13device_kernelIN5flash19enable_sm80_to_sm89INS1_16FlashAttnBwdSm80INS1_25CollectiveMainloopBwdSm80ILi2ELi2EN4cute5tupleIJNS5_1CILi64EEENS7_ILi128EEES9_EEENS_6half_tEfNS_4arch4Sm80ELb0ELb1ELb0ELb0ELb1ELb0ELb0ELb0ELi2ELi2ELi2ELi2ELb0EEENS1_21CollectiveEpilogueBwdISA_SB_SD_Li256ELb0ELb0ELi4EEENS1_19SingleTileSchedulerILb0ELb0ELb0ELi128EEEEEEEEEvNT_6ParamsE --------------------------
	.section	.text._ZN7cutlass13device_kernelIN5flash19enable_sm80_to_sm89INS1_16FlashAttnBwdSm80INS1_25CollectiveMainloopBwdSm80ILi2ELi2EN4cute5tupleIJNS5_1CILi64EEENS7_ILi128EEES9_EEENS_6half_tEfNS_4arch4Sm80ELb0ELb1ELb0ELb0ELb1ELb0ELb0ELb0ELi2ELi2ELi2ELi2ELb0EEENS1_21CollectiveEpilogueBwdISA_SB_SD_Li256ELb0ELb0ELi4EEENS1_19SingleTileSchedulerILb0ELb0ELb0ELi128EEEEEEEEEvNT_6ParamsE,"ax",@progbits
	.sectioninfo	@"SHI_REGISTERS=255"
	.align	128
.text._ZN7cutlass13device_kernelIN5flash19enable_sm80_to_sm89INS1_16FlashAttnBwdSm80INS1_25CollectiveMainloopBwdSm80ILi2ELi2EN4cute5tupleIJNS5_1CILi64EEENS7_ILi128EEES9_EEENS_6half_tEfNS_4arch4Sm80ELb0ELb1ELb0ELb0ELb1ELb0ELb0ELb0ELi2ELi2ELi2ELi2ELb0EEENS1_21CollectiveEpilogueBwdISA_SB_SD_Li256ELb0ELb0ELi4EEENS1_19SingleTileSchedulerILb0ELb0ELb0ELi128EEEEEEEEEvNT_6ParamsE:
        .type           _ZN7cutlass13device_kernelIN5flash19enable_sm80_to_sm89INS1_16FlashAttnBwdSm80INS1_25CollectiveMainloopBwdSm80ILi2ELi2EN4cute5tupleIJNS5_1CILi64EEENS7_ILi128EEES9_EEENS_6half_tEfNS_4arch4Sm80ELb0ELb1ELb0ELb0ELb1ELb0ELb0ELb0ELi2ELi2ELi2ELi2ELb0EEENS1_21CollectiveEpilogueBwdISA_SB_SD_Li256ELb0ELb0ELi4EEENS1_19SingleTileSchedulerILb0ELb0ELb0ELi128EEEEEEEEEvNT_6ParamsE,@function
        .size           _ZN7cutlass13device_kernelIN5flash19enable_sm80_to_sm89INS1_16FlashAttnBwdSm80INS1_25CollectiveMainloopBwdSm80ILi2ELi2EN4cute5tupleIJNS5_1CILi64EEENS7_ILi128EEES9_EEENS_6half_tEfNS_4arch4Sm80ELb0ELb1ELb0ELb0ELb1ELb0ELb0ELb0ELi2ELi2ELi2ELi2ELb0EEENS1_21CollectiveEpilogueBwdISA_SB_SD_Li256ELb0ELb0ELi4EEENS1_19SingleTileSchedulerILb0ELb0ELb0ELi128EEEEEEEEEvNT_6ParamsE,(.L_x_2327 - _ZN7cutlass13device_kernelIN5flash19enable_sm80_to_sm89INS1_16FlashAttnBwdSm80INS1_25CollectiveMainloopBwdSm80ILi2ELi2EN4cute5tupleIJNS5_1CILi64EEENS7_ILi128EEES9_EEENS_6half_tEfNS_4arch4Sm80ELb0ELb1ELb0ELb0ELb1ELb0ELb0ELb0ELi2ELi2ELi2ELi2ELb0EEENS1_21CollectiveEpilogueBwdISA_SB_SD_Li256ELb0ELb0ELi4EEENS1_19SingleTileSchedulerILb0ELb0ELb0ELi128EEEEEEEEEvNT_6ParamsE)
        .other          _ZN7cutlass13device_kernelIN5flash19enable_sm80_to_sm89INS1_16FlashAttnBwdSm80INS1_25CollectiveMainloopBwdSm80ILi2ELi2EN4cute5tupleIJNS5_1CILi64EEENS7_ILi128EEES9_EEENS_6half_tEfNS_4arch4Sm80ELb0ELb1ELb0ELb0ELb1ELb0ELb0ELb0ELi2ELi2ELi2ELi2ELb0EEENS1_21CollectiveEpilogueBwdISA_SB_SD_Li256ELb0ELb0ELi4EEENS1_19SingleTileSchedulerILb0ELb0ELb0ELi128EEEEEEEEEvNT_6ParamsE,@"STO_CUDA_ENTRY STV_DEFAULT"
_ZN7cutlass13device_kernelIN5flash19enable_sm80_to_sm89INS1_16FlashAttnBwdSm80INS1_25CollectiveMainloopBwdSm80ILi2ELi2EN4cute5tupleIJNS5_1CILi64EEENS7_ILi128EEES9_EEENS_6half_tEfNS_4arch4Sm80ELb0ELb1ELb0ELb0ELb1ELb0ELb0ELb0ELi2ELi2ELi2ELi2ELb0EEENS1_21CollectiveEpilogueBwdISA_SB_SD_Li256ELb0ELb0ELi4EEENS1_19SingleTileSchedulerILb0ELb0ELb0ELi128EEEEEEEEEvNT_6ParamsE:
        /* <DEDUP_REMOVED lines=29> */
.L_x_1415:
        /* <DEDUP_REMOVED lines=500> */
.L_x_1418:
[----:B--2---:R-:W-:Y:S05]  /*2110*/  BSYNC B0 ;  /* 0x0000000000007941 */ /* 0x004fea0003800000 */
.L_x_1417:
        /* <DEDUP_REMOVED lines=121> */
.L_x_1437:
        /* <DEDUP_REMOVED lines=147> */
.L_x_1421:
[----:B------:R-:W-:Y:S11]  /*31e0*/  ISETP.NE.AND P0, PT, R226, c[0x0][0x2a8], PT ;  /* 0x0000aa00e2007a0c */ /* 0x000ff60003f05270 */
[----:B------:R-:W-:Y:S02]  /*31f0*/  @!UPT UIADD3 URZ, URZ, URZ, URZ ;  /* 0x0000003f3f3ff290 */ /* 0x000fe4000fffe03f */
[----:B------:R-:W-:Y:S05]  /*3200*/  @P0 IMAD.HI.U32 R36, R2, c[0x0][0x2ac], RZ ;  /* 0x0000ab0002240a27 */ /* 0x000fea00078e00ff */
[----:B------:R-:W-:Y:S02]  /*3210*/  @P0 SHF.R.U32.HI R2, RZ, c[0x0][0x2b0], R36 ;  /* 0x0000ac00ff020a19 */ /* 0x000fe40000011624 */
.L_x_1422:
[----:B------:R-:W-:Y:S05]  /*3220*/  BSYNC B0 ;  /* 0x0000000000007941 */ /* 0x000fea0003800000 */
.L_x_1420:
        /* <DEDUP_REMOVED lines=10> */
.L_x_1419:
        /* <DEDUP_REMOVED lines=17> */
.L_x_1425:
[----:B------:R-:W-:Y:S11]  /*33e0*/  ISETP.NE.AND P0, PT, R226, c[0x0][0x2a8], PT ;  /* 0x0000aa00e2007a0c */ /* 0x000ff60003f05270 */
[----:B------:R-:W-:Y:S02]  /*33f0*/  @!UPT UIADD3 URZ, URZ, URZ, URZ ;  /* 0x0000003f3f3ff290 */ /* 0x000fe4000fffe03f */
[----:B------:R-:W-:Y:S05]  /*3400*/  @P0 IMAD.HI.U32 R36, R2, c[0x0][0x2ac], RZ ;  /* 0x0000ab0002240a27 */ /* 0x000fea00078e00ff */
[----:B------:R-:W-:Y:S02]  /*3410*/  @P0 SHF.R.U32.HI R2, RZ, c[0x0][0x2b0], R36 ;  /* 0x0000ac00ff020a19 */ /* 0x000fe40000011624 */
.L_x_1426:
[----:B------:R-:W-:Y:S05]  /*3420*/  BSYNC B0 ;  /* 0x0000000000007941 */ /* 0x000fea0003800000 */
.L_x_1424:
[----:B------:R-:W2:Y:S01]  /*3430*/  LDL R37, [R1+0x10] ;  /* 0x0000100001257983 */ /* 0x000ea20000100800 */
[----:B------:R-:W-:Y:S04]  /*3440*/  IMAD.MOV.U32 R36, RZ, RZ, c[0x0][0x2a8] ;  /* 0x0000aa00ff247624 */ /* 0x000fe800078e00ff */
[----:B------:R-:W-:Y:S04]  /*3450*/  IMAD R2, R2, R36, -UR13 ;  /* 0x8000000d02027e24 */ /* 0x000fe8000f8e0224 */
[----:B--2---:R-:W-:Y:S05]  /*3460*/  IMAD.IADD R2, R2, 0x1, -R37 ;  /* 0x0000000102027824 */ /* 0x004fea00078e0a25 */
[----:B------:R-:W-:Y:S02]  /*3470*/  IADD3 R36, R2, c[0x0][0x2a8], RZ ;  /* 0x0000aa0002247a10 */ /* 0x000fe40007ffe0ff */
[----:B------:R-:W-:Y:S02]  /*3480*/  IMNMX R43, R43, R2, !PT ;  /* 0x000000022b2b7217 */ /* 0x000fe40007800200 */
[----:B------:R-:W-:Y:S02]  /*3490*/  IMNMX R200, R200, R36, PT ;  /* 0x00000024c8c87217 */ /* 0x000fe40003800200 */
.L_x_1423:
        /* <DEDUP_REMOVED lines=17> */
.L_x_1429:
[----:B------:R-:W-:Y:S11]  /*35b0*/  ISETP.NE.AND P0, PT, R226, c[0x0][0x2a8], PT ;  /* 0x0000aa00e2007a0c */ /* 0x000ff60003f05270 */
[----:B------:R-:W-:Y:S02]  /*35c0*/  @!UPT UIADD3 URZ, URZ, URZ, URZ ;  /* 0x0000003f3f3ff290 */ /* 0x000fe4000fffe03f */
[----:B------:R-:W-:Y:S05]  /*35d0*/  @P0 IMAD.HI.U32 R36, R2, c[0x0][0x2ac], RZ ;  /* 0x0000ab0002240a27 */ /* 0x000fea00078e00ff */
[----:B------:R-:W-:Y:S02]  /*35e0*/  @P0 SHF.R.U32.HI R2, RZ, c[0x0][0x2b0], R36 ;  /* 0x0000ac00ff020a19 */ /* 0x000fe40000011624 */
.L_x_1430:
[----:B------:R-:W-:Y:S05]  /*35f0*/  BSYNC B0 ;  /* 0x0000000000007941 */ /* 0x000fea0003800000 */
.L_x_1428:
[----:B------:R-:W2:Y:S01]  /*3600*/  LDL R37, [R1+0x10] ;  /* 0x0000100001257983 */ /* 0x000ea20000100800 */
[----:B------:R-:W-:Y:S04]  /*3610*/  IMAD.MOV.U32 R36, RZ, RZ, c[0x0][0x2a8] ;  /* 0x0000aa00ff247624 */ /* 0x000fe800078e00ff */
[----:B------:R-:W-:Y:S04]  /*3620*/  IMAD R2, R2, R36, -UR13 ;  /* 0x8000000d02027e24 */ /* 0x000fe8000f8e0224 */
[----:B--2---:R-:W-:Y:S05]  /*3630*/  IMAD.IADD R2, R2, 0x1, -R37 ;  /* 0x0000000102027824 */ /* 0x004fea00078e0a25 */
[----:B------:R-:W-:Y:S02]  /*3640*/  IADD3 R36, R2, c[0x0][0x2a8], RZ ;  /* 0x0000aa0002247a10 */ /* 0x000fe40007ffe0ff */
[----:B------:R-:W-:Y:S02]  /*3650*/  IMNMX R41, R41, R2, !PT ;  /* 0x0000000229297217 */ /* 0x000fe40007800200 */
[----:B------:R-:W-:Y:S02]  /*3660*/  IMNMX R42, R42, R36, PT ;  /* 0x000000242a2a7217 */ /* 0x000fe40003800200 */
.L_x_1427:
        /* <DEDUP_REMOVED lines=17> */
.L_x_1433:
[----:B------:R-:W-:Y:S11]  /*3780*/  ISETP.NE.AND P0, PT, R226, c[0x0][0x2a8], PT ;  /* 0x0000aa00e2007a0c */ /* 0x000ff60003f05270 */
[----:B------:R-:W-:Y:S02]  /*3790*/  @!UPT UIADD3 URZ, URZ, URZ, URZ ;  /* 0x0000003f3f3ff290 */ /* 0x000fe4000fffe03f */
[----:B------:R-:W-:Y:S05]  /*37a0*/  @P0 IMAD.HI.U32 R36, R0, c[0x0][0x2ac], RZ ;  /* 0x0000ab0000240a27 */ /* 0x000fea00078e00ff */
[----:B------:R-:W-:Y:S02]  /*37b0*/  @P0 SHF.R.U32.HI R0, RZ, c[0x0][0x2b0], R36 ;  /* 0x0000ac00ff000a19 */ /* 0x000fe40000011624 */
.L_x_1434:
[----:B------:R-:W-:Y:S05]  /*37c0*/  BSYNC B0 ;  /* 0x0000000000007941 */ /* 0x000fea0003800000 */
.L_x_1432:
[----:B------:R-:W2:Y:S01]  /*37d0*/  LDL R37, [R1+0x10] ;  /* 0x0000100001257983 */ /* 0x000ea20000100800 */
[----:B------:R-:W-:Y:S04]  /*37e0*/  IMAD.MOV.U32 R36, RZ, RZ, c[0x0][0x2a8] ;  /* 0x0000aa00ff247624 */ /* 0x000fe800078e00ff */
[----:B------:R-:W-:Y:S04]  /*37f0*/  IMAD R0, R0, R36, -UR13 ;  /* 0x8000000d00007e24 */ /* 0x000fe8000f8e0224 */
[----:B--2---:R-:W-:Y:S05]  /*3800*/  IMAD.IADD R0, R0, 0x1, -R37 ;  /* 0x0000000100007824 */ /* 0x004fea00078e0a25 */
[----:B------:R-:W-:Y:S02]  /*3810*/  IADD3 R36, R0, c[0x0][0x2a8], RZ ;  /* 0x0000aa0000247a10 */ /* 0x000fe40007ffe0ff */
[----:B------:R-:W-:Y:S02]  /*3820*/  IMNMX R2, R2, R0, !PT ;  /* 0x0000000002027217 */ /* 0x000fe40007800200 */
[----:B------:R-:W-:Y:S02]  /*3830*/  IMNMX R40, R40, R36, PT ;  /* 0x0000002428287217 */ /* 0x000fe40003800200 */
.L_x_1431:
        /* <DEDUP_REMOVED lines=80> */
.L_x_1435:
        /* <DEDUP_REMOVED lines=587> */
.L_x_1436:
        /* <DEDUP_REMOVED lines=309> */
.L_x_1416:
        /* <DEDUP_REMOVED lines=227> */
.L_x_1440:
[----:B--234-:R-:W-:Y:S05]  /*8370*/  BSYNC B0 ;  /* 0x0000000000007941 */ /* 0x01cfea0003800000 */
.L_x_1439:
        /* <DEDUP_REMOVED lines=17> */
.L_x_1442:
[----:B------:R-:W-:Y:S05]  /*8490*/  BSYNC B0 ;  /* 0x0000000000007941 */ /* 0x000fea0003800000 */
.L_x_1441:
        /* <DEDUP_REMOVED lines=16> */
.L_x_1444:
[----:B------:R-:W-:Y:S05]  /*85a0*/  BSYNC B0 ;  /* 0x0000000000007941 */ /* 0x000fea0003800000 */
.L_x_1443:
        /* <DEDUP_REMOVED lines=16> */
.L_x_1446:
[----:B------:R-:W-:Y:S05]  /*86b0*/  BSYNC B0 ;  /* 0x0000000000007941 */ /* 0x000fea0003800000 */
.L_x_1445:
        /* <DEDUP_REMOVED lines=16> */
.L_x_1448:
[----:B------:R-:W-:Y:S05]  /*87c0*/  BSYNC B0 ;  /* 0x0000000000007941 */ /* 0x000fea0003800000 */
.L_x_1447:
        /* <DEDUP_REMOVED lines=16> */
.L_x_1450:
[----:B------:R-:W-:Y:S05]  /*88d0*/  BSYNC B0 ;  /* 0x0000000000007941 */ /* 0x000fea0003800000 */
.L_x_1449:
        /* <DEDUP_REMOVED lines=16> */
.L_x_1452:
[----:B------:R-:W-:Y:S05]  /*89e0*/  BSYNC B0 ;  /* 0x0000000000007941 */ /* 0x000fea0003800000 */
.L_x_1451:
        /* <DEDUP_REMOVED lines=15> */
.L_x_1454:
[----:B------:R-:W-:Y:S05]  /*8ae0*/  BSYNC B0 ;  /* 0x0000000000007941 */ /* 0x000fea0003800000 */
.L_x_1453:
        /* <DEDUP_REMOVED lines=20> */
.L_x_1456:
[----:B------:R-:W-:Y:S05]  /*8c30*/  BSYNC B0 ;  /* 0x0000000000007941 */ /* 0x000fea0003800000 */
.L_x_1455:
        /* <DEDUP_REMOVED lines=15> */
.L_x_1458:
[----:B------:R-:W-:Y:S05]  /*8d30*/  BSYNC B0 ;  /* 0x0000000000007941 */ /* 0x000fea0003800000 */
.L_x_1457:
        /* <DEDUP_REMOVED lines=14> */
.L_x_1460:
[----:B------:R-:W-:Y:S05]  /*8e20*/  BSYNC B0 ;  /* 0x0000000000007941 */ /* 0x000fea0003800000 */
.L_x_1459:
        /* <DEDUP_REMOVED lines=14> */
.L_x_1462:
[----:B------:R-:W-:Y:S05]  /*8f10*/  BSYNC B0 ;  /* 0x0000000000007941 */ /* 0x000fea0003800000 */
.L_x_1461:
        /* <DEDUP_REMOVED lines=14> */
.L_x_1464:
[----:B------:R-:W-:Y:S05]  /*9000*/  BSYNC B0 ;  /* 0x0000000000007941 */ /* 0x000fea0003800000 */
.L_x_1463:
        /* <DEDUP_REMOVED lines=14> */
.L_x_1466:
[----:B------:R-:W-:Y:S05]  /*90f0*/  BSYNC B0 ;  /* 0x0000000000007941 */ /* 0x000fea0003800000 */
.L_x_1465:
        /* <DEDUP_REMOVED lines=14> */
.L_x_1468:
[----:B------:R-:W-:Y:S05]  /*91e0*/  BSYNC B0 ;  /* 0x0000000000007941 */ /* 0x000fea0003800000 */
.L_x_1467:
        /* <DEDUP_REMOVED lines=14> */
.L_x_1438:
        /* <DEDUP_REMOVED lines=37> */
.L_x_1470:
[----:B------:R-:W-:Y:S05]  /*9520*/  BSYNC B0 ;  /* 0x0000000000007941 */ /* 0x000fea0003800000 */
.L_x_1469:
        /* <DEDUP_REMOVED lines=17> */
.L_x_1472:
[----:B------:R-:W-:Y:S05]  /*9640*/  BSYNC B0 ;  /* 0x0000000000007941 */ /* 0x000fea0003800000 */
.L_x_1471:
        /* <DEDUP_REMOVED lines=16> */
.L_x_1474:
[----:B------:R-:W-:Y:S05]  /*9750*/  BSYNC B0 ;  /* 0x0000000000007941 */ /* 0x000fea0003800000 */
.L_x_1473:
        /* <DEDUP_REMOVED lines=16> */
.L_x_1476:
[----:B------:R-:W-:Y:S05]  /*9860*/  BSYNC B0 ;  /* 0x0000000000007941 */ /* 0x000fea0003800000 */
.L_x_1475:
        /* <DEDUP_REMOVED lines=16> */
.L_x_1478:
[----:B------:R-:W-:Y:S05]  /*9970*/  BSYNC B0 ;  /* 0x0000000000007941 */ /* 0x000fea0003800000 */
.L_x_1477:
        /* <DEDUP_REMOVED lines=16> */
.L_x_1480:
[----:B------:R-:W-:Y:S05]  /*9a80*/  BSYNC B0 ;  /* 0x0000000000007941 */ /* 0x000fea0003800000 */
.L_x_1479:
        /* <DEDUP_REMOVED lines=16> */
.L_x_1482:
[----:B------:R-:W-:Y:S05]  /*9b90*/  BSYNC B0 ;  /* 0x0000000000007941 */ /* 0x000fea0003800000 */
.L_x_1481:
        /* <DEDUP_REMOVED lines=15> */
.L_x_1484:
[----:B------:R-:W-:Y:S05]  /*9c90*/  BSYNC B0 ;  /* 0x0000000000007941 */ /* 0x000fea0003800000 */
.L_x_1483:
        /* <DEDUP_REMOVED lines=20> */
.L_x_1486:
[----:B------:R-:W-:Y:S05]  /*9de0*/  BSYNC B0 ;  /* 0x0000000000007941 */ /* 0x000fea0003800000 */
.L_x_1485:
        /* <DEDUP_REMOVED lines=15> */
.L_x_1488:
[----:B------:R-:W-:Y:S05]  /*9ee0*/  BSYNC B0 ;  /* 0x0000000000007941 */ /* 0x000fea0003800000 */
.L_x_1487:
        /* <DEDUP_REMOVED lines=14> */
.L_x_1490:
[----:B------:R-:W-:Y:S05]  /*9fd0*/  BSYNC B0 ;  /* 0x0000000000007941 */ /* 0x000fea0003800000 */
.L_x_1489:
        /* <DEDUP_REMOVED lines=14> */
.L_x_1492:
[----:B------:R-:W-:Y:S05]  /*a0c0*/  BSYNC B0 ;  /* 0x0000000000007941 */ /* 0x000fea0003800000 */
.L_x_1491:
        /* <DEDUP_REMOVED lines=14> */
.L_x_1494:
[----:B------:R-:W-:Y:S05]  /*a1b0*/  BSYNC B0 ;  /* 0x0000000000007941 */ /* 0x000fea0003800000 */
.L_x_1493:
        /* <DEDUP_REMOVED lines=14> */
.L_x_1496:
[----:B------:R-:W-:Y:S05]  /*a2a0*/  BSYNC B0 ;  /* 0x0000000000007941 */ /* 0x000fea0003800000 */
.L_x_1495:
        /* <DEDUP_REMOVED lines=14> */
.L_x_1498:
[----:B------:R-:W-:Y:S05]  /*a390*/  BSYNC B0 ;  /* 0x0000000000007941 */ /* 0x000fea0003800000 */
.L_x_1497:
        /* <DEDUP_REMOVED lines=13> */
.L_x_1499:
        /* <DEDUP_REMOVED lines=9> */
.L_x_2327:


//--------------------- .text._ZN7cutlass13device_kernelIN5flash19enable_sm80_to_sm89INS1_16FlashAttnBwdSm80INS1_25CollectiveMainloopBwdSm80ILi2ELi2EN4cute5tupleIJNS5_1CILi64EEENS7_ILi128EEES9_EEENS_6half_tEfNS_4arch4Sm80ELb0ELb1ELb0ELb0ELb0ELb0ELb0ELb0ELi2ELi2ELi2ELi2ELb0EEENS1_24CollectiveEpilogueBwdGQAISA_fSD_Li256ELb0ELb0EEENS1_19SingleTileSchedulerILb0ELb0ELb0ELi128EEEEEEEEEvNT_6ParamsE --------------------------
	.section	.text._ZN7cutlass13device_kernelIN5flash19enable_sm80_to_sm89INS1_16FlashAttnBwdSm80INS1_25CollectiveMainloopBwdSm80ILi2ELi2EN4cute5tupleIJNS5_1CILi64EEENS7_ILi128EEES9_EEENS_6half_tEfNS_4arch4Sm80ELb0ELb1ELb0ELb0ELb0ELb0ELb0ELb0ELi2ELi2ELi2ELi2ELb0EEENS1_24CollectiveEpilogueBwdGQAISA_fSD_Li256ELb0ELb0EEENS1_19SingleTileSchedulerILb0ELb0ELb0ELi128EEEEEEEEEvNT_6ParamsE,"ax",@progbits
	.sectioninfo	@"SHI_REGISTERS=255"
	.align	128
.text._ZN7cutlass13device_kernelIN5flash19enable_sm80_to_sm89INS1_16FlashAttnBwdSm80INS1_25CollectiveMainloopBwdSm80ILi2ELi2EN4cute5tupleIJNS5_1CILi64EEENS7_ILi128EEES9_EEENS_6half_tEfNS_4arch4Sm80ELb0ELb1ELb0ELb0ELb0ELb0ELb0ELb0ELi2ELi2ELi2ELi2ELb0EEENS1_24CollectiveEpilogueBwdGQAISA_fSD_Li256ELb0ELb0EEENS1_19SingleTileSchedulerILb0ELb0ELb0ELi128EEEEEEEEEvNT_6ParamsE:
        .type           _ZN7cutlass13device_kernelIN5flash19enable_sm80_to_sm89INS1_16FlashAttnBwdSm80INS1_25CollectiveMainloopBwdSm80ILi2ELi2EN4cute5tupleIJNS5_1CILi64EEENS7_ILi128EEES9_EEENS_6half_tEfNS_4arch4Sm80ELb0ELb1ELb0ELb0ELb0ELb0ELb0ELb0ELi2ELi2ELi2ELi2ELb0EEENS1_24CollectiveEpilogueBwdGQAISA_fSD_Li256ELb0ELb0EEENS1_19SingleTileSchedulerILb0ELb0ELb0ELi128EEEEEEEEEvNT_6ParamsE,@function
        .size           _ZN7cutlass13device_kernelIN5flash19enable_sm80_to_sm89INS1_16FlashAttnBwdSm80INS1_25CollectiveMainloopBwdSm80ILi2ELi2EN4cute5tupleIJNS5_1CILi64EEENS7_ILi128EEES9_EEENS_6half_tEfNS_4arch4Sm80ELb0ELb1ELb0ELb0ELb0ELb0ELb0ELb0ELi2ELi2ELi2ELi2ELb0EEENS1_24CollectiveEpilogueBwdGQAISA_fSD_Li256ELb0ELb0EEENS1_19SingleTileSchedulerILb0ELb0ELb0ELi128EEEEEEEEEvNT_6ParamsE,(.L_x_2328 - _ZN7cutlass13device_kernelIN5flash19enable_sm80_to_sm89INS1_16FlashAttnBwdSm80INS1_25CollectiveMainloopBwdSm80ILi2ELi2EN4cute5tupleIJNS5_1CILi64EEENS7_ILi128EEES9_EEENS_6half_tEfNS_4arch4Sm80ELb0ELb1ELb0ELb0ELb0ELb0ELb0ELb0ELi2ELi2ELi2ELi2ELb0EEENS1_24CollectiveEpilogueBwdGQAISA_fSD_Li256ELb0ELb0EEENS1_19SingleTileSchedulerILb0ELb0ELb0ELi128EEEEEEEEEvNT_6ParamsE)
        .other          _ZN7cutlass13device_kernelIN5flash19enable_sm80_to_sm89INS1_16FlashAttnBwdSm80INS1_25CollectiveMainloopBwdSm80ILi2ELi2EN4cute5tupleIJNS5_1CILi64EEENS7_ILi128EEES9_EEENS_6half_tEfNS_4arch4Sm80ELb0ELb1ELb0ELb0ELb0ELb0ELb0ELb0ELi2ELi2ELi2ELi2ELb0EEENS1_24CollectiveEpilogueBwdGQAISA_fSD_Li256ELb0ELb0EEENS1_19SingleTileSchedulerILb0ELb0ELb0ELi128EEEEEEEEEvNT_6ParamsE,@"STO_CUDA_ENTRY STV_DEFAULT"
_ZN7cutlass13device_kernelIN5flash19enable_sm80_to_sm89INS1_16FlashAttnBwdSm80INS1_25CollectiveMainloopBwdSm80ILi2ELi2EN4cute5tupleIJNS5_1CILi64EEENS7_ILi128EEES9_EEENS_6half_tEfNS_4arch4Sm80ELb0ELb1ELb0ELb0ELb0ELb0ELb0ELb0ELi2ELi2ELi2ELi2ELb0EEENS1_24CollectiveEpilogueBwdGQAISA_fSD_Li256ELb0ELb0EEENS1_19SingleTileSchedulerILb0ELb0ELb0ELi128EEEEEEEEEvNT_6ParamsE:
        /* <DEDUP_REMOVED lines=14> */
[----:B--2---:R-:W-:-:S13]  /*00e0*/  ISETP.LE.AND P0, PT, RZ, UR10, PT ;  /* 0x0000000aff007c0c */ /* 0x004fda000bf03270 */
[----:B------:R-:W-:Y:S05]  /*00f0*/  @!P0 BRA `(.L_x_1500) ;  /* 0x000000c000008947 */ /* 0x000fea0003800000 */
[----:B---3--:R-:W-:Y:S02]  /*0100*/  ULDC UR4, c[0x0][0x168] ;  /* 0x00005a0000047ab9 */ /* 0x008fe40000000800 */
        /* <DEDUP_REMOVED lines=11> */
.L_x_1500:
[----:B---3--:R-:W-:Y:S01]  /*01c0*/  USHF.L.U32 UR13, UR10, 0x7, URZ ;  /* 0x000000070a0d7899 */ /* 0x008fe2000800063f */
[----:B------:R-:W-:Y:S01]  /*01d0*/  PLOP3.LUT P1, PT, PT, PT, PT, 0x80, 0x0 ;  /* 0x000000000000781c */ /* 0x000fe20003f2f070 */
[----:B------:R-:W-:Y:S01]  /*01e0*/  ULDC UR6, c[0x0][0x168] ;  /* 0x00005a0000067ab9 */ /* 0x000fe20000000800 */
[----:B------:R-:W-:Y:S01]  /*01f0*/  CS2R R166, SRZ ;  /* 0x0000000000a67805 */ /* 0x000fe2000001ff00 */
[----:B------:R-:W-:Y:S01]  /*0200*/  UIADD3 UR6, UR13, UR6, URZ ;  /* 0x000000060d067290 */ /* 0x000fe2000fffe03f */
        /* <DEDUP_REMOVED lines=76> */
[--C-:B------:R-:W-:Y:S01]  /*06d0*/  IMAD.MOV.U32 R32, RZ, RZ, R2.reuse ;  /* 0x000000ffff207224 */ /* 0x100fe200078e0002 */
[----:B------:R-:W-:Y:S01]  /*06e0*/  USHF.R.S32.HI UR24, URZ, 0x1f, UR23 ;  /* 0x0000001f3f187899 */ /* 0x000fe20008011417 */
[----:B------:R-:W-:Y:S01]  /*06f0*/  IMAD.MOV.U32 R32, RZ, RZ, R2 ;  /* 0x000000ffff207224 */ /* 0x000fe200078e0002 */
[----:B------:R-:W-:Y:S01]  /*0700*/  ULDC.64 UR6, c[0x0][0x270] ;  /* 0x00009c0000067ab9 */ /* 0x000fe20000000a00 */
[----:B------:R-:W-:Y:S01]  /*0710*/  IMAD.U32 R0, RZ, RZ, UR23 ;  /* 0x00000017ff007e24 */ /* 0x000fe2000f8e00ff */
[----:B------:R-:W-:Y:S01]  /*0720*/  ULDC.64 UR4, c[0x0][0x288] ;  /* 0x0000a20000047ab9 */ /* 0x000fe20000000a00 */
[----:B------:R-:W-:Y:S01]  /*0730*/  IMAD.SHL.U32 R250, R32, 0x4, RZ ;  /* 0x0000000420fa7824 */ /* 0x000fe200078e00ff */
[----:B------:R-:W-:Y:S01]  /*0740*/  UIMAD UR6, UR24, UR6, URZ ;  /* 0x00000006180672a4 */ /* 0x000fe2000f8e023f */
[----:B-1----:R-:W-:Y:S01]  /*0750*/  IMAD.U32 R2, RZ, RZ, UR23 ;  /* 0x00000017ff027e24 */ /* 0x002fe2000f8e00ff */
[----:B------:R-:W-:Y:S01]  /*0760*/  UIMAD UR4, UR24, UR4, URZ ;  /* 0x00000004180472a4 */ /* 0x000fe2000f8e023f */
[----:B------:R-:W-:Y:S01]  /*0770*/  SHF.R.S32.HI R27, RZ, 0x1f, R32 ;  /* 0x0000001fff1b7819 */ /* 0x000fe20000011420 */
[----:B------:R-:W-:Y:S01]  /*0780*/  ULDC.64 UR8, c[0x0][0x248] ;  /* 0x0000920000087ab9 */ /* 0x000fe20000000a00 */
[--C-:B------:R-:W-:Y:S01]  /*0790*/  SHF.R.S32.HI R251, RZ, 0x1f, R250.reuse ;  /* 0x0000001ffffb7819 */ /* 0x100fe200000114fa */
[----:B------:R-:W-:Y:S01]  /*07a0*/  USHF.L.U32 UR16, UR12, 0x6, URZ ;  /* 0x000000060c107899 */ /* 0x000fe2000800063f */
[----:B------:R-:W-:Y:S01]  /*07b0*/  IMAD.MOV.U32 R33, RZ, RZ, R3 ;  /* 0x000000ffff217224 */ /* 0x000fe200078e0003 */
[----:B------:R-:W-:Y:S01]  /*07c0*/  UISETP.NE.AND UP0, UPT, UR8, 0x1, UPT ;  /* 0x000000010800788c */ /* 0x000fe2000bf05270 */
[----:B------:R-:W-:Y:S01]  /*07d0*/  LEA.HI R24, R27, R32, RZ, 0x3 ;  /* 0x000000201b187211 */ /* 0x000fe200078f18ff */
[----:B------:R-:W-:Y:S01]  /*07e0*/  UIMAD.WIDE.U32 UR26, UR23, UR9, URZ ;  /* 0x00000009171a72a5 */ /* 0x000fe2000f8e003f */
[----:B------:R-:W-:Y:S01]  /*07f0*/  IMAD.WIDE.U32 R4, R0, c[0x0][0x270], R250 ;  /* 0x00009c0000047a25 */ /* 0x000fe200078e00fa */
[----:B------:R-:W-:Y:S01]  /*0800*/  USHF.R.S32.HI UR22, URZ, 0x1f, UR11 ;  /* 0x0000001f3f167899 */ /* 0x000fe2000801140b */
[----:B------:R-:W-:Y:S01]  /*0810*/  SHF.R.S32.HI R34, RZ, 0x3, R24 ;  /* 0x00000003ff227819 */ /* 0x000fe20000011418 */
[----:B------:R-:W-:Y:S01]  /*0820*/  UIMAD UR9, UR23, UR7, UR6 ;  /* 0x00000007170972a4 */ /* 0x000fe2000f8e0206 */
[----:B------:R-:W-:Y:S01]  /*0830*/  IMAD.U32 R0, RZ, RZ, UR16 ;  /* 0x00000010ff007e24 */ /* 0x000fe2000f8e00ff */
[----:B------:R-:W-:Y:S01]  /*0840*/  UIMAD UR8, UR23, UR5, UR4 ;  /* 0x00000005170872a4 */ /* 0x000fe2000f8e0204 */
[----:B------:R-:W-:Y:S01]  /*0850*/  IMAD.WIDE.U32 R2, R2, c[0x0][0x288], R250 ;  /* 0x0000a20002027a25 */ /* 0x000fe200078e00fa */
[----:B------:R-:W-:Y:S01]  /*0860*/  ULDC.64 UR6, c[0x0][0x290] ;  /* 0x0000a40000067ab9 */ /* 0x000fe20000000a00 */
[----:B------:R-:W-:Y:S01]  /*0870*/  SHF.R.S32.HI R35, RZ, 0x1f, R34 ;  /* 0x0000001fff237819 */ /* 0x000fe20000011422 */
[----:B------:R-:W-:Y:S01]  /*0880*/  ULDC.64 UR4, c[0x0][0x278] ;  /* 0x00009e0000047ab9 */ /* 0x000fe20000000a00 */
[----:B------:R-:W-:Y:S01]  /*0890*/  IMAD.MOV.U32 R221, RZ, RZ, 0x10 ;  /* 0x00000010ffdd7424 */ /* 0x000fe200078e00ff */
[----:B------:R-:W-:Y:S01]  /*08a0*/  UIMAD UR15, UR22, UR6, URZ ;  /* 0x00000006160f72a4 */ /* 0x000fe2000f8e023f */
[----:B------:R-:W-:Y:S01]  /*08b0*/  IMAD.MOV.U32 R219, RZ, RZ, 0x20 ;  /* 0x00000020ffdb7424 */ /* 0x000fe200078e00ff */
[----:B------:R-:W-:Y:S01]  /*08c0*/  UIMAD.WIDE.U32 UR18, UR11, UR4, URZ ;  /* 0x000000040b1272a5 */ /* 0x000fe2000f8e003f */
[----:B------:R-:W-:Y:S01]  /*08d0*/  STL.64 [R1+0x8], R34 ;  /* 0x0000082201007387 */ /* 0x000fe20000100a00 */
[----:B------:R-:W-:-:S02]  /*08e0*/  UIMAD.WIDE.U32 UR28, UR11, UR6, URZ ;  /* 0x000000060b1c72a5 */ /* 0x000fc4000f8e003f */
[----:B------:R-:W-:Y:S02]  /*08f0*/  UIMAD UR6, UR22, UR4, URZ ;  /* 0x00000004160672a4 */ /* 0x000fe4000f8e023f */
[----:B------:R-:W-:Y:S01]  /*0900*/  UIMAD UR15, UR11, UR7, UR15 ;  /* 0x000000070b0f72a4 */ /* 0x000fe2000f8e020f */
[----:B------:R-:W-:Y:S01]  /*0910*/  IADD3 R19, P1, P0, R0, UR18, R4 ;  /* 0x0000001200137c10 */ /* 0x000fe2000f83e004 */
[----:B------:R-:W-:Y:S01]  /*0920*/  UIMAD UR7, UR11, UR5, UR6 ;  /* 0x000000050b0772a4 */ /* 0x000fe2000f8e0206 */
[----:B------:R-:W-:Y:S01]  /*0930*/  IADD3 R4, R5, UR9, RZ ;  /* 0x0000000905047c10 */ /* 0x000fe2000fffe0ff */
[----:B------:R-:W-:Y:S01]  /*0940*/  ULDC UR17, c[0x0][0x250] ;  /* 0x0000940000117ab9 */ /* 0x000fe20000000800 */
[----:B------:R-:W-:Y:S01]  /*0950*/  IMAD.U32 R0, RZ, RZ, UR8 ;  /* 0x00000008ff007e24 */ /* 0x000fe2000f8e00ff */
[----:B------:R-:W-:Y:S01]  /*0960*/  UIADD3 UR9, UR29, UR15, URZ ;  /* 0x0000000f1d097290 */ /* 0x000fe2000fffe03f */
[----:B------:R-:W-:Y:S01]  /*0970*/  IADD3 R29, P2, R2, UR28, RZ ;  /* 0x0000001c021d7c10 */ /* 0x000fe2000ff5e0ff */
[----:B------:R-:W-:Y:S01]  /*0980*/  UMOV UR6, UR23 ;  /* 0x0000001700067c82 */ /* 0x000fe20008000000 */
[----:B------:R-:W-:Y:S01]  /*0990*/  IMAD.U32 R2, RZ, RZ, UR10 ;  /* 0x0000000aff027e24 */ /* 0x000fe2000f8e00ff */
[----:B------:R-:W-:-:S02]  /*09a0*/  @UP0 USHF.R.U32.HI UR6, URZ, UR17, UR27 ;  /* 0x000000113f060299 */ /* 0x000fc4000801161b */
[----:B------:R-:W-:Y:S01]  /*09b0*/  IADD3.X R28, R3, UR9, R0, P2, !PT ;  /* 0x00000009031c7c10 */ /* 0x000fe200097fe400 */
[----:B------:R-:W-:Y:S01]  /*09c0*/  ULDC.64 UR4, c[0x0][0x1e0] ;  /* 0x0000780000047ab9 */ /* 0x000fe20000000a00 */
[----:B------:R-:W-:Y:S01]  /*09d0*/  LOP3.LUT R3, R24, 0xfffffff8, RZ, 0xc0, !PT ;  /* 0xfffffff818037812 */ /* 0x000fe200078ec0ff */
[----:B------:R-:W-:Y:S01]  /*09e0*/  USHF.R.S32.HI UR17, URZ, 0x1f, UR6 ;  /* 0x0000001f3f117899 */ /* 0x000fe20008011406 */
[----:B------:R-:W-:Y:S01]  /*09f0*/  IMAD.WIDE R10, R2, 0x80, R34 ;  /* 0x00000080020a7825 */ /* 0x000fe200078e0222 */
[----:B------:R-:W-:Y:S01]  /*0a00*/  LEA.HI R0, R27, R32, RZ, 0x6 ;  /* 0x000000201b007211 */ /* 0x000fe200078f30ff */
[----:B------:R-:W-:Y:S02]  /*0a10*/  USHF.R.S32.HI UR15, URZ, 0x1f, UR16 ;  /* 0x0000001f3f0f7899 */ /* 0x000fe40008011410 */
[----:B------:R-:W-:Y:S01]  /*0a20*/  UIMAD UR4, UR17, UR4, URZ ;  /* 0x00000004110472a4 */ /* 0x000fe2000f8e023f */
        /* <DEDUP_REMOVED lines=8> */
[----:B------:R-:W-:Y:S01]  /*0ab0*/  IMAD.SHL.U32 R26, R23, 0x200, RZ ;  /* 0x00000200171a7824 */ /* 0x000fe200078e00ff */
[----:B------:R-:W-:Y:S01]  /*0ac0*/  UIMAD UR4, UR17, UR4, URZ ;  /* 0x00000004110472a4 */ /* 0x000fe2000f8e023f */
[----:B------:R-:W-:Y:S01]  /*0ad0*/  IMAD.U32 R8, RZ, RZ, UR6 ;  /* 0x00000006ff087e24 */ /* 0x000fe2000f8e00ff */
[----:B------:R-:W-:Y:S01]  /*0ae0*/  UIADD3 UR8, UR19, UR7, URZ ;  /* 0x0000000713087290 */ /* 0x000fe2000fffe03f */
[----:B------:R-:W-:Y:S01]  /*0af0*/  LOP3.LUT R2, R0, 0x38, R16, 0xf8, !PT ;  /* 0x0000003800027812 */ /* 0x000fe200078ef810 */
[----:B------:R-:W-:Y:S01]  /*0b00*/  UIMAD UR25, UR6, UR5, UR4 ;  /* 0x00000005061972a4 */ /* 0x000fe2000f8e0204 */
[----:B------:R-:W-:Y:S01]  /*0b10*/  SHF.R.U32.HI R0, RZ, 0x3, R0 ;  /* 0x00000003ff007819 */ /* 0x000fe20000011600 */
[----:B------:R-:W-:Y:S01]  /*0b20*/  UMOV UR17, 0x6 ;  /* 0x0000000600117882 */ /* 0x000fe20000000000 */
[----:B------:R-:W-:Y:S01]  /*0b30*/  SHF.R.S32.HI R17, RZ, 0x1f, R16 ;  /* 0x0000001fff117819 */ /* 0x000fe20000011410 */
[----:B------:R-:W-:Y:S01]  /*0b40*/  ULDC.64 UR4, c[0x0][0x1e8] ;  /* 0x00007a0000047ab9 */ /* 0x000fe20000000a00 */
[----:B------:R-:W-:Y:S01]  /*0b50*/  IADD3.X R20, R3, UR8, R4, P1, P0 ;  /* 0x0000000803147c10 */ /* 0x000fe20008fe0404 */
[----:B------:R-:W-:Y:S01]  /*0b60*/  UIMAD UR4, UR22, UR4, URZ ;  /* 0x00000004160472a4 */ /* 0x000fe2000f8e023f */
[----:B------:R-:W-:Y:S01]  /*0b70*/  LOP3.LUT R14, R26, R2, R0, 0xf6, !PT ;  /* 0x000000021a0e7212 */ /* 0x000fe200078ef600 */
[--C-:B------:R-:W-:Y:S01]  /*0b80*/  IMAD.WIDE.U32 R2, R8, c[0x0][0x1e0], R16.reuse ;  /* 0x0000780008027a25 */ /* 0x100fe200078e0010 */
[----:B------:R-:W-:Y:S01]  /*0b90*/  ULDC.64 UR6, c[0x0][0x1d8] ;  /* 0x0000760000067ab9 */ /* 0x000fe20000000a00 */
[----:B------:R-:W-:Y:S01]  /*0ba0*/  IADD3 R30, R16, 0x40, RZ ;  /* 0x00000040101e7810 */ /* 0x000fe20007ffe0ff */
[----:B------:R-:W-:Y:S01]  /*0bb0*/  USHF.L.U64.HI UR27, UR6, UR17, UR7 ;  /* 0x00000011061b7299 */ /* 0x000fe20008010207 */
[----:B------:R-:W-:Y:S01]  /*0bc0*/  IMAD R0, R35, c[0x0][0x178], RZ ;  /* 0x00005e0023007a24 */ /* 0x000fe200078e02ff */
[----:B------:R-:W-:Y:S01]  /*0bd0*/  IADD3 R5, R3, UR26, RZ ;  /* 0x0000001a03057c10 */ /* 0x000fe2000fffe0ff */
[----:B------:R-:W-:Y:S01]  /*0be0*/  IMAD.WIDE.U32 R8, R8, c[0x0][0x1b0], R16 ;  /* 0x00006c0008087a25 */ /* 0x000fe200078e0010 */
[----:B------:R-:W-:Y:S01]  /*0bf0*/  USHF.L.U32 UR28, UR6, 0x6, URZ ;  /* 0x00000006061c7899 */ /* 0x000fe2000800063f */
[----:B------:R-:W-:-:S02]  /*0c00*/  ISETP.GE.AND P6, PT, R16, c[0x0][0x1cc], PT ;  /* 0x0000730010007a0c */ /* 0x000fc40003fc6270 */
[C---:B------:R-:W-:Y:S01]  /*0c10*/  IMAD R0, R34.reuse, c[0x0][0x17c], R0 ;  /* 0x00005f0022007a24 */ /* 0x040fe200078e0200 */
[----:B------:R-:W-:Y:S01]  /*0c20*/  IADD3 R3, R9, UR25, RZ ;  /* 0x0000001909037c10 */ /* 0x000fe2000fffe0ff */
[----:B------:R-:W-:Y:S01]  /*0c30*/  IMAD.WIDE.U32 R6, R34, c[0x0][0x178], R16 ;  /* 0x00005e0022067a25 */ /* 0x000fe200078e0010 */
[----:B------:R-:W-:Y:S01]  /*0c40*/  UIMAD UR25, UR11, UR5, UR4 ;  /* 0x000000050b1972a4 */ /* 0x000fe2000f8e0204 */
[----:B------:R-:W-:Y:S01]  /*0c50*/  ISETP.GE.AND P5, PT, R30, c[0x0][0x1cc], PT ;  /* 0x000073001e007a0c */ /* 0x000fe20003fa6270 */
[----:B------:R-:W-:Y:S01]  /*0c60*/  ULDC.64 UR6, c[0x0][0x180] ;  /* 0x0000600000067ab9 */ /* 0x000fe20000000a00 */
[----:B------:R-:W-:Y:S01]  /*0c70*/  IMAD.IADD R7, R7, 0x1, R0 ;  /* 0x0000000107077824 */ /* 0x000fe200078e0200 */
[----:B------:R-:W-:Y:S01]  /*0c80*/  ULDC.64 UR4, c[0x0][0x1b8] ;  /* 0x00006e0000047ab9 */ /* 0x000fe20000000a00 */
[----:B------:R-:W-:Y:S01]  /*0c90*/  IMAD.MOV.U32 R4, RZ, RZ, R2 ;  /* 0x000000ffff047224 */ /* 0x000fe200078e0002 */
[----:B------:R-:W-:Y:S01]  /*0ca0*/  UIMAD UR4, UR22, UR4, URZ ;  /* 0x00000004160472a4 */ /* 0x000fe2000f8e023f */
[----:B------:R-:W-:Y:S01]  /*0cb0*/  IMAD.U32 R9, RZ, RZ, UR11 ;  /* 0x0000000bff097e24 */ /* 0x000fe2000f8e00ff */
[----:B------:R-:W-:Y:S01]  /*0cc0*/  UIMAD UR6, UR24, UR6, URZ ;  /* 0x00000006180672a4 */ /* 0x000fe2000f8e023f */
[----:B------:R-:W-:Y:S01]  /*0cd0*/  IMAD.MOV.U32 R2, RZ, RZ, R8 ;  /* 0x000000ffff027224 */ /* 0x000fe200078e0008 */
[----:B------:R-:W-:Y:S01]  /*0ce0*/  UIMAD UR26, UR11, UR5, UR4 ;  /* 0x000000050b1a72a4 */ /* 0x000fe2000f8e0204 */
[----:B------:R-:W-:Y:S01]  /*0cf0*/  IMAD.U32 R0, RZ, RZ, UR23 ;  /* 0x00000017ff007e24 */ /* 0x000fe2000f8e00ff */
[----:B------:R-:W-:Y:S01]  /*0d00*/  UIMAD UR7, UR23, UR7, UR6 ;  /* 0x00000007170772a4 */ /* 0x000fe2000f8e0206 */
[----:B------:R-:W-:Y:S01]  /*0d10*/  IMAD.U32 R8, RZ, RZ, UR11 ;  /* 0x0000000bff087e24 */ /* 0x000fe2000f8e00ff */
[----:B------:R-:W-:Y:S01]  /*0d20*/  ULDC.64 UR4, c[0x0][0x178] ;  /* 0x00005e0000047ab9 */ /* 0x000fe20000000a00 */
[----:B------:R-:W-:Y:S01]  /*0d30*/  IMAD.WIDE.U32 R4, R9, c[0x0][0x1e8], R4 ;  /* 0x00007a0009047a25 */ /* 0x000fe200078e0004 */
[----:B------:R-:W-:-:S03]  /*0d40*/  UIMAD.WIDE.U32 UR30, UR12, UR4, URZ ;  /* 0x000000040c1e72a5 */ /* 0x000fc6000f8e003f */
[----:B------:R-:W-:Y:S01]  /*0d50*/  IMAD.WIDE.U32 R6, R0, c[0x0][0x180], R6 ;  /* 0x0000600000067a25 */ /* 0x000fe200078e0006 */
[----:B------:R-:W-:Y:S01]  /*0d60*/  IADD3 R5, R5, UR25, RZ ;  /* 0x0000001905057c10 */ /* 0x000fe2000fffe0ff */
[----:B------:R-:W-:Y:S02]  /*0d70*/  ULDC UR25, c[0x0][0x198] ;  /* 0x0000660000197ab9 */ /* 0x000fe40000000800 */
[----:B------:R-:W-:Y:S01]  /*0d80*/  IMAD.WIDE.U32 R2, R8, c[0x0][0x1b8], R2 ;  /* 0x00006e0008027a25 */ /* 0x000fe200078e0002 */
[----:B------:R-:W-:Y:S01]  /*0d90*/  IADD3 R9, R7, UR7, RZ ;  /* 0x0000000707097c10 */ /* 0x000fe2000fffe0ff */
[----:B------:R-:W-:Y:S02]  /*0da0*/  UIADD3 UR25, -UR13, UR25, URZ ;  /* 0x000000190d197290 */ /* 0x000fe4000fffe13f */
[----:B------:R-:W-:Y:S01]  /*0db0*/  IMAD.MOV.U32 R8, RZ, RZ, R6 ;  /* 0x000000ffff087224 */ /* 0x000fe200078e0006 */
[----:B------:R-:W-:Y:S01]  /*0dc0*/  IADD3 R3, R3, UR26, RZ ;  /* 0x0000001a03037c10 */ /* 0x000fe2000fffe0ff */
[C---:B------:R-:W-:Y:S01]  /*0dd0*/  IMAD R6, R11.reuse, c[0x0][0x1a8], RZ ;  /* 0x00006a000b067a24 */ /* 0x040fe200078e02ff */
[----:B------:R-:W-:Y:S01]  /*0de0*/  USHF.R.S32.HI UR26, URZ, 0x1f, UR12 ;  /* 0x0000001f3f1a7899 */ /* 0x000fe2000801140c */
[----:B------:R-:W-:Y:S01]  /*0df0*/  IMAD R0, R11, c[0x0][0x1d8], RZ ;  /* 0x000076000b007a24 */ /* 0x000fe200078e02ff */
[----:B------:R-:W-:Y:S01]  /*0e00*/  ULDC.64 UR6, c[0x0][0x188] ;  /* 0x0000620000067ab9 */ /* 0x000fe20000000a00 */
[C---:B------:R-:W-:Y:S01]  /*0e10*/  IMAD R12, R10.reuse, c[0x0][0x1ac], R6 ;  /* 0x00006b000a0c7a24 */ /* 0x040fe200078e0206 */
[----:B------:R-:W-:Y:S01]  /*0e20*/  UIMAD UR29, UR26, UR4, URZ ;  /* 0x000000041a1d72a4 */ /* 0x000fe2000f8e023f */
[C---:B------:R-:W-:Y:S01]  /*0e30*/  IMAD R0, R10.reuse, c[0x0][0x1dc], R0 ;  /* 0x000077000a007a24 */ /* 0x040fe200078e0200 */
[----:B------:R-:W-:Y:S01]  /*0e40*/  UIMAD UR6, UR22, UR6, URZ ;  /* 0x00000006160672a4 */ /* 0x000fe2000f8e023f */
[----:B------:R-:W-:Y:S01]  /*0e50*/  IMAD.WIDE.U32 R6, R10, c[0x0][0x1d8], R4 ;  /* 0x000076000a067a25 */ /* 0x000fe200078e0004 */
[----:B------:R-:W-:Y:S01]  /*0e60*/  UIMAD UR29, UR12, UR5, UR29 ;  /* 0x000000050c1d72a4 */ /* 0x000fe2000f8e021d */
[----:B------:R-:W-:Y:S01]  /*0e70*/  IADD3 R11, -R34, UR25, RZ ;  /* 0x00000019220b7c10 */ /* 0x000fe2000fffe1ff */
[----:B------:R-:W-:Y:S01]  /*0e80*/  UIMAD UR6, UR11, UR7, UR6 ;  /* 0x000000070b0672a4 */ /* 0x000fe2000f8e0206 */
[----:B------:R-:W-:Y:S01]  /*0e90*/  IMAD.WIDE.U32 R4, R10, c[0x0][0x1a8], R2 ;  /* 0x00006a000a047a25 */ /* 0x000fe200078e0002 */
[----:B------:R-:W-:Y:S01]  /*0ea0*/  LEA R2, P0, R6, c[0x0][0x1c0], 0x1 ;  /* 0x0000700006027a11 */ /* 0x000fe200078008ff */
[----:B------:R-:W-:Y:S01]  /*0eb0*/  UIADD3 UR29, UR31, UR29, URZ ;  /* 0x0000001d1f1d7290 */ /* 0x000fe2000fffe03f */
[C---:B------:R-:W-:Y:S01]  /*0ec0*/  ISETP.LT.OR P4, PT, R11.reuse, 0x1, P6 ;  /* 0x000000010b00780c */ /* 0x040fe20003781670 */
[----:B------:R-:W-:Y:S01]  /*0ed0*/  IMAD.U32 R3, RZ, RZ, UR11 ;  /* 0x0000000bff037e24 */ /* 0x000fe2000f8e00ff */
[----:B------:R-:W-:Y:S01]  /*0ee0*/  ISETP.LT.OR P3, PT, R11, 0x1, P5 ;  /* 0x000000010b00780c */ /* 0x000fe20002f61670 */
[----:B------:R-:W-:Y:S01]  /*0ef0*/  IMAD.IADD R0, R7, 0x1, R0 ;  /* 0x0000000107007824 */ /* 0x000fe200078e0200 */
[----:B------:R-:W-:Y:S01]  /*0f00*/  ISETP.LT.OR P2, PT, R11, 0x21, P6 ;  /* 0x000000210b00780c */ /* 0x000fe20003741670 */
[----:B------:R-:W-:Y:S01]  /*0f10*/  IMAD.WIDE.U32 R38, R3, c[0x0][0x188], R8 ;  /* 0x0000620003267a25 */ /* 0x000fe200078e0008 */
[----:B------:R-:W-:-:S02]  /*0f20*/  UIADD3 UR7, UP0, UR28, 0x80, URZ ;  /* 0x000000801c077890 */ /* 0x000fc4000ff1e03f */
[----:B------:R-:W-:Y:S01]  /*0f30*/  LEA.HI.X R3, R6, c[0x0][0x1c4], R0, 0x1, P0 ;  /* 0x0000710006037a11 */ /* 0x000fe200000f0c00 */
[----:B------:R-:W-:Y:S01]  /*0f40*/  IMAD.IADD R0, R5, 0x1, R12 ;  /* 0x0000000105007824 */ /* 0x000fe200078e020c */
[C---:B------:R-:W-:Y:S01]  /*0f50*/  LEA R6, P1, R4.reuse, c[0x0][0x190], 0x1 ;  /* 0x0000640004067a11 */ /* 0x040fe200078208ff */
[----:B------:R-:W-:Y:S01]  /*0f60*/  IMAD.U32 R8, RZ, RZ, UR30 ;  /* 0x0000001eff087e24 */ /* 0x000fe2000f8e00ff */
[----:B------:R-:W-:Y:S01]  /*0f70*/  IADD3 R15, R39, UR6, RZ ;  /* 0x00000006270f7c10 */ /* 0x000fe2000fffe0ff */
[----:B------:R-:W-:Y:S01]  /*0f80*/  IMAD.U32 R9, RZ, RZ, UR31 ;  /* 0x0000001fff097e24 */ /* 0x000fe2000f8e00ff */
[----:B------:R-:W-:Y:S01]  /*0f90*/  LEA.HI.X R7, R4, c[0x0][0x194], R0, 0x1, P1 ;  /* 0x0000650004077a11 */ /* 0x000fe200008f0c00 */
[----:B------:R-:W-:Y:S01]  /*0fa0*/  IMAD.U32 R9, RZ, RZ, UR29 ;  /* 0x0000001dff097e24 */ /* 0x000fe2000f8e00ff */
[----:B------:R-:W-:Y:S01]  /*0fb0*/  LEA R13, P0, R8, R38, 0x6 ;  /* 0x00000026080d7211 */ /* 0x000fe200078030ff */
[----:B------:R-:W-:Y:S01]  /*0fc0*/  IMAD.SHL.U32 R10, R14, 0x2, RZ ;  /* 0x000000020e0a7824 */ /* 0x000fe200078e00ff */
[----:B------:R-:W-:Y:S01]  /*0fd0*/  IADD3 R4, P1, R2, UR28, RZ ;  /* 0x0000001c02047c10 */ /* 0x000fe2000ff3e0ff */
[----:B------:R-:W-:Y:S01]  /*0fe0*/  UIADD3.X UR6, URZ, UR27, URZ, UP0, !UPT ;  /* 0x0000001b3f067290 */ /* 0x000fe200087fe43f */
[----:B------:R-:W-:Y:S01]  /*0ff0*/  LEA.HI.X R0, R8, R15, R9, 0x6, P0 ;  /* 0x0000000f08007211 */ /* 0x000fe200000f3409 */
[----:B------:R-:W-:Y:S01]  /*1000*/  IMAD.U32 R8, RZ, RZ, UR28 ;  /* 0x0000001cff087e24 */ /* 0x000fe2000f8e00ff */
[----:B------:R-:W-:Y:S01]  /*1010*/  IADD3.X R5, R3, UR27, RZ, P1, !PT ;  /* 0x0000001b03057c10 */ /* 0x000fe20008ffe4ff */
[----:B------:R-:W-:Y:S01]  /*1020*/  @!PT LDS RZ, [RZ] ;  /* 0x00000000fffff984 */ /* 0x000fe20000000800 */
[----:B------:R-:W-:Y:S01]  /*1030*/  @!PT LDS RZ, [RZ] ;  /* 0x00000000fffff984 */ /* 0x000fe20000000800 */
[----:B------:R-:W-:Y:S01]  /*1040*/  @!PT LDS RZ, [RZ] ;  /* 0x00000000fffff984 */ /* 0x000fe20000000800 */
[----:B------:R1:W-:Y:S01]  /*1050*/  LDGSTS.E.BYPASS.LTC128B.128 [R10+0x8080], [R2.64], !P4 ;  /* 0x08080000020a7fae */ /* 0x0003e2000e101d54 */
[----:B------:R-:W-:-:S02]  /*1060*/  ISETP.LT.OR P4, PT, R11, 0x41, P6 ;  /* 0x000000410b00780c */ /* 0x000fc40003781670 */
[----:B------:R-:W-:Y:S01]  /*1070*/  IADD3 R8, P1, P0, R8, 0x80, R2 ;  /* 0x0000008008087810 */ /* 0x000fe2000783e002 */
[----:B------:R1:W-:Y:S01]  /*1080*/  LDGSTS.E.BYPASS.LTC128B.128 [R10+0xc080], [R2.64+0x80], !P3 ;  /* 0x0c080080020a7fae */ /* 0x0003e2000d901d54 */
[C---:B------:R-:W-:Y:S02]  /*1090*/  ISETP.LT.OR P3, PT, R11.reuse, 0x41, P5 ;  /* 0x000000410b00780c */ /* 0x040fe40002f61670 */
[----:B------:R-:W-:Y:S01]  /*10a0*/  IADD3.X R9, RZ, UR27, R3, P1, P0 ;  /* 0x0000001bff097c10 */ /* 0x000fe20008fe0403 */
[----:B------:R2:W-:Y:S01]  /*10b0*/  LDGSTS.E.BYPASS.LTC128B.128 [R10+0x9080], [R4.64], !P2 ;  /* 0x09080000040a7fae */ /* 0x0005e2000d101d54 */
[C---:B------:R-:W-:Y:S02]  /*10c0*/  ISETP.LT.OR P2, PT, R11.reuse, 0x21, P5 ;  /* 0x000000210b00780c */ /* 0x040fe40002f41670 */
[C---:B------:R-:W-:Y:S01]  /*10d0*/  ISETP.LT.OR P6, PT, R11.reuse, 0x61, P6 ;  /* 0x000000610b00780c */ /* 0x040fe200037c1670 */
[----:B------:R-:W-:Y:S01]  /*10e0*/  STL.64 [R1+0x28], R38 ;  /* 0x0000282601007387 */ /* 0x000fe20000100a00 */
[----:B------:R-:W-:-:S03]  /*10f0*/  ISETP.LT.OR P5, PT, R11, 0x61, P5 ;  /* 0x000000610b00780c */ /* 0x000fc60002fa1670 */
[----:B------:R3:W-:Y:S06]  /*1100*/  STL [R1+0x30], R15 ;  /* 0x0000300f01007387 */ /* 0x0007ec0000100800 */
[----:B------:R4:W-:Y:S01]  /*1110*/  LDGSTS.E.BYPASS.LTC128B.128 [R10+0xd080], [R8.64], !P2 ;  /* 0x0d080000080a7fae */ /* 0x0009e2000d101d54 */
[C---:B-1----:R-:W-:Y:S02]  /*1120*/  IADD3 R2, P0, R4.reuse, UR28, RZ ;  /* 0x0000001c04027c10 */ /* 0x042fe4000ff1e0ff */
[----:B--2---:R-:W-:Y:S02]  /*1130*/  IADD3 R4, P1, R4, UR7, RZ ;  /* 0x0000000704047c10 */ /* 0x004fe4000ff3e0ff */
[----:B------:R-:W-:-:S02]  /*1140*/  IADD3.X R3, R5, UR27, RZ, P0, !PT ;  /* 0x0000001b05037c10 */ /* 0x000fc400087fe4ff */
[----:B------:R-:W-:Y:S02]  /*1150*/  IADD3.X R5, R5, UR6, RZ, P1, !PT ;  /* 0x0000000605057c10 */ /* 0x000fe40008ffe4ff */
[C---:B------:R-:W-:Y:S01]  /*1160*/  LEA R12, P0, R13.reuse, c[0x0][0x160], 0x1 ;  /* 0x000058000d0c7a11 */ /* 0x040fe200078008ff */
[----:B------:R1:W-:Y:S03]  /*1170*/  LDGSTS.E.BYPASS.LTC128B.128 [R10+0xa080], [R2.64], !P4 ;  /* 0x0a080000020a7fae */ /* 0x0003e6000e101d54 */
[----:B------:R-:W-:Y:S01]  /*1180*/  LEA.HI.X R13, R13, c[0x0][0x164], R0, 0x1, P0 ;  /* 0x000059000d0d7a11 */ /* 0x000fe200000f0c00 */
[----:B------:R2:W-:Y:S01]  /*1190*/  LDGSTS.E.BYPASS.LTC128B.128 [R10+0xe080], [R4.64], !P3 ;  /* 0x0e080000040a7fae */ /* 0x0005e2000d901d54 */
[----:B------:R-:W-:Y:S01]  /*11a0*/  ISETP.GE.AND P3, PT, R16, c[0x0][0x19c], PT ;  /* 0x0000670010007a0c */ /* 0x000fe20003f66270 */
[----:B------:R-:W-:Y:S01]  /*11b0*/  IMAD.U32 R0, RZ, RZ, UR4 ;  /* 0x00000004ff007e24 */ /* 0x000fe2000f8e00ff */
[----:B------:R-:W-:Y:S01]  /*11c0*/  ISETP.GE.AND P0, PT, R30, c[0x0][0x19c], PT ;  /* 0x000067001e007a0c */ /* 0x000fe20003f06270 */
[----:B----4-:R-:W-:Y:S01]  /*11d0*/  IMAD.U32 R8, RZ, RZ, UR5 ;  /* 0x00000005ff087e24 */ /* 0x010fe2000f8e00ff */
[----:B------:R-:W-:-:S02]  /*11e0*/  ISETP.LT.OR P4, PT, R11, 0x1, P3 ;  /* 0x000000010b00780c */ /* 0x000fc40001f81670 */
[C---:B--2---:R-:W-:Y:S02]  /*11f0*/  IADD3 R4, P2, R2.reuse, UR28, RZ ;  /* 0x0000001c02047c10 */ /* 0x044fe4000ff5e0ff */
[----:B-1----:R-:W-:Y:S02]  /*1200*/  IADD3 R2, P1, R2, UR7, RZ ;  /* 0x0000000702027c10 */ /* 0x002fe4000ff3e0ff */
[C---:B------:R-:W-:Y:S02]  /*1210*/  IADD3.X R5, R3.reuse, UR27, RZ, P2, !PT ;  /* 0x0000001b03057c10 */ /* 0x040fe400097fe4ff */
[----:B------:R-:W-:Y:S01]  /*1220*/  IADD3.X R3, R3, UR6, RZ, P1, !PT ;  /* 0x0000000603037c10 */ /* 0x000fe20008ffe4ff */
[----:B------:R-:W-:Y:S01]  /*1230*/  ULDC.64 UR6, c[0x0][0x1a8] ;  /* 0x00006a0000067ab9 */ /* 0x000fe20000000a00 */
[C---:B------:R-:W-:Y:S01]  /*1240*/  LEA R14, P2, R0.reuse, R12, 0x6 ;  /* 0x0000000c000e7211 */ /* 0x040fe200078430ff */
[----:B------:R-:W-:Y:S01]  /*1250*/  USHF.L.U32 UR27, UR6, 0x6, URZ ;  /* 0x00000006061b7899 */ /* 0x000fe2000800063f */
[C---:B------:R-:W-:Y:S01]  /*1260*/  ISETP.LT.OR P1, PT, R11.reuse, 0x1, P0 ;  /* 0x000000010b00780c */ /* 0x040fe20000721670 */
[----:B------:R1:W-:Y:S01]  /*1270*/  LDGSTS.E.BYPASS.LTC128B.128 [R10+0xb080], [R4.64], !P6 ;  /* 0x0b080000040a7fae */ /* 0x0003e2000f101d54 */
[----:B------:R-:W-:Y:S01]  /*1280*/  USHF.L.U64.HI UR28, UR6, UR17, UR7 ;  /* 0x00000011061c7299 */ /* 0x000fe20008010207 */
[----:B---3--:R-:W-:Y:S01]  /*1290*/  LEA.HI.X R15, R0, R13, R8, 0x6, P2 ;  /* 0x0000000d000f7211 */ /* 0x008fe200010f3408 */
[----:B------:R-:W-:Y:S01]  /*12a0*/  UIADD3 UR30, UP0, UR27, 0x80, URZ ;  /* 0x000000801b1e7890 */ /* 0x000fe2000ff1e03f */
[----:B------:R2:W-:Y:S01]  /*12b0*/  LDGSTS.E.BYPASS.LTC128B.128 [R10+0xf080], [R2.64], !P5 ;  /* 0x0f080000020a7fae */ /* 0x0005e2000e901d54 */
[----:B------:R-:W-:Y:S01]  /*12c0*/  ISETP.LT.OR P2, PT, R11, 0x21, P3 ;  /* 0x000000210b00780c */ /* 0x000fe20001f41670 */
[----:B------:R-:W-:Y:S01]  /*12d0*/  IMAD R0, R35, c[0x0][0x208], RZ ;  /* 0x0000820023007a24 */ /* 0x000fe200078e02ff */
[----:B------:R-:W-:Y:S01]  /*12e0*/  ISETP.LT.OR P6, PT, R11, 0x21, P0 ;  /* 0x000000210b00780c */ /* 0x000fe200007c1670 */
[----:B------:R3:W-:Y:S01]  /*12f0*/  LDGSTS.E.BYPASS.LTC128B.128 [R10+0x80], [R6.64], !P4 ;  /* 0x00080000060a7fae */ /* 0x0007e2000e101d54 */
[----:B------:R-:W-:Y:S01]  /*1300*/  UIADD3.X UR29, URZ, UR28, URZ, UP0, !UPT ;  /* 0x0000001c3f1d7290 */ /* 0x000fe200087fe43f */
[----:B------:R-:W-:Y:S01]  /*1310*/  IMAD R0, R34, c[0x0][0x20c], R0 ;  /* 0x0000830022007a24 */ /* 0x000fe200078e0200 */
[----:B------:R-:W-:Y:S01]  /*1320*/  ULDC.64 UR6, c[0x0][0x210] ;  /* 0x0000840000067ab9 */ /* 0x000fe20000000a00 */
[----:B------:R3:W-:Y:S01]  /*1330*/  LDGSTS.E.BYPASS.LTC128B.128 [R10+0x4080], [R6.64+0x80], !P1 ;  /* 0x04080080060a7fae */ /* 0x0007e2000c901d54 */
[----:B------:R-:W-:Y:S01]  /*1340*/  LEA R18, P1, R19, c[0x0][0x258], 0x2 ;  /* 0x0000960013127a11 */ /* 0x000fe200078210ff */
[----:B------:R-:W-:-:S03]  /*1350*/  UIMAD UR6, UR24, UR6, URZ ;  /* 0x00000006180672a4 */ /* 0x000fc6000f8e023f */
[----:B------:R-:W-:Y:S01]  /*1360*/  LEA.HI.X R19, R19, c[0x0][0x25c], R20, 0x2, P1 ;  /* 0x0000970013137a11 */ /* 0x000fe200008f1414 */
[----:B------:R-:W-:Y:S02]  /*1370*/  UIMAD UR6, UR23, UR7, UR6 ;  /* 0x00000007170672a4 */ /* 0x000fe4000f8e0206 */
[----:B------:R-:W-:Y:S01]  /*1380*/  UMOV UR24, 0x5 ;  /* 0x0000000500187882 */ /* 0x000fe20000000000 */
[----:B-1----:R-:W-:Y:S01]  /*1390*/  IADD3 R4, P4, R6, UR27, RZ ;  /* 0x0000001b06047c10 */ /* 0x002fe2000ff9e0ff */
[----:B--2---:R-:W-:-:S03]  /*13a0*/  IMAD.U32 R2, RZ, RZ, UR27 ;  /* 0x0000001bff027e24 */ /* 0x004fc6000f8e00ff */
[----:B------:R-:W-:Y:S02]  /*13b0*/  IADD3.X R5, R7, UR28, RZ, P4, !PT ;  /* 0x0000001c07057c10 */ /* 0x000fe4000a7fe4ff */
[----:B------:R-:W-:-:S03]  /*13c0*/  IADD3 R2, P5, P4, R2, 0x80, R6 ;  /* 0x0000008002027810 */ /* 0x000fc60007cbe006 */
[----:B------:R1:W-:Y:S01]  /*13d0*/  LDGSTS.E.BYPASS.LTC128B.128 [R10+0x1080], [R4.64], !P2 ;  /* 0x01080000040a7fae */ /* 0x0003e2000d101d54 */
[----:B------:R-:W-:Y:S02]  /*13e0*/  ISETP.LT.OR P2, PT, R11, 0x41, P3 ;  /* 0x000000410b00780c */ /* 0x000fe40001f41670 */
[----:B------:R-:W-:Y:S02]  /*13f0*/  IADD3.X R3, RZ, UR28, R7, P5, P4 ;  /* 0x0000001cff037c10 */ /* 0x000fe4000afe8407 */
[----:B------:R-:W-:Y:S02]  /*1400*/  ISETP.GE.AND P5, PT, R16, c[0x0][0x16c], PT ;  /* 0x00005b0010007a0c */ /* 0x000fe40003fa6270 */
[----:B---3--:R-:W-:Y:S01]  /*1410*/  IADD3 R6, P1, R4, UR30, RZ ;  /* 0x0000001e04067c10 */ /* 0x008fe2000ff3e0ff */
[----:B------:R2:W-:Y:S01]  /*1420*/  LDGSTS.E.BYPASS.LTC128B.128 [R10+0x5080], [R2.64], !P6 ;  /* 0x05080000020a7fae */ /* 0x0005e2000f101d54 */
[----:B------:R-:W-:Y:S02]  /*1430*/  P2R R8, PR, RZ, 0x20 ;  /* 0x00000020ff087803 */ /* 0x000fe40000000000 */
[----:B------:R-:W-:-:S02]  /*1440*/  ISETP.GE.AND P6, PT, R30, c[0x0][0x16c], PT ;  /* 0x00005b001e007a0c */ /* 0x000fc40003fc6270 */
[----:B------:R-:W-:Y:S01]  /*1450*/  SEL R20, RZ, 0x1, P5 ;  /* 0x00000001ff147807 */ /* 0x000fe20002800000 */
[----:B------:R3:W-:Y:S01]  /*1460*/  STL [R1+0x40], R8 ;  /* 0x0000400801007387 */ /* 0x0007e20000100800 */
[----:B------:R-:W-:Y:S02]  /*1470*/  IADD3.X R7, R5, UR29, RZ, P1, !PT ;  /* 0x0000001d05077c10 */ /* 0x000fe40008ffe4ff */
[C---:B------:R-:W-:Y:S02]  /*1480*/  ISETP.LT.OR P1, PT, R11.reuse, 0x41, P0 ;  /* 0x000000410b00780c */ /* 0x040fe40000721670 */
[C---:B------:R-:W-:Y:S02]  /*1490*/  ISETP.LT.OR P3, PT, R11.reuse, 0x61, P3 ;  /* 0x000000610b00780c */ /* 0x040fe40001f61670 */
[----:B------:R-:W-:Y:S02]  /*14a0*/  ISETP.LT.OR P0, PT, R11, 0x61, P0 ;  /* 0x000000610b00780c */ /* 0x000fe40000701670 */
[----:B------:R-:W-:-:S02]  /*14b0*/  LEA.HI R11, R27, R32, RZ, 0x2 ;  /* 0x000000201b0b7211 */ /* 0x000fc400078f10ff */
[----:B--2---:R-:W-:Y:S02]  /*14c0*/  IADD3 R2, P4, R4, UR27, RZ ;  /* 0x0000001b04027c10 */ /* 0x004fe4000ff9e0ff */
[----:B-1----:R-:W-:Y:S01]  /*14d0*/  SEL R4, RZ, 0x2, P6 ;  /* 0x00000002ff047807 */ /* 0x002fe20003000000 */
[----:B---3--:R-:W-:Y:S01]  /*14e0*/  IMAD.WIDE.U32 R8, R34, c[0x0][0x208], R16 ;  /* 0x0000820022087a25 */ /* 0x008fe200078e0010 */
[----:B------:R-:W-:-:S03]  /*14f0*/  IADD3.X R3, R5, UR28, RZ, P4, !PT ;  /* 0x0000001c05037c10 */ /* 0x000fc6000a7fe4ff */
[----:B------:R-:W-:Y:S02]  /*1500*/  IMAD.IADD R5, R9, 0x1, R0 ;  /* 0x0000000109057824 */ /* 0x000fe400078e0200 */
[----:B------:R-:W-:Y:S01]  /*1510*/  IMAD.IADD R9, R4, 0x1, R20 ;  /* 0x0000000104097824 */ /* 0x000fe200078e0214 */
[----:B------:R1:W-:Y:S01]  /*1520*/  LDGSTS.E.BYPASS.LTC128B.128 [R10+0x2080], [R2.64], !P2 ;  /* 0x02080000020a7fae */ /* 0x0003e2000d101d54 */
[----:B------:R-:W-:Y:S02]  /*1530*/  IMAD.U32 R0, RZ, RZ, UR23 ;  /* 0x00000017ff007e24 */ /* 0x000fe4000f8e00ff */
[----:B------:R-:W-:Y:S01]  /*1540*/  IMAD.MOV.U32 R4, RZ, RZ, R8 ;  /* 0x000000ffff047224 */ /* 0x000fe200078e0008 */
[----:B------:R2:W-:Y:S01]  /*1550*/  LDGSTS.E.BYPASS.LTC128B.128 [R10+0x6080], [R6.64], !P1 ;  /* 0x06080000060a7fae */ /* 0x0005e2000c901d54 */
[----:B------:R-:W-:Y:S02]  /*1560*/  SHF.R.S32.HI R8, RZ, 0x2, R11 ;  /* 0x00000002ff087819 */ /* 0x000fe4000001140b */
[----:B------:R-:W-:-:S04]  /*1570*/  IMAD.WIDE.U32 R4, R0, c[0x0][0x210], R4 ;  /* 0x0000840000047a25 */ /* 0x000fc800078e0004 */
[----:B------:R-:W-:Y:S01]  /*1580*/  IMAD.U32 R0, RZ, RZ, UR11 ;  /* 0x0000000bff007e24 */ /* 0x000fe2000f8e00ff */
[----:B------:R-:W-:Y:S01]  /*1590*/  IADD3 R5, R5, UR6, RZ ;  /* 0x0000000605057c10 */ /* 0x000fe2000fffe0ff */
[----:B------:R-:W-:Y:S02]  /*15a0*/  ULDC.64 UR6, c[0x0][0x218] ;  /* 0x0000860000067ab9 */ /* 0x000fe40000000a00 */
[----:B------:R-:W-:Y:S02]  /*15b0*/  UIMAD UR22, UR22, UR6, URZ ;  /* 0x00000006161672a4 */ /* 0x000fe4000f8e023f */
[----:B------:R-:W-:Y:S02]  /*15c0*/  IMAD.WIDE.U32 R38, R0, c[0x0][0x218], R4 ;  /* 0x0000860000267a25 */ /* 0x000fe400078e0004 */
[----:B------:R-:W-:Y:S02]  /*15d0*/  UIMAD UR22, UR11, UR7, UR22 ;  /* 0x000000070b1672a4 */ /* 0x000fe4000f8e0216 */
[----:B------:R-:W-:Y:S01]  /*15e0*/  IMAD.U32 R0, RZ, RZ, UR16 ;  /* 0x00000010ff007e24 */ /* 0x000fe2000f8e00ff */
[----:B------:R-:W-:Y:S01]  /*15f0*/  ULDC.64 UR6, c[0x0][0x208] ;  /* 0x0000820000067ab9 */ /* 0x000fe20000000a00 */
[----:B------:R-:W-:Y:S01]  /*1600*/  IMAD.MOV.U32 R36, RZ, RZ, R38 ;  /* 0x000000ffff247224 */ /* 0x000fe200078e0026 */
[----:B------:R-:W-:Y:S01]  /*1610*/  USHF.L.U32 UR23, UR6, 0x6, URZ ;  /* 0x0000000606177899 */ /* 0x000fe2000800063f */
[----:B------:R-:W-:Y:S01]  /*1620*/  IADD3 R37, R39, UR22, RZ ;  /* 0x0000001627257c10 */ /* 0x000fe2000fffe0ff */
[----:B------:R-:W-:Y:S01]  /*1630*/  USHF.L.U64.HI UR7, UR6, UR17, UR7 ;  /* 0x0000001106077299 */ /* 0x000fe20008010207 */
[----:B------:R3:W-:Y:S01]  /*1640*/  STL.64 [R1+0x18], R38 ;  /* 0x0000182601007387 */ /* 0x0007e20000100a00 */
[----:B------:R-:W-:-:S02]  /*1650*/  ULDC UR22, c[0x0][0x20c] ;  /* 0x0000830000167ab9 */ /* 0x000fc40000000800 */
[----:B------:R-:W-:Y:S01]  /*1660*/  UIMAD UR17, UR7, UR12, URZ ;  /* 0x0000000c071172a4 */ /* 0x000fe2000f8e023f */
[C---:B--2---:R-:W-:Y:S01]  /*1670*/  IADD3 R6, P2, R2.reuse, UR27, RZ ;  /* 0x0000001b02067c10 */ /* 0x044fe2000ff5e0ff */
[----:B------:R-:W-:Y:S01]  /*1680*/  IMAD.U32 R25, RZ, RZ, UR23 ;  /* 0x00000017ff197e24 */ /* 0x000fe2000f8e00ff */
[----:B-1----:R-:W-:Y:S01]  /*1690*/  IADD3 R2, P1, R2, UR30, RZ ;  /* 0x0000001e02027c10 */ /* 0x002fe2000ff3e0ff */
[----:B------:R-:W-:Y:S01]  /*16a0*/  UIMAD UR17, UR26, UR23, UR17 ;  /* 0x000000171a1172a4 */ /* 0x000fe2000f8e0211 */
[----:B------:R-:W-:Y:S01]  /*16b0*/  IADD3.X R7, R3, UR28, RZ, P2, !PT ;  /* 0x0000001c03077c10 */ /* 0x000fe200097fe4ff */
[----:B------:R-:W-:Y:S01]  /*16c0*/  IMAD.WIDE.U32 R4, R25, UR12, R36 ;  /* 0x0000000c19047c25 */ /* 0x000fe2000f8e0024 */
[----:B------:R-:W-:Y:S01]  /*16d0*/  IADD3.X R3, R3, UR29, RZ, P1, !PT ;  /* 0x0000001d03037c10 */ /* 0x000fe20008ffe4ff */
[----:B------:R-:W-:Y:S01]  /*16e0*/  USHF.L.U64.HI UR22, UR6, UR24, UR22 ;  /* 0x0000001806167299 */ /* 0x000fe20008010216 */
[----:B------:R-:W-:Y:S01]  /*16f0*/  LOP3.LUT P2, RZ, R9, 0x1, RZ, 0xc0, !PT ;  /* 0x0000000109ff7812 */ /* 0x000fe2000784c0ff */
[----:B------:R1:W-:Y:S01]  /*1700*/  LDGSTS.E.BYPASS.LTC128B.128 [R10+0x3080], [R6.64], !P3 ;  /* 0x03080000060a7fae */ /* 0x0003e2000d901d54 */
[----:B------:R-:W-:-:S02]  /*1710*/  ISETP.GE.AND P3, PT, R16, c[0x0][0x1fc], PT ;  /* 0x00007f0010007a0c */ /* 0x000fc40003f66270 */
[----:B------:R-:W-:Y:S01]  /*1720*/  LOP3.LUT P1, RZ, R9, 0x2, RZ, 0xc0, !PT ;  /* 0x0000000209ff7812 */ /* 0x000fe2000782c0ff */
[----:B------:R2:W-:Y:S01]  /*1730*/  LDGSTS.E.BYPASS.LTC128B.128 [R10+0x7080], [R2.64], !P0 ;  /* 0x07080000020a7fae */ /* 0x0005e2000c101d54 */
[----:B------:R-:W-:-:S03]  /*1740*/  ISETP.GE.AND P0, PT, R30, c[0x0][0x1fc], PT ;  /* 0x00007f001e007a0c */ /* 0x000fc60003f06270 */
[----:B------:R-:W0:Y:S04]  /*1750*/  LDGDEPBAR ;  /* 0x00000000000079af */ /* 0x000e280000000000 */
[----:B------:R3:W-:Y:S01]  /*1760*/  STL.64 [R1+0x10], R36 ;  /* 0x0000102401007387 */ /* 0x0007e20000100a00 */
[----:B-1----:R-:W-:Y:S02]  /*1770*/  IADD3 R6, -R34, c[0x0][0x168], -R0 ;  /* 0x00005a0022067a10 */ /* 0x002fe40007ffe900 */
[----:B------:R-:W-:Y:S02]  /*1780*/  SEL R0, RZ, 0x1, P3 ;  /* 0x00000001ff007807 */ /* 0x000fe40001800000 */
[----:B------:R-:W-:Y:S02]  /*1790*/  ISETP.LT.OR P3, PT, R6, 0x1, !P2 ;  /* 0x000000010600780c */ /* 0x000fe40005761670 */
[----:B--2---:R-:W-:-:S02]  /*17a0*/  SEL R2, RZ, 0xffffffff, P0 ;  /* 0xffffffffff027807 */ /* 0x004fc40000000000 */
[C---:B------:R-:W-:Y:S02]  /*17b0*/  ISETP.LT.OR P0, PT, R6.reuse, 0x1, !P1 ;  /* 0x000000010600780c */ /* 0x040fe40004f01670 */
[----:B------:R-:W-:Y:S01]  /*17c0*/  ISETP.LT.OR P2, PT, R6, 0x21, !P2 ;  /* 0x000000210600780c */ /* 0x000fe20005741670 */
[----:B------:R-:W-:Y:S01]  /*17d0*/  IMAD.SHL.U32 R2, R2, 0x2, RZ ;  /* 0x0000000202027824 */ /* 0x000fe200078e00ff */
[----:B------:R-:W-:Y:S02]  /*17e0*/  ISETP.LT.OR P1, PT, R6, 0x21, !P1 ;  /* 0x000000210600780c */ /* 0x000fe40004f21670 */
[----:B------:R-:W-:Y:S01]  /*17f0*/  IADD3 R3, R5, UR17, RZ ;  /* 0x0000001105037c10 */ /* 0x000fe2000fffe0ff */
[----:B------:R-:W-:Y:S01]  /*1800*/  USHF.L.U32 UR17, UR6, 0x5, URZ ;  /* 0x0000000506117899 */ /* 0x000fe2000800063f */
[----:B------:R-:W-:Y:S01]  /*1810*/  LOP3.LUT R0, R2, 0x2, R0, 0xe2, !PT ;  /* 0x0000000202007812 */ /* 0x000fe200078ee200 */
[----:B------:R1:W-:Y:S01]  /*1820*/  LDGSTS.E.BYPASS.LTC128B.128 [R10+0x10080], [R12.64], !P3 ;  /* 0x100800000c0a7fae */ /* 0x0003e2000d901d54 */
[----:B------:R-:W-:Y:S01]  /*1830*/  ISETP.GT.AND P3, PT, R32, 0xf, PT ;  /* 0x0000000f2000780c */ /* 0x000fe20003f64270 */
[----:B------:R-:W-:Y:S01]  /*1840*/  USHF.L.U32 UR24, UR17, 0x1, URZ ;  /* 0x0000000111187899 */ /* 0x000fe2000800063f */
[----:B------:R-:W-:Y:S01]  /*1850*/  LOP3.LUT P5, RZ, R0, 0x1, RZ, 0xc0, !PT ;  /* 0x0000000100ff7812 */ /* 0x000fe200078ac0ff */
[----:B------:R1:W-:Y:S01]  /*1860*/  LDGSTS.E.BYPASS.LTC128B.128 [R10+0x12080], [R12.64+0x80], !P0 ;  /* 0x120800800c0a7fae */ /* 0x0003e2000c101d54 */
[----:B------:R-:W-:Y:S01]  /*1870*/  LEA R2, P0, R4, c[0x0][0x1f0], 0x1 ;  /* 0x00007c0004027a11 */ /* 0x000fe200078008ff */
[----:B------:R-:W-:Y:S01]  /*1880*/  USHF.L.U64.HI UR6, UR17, 0x1, UR22 ;  /* 0x0000000111067899 */ /* 0x000fe20008010216 */
[----:B------:R-:W-:Y:S01]  /*1890*/  LOP3.LUT P4, RZ, R0, 0x2, RZ, 0xc0, !PT ;  /* 0x0000000200ff7812 */ /* 0x000fe2000788c0ff */
[----:B------:R2:W-:Y:S01]  /*18a0*/  LDGSTS.E.BYPASS.LTC128B.128 [R10+0x11080], [R14.64], !P2 ;  /* 0x110800000e0a7fae */ /* 0x0005e2000d101d54 */
[----:B------:R-:W-:-:S02]  /*18b0*/  LEA.HI.X R3, R4, c[0x0][0x1f4], R3, 0x1, P0 ;  /* 0x00007d0004037a11 */ /* 0x000fc400000f0c03 */
[C---:B------:R-:W-:Y:S01]  /*18c0*/  ISETP.LT.OR P0, PT, R6.reuse, 0x1, !P4 ;  /* 0x000000010600780c */ /* 0x040fe20006701670 */
[----:B------:R2:W-:Y:S01]  /*18d0*/  LDGSTS.E.BYPASS.LTC128B.128 [R10+0x13080], [R14.64+0x80], !P1 ;  /* 0x130800800e0a7fae */ /* 0x0005e2000c901d54 */
[----:B------:R-:W-:Y:S01]  /*18e0*/  ISETP.LT.OR P1, PT, R6, 0x1, !P5 ;  /* 0x000000010600780c */ /* 0x000fe20006f21670 */
[----:B------:R-:W-:-:S05]  /*18f0*/  @!P3 IMAD.SHL.U32 R0, R32, 0x10, RZ ;  /* 0x000000102000b824 */ /* 0x000fca00078e00ff */
[----:B------:R4:W-:Y:S04]  /*1900*/  @!P3 LDGSTS.E.BYPASS.LTC128B.128 [R0+0x20080], [R18.64] ;  /* 0x200800001200bfae */ /* 0x0009e8000b901d54 */
[----:B------:R-:W0:Y:S04]  /*1910*/  LDGDEPBAR ;  /* 0x00000000000079af */ /* 0x000e280000000000 */
[----:B------:R5:W-:Y:S04]  /*1920*/  LDGSTS.E.BYPASS.LTC128B.128 [R10+0x18080], [R2.64], !P1 ;  /* 0x18080000020a7fae */ /* 0x000be8000c901d54 */
[----:B------:R5:W-:Y:S01]  /*1930*/  LDGSTS.E.BYPASS.LTC128B.128 [R10+0x1a080], [R2.64+0x80], !P0 ;  /* 0x1a080080020a7fae */ /* 0x000be2000c101d54 */
[----:B------:R-:W-:-:S02]  /*1940*/  ISETP.LT.OR P0, PT, R6, 0x21, !P5 ;  /* 0x000000210600780c */ /* 0x000fc40006f01670 */
[----:B----4-:R-:W-:-:S04]  /*1950*/  LEA.HI R18, R27, R32, RZ, 0x5 ;  /* 0x000000201b127211 */ /* 0x010fc800078f28ff */
[----:B------:R-:W-:-:S04]  /*1960*/  SHF.R.S32.HI R7, RZ, 0x5, R18 ;  /* 0x00000005ff077819 */ /* 0x000fc80000011412 */
[----:B------:R-:W-:Y:S02]  /*1970*/  LEA.HI R4, R18, R7, RZ, 0x1 ;  /* 0x0000000712047211 */ /* 0x000fe400078f08ff */
[----:B-----5:R-:W-:-:S04]  /*1980*/  IADD3 R2, P1, R2, UR24, RZ ;  /* 0x0000001802027c10 */ /* 0x020fc8000ff3e0ff */
[----:B------:R-:W-:Y:S02]  /*1990*/  IADD3.X R3, R3, UR6, RZ, P1, !PT ;  /* 0x0000000603037c10 */ /* 0x000fe40008ffe4ff */
[----:B------:R-:W-:Y:S02]  /*19a0*/  ISETP.LT.OR P1, PT, R6, 0x21, !P4 ;  /* 0x000000210600780c */ /* 0x000fe40006721670 */
[----:B------:R-:W-:Y:S01]  /*19b0*/  LOP3.LUT R6, R4, 0xfffffffe, RZ, 0xc0, !PT ;  /* 0xfffffffe04067812 */ /* 0x000fe200078ec0ff */
[----:B------:R4:W-:Y:S01]  /*19c0*/  LDGSTS.E.BYPASS.LTC128B.128 [R10+0x19080], [R2.64], !P0 ;  /* 0x19080000020a7fae */ /* 0x0009e2000c101d54 */
[----:B------:R-:W-:Y:S02]  /*19d0*/  IADD3 R0, P0, R29, UR16, RZ ;  /* 0x000000101d007c10 */ /* 0x000fe4000ff1e0ff */
[----:B------:R-:W-:Y:S01]  /*19e0*/  LEA.HI R4, R27, R32, RZ, 0x4 ;  /* 0x000000201b047211 */ /* 0x000fe200078f20ff */
[----:B--2---:R-:W-:Y:S01]  /*19f0*/  IMAD.IADD R14, R7, 0x1, -R6 ;  /* 0x00000001070e7824 */ /* 0x004fe200078e0a06 */
[----:B------:R-:W-:Y:S01]  /*1a00*/  IADD3.X R5, R28, UR15, RZ, P0, !PT ;  /* 0x0000000f1c057c10 */ /* 0x000fe200087fe4ff */
[----:B------:R-:W-:Y:S01]  /*1a10*/  UIADD3 UR15, UR12, 0x1, URZ ;  /* 0x000000010c0f7890 */ /* 0x000fe2000fffe03f */
[----:B------:R-:W-:Y:S01]  /*1a20*/  LEA R20, P0, R0, c[0x0][0x280], 0x2 ;  /* 0x0000a00000147a11 */ /* 0x000fe200078010ff */
[----:B------:R-:W-:Y:S01]  /*1a30*/  IMAD.SHL.U32 R19, R14, 0x10, RZ ;  /* 0x000000100e137824 */ /* 0x000fe200078e00ff */
[----:B------:R-:W-:Y:S01]  /*1a40*/  SHF.R.S32.HI R7, RZ, 0x4, R4 ;  /* 0x00000004ff077819 */ /* 0x000fe20000011404 */
[----:B------:R4:W-:Y:S01]  /*1a50*/  LDGSTS.E.BYPASS.LTC128B.128 [R10+0x1b080], [R2.64+0x80], !P1 ;  /* 0x1b080080020a7fae */ /* 0x0009e2000c901d54 */
[----:B------:R-:W-:Y:S01]  /*1a60*/  LEA.HI.X R21, R0, c[0x0][0x284], R5, 0x2, P0 ;  /* 0x0000a10000157a11 */ /* 0x000fe200000f1405 */
[----:B------:R-:W-:Y:S01]  /*1a70*/  IMAD.SHL.U32 R5, R22, 0x40, RZ ;  /* 0x0000004016057824 */ /* 0x000fe200078e00ff */
[C---:B------:R-:W-:Y:S01]  /*1a80*/  LOP3.LUT R0, R4.reuse, 0xfffffff0, RZ, 0xc0, !PT ;  /* 0xfffffff004007812 */ /* 0x040fe200078ec0ff */
[----:B------:R-:W-:Y:S01]  /*1a90*/  UISETP.GE.AND UP0, UPT, UR15, UR14, UPT ;  /* 0x0000000e0f00728c */ /* 0x000fe2000bf06270 */
[----:B------:R-:W-:-:S02]  /*1aa0*/  LEA.HI R4, R4, R7, RZ, 0x1 ;  /* 0x0000000704047211 */ /* 0x000fc400078f08ff */
[----:B------:R-:W-:Y:S01]  /*1ab0*/  R2P PR, R22, 0x6 ;  /* 0x0000000616007804 */ /* 0x000fe20000000000 */
[----:B------:R-:W-:Y:S01]  /*1ac0*/  IMAD.IADD R0, R32, 0x1, -R0 ;  /* 0x0000000120007824 */ /* 0x000fe200078e0a00 */
[----:B------:R-:W-:Y:S02]  /*1ad0*/  LOP3.LUT R4, R4, 0xfffffffe, RZ, 0xc0, !PT ;  /* 0xfffffffe04047812 */ /* 0x000fe400078ec0ff */
[----:B------:R-:W-:Y:S02]  /*1ae0*/  PLOP3.LUT P0, PT, PT, PT, UP0, 0x80, 0x0 ;  /* 0x000000000000781c */ /* 0x000fe40003f0f008 */
[----:B------:R-:W-:Y:S01]  /*1af0*/  SHF.R.S32.HI R6, RZ, 0x1f, R0 ;  /* 0x0000001fff067819 */ /* 0x000fe20000011400 */
[----:B------:R-:W-:Y:S01]  /*1b00*/  IMAD.IADD R4, R7, 0x1, -R4 ;  /* 0x0000000107047824 */ /* 0x000fe200078e0a04 */
[----:B------:R-:W-:Y:S02]  /*1b10*/  SEL R214, R221, 0xfffffff0, !P1 ;  /* 0xfffffff0ddd67807 */ /* 0x000fe40004800000 */
[----:B------:R-:W-:Y:S01]  /*1b20*/  LEA.HI R15, R6, R0, RZ, 0x3 ;  /* 0x00000000060f7211 */ /* 0x000fe200078f18ff */
[----:B------:R-:W-:Y:S01]  /*1b30*/  IMAD R9, R4, 0x800, R26 ;  /* 0x0000080004097824 */ /* 0x000fe200078e021a */
[----:B------:R-:W-:-:S02]  /*1b40*/  SEL R215, R219, 0xffffffe0, !P2 ;  /* 0xffffffe0dbd77807 */ /* 0x000fc40005000000 */
[----:B----4-:R-:W-:-:S04]  /*1b50*/  SHF.R.S32.HI R2, RZ, 0x1f, R11 ;  /* 0x0000001fff027819 */ /* 0x010fc8000001140b */
[----:B------:R-:W-:Y:S02]  /*1b60*/  LEA.HI R3, R2, R8, RZ, 0x3 ;  /* 0x0000000802037211 */ /* 0x000fe400078f18ff */
[----:B------:R-:W-:Y:S02]  /*1b70*/  LOP3.LUT R2, R5, 0x1c0, RZ, 0xc0, !PT ;  /* 0x000001c005027812 */ /* 0x000fe400078ec0ff */
[----:B------:R-:W-:Y:S02]  /*1b80*/  LOP3.LUT R3, R3, 0xfffffff8, RZ, 0xc0, !PT ;  /* 0xfffffff803037812 */ /* 0x000fe400078ec0ff */
[----:B------:R-:W-:Y:S02]  /*1b90*/  LOP3.LUT R5, R15, 0xfffffff8, RZ, 0xc0, !PT ;  /* 0xfffffff80f057812 */ /* 0x000fe400078ec0ff */
[----:B------:R-:W-:Y:S01]  /*1ba0*/  LOP3.LUT R6, R2, 0x10, R19, 0xf8, !PT ;  /* 0x0000001002067812 */ /* 0x000fe200078ef813 */
[----:B------:R-:W-:Y:S01]  /*1bb0*/  IMAD.IADD R22, R8, 0x1, -R3 ;  /* 0x0000000108167824 */ /* 0x000fe200078e0a03 */
[----:B------:R-:W-:Y:S01]  /*1bc0*/  SHF.R.U32.HI R8, RZ, 0x3, R2 ;  /* 0x00000003ff087819 */ /* 0x000fe20000011602 */
[----:B------:R-:W-:Y:S01]  /*1bd0*/  IMAD.IADD R0, R0, 0x1, -R5 ;  /* 0x0000000100007824 */ /* 0x000fe200078e0a05 */
[--C-:B------:R-:W-:Y:S01]  /*1be0*/  LOP3.LUT R5, R2, 0x8, R24.reuse, 0xf8, !PT ;  /* 0x0000000802057812 */ /* 0x100fe200078ef818 */
[----:B------:R-:W-:Y:S01]  /*1bf0*/  IMAD.SHL.U32 R3, R22, 0x40, RZ ;  /* 0x0000004016037824 */ /* 0x000fe200078e00ff */
[----:B-1----:R-:W-:Y:S01]  /*1c00*/  LOP3.LUT R13, R6, 0x8, R24, 0xf8, !PT ;  /* 0x00000008060d7812 */ /* 0x002fe200078ef818 */
[----:B------:R-:W-:Y:S01]  /*1c10*/  IMAD.SHL.U32 R2, R23, 0x8, RZ ;  /* 0x0000000817027824 */ /* 0x000fe200078e00ff */
[----:B------:R-:W-:Y:S01]  /*1c20*/  LOP3.LUT R6, R5, R8, RZ, 0x3c, !PT ;  /* 0x0000000805067212 */ /* 0x000fe200078e3cff */
[----:B------:R-:W-:Y:S01]  /*1c30*/  IMAD.SHL.U32 R5, R4, 0x20, RZ ;  /* 0x0000002004057824 */ /* 0x000fe200078e00ff */
[----:B------:R-:W-:-:S02]  /*1c40*/  LOP3.LUT R3, R3, 0x1c0, RZ, 0xc0, !PT ;  /* 0x000001c003037812 */ /* 0x000fc400078ec0ff */
[----:B------:R-:W-:Y:S01]  /*1c50*/  LOP3.LUT R2, R2, 0x18, RZ, 0xc0, !PT ;  /* 0x0000001802027812 */ /* 0x000fe200078ec0ff */
[----:B------:R-:W-:Y:S01]  /*1c60*/  IMAD.IADD R6, R9, 0x1, R6 ;  /* 0x0000000109067824 */ /* 0x000fe200078e0206 */
[----:B------:R-:W-:Y:S02]  /*1c70*/  SHF.R.U32.HI R7, RZ, 0x3, R3 ;  /* 0x00000003ff077819 */ /* 0x000fe40000011603 */
[----:B------:R-:W-:Y:S02]  /*1c80*/  LOP3.LUT R9, R11, 0x3ffffffc, RZ, 0xc0, !PT ;  /* 0x3ffffffc0b097812 */ /* 0x000fe400078ec0ff */
[----:B------:R-:W-:Y:S01]  /*1c90*/  LOP3.LUT R12, R2, 0x20, R5, 0xf8, !PT ;  /* 0x00000020020c7812 */ /* 0x000fe200078ef805 */
[----:B------:R-:W-:Y:S01]  /*1ca0*/  IMAD.SHL.U32 R5, R0, 0x40, RZ ;  /* 0x0000004000057824 */ /* 0x000fe200078e00ff */
[----:B------:R-:W-:Y:S01]  /*1cb0*/  LOP3.LUT R11, R7, R3, R2, 0x1e, !PT ;  /* 0x00000003070b7212 */ /* 0x000fe200078e1e02 */
[----:B------:R-:W-:Y:S01]  /*1cc0*/  IMAD.IADD R7, R32, 0x1, -R9 ;  /* 0x0000000120077824 */ /* 0x000fe200078e0a09 */
[----:B------:R-:W-:Y:S01]  /*1cd0*/  LOP3.LUT R2, R13, R8, RZ, 0x3c, !PT ;  /* 0x000000080d027212 */ /* 0x000fe200078e3cff */
[----:B------:R-:W-:Y:S01]  /*1ce0*/  IMAD.SHL.U32 R3, R14, 0x400, RZ ;  /* 0x000004000e037824 */ /* 0x000fe200078e00ff */
[----:B------:R-:W-:Y:S01]  /*1cf0*/  LOP3.LUT R5, R5, 0x1c0, RZ, 0xc0, !PT ;  /* 0x000001c005057812 */ /* 0x000fe200078ec0ff */
[----:B------:R-:W-:-:S02]  /*1d00*/  IMAD.SHL.U32 R9, R4, 0x8, RZ ;  /* 0x0000000804097824 */ /* 0x000fc400078e00ff */
[----:B------:R-:W-:Y:S01]  /*1d10*/  IMAD R8, R7, 0x2, R3 ;  /* 0x0000000207087824 */ /* 0x000fe200078e0203 */
[----:B------:R-:W-:Y:S01]  /*1d20*/  SHF.R.U32.HI R7, RZ, 0x3, R5 ;  /* 0x00000003ff077819 */ /* 0x000fe20000011605 */
[----:B------:R-:W-:Y:S01]  /*1d30*/  IMAD R2, R4, 0x200, R2 ;  /* 0x0000020004027824 */ /* 0x000fe200078e0202 */
[----:B------:R-:W-:Y:S01]  /*1d40*/  LOP3.LUT R4, R5, 0x8, R9, 0xf8, !PT ;  /* 0x0000000805047812 */ /* 0x000fe200078ef809 */
[----:B------:R-:W-:Y:S01]  /*1d50*/  IMAD.IADD R237, R8, 0x1, R11 ;  /* 0x0000000108ed7824 */ /* 0x000fe200078e020b */
[----:B------:R-:W-:Y:S01]  /*1d60*/  LOP3.LUT R5, R7, R12, R5, 0x1e, !PT ;  /* 0x0000000c07057212 */ /* 0x000fe200078e1e05 */
[----:B------:R-:W-:Y:S01]  /*1d70*/  @!P3 IMAD.SHL.U32 R8, R32, 0x10, RZ ;  /* 0x000000102008b824 */ /* 0x000fe200078e00ff */
[----:B------:R-:W-:Y:S01]  /*1d80*/  LOP3.LUT R7, R4, R7, RZ, 0x3c, !PT ;  /* 0x0000000704077212 */ /* 0x000fe200078e3cff */
[----:B------:R-:W-:Y:S02]  /*1d90*/  IMAD.SHL.U32 R4, R15, 0x40, RZ ;  /* 0x000000400f047824 */ /* 0x000fe400078e00ff */
[----:B------:R-:W-:Y:S01]  /*1da0*/  IMAD.SHL.U32 R237, R237, 0x2, RZ ;  /* 0x00000002eded7824 */ /* 0x000fe200078e00ff */
[----:B------:R1:W-:Y:S02]  /*1db0*/  @!P3 LDGSTS.E.BYPASS.LTC128B.128 [R8+0x20280], [R20.64] ;  /* 0x202800001408bfae */ /* 0x0003e4000b901d54 */
[----:B------:R-:W-:-:S02]  /*1dc0*/  LOP3.LUT R4, R4, 0xfffffe00, RZ, 0xc0, !PT ;  /* 0xfffffe0004047812 */ /* 0x000fc400078ec0ff */
[----:B------:R-:W0:Y:S01]  /*1dd0*/  LDGDEPBAR ;  /* 0x00000000000079af */ /* 0x000e220000000000 */
[----:B------:R-:W-:Y:S02]  /*1de0*/  IADD3 R13, R237, 0x20480, RZ ;  /* 0x00020480ed0d7810 */ /* 0x000fe40007ffe0ff */
[-C--:B------:R-:W-:Y:S01]  /*1df0*/  IADD3 R217, R7, R4.reuse, R3 ;  /* 0x0000000407d97210 */ /* 0x080fe20007ffe003 */
[----:B------:R-:W0:Y:S01]  /*1e00*/  LDGDEPBAR ;  /* 0x00000000000079af */ /* 0x000e220000000000 */
[----:B------:R-:W-:Y:S02]  /*1e10*/  LOP3.LUT R220, R5, R4, RZ, 0xfc, !PT ;  /* 0x0000000405dc7212 */ /* 0x000fe400078efcff */
[----:B------:R-:W-:Y:S02]  /*1e20*/  IADD3 R4, R10, 0x10080, RZ ;  /* 0x000100800a047810 */ /* 0x000fe40007ffe0ff */
[----:B-1----:R-:W-:-:S05]  /*1e30*/  LOP3.LUT R8, R18, 0xffffffe0, RZ, 0xc0, !PT ;  /* 0xffffffe012087812 */ /* 0x002fca00078ec0ff */
[----:B------:R-:W-:-:S05]  /*1e40*/  IMAD.IADD R11, R32, 0x1, -R8 ;  /* 0x00000001200b7824 */ /* 0x000fca00078e0a08 */
[----:B------:R-:W-:-:S04]  /*1e50*/  SHF.R.S32.HI R3, RZ, 0x1f, R11 ;  /* 0x0000001fff037819 */ /* 0x000fc8000001140b */
[----:B------:R-:W-:Y:S02]  /*1e60*/  LEA.HI R7, R3, R11, RZ, 0x2 ;  /* 0x0000000b03077211 */ /* 0x000fe400078f10ff */
        /* <DEDUP_REMOVED lines=26> */
[----:B------:R1:W-:Y:S01]  /*2010*/  LDGSTS.E.BYPASS.LTC128B.128 [R10+0x1e080], [R4.64+0x80], !P0 ;  /* 0x1e080080040a7fae */ /* 0x0003e2000c101d54 */
[----:B------:R-:W-:-:S03]  /*2020*/  IADD3 R3, P0, R29, UR26, RZ ;  /* 0x0000001a1d037c10 */ /* 0x000fc6000ff1e0ff */
[----:B------:R2:W-:Y:S04]  /*2030*/  LDGSTS.E.BYPASS.LTC128B.128 [R10+0x1d080], [R8.64], !P2 ;  /* 0x1d080000080a7fae */ /* 0x0005e8000d101d54 */
[----:B------:R2:W-:Y:S01]  /*2040*/  LDGSTS.E.BYPASS.LTC128B.128 [R10+0x1f080], [R8.64+0x80], !P1 ;  /* 0x1f080080080a7fae */ /* 0x0005e2000c901d54 */
[----:B-1----:R-:W-:Y:S02]  /*2050*/  LEA.HI.X.SX32 R5, R12, R28, 0x1, P0 ;  /* 0x0000001c0c057211 */ /* 0x002fe400000f0eff */
[----:B------:R-:W-:-:S04]  /*2060*/  LEA R4, P0, R3, c[0x0][0x280], 0x2 ;  /* 0x0000a00003047a11 */ /* 0x000fc800078010ff */
[----:B------:R-:W-:Y:S01]  /*2070*/  LEA.HI.X R5, R3, c[0x0][0x284], R5, 0x2, P0 ;  /* 0x0000a10003057a11 */ /* 0x000fe200000f1405 */
[----:B------:R-:W-:Y:S05]  /*2080*/  @P3 BRA `(.L_x_1503) ;  /* 0x0000002000003947 */ /* 0x000fea0003800000 */
[----:B------:R-:W-:-:S05]  /*2090*/  SHF.L.U32 R3, R32, 0x4, RZ ;  /* 0x0000000420037819 */ /* 0x000fca00000006ff */
[----:B------:R1:W-:Y:S02]  /*20a0*/  LDGSTS.E.BYPASS.LTC128B.128 [R3+0x20380], [R4.64] ;  /* 0x2038000004037fae */ /* 0x0003e4000b901d54 */
.L_x_1503:
[----:B------:R-:W-:Y:S05]  /*20b0*/  BSYNC B0 ;  /* 0x0000000000007941 */ /* 0x000fea0003800000 */
.L_x_1502:
[----:B-1-3--:R-:W-:Y:S01]  /*20c0*/  SHF.R.S32.HI R3, RZ, 0x1f, R23 ;  /* 0x0000001fff037819 */ /* 0x00afe20000011417 */
[----:B------:R-:W-:Y:S01]  /*20d0*/  UMOV UR31, 0x1 ;  /* 0x00000001001f7882 */ /* 0x000fe20000000000 */
[----:B------:R-:W-:Y:S01]  /*20e0*/  LOP3.LUT R4, R7, 0x7ffffffc, RZ, 0xc0, !PT ;  /* 0x7ffffffc07047812 */ /* 0x000fe200078ec0ff */
[----:B------:R-:W-:Y:S01]  /*20f0*/  ULDC UR7, c[0x0][0x198] ;  /* 0x0000660000077ab9 */ /* 0x000fe20000000800 */
[----:B------:R-:W-:Y:S01]  /*2100*/  LEA.HI R3, R3, R23, RZ, 0x2 ;  /* 0x0000001703037211 */ /* 0x000fe200078f10ff */
[----:B------:R-:W-:Y:S01]  /*2110*/  UIADD3 UR7, -UR13, UR7, UR31 ;  /* 0x000000070d077290 */ /* 0x000fe2000fffe11f */
[----:B------:R-:W-:Y:S01]  /*2120*/  LOP3.LUT P0, RZ, R22, 0x4, RZ, 0xc0, !PT ;  /* 0x0000000416ff7812 */ /* 0x000fe2000780c0ff */
[----:B------:R-:W-:Y:S01]  /*2130*/  IMAD.IADD R4, R11, 0x1, -R4 ;  /* 0x000000010b047824 */ /* 0x000fe200078e0a04 */
[----:B------:R-:W-:Y:S01]  /*2140*/  LOP3.LUT R3, R3, 0x1ffffffc, RZ, 0xc0, !PT ;  /* 0x1ffffffc03037812 */ /* 0x000fe200078ec0ff */
[----:B------:R-:W-:Y:S01]  /*2150*/  ULDC UR6, c[0x0][0x2a0] ;  /* 0x0000a80000067ab9 */ /* 0x000fe20000000800 */
[----:B------:R-:W-:Y:S01]  /*2160*/  IADD3 R236, R237, 0x204c0, RZ ;  /* 0x000204c0edec7810 */ /* 0x000fe20007ffe0ff */
[----:B------:R-:W-:Y:S01]  /*2170*/  IMAD.U32 R248, RZ, RZ, UR7 ;  /* 0x00000007fff87e24 */ /* 0x000fe2000f8e00ff */
[----:B------:R-:W-:Y:S01]  /*2180*/  ULOP3.LUT UR6, URZ, UR6, URZ, 0x33, !UPT ;  /* 0x000000063f067292 */ /* 0x000fe2000f8e333f */
[----:B------:R-:W-:Y:S01]  /*2190*/  IMAD.IADD R3, R23, 0x1, -R3 ;  /* 0x0000000117037824 */ /* 0x000fe200078e0a03 */
[----:B------:R-:W-:Y:S01]  /*21a0*/  LOP3.LUT P1, RZ, R0, 0x2, RZ, 0xc0, !PT ;  /* 0x0000000200ff7812 */ /* 0x000fe2000782c0ff */
[----:B------:R-:W-:Y:S01]  /*21b0*/  IMAD.SHL.U32 R210, R2, 0x2, RZ ;  /* 0x0000000202d27824 */ /* 0x000fe200078e00ff */
[----:B------:R-:W-:Y:S01]  /*21c0*/  SHF.R.S32.HI R33, RZ, 0x1f, R32 ;  /* 0x0000001fff217819 */ /* 0x000fe20000011420 */
[----:B------:R-:W-:Y:S01]  /*21d0*/  IMAD R3, R3, 0x4, R4 ;  /* 0x0000000403037824 */ /* 0x000fe200078e0204 */
[----:B------:R-:W0:Y:S01]  /*21e0*/  LDGDEPBAR ;  /* 0x00000000000079af */ /* 0x000e220000000000 */
[----:B------:R-:W-:Y:S01]  /*21f0*/  @P0 IADD3 R236, R13, -0x40, RZ ;  /* 0xffffffc00dec0810 */ /* 0x000fe20007ffe0ff */
[----:B------:R-:W-:Y:S01]  /*2200*/  IMAD.IADD R209, R215, 0x1, R2 ;  /* 0x00000001d7d17824 */ /* 0x000fe200078e0202 */
[----:B------:R-:W-:Y:S01]  /*2210*/  LOP3.LUT P0, RZ, R0, 0x4, RZ, 0xc0, !PT ;  /* 0x0000000400ff7812 */ /* 0x000fe2000780c0ff */
[----:B------:R-:W-:Y:S01]  /*2220*/  IMAD.SHL.U32 R252, R3, 0x2, RZ ;  /* 0x0000000203fc7824 */ /* 0x000fe200078e00ff */
[----:B------:R-:W1:Y:S01]  /*2230*/  S2UR UR23, SR_CTAID.Y ;  /* 0x00000000001779c3 */ /* 0x000e620000002600 */
[----:B------:R-:W-:Y:S01]  /*2240*/  IMAD.SHL.U32 R213, R6, 0x2, RZ ;  /* 0x0000000206d57824 */ /* 0x000fe200078e00ff */
[----:B------:R-:W-:Y:S01]  /*2250*/  SEL R219, R219, 0xffffffe0, !P0 ;  /* 0xffffffe0dbdb7807 */ /* 0x000fe20004000000 */
[----:B------:R-:W-:Y:S01]  /*2260*/  IMAD.MOV.U32 R218, RZ, RZ, 0x40 ;  /* 0x00000040ffda7424 */ /* 0x000fe200078e00ff */
[----:B------:R-:W-:Y:S01]  /*2270*/  IADD3 R248, R248, -c[0x0][0x168], -R252 ;  /* 0x80005a00f8f87a10 */ /* 0x000fe20007ffe8fc */
[----:B------:R-:W-:Y:S01]  /*2280*/  IMAD R214, R214, 0x2, R213 ;  /* 0x00000002d6d67824 */ /* 0x000fe200078e02d5 */
[----:B------:R-:W-:Y:S01]  /*2290*/  SEL R221, R221, 0xfffffff0, !P1 ;  /* 0xfffffff0dddd7807 */ /* 0x000fe20004800000 */
[----:B------:R-:W-:Y:S01]  /*22a0*/  IMAD.IADD R222, R217, 0x1, R219 ;  /* 0x00000001d9de7824 */ /* 0x000fe200078e02db */
[C---:B------:R-:W-:Y:S01]  /*22b0*/  IADD3 R2, R248.reuse, c[0x0][0x2a4], RZ ;  /* 0x0000a900f8027a10 */ /* 0x040fe20007ffe0ff */
[----:B------:R-:W-:Y:S01]  /*22c0*/  IMAD R216, R215, 0x2, R213 ;  /* 0x00000002d7d87824 */ /* 0x000fe200078e02d5 */
[----:B------:R-:W-:Y:S01]  /*22d0*/  IADD3 R0, R248, UR6, RZ ;  /* 0x00000006f8007c10 */ /* 0x000fe2000fffe0ff */
[----:B------:R-:W-:Y:S01]  /*22e0*/  CS2R R178, SRZ ;  /* 0x0000000000b27805 */ /* 0x000fe2000001ff00 */
[----:B------:R-:W-:Y:S01]  /*22f0*/  CS2R R176, SRZ ;  /* 0x0000000000b07805 */ /* 0x000fe2000001ff00 */
[----:B------:R3:W-:Y:S01]  /*2300*/  STL [R1+0x34], R2 ;  /* 0x0000340201007387 */ /* 0x0007e20000100800 */
[----:B------:R-:W-:Y:S01]  /*2310*/  CS2R R174, SRZ ;  /* 0x0000000000ae7805 */ /* 0x000fe2000001ff00 */
[----:B------:R-:W-:Y:S01]  /*2320*/  CS2R R172, SRZ ;  /* 0x0000000000ac7805 */ /* 0x000fe2000001ff00 */
[----:B------:R-:W-:Y:S01]  /*2330*/  CS2R R170, SRZ ;  /* 0x0000000000aa7805 */ /* 0x000fe2000001ff00 */
[----:B------:R3:W-:Y:S01]  /*2340*/  STL [R1], R0 ;  /* 0x0000000001007387 */ /* 0x0007e20000100800 */
[----:B------:R-:W-:Y:S01]  /*2350*/  CS2R R168, SRZ ;  /* 0x0000000000a87805 */ /* 0x000fe2000001ff00 */
[----:B------:R-:W-:Y:S01]  /*2360*/  CS2R R166, SRZ ;  /* 0x0000000000a67805 */ /* 0x000fe2000001ff00 */
        /* <DEDUP_REMOVED lines=58> */
[----:B------:R-:W-:Y:S01]  /*2710*/  IMAD.SHL.U32 R209, R209, 0x2, RZ ;  /* 0x00000002d1d17824 */ /* 0x000fe200078e00ff */
[----:B------:R-:W-:Y:S01]  /*2720*/  SEL R218, R218, 0xffffffc0, !P0 ;  /* 0xffffffc0dada7807 */ /* 0x000fe20004000000 */
[----:B------:R-:W-:Y:S01]  /*2730*/  IMAD R215, R215, 0x2, R214 ;  /* 0x00000002d7d77824 */ /* 0x000fe200078e02d6 */
[----:B------:R-:W-:Y:S01]  /*2740*/  ULDC UR30, c[0x0][0x2a8] ;  /* 0x0000aa00001e7ab9 */ /* 0x000fe20000000800 */
[----:B------:R-:W-:Y:S01]  /*2750*/  IMAD.IADD R224, R217, 0x1, R221 ;  /* 0x00000001d9e07824 */ /* 0x000fe200078e02dd */
[----:B------:R-:W-:Y:S01]  /*2760*/  ULDC UR24, c[0x0][0x2a0] ;  /* 0x0000a80000187ab9 */ /* 0x000fe20000000800 */
[----:B------:R-:W-:Y:S01]  /*2770*/  IMAD.IADD R223, R221, 0x1, R222 ;  /* 0x00000001dddf7824 */ /* 0x000fe200078e02de */
[----:B------:R-:W-:Y:S01]  /*2780*/  ULDC UR15, c[0x0][0x290] ;  /* 0x0000a400000f7ab9 */ /* 0x000fe20000000800 */
[----:B------:R-:W-:Y:S01]  /*2790*/  IADD3 R249, -R252, UR25, RZ ;  /* 0x00000019fcf97c10 */ /* 0x000fe2000fffe1ff */
[----:B------:R-:W-:-:S02]  /*27a0*/  USHF.L.U64.HI UR26, UR4, 0x5, UR5 ;  /* 0x00000005041a7899 */ /* 0x000fc40008010205 */
[----:B------:R-:W-:Y:S02]  /*27b0*/  USHF.L.U32 UR27, UR4, 0x5, URZ ;  /* 0x00000005041b7899 */ /* 0x000fe4000800063f */
[----:B------:R-:W-:Y:S02]  /*27c0*/  UMOV UR29, 0x1 ;  /* 0x00000001001d7882 */ /* 0x000fe40000000000 */
[----:B------:R-:W-:Y:S02]  /*27d0*/  UMOV UR4, URZ ;  /* 0x0000003f00047c82 */ /* 0x000fe40008000000 */
[----:B------:R-:W-:Y:S02]  /*27e0*/  UMOV UR28, URZ ;  /* 0x0000003f001c7c82 */ /* 0x000fe40008000000 */
[----:B------:R-:W-:Y:S02]  /*27f0*/  USHF.L.U32 UR16, UR10, 0x7, URZ ;  /* 0x000000070a107899 */ /* 0x000fe4000800063f */
[----:B------:R-:W-:-:S02]  /*2800*/  UISETP.GT.AND UP5, UPT, UR10, -0x1, UPT ;  /* 0xffffffff0a00788c */ /* 0x000fc4000bfa4270 */
[----:B------:R-:W-:Y:S02]  /*2810*/  USHF.R.S32.HI UR5, URZ, 0x1f, UR11 ;  /* 0x0000001f3f057899 */ /* 0x000fe4000801140b */
[----:B------:R-:W-:Y:S02]  /*2820*/  UISETP.LE.AND UP4, UPT, UR31, UR30, UPT ;  /* 0x0000001e1f00728c */ /* 0x000fe4000bf83270 */
[----:B------:R-:W-:Y:S02]  /*2830*/  ULOP3.LUT UR24, URZ, UR24, URZ, 0x33, !UPT ;  /* 0x000000183f187292 */ /* 0x000fe4000f8e333f */
[----:B------:R-:W-:Y:S02]  /*2840*/  UIMAD UR15, UR11, UR15, URZ ;  /* 0x0000000f0b0f72a4 */ /* 0x000fe4000f8e023f */
[----:B-1-3--:R-:W-:Y:S02]  /*2850*/  ULDC UR25, c[0x0][0x168] ;  /* 0x00005a0000197ab9 */ /* 0x00afe40000000800 */
.L_x_1522:
[----:B------:R-:W-:Y:S04]  /*2860*/  DEPBAR.LE SB0, 0x1 ;  /* 0x000080400000791a */ /* 0x000fe80000000000 */
[----:B------:R-:W-:Y:S01]  /*2870*/  BAR.SYNC.DEFER_BLOCKING 0x0 ;  /* 0x0000000000007b1d */ /* 0x000fe20000010000 */
[----:B------:R-:W-:Y:S01]  /*2880*/  IMAD.U32 R0, RZ, RZ, UR4 ;  /* 0x00000004ff007e24 */ /* 0x000fe2000f8e00ff */
[----:B------:R-:W-:Y:S02]  /*2890*/  MOV R20, UR4 ;  /* 0x0000000400147c02 */ /* 0x000fe40008000f00 */
[----:B------:R-:W-:Y:S01]  /*28a0*/  PLOP3.LUT P0, PT, PT, PT, UP4, 0x40, 0x0 ;  /* 0x000000000000781c */ /* 0x000fe20003f0e848 */
[C---:B------:R-:W-:Y:S02]  /*28b0*/  IMAD R208, R0.reuse, 0x2000, R217 ;  /* 0x0000200000d07824 */ /* 0x040fe400078e02d9 */
[C---:B------:R-:W-:Y:S02]  /*28c0*/  IMAD R2, R0.reuse, 0x2000, R221 ;  /* 0x0000200000027824 */ /* 0x040fe400078e02dd */
[----:B------:R-:W-:Y:S01]  /*28d0*/  IMAD R0, R0, 0x2000, R224 ;  /* 0x0000200000007824 */ /* 0x000fe200078e02e0 */
[----:B------:R-:W-:Y:S01]  /*28e0*/  SHF.L.U32 R204, R208, 0x1, RZ ;  /* 0x00000001d0cc7819 */ /* 0x000fe200000006ff */
[--C-:B------:R-:W-:Y:S01]  /*28f0*/  IMAD R20, R20, 0x2000, R219.reuse ;  /* 0x0000200014147824 */ /* 0x100fe200078e02db */
[C---:B------:R-:W-:Y:S01]  /*2900*/  IADD3 R3, R217.reuse, R2, RZ ;  /* 0x00000002d9037210 */ /* 0x040fe20007ffe0ff */
[----:B------:R-:W-:Y:S02]  /*2910*/  IMAD.SHL.U32 R0, R0, 0x2, RZ ;  /* 0x0000000200007824 */ /* 0x000fe400078e00ff */
[----:B------:R-:W-:Y:S01]  /*2920*/  IMAD.IADD R24, R217, 0x1, R20 ;  /* 0x00000001d9187824 */ /* 0x000fe200078e0214 */
[----:B------:R-:W-:Y:S02]  /*2930*/  SHF.L.U32 R205, R3, 0x1, RZ ;  /* 0x0000000103cd7819 */ /* 0x000fe400000006ff */
[----:B------:R-:W-:Y:S01]  /*2940*/  MOV R3, UR4 ;  /* 0x0000000400037c02 */ /* 0x000fe20008000f00 */
[----:B------:R-:W-:Y:S03]  /*2950*/  IMAD.SHL.U32 R206, R24, 0x2, RZ ;  /* 0x0000000218ce7824 */ /* 0x000fe600078e00ff */
[----:B------:R-:W-:Y:S01]  /*2960*/  LEA R3, R3, R222, 0xd ;  /* 0x000000de03037211 */ /* 0x000fe200078e68ff */
[----:B------:R-:W-:Y:S03]  /*2970*/  LDSM.16.M88.4 R16, [R213+0x80] ;  /* 0x00008000d510783b */ /* 0x000fe60000000200 */
[----:B------:R-:W-:Y:S03]  /*2980*/  SHF.L.U32 R3, R3, 0x1, RZ ;  /* 0x0000000103037819 */ /* 0x000fe600000006ff */
[----:B------:R-:W1:Y:S06]  /*2990*/  LDSM.16.M88.4 R32, [R204+0x10080] ;  /* 0x01008000cc20783b */ /* 0x000e6c0000000200 */
[----:B------:R-:W3:Y:S06]  /*29a0*/  LDSM.16.M88.4 R28, [R204+0x11080] ;  /* 0x01108000cc1c783b */ /* 0x000eec0000000200 */
[----:B------:R-:W4:Y:S06]  /*29b0*/  LDSM.16.M88.4 R36, [R213+0x2080] ;  /* 0x00208000d524783b */ /* 0x000f2c0000000200 */
[----:B------:R-:W5:Y:S06]  /*29c0*/  LDL R211, [R1+0x34] ;  /* 0x0000340001d37983 */ /* 0x000f6c0000100800 */
[----:B------:R-:W-:Y:S06]  /*29d0*/  LDSM.16.M88.4 R44, [R214+0x80] ;  /* 0x00008000d62c783b */ /* 0x000fec0000000200 */
[----:B--2---:R-:W2:Y:S06]  /*29e0*/  LDL R226, [R1] ;  /* 0x0000000001e27983 */ /* 0x004eac0000100800 */
[----:B------:R-:W4:Y:S01]  /*29f0*/  LDSM.16.M88.4 R40, [R205+0x10080] ;  /* 0x01008000cd28783b */ /* 0x000f220000000200 */
[-C--:B-1----:R-:W-:Y:S05]  /*2a00*/  HMMA.16816.F32 R4, R32, R16.reuse, RZ ;  /* 0x000000102004723c */ /* 0x082fea00000018ff */
[----:B------:R-:W1:Y:S03]  /*2a10*/  LDSM.16.M88.4 R48, [R0+0x11080] ;  /* 0x011080000030783b */ /* 0x000e660000000200 */
[C---:B---3--:R-:W-:Y:S03]  /*2a20*/  HMMA.16816.F32 R8, R28.reuse, R16, RZ ;  /* 0x000000101c08723c */ /* 0x048fe600000018ff */
[----:B------:R-:W3:Y:S06]  /*2a30*/  LDSM.16.M88.4 R180, [R214+0x2080] ;  /* 0x00208000d6b4783b */ /* 0x000eec0000000200 */
[----:B------:R-:W-:Y:S01]  /*2a40*/  LDSM.16.M88.4 R188, [R216+0x80] ;  /* 0x00008000d8bc783b */ /* 0x000fe20000000200 */
[-C--:B------:R-:W-:Y:S05]  /*2a50*/  HMMA.16816.F32 R12, R28, R18.reuse, RZ ;  /* 0x000000121c0c723c */ /* 0x080fea00000018ff */
[----:B------:R-:W1:Y:S03]  /*2a60*/  LDSM.16.M88.4 R184, [R206+0x10080] ;  /* 0x01008000ceb8783b */ /* 0x000e660000000200 */
[C---:B------:R-:W-:Y:S03]  /*2a70*/  HMMA.16816.F32 R16, R32.reuse, R18, RZ ;  /* 0x000000122010723c */ /* 0x040fe600000018ff */
[----:B------:R-:W1:Y:S05]  /*2a80*/  LDSM.16.M88.4 R192, [R3+0x11080] ;  /* 0x0110800003c0783b */ /* 0x000e6a0000000200 */
[-C--:B----4-:R-:W-:Y:S01]  /*2a90*/  HMMA.16816.F32 R20, R32, R36.reuse, RZ ;  /* 0x000000242014723c */ /* 0x090fe200000018ff */
[----:B------:R-:W-:Y:S06]  /*2aa0*/  LDSM.16.M88.4 R196, [R215+0x80] ;  /* 0x00008000d7c4783b */ /* 0x000fec0000000200 */
[----:B------:R-:W4:Y:S01]  /*2ab0*/  LDL R212, [R1+0x4] ;  /* 0x0000040001d47983 */ /* 0x000f220000100800 */
[C---:B------:R-:W-:Y:S07]  /*2ac0*/  HMMA.16816.F32 R24, R28.reuse, R36, RZ ;  /* 0x000000241c18723c */ /* 0x040fee00000018ff */
[----:B------:R-:W-:Y:S01]  /*2ad0*/  IMAD.U32 R36, RZ, RZ, UR4 ;  /* 0x00000004ff247e24 */ /* 0x000fe2000f8e00ff */
[-C--:B------:R-:W-:Y:S08]  /*2ae0*/  HMMA.16816.F32 R28, R28, R38.reuse, RZ ;  /* 0x000000261c1c723c */ /* 0x080ff000000018ff */
[----:B------:R-:W-:Y:S08]  /*2af0*/  HMMA.16816.F32 R32, R32, R38, RZ ;  /* 0x000000262020723c */ /* 0x000ff000000018ff */
[-C--:B------:R-:W-:Y:S08]  /*2b00*/  HMMA.16816.F32 R4, R40, R44.reuse, R4 ;  /* 0x0000002c2804723c */ /* 0x080ff00000001804 */
[C---:B-1----:R-:W-:Y:S07]  /*2b10*/  HMMA.16816.F32 R8, R48.reuse, R44, R8 ;  /* 0x0000002c3008723c */ /* 0x042fee0000001808 */
[----:B------:R-:W-:Y:S01]  /*2b20*/  IADD3 R44, R217, R2, R219 ;  /* 0x00000002d92c7210 */ /* 0x000fe20007ffe0db */
[-C--:B------:R-:W-:Y:S04]  /*2b30*/  HMMA.16816.F32 R12, R48, R46.reuse, R12 ;  /* 0x0000002e300c723c */ /* 0x080fe8000000180c */
[----:B------:R-:W-:Y:S01]  /*2b40*/  LEA R2, R36, R223, 0xd ;  /* 0x000000df24027211 */ /* 0x000fe200078e68ff */
[----:B------:R-:W-:Y:S01]  /*2b50*/  IMAD.SHL.U32 R207, R44, 0x2, RZ ;  /* 0x000000022ccf7824 */ /* 0x000fe200078e00ff */
[----:B------:R-:W1:Y:S02]  /*2b60*/  LDSM.16.M88.4 R36, [R216+0x2080] ;  /* 0x00208000d824783b */ /* 0x000e640000000200 */
[C---:B------:R-:W-:Y:S04]  /*2b70*/  HMMA.16816.F32 R16, R40.reuse, R46, R16 ;  /* 0x0000002e2810723c */ /* 0x040fe80000001810 */
[----:B------:R-:W1:Y:S01]  /*2b80*/  LDSM.16.M88.4 R44, [R207+0x10080] ;  /* 0x01008000cf2c783b */ /* 0x000e620000000200 */
[----:B------:R-:W-:Y:S03]  /*2b90*/  SHF.L.U32 R2, R2, 0x1, RZ ;  /* 0x0000000102027819 */ /* 0x000fe600000006ff */
[-C--:B---3--:R-:W-:Y:S02]  /*2ba0*/  HMMA.16816.F32 R20, R40, R180.reuse, R20 ;  /* 0x000000b42814723c */ /* 0x088fe40000001814 */
[----:B------:R-:W3:Y:S06]  /*2bb0*/  LDSM.16.M88.4 R200, [R2+0x11080] ;  /* 0x0110800002c8783b */ /* 0x000eec0000000200 */
[C---:B------:R-:W-:Y:S08]  /*2bc0*/  HMMA.16816.F32 R24, R48.reuse, R180, R24 ;  /* 0x000000b43018723c */ /* 0x040ff00000001818 */
[-C--:B------:R-:W-:Y:S01]  /*2bd0*/  HMMA.16816.F32 R28, R48, R182.reuse, R28 ;  /* 0x000000b6301c723c */ /* 0x080fe2000000181c */
[----:B------:R-:W-:Y:S07]  /*2be0*/  LDSM.16.M88.4 R48, [R204+0x12080] ;  /* 0x01208000cc30783b */ /* 0x000fee0000000200 */
[----:B------:R-:W-:Y:S01]  /*2bf0*/  HMMA.16816.F32 R32, R40, R182, R32 ;  /* 0x000000b62820723c */ /* 0x000fe20000001820 */
[----:B------:R-:W3:Y:S06]  /*2c00*/  LDSM.16.M88.4 R40, [R215+0x2080] ;  /* 0x00208000d728783b */ /* 0x000eec0000000200 */
[----:B------:R-:W3:Y:S01]  /*2c10*/  LDSM.16.M88.4 R180, [R213+0x4080] ;  /* 0x00408000d5b4783b */ /* 0x000ee20000000200 */
[-C--:B------:R-:W-:Y:S08]  /*2c20*/  HMMA.16816.F32 R4, R184, R188.reuse, R4 ;  /* 0x000000bcb804723c */ /* 0x080ff00000001804 */
[C---:B------:R-:W-:Y:S08]  /*2c30*/  HMMA.16816.F32 R8, R192.reuse, R188, R8 ;  /* 0x000000bcc008723c */ /* 0x040ff00000001808 */
[-C--:B------:R-:W-:Y:S08]  /*2c40*/  HMMA.16816.F32 R12, R192, R190.reuse, R12 ;  /* 0x000000bec00c723c */ /* 0x080ff0000000180c */
[C---:B------:R-:W-:Y:S01]  /*2c50*/  HMMA.16816.F32 R16, R184.reuse, R190, R16 ;  /* 0x000000beb810723c */ /* 0x040fe20000001810 */
[----:B------:R-:W3:Y:S07]  /*2c60*/  LDSM.16.M88.4 R188, [R204+0x13080] ;  /* 0x01308000ccbc783b */ /* 0x000eee0000000200 */
[-C--:B-1----:R-:W-:Y:S08]  /*2c70*/  HMMA.16816.F32 R20, R184, R36.reuse, R20 ;  /* 0x00000024b814723c */ /* 0x082ff00000001814 */
[C---:B------:R-:W-:Y:S08]  /*2c80*/  HMMA.16816.F32 R24, R192.reuse, R36, R24 ;  /* 0x00000024c018723c */ /* 0x040ff00000001818 */
[-C--:B------:R-:W-:Y:S01]  /*2c90*/  HMMA.16816.F32 R28, R192, R38.reuse, R28 ;  /* 0x00000026c01c723c */ /* 0x080fe2000000181c */
[----:B------:R-:W-:Y:S07]  /*2ca0*/  LDSM.16.M88.4 R192, [R214+0x4080] ;  /* 0x00408000d6c0783b */ /* 0x000fee0000000200 */
[----:B------:R-:W-:Y:S01]  /*2cb0*/  HMMA.16816.F32 R32, R184, R38, R32 ;  /* 0x00000026b820723c */ /* 0x000fe20000001820 */
[----:B------:R-:W1:Y:S06]  /*2cc0*/  LDSM.16.M88.4 R36, [R213+0x6080] ;  /* 0x00608000d524783b */ /* 0x000e6c0000000200 */
[----:B------:R-:W1:Y:S01]  /*2cd0*/  LDSM.16.M88.4 R184, [R0+0x12080] ;  /* 0x0120800000b8783b */ /* 0x000e620000000200 */
[-C--:B------:R-:W-:Y:S08]  /*2ce0*/  HMMA.16816.F32 R4, R44, R196.reuse, R4 ;  /* 0x000000c42c04723c */ /* 0x080ff00000001804 */
[C---:B---3--:R-:W-:Y:S08]  /*2cf0*/  HMMA.16816.F32 R8, R200.reuse, R196, R8 ;  /* 0x000000c4c808723c */ /* 0x048ff00000001808 */
[-C--:B------:R-:W-:Y:S08]  /*2d00*/  HMMA.16816.F32 R12, R200, R198.reuse, R12 ;  /* 0x000000c6c80c723c */ /* 0x080ff0000000180c */
[C---:B------:R-:W-:Y:S01]  /*2d10*/  HMMA.16816.F32 R16, R44.reuse, R198, R16 ;  /* 0x000000c62c10723c */ /* 0x040fe20000001810 */
[----:B------:R3:W1:Y:S07]  /*2d20*/  LDSM.16.M88.4 R196, [R0+0x13080] ;  /* 0x0130800000c4783b */ /* 0x00066e0000000200 */
[-C--:B------:R-:W-:Y:S08]  /*2d30*/  HMMA.16816.F32 R20, R44, R40.reuse, R20 ;  /* 0x000000282c14723c */ /* 0x080ff00000001814 */
[C---:B------:R-:W-:Y:S08]  /*2d40*/  HMMA.16816.F32 R24, R200.reuse, R40, R24 ;  /* 0x00000028c818723c */ /* 0x040ff00000001818 */
[-C--:B------:R-:W-:Y:S01]  /*2d50*/  HMMA.16816.F32 R28, R200, R42.reuse, R28 ;  /* 0x0000002ac81c723c */ /* 0x080fe2000000181c */
[----:B------:R-:W-:Y:S03]  /*2d60*/  LDSM.16.M88.4 R200, [R3+0x13080] ;  /* 0x0130800003c8783b */ /* 0x000fe60000000200 */
[----:B---3--:R-:W-:Y:S04]  /*2d70*/  IMAD.U32 R0, RZ, RZ, UR4 ;  /* 0x00000004ff007e24 */ /* 0x008fe8000f8e00ff */
[----:B------:R-:W-:Y:S01]  /*2d80*/  HMMA.16816.F32 R32, R44, R42, R32 ;  /* 0x0000002a2c20723c */ /* 0x000fe20000001820 */
[----:B------:R-:W3:Y:S06]  /*2d90*/  LDSM.16.M88.4 R40, [R214+0x6080] ;  /* 0x00608000d628783b */ /* 0x000eec0000000200 */
[----:B------:R-:W-:Y:S01]  /*2da0*/  LDSM.16.M88.4 R44, [R3+0x12080] ;  /* 0x01208000032c783b */ /* 0x000fe20000000200 */
[-C--:B------:R-:W-:Y:S08]  /*2db0*/  HMMA.16816.F32 R4, R48, R180.reuse, R4 ;  /* 0x000000b43004723c */ /* 0x080ff00000001804 */
[C---:B------:R-:W-:Y:S08]  /*2dc0*/  HMMA.16816.F32 R8, R188.reuse, R180, R8 ;  /* 0x000000b4bc08723c */ /* 0x040ff00000001808 */
[-C--:B------:R-:W-:Y:S08]  /*2dd0*/  HMMA.16816.F32 R12, R188, R182.reuse, R12 ;  /* 0x000000b6bc0c723c */ /* 0x080ff0000000180c */
[C---:B------:R-:W-:Y:S01]  /*2de0*/  HMMA.16816.F32 R16, R48.reuse, R182, R16 ;  /* 0x000000b63010723c */ /* 0x040fe20000001810 */
[----:B------:R-:W2:Y:S07]  /*2df0*/  LDSM.16.M88.4 R180, [R216+0x4080] ;  /* 0x00408000d8b4783b */ /* 0x000eae0000000200 */
[-C--:B-1----:R-:W-:Y:S08]  /*2e00*/  HMMA.16816.F32 R20, R48, R36.reuse, R20 ;  /* 0x000000243014723c */ /* 0x082ff00000001814 */
[C---:B------:R-:W-:Y:S08]  /*2e10*/  HMMA.16816.F32 R24, R188.reuse, R36, R24 ;  /* 0x00000024bc18723c */ /* 0x040ff00000001818 */
[-C--:B------:R-:W-:Y:S08]  /*2e20*/  HMMA.16816.F32 R28, R188, R38.reuse, R28 ;  /* 0x00000026bc1c723c */ /* 0x080ff0000000181c */
[----:B------:R-:W-:Y:S01]  /*2e30*/  HMMA.16816.F32 R32, R48, R38, R32 ;  /* 0x000000263020723c */ /* 0x000fe20000001820 */
[----:B------:R-:W1:Y:S06]  /*2e40*/  LDSM.16.M88.4 R36, [R216+0x6080] ;  /* 0x00608000d824783b */ /* 0x000e6c0000000200 */
[----:B------:R-:W-:Y:S01]  /*2e50*/  LDSM.16.M88.4 R48, [R215+0x4080] ;  /* 0x00408000d730783b */ /* 0x000fe20000000200 */
[-C--:B------:R-:W-:Y:S08]  /*2e60*/  HMMA.16816.F32 R4, R184, R192.reuse, R4 ;  /* 0x000000c0b804723c */ /* 0x080ff00000001804 */
[C---:B------:R-:W-:Y:S08]  /*2e70*/  HMMA.16816.F32 R8, R196.reuse, R192, R8 ;  /* 0x000000c0c408723c */ /* 0x040ff00000001808 */
[-C--:B------:R-:W-:Y:S04]  /*2e80*/  HMMA.16816.F32 R12, R196, R194.reuse, R12 ;  /* 0x000000c2c40c723c */ /* 0x080fe8000000180c */
[----:B----4-:R-:W-:Y:S04]  /*2e90*/  LEA R0, R0, R212, 0x6 ;  /* 0x000000d400007211 */ /* 0x010fe800078e30ff */
[C---:B------:R-:W-:Y:S04]  /*2ea0*/  HMMA.16816.F32 R16, R184.reuse, R194, R16 ;  /* 0x000000c2b810723c */ /* 0x040fe80000001810 */
[----:B------:R-:W-:Y:S01]  /*2eb0*/  IMAD.SHL.U32 R228, R0, 0x4, RZ ;  /* 0x0000000400e47824 */ /* 0x000fe200078e00ff */
[----:B------:R-:W-:Y:S03]  /*2ec0*/  MOV R0, UR12 ;  /* 0x0000000c00007c02 */ /* 0x000fe60008000f00 */
[-C--:B---3--:R-:W-:Y:S01]  /*2ed0*/  HMMA.16816.F32 R20, R184, R40.reuse, R20 ;  /* 0x00000028b814723c */ /* 0x088fe20000001814 */
[----:B------:R-:W-:Y:S03]  /*2ee0*/  LDS R225, [R228+0x20080] ;  /* 0x02008000e4e17984 */ /* 0x000fe60000000800 */
[----:B------:R-:W-:Y:S04]  /*2ef0*/  IMAD R0, R0, 0x40, R212 ;  /* 0x0000004000007824 */ /* 0x000fe800078e02d4 */
[C---:B------:R-:W-:Y:S04]  /*2f00*/  HMMA.16816.F32 R24, R196.reuse, R40, R24 ;  /* 0x00000028c418723c */ /* 0x040fe80000001818 */
[C---:B-----5:R-:W-:Y:S01]  /*2f10*/  IADD3 R212, R0.reuse, R211, RZ ;  /* 0x000000d300d47210 */ /* 0x060fe20007ffe0ff */
[----:B--2---:R-:W-:Y:S03]  /*2f20*/  IMAD.IADD R211, R0, 0x1, R226 ;  /* 0x0000000100d37824 */ /* 0x004fe600078e02e2 */
[-C--:B------:R-:W-:Y:S04]  /*2f30*/  HMMA.16816.F32 R28, R196, R42.reuse, R28 ;  /* 0x0000002ac41c723c */ /* 0x080fe8000000181c */
[----:B------:R-:W-:Y:S04]  /*2f40*/  IMNMX R212, R249, R212, PT ;  /* 0x000000d4f9d47217 */ /* 0x000fe80003800200 */
[----:B------:R-:W-:Y:S01]  /*2f50*/  HMMA.16816.F32 R32, R184, R42, R32 ;  /* 0x0000002ab820723c */ /* 0x000fe20000001820 */
[----:B------:R-:W2:Y:S06]  /*2f60*/  LDSM.16.M88.4 R40, [R2+0x12080] ;  /* 0x012080000228783b */ /* 0x000eac0000000200 */
[----:B------:R-:W3:Y:S01]  /*2f70*/  LDSM.16.M88.4 R184, [R2+0x13080] ;  /* 0x0130800002b8783b */ /* 0x000ee20000000200 */
[-C--:B------:R-:W-:Y:S08]  /*2f80*/  HMMA.16816.F32 R4, R44, R180.reuse, R4 ;  /* 0x000000b42c04723c */ /* 0x080ff00000001804 */
[C---:B------:R-:W-:Y:S08]  /*2f90*/  HMMA.16816.F32 R8, R200.reuse, R180, R8 ;  /* 0x000000b4c808723c */ /* 0x040ff00000001808 */
[-C--:B------:R-:W-:Y:S08]  /*2fa0*/  HMMA.16816.F32 R12, R200, R182.reuse, R12 ;  /* 0x000000b6c80c723c */ /* 0x080ff0000000180c */
[C---:B------:R-:W-:Y:S01]  /*2fb0*/  HMMA.16816.F32 R16, R44.reuse, R182, R16 ;  /* 0x000000b62c10723c */ /* 0x040fe20000001810 */
[----:B------:R-:W4:Y:S07]  /*2fc0*/  LDSM.16.M88.4 R180, [R215+0x6080] ;  /* 0x00608000d7b4783b */ /* 0x000f2e0000000200 */
[-C--:B-1----:R-:W-:Y:S08]  /*2fd0*/  HMMA.16816.F32 R20, R44, R36.reuse, R20 ;  /* 0x000000242c14723c */ /* 0x082ff00000001814 */
[C---:B------:R-:W-:Y:S08]  /*2fe0*/  HMMA.16816.F32 R24, R200.reuse, R36, R24 ;  /* 0x00000024c818723c */ /* 0x040ff00000001818 */
[-C--:B------:R-:W-:Y:S01]  /*2ff0*/  HMMA.16816.F32 R28, R200, R38.reuse, R28 ;  /* 0x00000026c81c723c */ /* 0x080fe2000000181c */
[----:B------:R1:W1:Y:S06]  /*3000*/  LDS R200, [R228+0x200a0] ;  /* 0x0200a000e4c87984 */ /* 0x00026c0000000800 */
[----:B------:R1:W1:Y:S01]  /*3010*/  LDS R201, [R228+0x20100] ;  /* 0x02010000e4c97984 */ /* 0x0002620000000800 */
[----:B------:R-:W-:Y:S05]  /*3020*/  HMMA.16816.F32 R32, R44, R38, R32 ;  /* 0x000000262c20723c */ /* 0x000fea0000001820 */
[----:B------:R1:W1:Y:S03]  /*3030*/  LDS R202, [R228+0x20120] ;  /* 0x02012000e4ca7984 */ /* 0x0002660000000800 */
[-C--:B--2---:R-:W-:Y:S08]  /*3040*/  HMMA.16816.F32 R4, R40, R48.reuse, R4 ;  /* 0x000000302804723c */ /* 0x084ff00000001804 */
[C---:B---3--:R-:W-:Y:S08]  /*3050*/  HMMA.16816.F32 R8, R184.reuse, R48, R8 ;  /* 0x00000030b808723c */ /* 0x048ff00000001808 */
[-C--:B------:R-:W-:Y:S08]  /*3060*/  HMMA.16816.F32 R12, R184, R50.reuse, R12 ;  /* 0x00000032b80c723c */ /* 0x080ff0000000180c */
[C---:B------:R-:W-:Y:S08]  /*3070*/  HMMA.16816.F32 R16, R40.reuse, R50, R16 ;  /* 0x000000322810723c */ /* 0x040ff00000001810 */
[-C--:B----4-:R-:W-:Y:S08]  /*3080*/  HMMA.16816.F32 R20, R40, R180.reuse, R20 ;  /* 0x000000b42814723c */ /* 0x090ff00000001814 */
[C---:B------:R-:W-:Y:S08]  /*3090*/  HMMA.16816.F32 R24, R184.reuse, R180, R24 ;  /* 0x000000b4b818723c */ /* 0x040ff00000001818 */
[-C--:B------:R-:W-:Y:S08]  /*30a0*/  HMMA.16816.F32 R28, R184, R182.reuse, R28 ;  /* 0x000000b6b81c723c */ /* 0x080ff0000000181c */
[----:B------:R-:W-:Y:S01]  /*30b0*/  HMMA.16816.F32 R32, R40, R182, R32 ;  /* 0x000000b62820723c */ /* 0x000fe20000001820 */
[----:B------:R-:W-:-:S07]  /*30c0*/  @P0 BRA `(.L_x_1504) ;  /* 0x000001d000000947 */ /* 0x000fce0003800000 */
[----:B-1----:R-:W-:Y:S01]  /*30d0*/  IMAD.MOV.U32 R2, RZ, RZ, c[0x0][0x168] ;  /* 0x00005a00ff027624 */ /* 0x002fe200078e00ff */
        /* <DEDUP_REMOVED lines=13> */
.L_x_1506:
[----:B------:R-:W-:Y:S04]  /*31b0*/  MOV R3, 0x1 ;  /* 0x0000000100037802 */ /* 0x000fe80000000f00 */
[----:B------:R-:W-:Y:S11]  /*31c0*/  ISETP.NE.AND P0, PT, R3, c[0x0][0x2a8], PT ;  /* 0x0000aa0003007a0c */ /* 0x000ff60003f05270 */
[----:B------:R-:W-:Y:S02]  /*31d0*/  @!UPT UIADD3 URZ, URZ, URZ, URZ ;  /* 0x0000003f3f3ff290 */ /* 0x000fe4000fffe03f */
[----:B------:R-:W-:Y:S05]  /*31e0*/  @P0 IMAD.HI.U32 R3, R2, c[0x0][0x2ac], RZ ;  /* 0x0000ab0002030a27 */ /* 0x000fea00078e00ff */
[----:B------:R-:W-:Y:S02]  /*31f0*/  @P0 SHF.R.U32.HI R2, RZ, c[0x0][0x2b0], R3 ;  /* 0x0000ac00ff020a19 */ /* 0x000fe40000011603 */
.L_x_1507:
[----:B------:R-:W-:Y:S05]  /*3200*/  BSYNC B0 ;  /* 0x0000000000007941 */ /* 0x000fea0003800000 */
.L_x_1505:
[--C-:B------:R-:W-:Y:S01]  /*3210*/  IADD3 R3, R0, c[0x0][0x2a4], R248.reuse ;  /* 0x0000a90000037a10 */ /* 0x100fe20007ffe0f8 */
[----:B------:R-:W-:Y:S03]  /*3220*/  IMAD.MOV.U32 R211, RZ, RZ, c[0x0][0x2a8] ;  /* 0x0000aa00ffd37624 */ /* 0x000fe600078e00ff */
[----:B------:R-:W-:Y:S01]  /*3230*/  IMNMX R3, R249, R3, PT ;  /* 0x00000003f9037217 */ /* 0x000fe20003800200 */
[----:B------:R-:W-:Y:S01]  /*3240*/  IMAD R211, R2, R211, -UR16 ;  /* 0x8000001002d37e24 */ /* 0x000fe2000f8e02d3 */
[----:B------:R-:W-:Y:S03]  /*3250*/  IADD3 R2, R0, UR24, R248 ;  /* 0x0000001800027c10 */ /* 0x000fe6000fffe0f8 */
[----:B------:R-:W-:Y:S05]  /*3260*/  IMAD.IADD R211, R211, 0x1, -R252 ;  /* 0x00000001d3d37824 */ /* 0x000fea00078e0afc */
[----:B------:R-:W-:Y:S02]  /*3270*/  IADD3 R212, R211, c[0x0][0x2a8], RZ ;  /* 0x0000aa00d3d47a10 */ /* 0x000fe40007ffe0ff */
[----:B------:R-:W-:Y:S02]  /*3280*/  IMNMX R211, R2, R211, !PT ;  /* 0x000000d302d37217 */ /* 0x000fe40007800200 */
[----:B------:R-:W-:Y:S02]  /*3290*/  IMNMX R212, R3, R212, PT ;  /* 0x000000d403d47217 */ /* 0x000fe40003800200 */
.L_x_1504:
[----:B-1----:R-:W-:Y:S02]  /*32a0*/  PLOP3.LUT P0, PT, PT, PT, UP4, 0x40, 0x0 ;  /* 0x000000000000781c */ /* 0x002fe40003f0e848 */
[----:B------:R-:W-:Y:S04]  /*32b0*/  IADD3 R2, R0, 0x8, RZ ;  /* 0x0000000800027810 */ /* 0x000fe80007ffe0ff */
[----:B------:R-:W-:Y:S01]  /*32c0*/  IADD3 R43, R2, c[0x0][0x2a4], R248 ;  /* 0x0000a900022b7a10 */ /* 0x000fe20007ffe0f8 */
[----:B------:R-:W-:Y:S03]  /*32d0*/  IMAD.IADD R42, R226, 0x1, R2 ;  /* 0x00000001e22a7824 */ /* 0x000fe600078e0202 */
[----:B------:R-:W-:Y:S03]  /*32e0*/  IMNMX R43, R249, R43, PT ;  /* 0x0000002bf92b7217 */ /* 0x000fe60003800200 */
        /* <DEDUP_REMOVED lines=15> */
.L_x_1510:
[----:B------:R-:W-:Y:S04]  /*33e0*/  MOV R3, 0x1 ;  /* 0x0000000100037802 */ /* 0x000fe80000000f00 */
[----:B------:R-:W-:Y:S11]  /*33f0*/  ISETP.NE.AND P0, PT, R3, c[0x0][0x2a8], PT ;  /* 0x0000aa0003007a0c */ /* 0x000ff60003f05270 */
[----:B------:R-:W-:Y:S02]  /*3400*/  @!UPT UIADD3 URZ, URZ, URZ, URZ ;  /* 0x0000003f3f3ff290 */ /* 0x000fe4000fffe03f */
[----:B------:R-:W-:Y:S05]  /*3410*/  @P0 IMAD.HI.U32 R3, R2, c[0x0][0x2ac], RZ ;  /* 0x0000ab0002030a27 */ /* 0x000fea00078e00ff */
[----:B------:R-:W-:Y:S02]  /*3420*/  @P0 SHF.R.U32.HI R2, RZ, c[0x0][0x2b0], R3 ;  /* 0x0000ac00ff020a19 */ /* 0x000fe40000011603 */
.L_x_1511:
[----:B------:R-:W-:Y:S05]  /*3430*/  BSYNC B0 ;  /* 0x0000000000007941 */ /* 0x000fea0003800000 */
.L_x_1509:
[----:B------:R-:W-:Y:S04]  /*3440*/  IMAD.MOV.U32 R3, RZ, RZ, c[0x0][0x2a8] ;  /* 0x0000aa00ff037624 */ /* 0x000fe800078e00ff */
[----:B------:R-:W-:Y:S04]  /*3450*/  IMAD R2, R2, R3, -UR16 ;  /* 0x8000001002027e24 */ /* 0x000fe8000f8e0203 */
[----:B------:R-:W-:Y:S05]  /*3460*/  IMAD.IADD R2, R2, 0x1, -R252 ;  /* 0x0000000102027824 */ /* 0x000fea00078e0afc */
[----:B------:R-:W-:Y:S02]  /*3470*/  IADD3 R3, R2, c[0x0][0x2a8], RZ ;  /* 0x0000aa0002037a10 */ /* 0x000fe40007ffe0ff */
[----:B------:R-:W-:Y:S02]  /*3480*/  IMNMX R42, R42, R2, !PT ;  /* 0x000000022a2a7217 */ /* 0x000fe40007800200 */
[----:B------:R-:W-:Y:S02]  /*3490*/  IMNMX R43, R43, R3, PT ;  /* 0x000000032b2b7217 */ /* 0x000fe40003800200 */
.L_x_1508:
[----:B------:R-:W-:Y:S02]  /*34a0*/  PLOP3.LUT P0, PT, PT, PT, UP4, 0x40, 0x0 ;  /* 0x000000000000781c */ /* 0x000fe40003f0e848 */
        /* <DEDUP_REMOVED lines=19> */
.L_x_1514:
[----:B------:R-:W-:Y:S04]  /*35e0*/  MOV R3, 0x1 ;  /* 0x0000000100037802 */ /* 0x000fe80000000f00 */
[----:B------:R-:W-:Y:S11]  /*35f0*/  ISETP.NE.AND P0, PT, R3, c[0x0][0x2a8], PT ;  /* 0x0000aa0003007a0c */ /* 0x000ff60003f05270 */
[----:B------:R-:W-:Y:S02]  /*3600*/  @!UPT UIADD3 URZ, URZ, URZ, URZ ;  /* 0x0000003f3f3ff290 */ /* 0x000fe4000fffe03f */
[----:B------:R-:W-:Y:S05]  /*3610*/  @P0 IMAD.HI.U32 R3, R2, c[0x0][0x2ac], RZ ;  /* 0x0000ab0002030a27 */ /* 0x000fea00078e00ff */
[----:B------:R-:W-:Y:S02]  /*3620*/  @P0 SHF.R.U32.HI R2, RZ, c[0x0][0x2b0], R3 ;  /* 0x0000ac00ff020a19 */ /* 0x000fe40000011603 */
.L_x_1515:
[----:B------:R-:W-:Y:S05]  /*3630*/  BSYNC B0 ;  /* 0x0000000000007941 */ /* 0x000fea0003800000 */
.L_x_1513:
[----:B------:R-:W-:Y:S04]  /*3640*/  IMAD.MOV.U32 R3, RZ, RZ, c[0x0][0x2a8] ;  /* 0x0000aa00ff037624 */ /* 0x000fe800078e00ff */
[----:B------:R-:W-:Y:S04]  /*3650*/  IMAD R2, R2, R3, -UR16 ;  /* 0x8000001002027e24 */ /* 0x000fe8000f8e0203 */
[----:B------:R-:W-:Y:S05]  /*3660*/  IMAD.IADD R2, R2, 0x1, -R252 ;  /* 0x0000000102027824 */ /* 0x000fea00078e0afc */
[----:B------:R-:W-:Y:S02]  /*3670*/  IADD3 R3, R2, c[0x0][0x2a8], RZ ;  /* 0x0000aa0002037a10 */ /* 0x000fe40007ffe0ff */
[----:B------:R-:W-:Y:S02]  /*3680*/  IMNMX R40, R40, R2, !PT ;  /* 0x0000000228287217 */ /* 0x000fe40007800200 */
[----:B------:R-:W-:Y:S02]  /*3690*/  IMNMX R41, R41, R3, PT ;  /* 0x0000000329297217 */ /* 0x000fe40003800200 */
.L_x_1512:
        /* <DEDUP_REMOVED lines=20> */
.L_x_1518:
[----:B------:R-:W-:Y:S04]  /*37e0*/  MOV R36, 0x1 ;  /* 0x0000000100247802 */ /* 0x000fe80000000f00 */
[----:B------:R-:W-:Y:S11]  /*37f0*/  ISETP.NE.AND P0, PT, R36, c[0x0][0x2a8], PT ;  /* 0x0000aa0024007a0c */ /* 0x000ff60003f05270 */
[----:B------:R-:W-:Y:S02]  /*3800*/  @!UPT UIADD3 URZ, URZ, URZ, URZ ;  /* 0x0000003f3f3ff290 */ /* 0x000fe4000fffe03f */
[----:B------:R-:W-:Y:S05]  /*3810*/  @P0 IMAD.HI.U32 R36, R0, c[0x0][0x2ac], RZ ;  /* 0x0000ab0000240a27 */ /* 0x000fea00078e00ff */
[----:B------:R-:W-:Y:S02]  /*3820*/  @P0 SHF.R.U32.HI R0, RZ, c[0x0][0x2b0], R36 ;  /* 0x0000ac00ff000a19 */ /* 0x000fe40000011624 */
.L_x_1519:
[----:B------:R-:W-:Y:S05]  /*3830*/  BSYNC B0 ;  /* 0x0000000000007941 */ /* 0x000fea0003800000 */
.L_x_1517:
[----:B------:R-:W-:Y:S04]  /*3840*/  IMAD.MOV.U32 R36, RZ, RZ, c[0x0][0x2a8] ;  /* 0x0000aa00ff247624 */ /* 0x000fe800078e00ff */
[----:B------:R-:W-:Y:S04]  /*3850*/  IMAD R0, R0, R36, -UR16 ;  /* 0x8000001000007e24 */ /* 0x000fe8000f8e0224 */
[----:B------:R-:W-:Y:S05]  /*3860*/  IMAD.IADD R0, R0, 0x1, -R252 ;  /* 0x0000000100007824 */ /* 0x000fea00078e0afc */
[----:B------:R-:W-:Y:S02]  /*3870*/  IADD3 R36, R0, c[0x0][0x2a8], RZ ;  /* 0x0000aa0000247a10 */ /* 0x000fe40007ffe0ff */
[----:B------:R-:W-:Y:S02]  /*3880*/  IMNMX R2, R2, R0, !PT ;  /* 0x0000000002027217 */ /* 0x000fe40007800200 */
[----:B------:R-:W-:Y:S02]  /*3890*/  IMNMX R3, R3, R36, PT ;  /* 0x0000002403037217 */ /* 0x000fe40003800200 */
.L_x_1516:
        /* <DEDUP_REMOVED lines=15> */
[----:B------:R-:W-:Y:S01]  /*3990*/  P2R R231, PR, RZ, 0x2 ;  /* 0x00000002ffe77803 */ /* 0x000fe20000000000 */
[----:B------:R-:W5:Y:S01]  /*39a0*/  LDL R203, [R1+0x40] ;  /* 0x0000400001cb7983 */ /* 0x000f620000100800 */
[----:B------:R-:W-:Y:S01]  /*39b0*/  ULDC.64 UR6, c[0x0][0x178] ;  /* 0x00005e0000067ab9 */ /* 0x000fe20000000a00 */
[----:B------:R-:W-:Y:S01]  /*39c0*/  @!P3 IMAD.MOV.U32 R226, RZ, RZ, R250 ;  /* 0x000000ffffe2b224 */ /* 0x000fe200078e00fa */
[----:B------:R-:W-:Y:S01]  /*39d0*/  UIMAD.WIDE.U32 UR32, UR30, UR6, URZ ;  /* 0x000000061e2072a5 */ /* 0x000fe2000f8e003f */
[----:B----4-:R-:W4:Y:S01]  /*39e0*/  LDL.64 R234, [R1+0x28] ;  /* 0x0000280001ea7983 */ /* 0x010f220000100a00 */
[----:B------:R-:W-:Y:S01]  /*39f0*/  @!P3 IMAD.MOV.U32 R227, RZ, RZ, R251 ;  /* 0x000000ffffe3b224 */ /* 0x000fe200078e00fb */
[----:B------:R-:W-:Y:S02]  /*3a00*/  USHF.R.S32.HI UR31, URZ, 0x1f, UR30 ;  /* 0x0000001f3f1f7899 */ /* 0x000fe4000801141e */
[----:B---3--:R-:W3:Y:S02]  /*3a10*/  LDL R232, [R1+0x30] ;  /* 0x0000300001e87983 */ /* 0x008ee40000100800 */
[----:B------:R-:W-:Y:S02]  /*3a20*/  UIMAD UR31, UR31, UR6, URZ ;  /* 0x000000061f1f72a4 */ /* 0x000fe4000f8e023f */
[----:B--2---:R-:W2:Y:S01]  /*3a30*/  LDL.64 R238, [R1+0x8] ;  /* 0x0000080001ee7983 */ /* 0x004ea20000100a00 */
[----:B------:R-:W-:Y:S02]  /*3a40*/  USHF.L.U32 UR6, UR32, 0x6, URZ ;  /* 0x0000000620067899 */ /* 0x000fe4000800063f */
[----:B------:R-:W-:Y:S01]  /*3a50*/  UIMAD UR31, UR30, UR7, UR31 ;  /* 0x000000071e1f72a4 */ /* 0x000fe2000f8e021f */
[----:B------:R-:W2:Y:S01]  /*3a60*/  LDL R233, [R1+0x3c] ;  /* 0x00003c0001e97983 */ /* 0x000ea20000100800 */
[----:B------:R-:W-:Y:S02]  /*3a70*/  UIMAD UR7, UR30, -0x40, UR25 ;  /* 0xffffffc01e0778a4 */ /* 0x000fe4000f8e0219 */
[----:B------:R-:W-:Y:S04]  /*3a80*/  UIADD3 UR31, UR33, UR31, URZ ;  /* 0x0000001f211f7290 */ /* 0x000fe8000fffe03f */
[----:B------:R-:W-:Y:S01]  /*3a90*/  USHF.L.U64.HI UR31, UR32, 0x6, UR31 ;  /* 0x00000006201f7899 */ /* 0x000fe2000801021f */
[----:B-----5:R-:W-:Y:S02]  /*3aa0*/  ISETP.NE.AND P1, PT, R203, RZ, PT ;  /* 0x000000ffcb00720c */ /* 0x020fe40003f25270 */
[----:B------:R-:W5:Y:S02]  /*3ab0*/  @!P3 S2R R203, SR_CTAID.Y ;  /* 0x0000000000cbb919 */ /* 0x000f640000002600 */
[----:B-1---5:R-:W-:Y:S01]  /*3ac0*/  @!P3 SHF.R.S32.HI R204, RZ, 0x1f, R203 ;  /* 0x0000001fffccb819 */ /* 0x022fe200000114cb */
[C---:B------:R-:W-:Y:S04]  /*3ad0*/  @!P3 IMAD.WIDE.U32 R226, R203.reuse, c[0x0][0x270], R226 ;  /* 0x00009c00cbe2ba25 */ /* 0x040fe800078e00e2 */
[----:B------:R-:W-:Y:S04]  /*3ae0*/  @!P3 IMAD R204, R204, c[0x0][0x270], RZ ;  /* 0x00009c00ccccba24 */ /* 0x000fe800078e02ff */
[----:B------:R-:W-:Y:S02]  /*3af0*/  @!P3 IMAD R204, R203, c[0x0][0x274], R204 ;  /* 0x00009d00cbccba24 */ /* 0x000fe400078e02cc */
[----:B------:R-:W-:Y:S02]  /*3b00*/  IMAD.U32 R203, RZ, RZ, UR12 ;  /* 0x0000000cffcb7e24 */ /* 0x000fe4000f8e00ff */
[----:B------:R-:W-:Y:S03]  /*3b10*/  @!P3 IMAD.IADD R204, R227, 0x1, R204 ;  /* 0x00000001e3ccb824 */ /* 0x000fe600078e02cc */
[----:B------:R-:W-:Y:S04]  /*3b20*/  @!P3 LEA R203, R203, 0x40, 0x6 ;  /* 0x00000040cbcbb811 */ /* 0x000fe800078e30ff */
[----:B------:R-:W-:Y:S02]  /*3b30*/  @!P3 SHF.R.S32.HI R208, RZ, 0x1f, R203 ;  /* 0x0000001fffd0b819 */ /* 0x000fe400000114cb */
[----:B------:R-:W-:Y:S04]  /*3b40*/  @!P3 IADD3 R229, P2, P0, R203, UR18, R226 ;  /* 0x00000012cbe5bc10 */ /* 0x000fe8000f85e0e2 */
[----:B------:R-:W-:Y:S01]  /*3b50*/  @!P3 IADD3.X R230, R208, UR8, R204, P2, P0 ;  /* 0x00000008d0e6bc10 */ /* 0x000fe200097e04cc */
[----:B------:R-:W-:Y:S01]  /*3b60*/  IMAD.U32 R208, RZ, RZ, UR27 ;  /* 0x0000001bffd07e24 */ /* 0x000fe2000f8e00ff */
        /* <DEDUP_REMOVED lines=8> */
[C---:B------:R-:W-:Y:S11]  /*3bf0*/  ISETP.LT.OR P1, PT, R204.reuse, 0x21, P1 ;  /* 0x00000021cc00780c */ /* 0x040ff60000f21670 */
[----:B------:R-:W-:Y:S01]  /*3c00*/  @!PT LDS RZ, [RZ] ;  /* 0x00000000fffff984 */ /* 0x000fe20000000800 */
[----:B------:R-:W-:Y:S01]  /*3c10*/  @!PT LDS RZ, [RZ] ;  /* 0x00000000fffff984 */ /* 0x000fe20000000800 */
[----:B------:R-:W-:Y:S01]  /*3c20*/  @!PT LDS RZ, [RZ] ;  /* 0x00000000fffff984 */ /* 0x000fe20000000800 */
[----:B------:R1:W-:Y:S01]  /*3c30*/  LDGSTS.E.BYPASS.LTC128B.128 [R203], [R226.64], !P0 ;  /* 0x00000000e2cb7fae */ /* 0x0003e2000c101d54 */
[----:B------:R-:W-:Y:S11]  /*3c40*/  ISETP.LT.OR P0, PT, R204, 0x1, P6 ;  /* 0x00000001cc00780c */ /* 0x000ff60003701670 */
[----:B------:R-:W-:Y:S02]  /*3c50*/  @!UPT UIADD3 URZ, URZ, URZ, URZ ;  /* 0x0000003f3f3ff290 */ /* 0x000fe4000fffe03f */
[----:B------:R1:W-:Y:S01]  /*3c60*/  LDGSTS.E.BYPASS.LTC128B.128 [R203+0x2000], [R226.64+0x80], !P0 ;  /* 0x02000080e2cb7fae */ /* 0x0003e2000c101d54 */
[----:B------:R-:W-:Y:S01]  /*3c70*/  IADD3 R208, P2, P0, R234, UR6, R208 ;  /* 0x00000006ead07c10 */ /* 0x000fe2000f85e0d0 */
[----:B-1----:R-:W-:Y:S05]  /*3c80*/  IMAD.U32 R227, RZ, RZ, UR26 ;  /* 0x0000001affe37e24 */ /* 0x002fea000f8e00ff */
[----:B------:R-:W-:Y:S02]  /*3c90*/  IADD3.X R227, R232, UR31, R227, P2, P0 ;  /* 0x0000001fe8e37c10 */ /* 0x000fe400097e04e3 */
[----:B------:R-:W-:Y:S02]  /*3ca0*/  ISETP.LT.OR P2, PT, R204, 0x21, P6 ;  /* 0x00000021cc00780c */ /* 0x000fe40003741670 */
[C---:B------:R-:W-:Y:S04]  /*3cb0*/  LEA R226, P0, R208.reuse, c[0x0][0x160], 0x1 ;  /* 0x00005800d0e27a11 */ /* 0x040fe800078008ff */
[----:B------:R-:W-:Y:S05]  /*3cc0*/  LEA.HI.X R227, R208, c[0x0][0x164], R227, 0x1, P0 ;  /* 0x00005900d0e37a11 */ /* 0x000fea00000f0ce3 */
[----:B------:R1:W-:Y:S01]  /*3cd0*/  LDGSTS.E.BYPASS.LTC128B.128 [R203+0x1000], [R226.64], !P1 ;  /* 0x01000000e2cb7fae */ /* 0x0003e2000c901d54 */
[----:B------:R-:W-:Y:S03]  /*3ce0*/  ISETP.NE.AND P1, PT, R231, RZ, PT ;  /* 0x000000ffe700720c */ /* 0x000fe60003f25270 */
[----:B------:R1:W-:Y:S02]  /*3cf0*/  LDGSTS.E.BYPASS.LTC128B.128 [R203+0x3000], [R226.64+0x80], !P2 ;  /* 0x03000080e2cb7fae */ /* 0x0003e4000d101d54 */
[----:B-1----:R-:W-:Y:S01]  /*3d00*/  IMAD.U32 R203, RZ, RZ, UR29 ;  /* 0x0000001dffcb7e24 */ /* 0x002fe2000f8e00ff */
[----:B------:R-:W-:Y:S03]  /*3d10*/  @!P3 LEA R226, P0, R229, c[0x0][0x258], 0x2 ;  /* 0x00009600e5e2ba11 */ /* 0x000fe600078010ff */
[----:B------:R-:W-:Y:S01]  /*3d20*/  @!P3 IMAD R203, R203, 0x40, R250 ;  /* 0x00000040cbcbb824 */ /* 0x000fe200078e02fa */
[----:B------:R-:W-:Y:S03]  /*3d30*/  @!P3 LEA.HI.X R227, R229, c[0x0][0x25c], R230, 0x2, P0 ;  /* 0x00009700e5e3ba11 */ /* 0x000fe600000f14e6 */
[----:B------:R-:W-:Y:S05]  /*3d40*/  @!P3 IMAD.SHL.U32 R203, R203, 0x4, RZ ;  /* 0x00000004cbcbb824 */ /* 0x000fea00078e00ff */
[----:B------:R1:W-:Y:S02]  /*3d50*/  @!P3 LDGSTS.E.BYPASS.LTC128B.128 [R203+0x20080], [R226.64] ;  /* 0x20080000e2cbbfae */ /* 0x0003e4000b901d54 */
.L_x_1520:
        /* <DEDUP_REMOVED lines=25> */
[----:B------:R-:W-:Y:S04]  /*3ef0*/  ISETP.GT.AND P0, PT, R40, 0x20, P0 ;  /* 0x000000202800780c */ /* 0x000fe80000704270 */
[----:B------:R-:W-:Y:S04]  /*3f00*/  ISETP.LT.OR P0, PT, R41, 0x21, P0 ;  /* 0x000000212900780c */ /* 0x000fe80000701670 */
[----:B------:R-:W-:Y:S02]  /*3f10*/  FSEL R229, R12, -INF , !P0 ;  /* 0xff8000000ce57808 */ /* 0x000fe40004000000 */
[----:B------:R-:W-:Y:S03]  /*3f20*/  PLOP3.LUT P0, PT, PT, PT, UP5, 0x80, 0x0 ;  /* 0x000000000000781c */ /* 0x000fe60003f0f058 */
[--C-:B------:R-:W-:Y:S01]  /*3f30*/  FFMA.FTZ R229, R229, c[0x0][0x29c], -R201.reuse ;  /* 0x0000a700e5e57a23 */ /* 0x100fe200000108c9 */
        /* <DEDUP_REMOVED lines=17> */
[C---:B------:R-:W-:Y:S04]  /*4050*/  ISETP.LT.OR P0, PT, R41.reuse, 0x41, P0 ;  /* 0x000000412900780c */ /* 0x040fe80000701670 */
        /* <DEDUP_REMOVED lines=28> */
[----:B------:R-:W-:Y:S01]  /*4220*/  FFMA.FTZ R201, R29, c[0x0][0x29c], -R201 ;  /* 0x0000a7001dc97a23 */ /* 0x000fe200000108c9 */
[----:B------:R-:W-:Y:S04]  /*4230*/  ISETP.GT.AND P0, PT, R2, 0x60, P0 ;  /* 0x000000600200780c */ /* 0x000fe80000704270 */
[C---:B------:R-:W-:Y:S01]  /*4240*/  ISETP.LT.OR P0, PT, R3.reuse, 0x61, P0 ;  /* 0x000000610300780c */ /* 0x040fe20000701670 */
[----:B------:R-:W-:Y:S03]  /*4250*/  MUFU.EX2 R201, R201 ;  /* 0x000000c900c97308 */ /* 0x000fe60000000800 */
        /* <DEDUP_REMOVED lines=9> */
[----:B------:R-:W-:Y:S03]  /*42f0*/  ISETP.GT.AND P0, PT, R42, RZ, P0 ;  /* 0x000000ff2a00720c */ /* 0x000fe60000704270 */
[-C--:B------:R-:W-:Y:S01]  /*4300*/  HMMA.16816.F32 R36, R48, R180.reuse, RZ ;  /* 0x000000b43024723c */ /* 0x080fe200000018ff */
[C---:B------:R-:W-:Y:S01]  /*4310*/  ISETP.LT.OR P0, PT, R43.reuse, 0x1, P0 ;  /* 0x000000012b00780c */ /* 0x040fe20000701670 */
[----:B------:R-:W-:Y:S03]  /*4320*/  MUFU.EX2 R202, R202 ;  /* 0x000000ca00ca7308 */ /* 0x000fe60000000800 */
[----:B------:R-:W-:Y:S02]  /*4330*/  FSEL R6, R6, -INF , !P0 ;  /* 0xff80000006067808 */ /* 0x000fe40004000000 */
[----:B------:R-:W-:Y:S04]  /*4340*/  PLOP3.LUT P0, PT, PT, PT, UP5, 0x80, 0x0 ;  /* 0x000000000000781c */ /* 0x000fe80003f0f058 */
[----:B------:R-:W-:Y:S01]  /*4350*/  ISETP.GT.AND P0, PT, R42, 0x1, P0 ;  /* 0x000000012a00780c */ /* 0x000fe20000704270 */
[--C-:B------:R-:W-:Y:S03]  /*4360*/  FFMA.FTZ R238, R6, c[0x0][0x29c], -R200.reuse ;  /* 0x0000a70006ee7a23 */ /* 0x100fe600000108c8 */
        /* <DEDUP_REMOVED lines=30> */
[----:B------:R-:W-:Y:S02]  /*4550*/  ISETP.LT.OR P0, PT, R43, 0x62, P0 ;  /* 0x000000622b00780c */ /* 0x000fe40000701670 */
[C---:B------:R-:W-:Y:S02]  /*4560*/  HMMA.16816.F32 R40, R44.reuse, R180, RZ ;  /* 0x000000b42c28723c */ /* 0x040fe400000018ff */
[----:B------:R-:W-:Y:S02]  /*4570*/  FSEL R35, R35, -INF , !P0 ;  /* 0xff80000023237808 */ /* 0x000fe40004000000 */
[----:B------:R-:W-:Y:S03]  /*4580*/  PLOP3.LUT P0, PT, PT, PT, UP5, 0x80, 0x0 ;  /* 0x000000000000781c */ /* 0x000fe60003f0f058 */
[----:B------:R-:W-:Y:S01]  /*4590*/  FFMA.FTZ R200, R35, c[0x0][0x29c], -R200 ;  /* 0x0000a70023c87a23 */ /* 0x000fe200000108c8 */
[-C--:B------:R-:W-:Y:S01]  /*45a0*/  HMMA.16816.F32 R44, R44, R182.reuse, RZ ;  /* 0x000000b62c2c723c */ /* 0x080fe200000018ff */
[----:B------:R-:W-:Y:S04]  /*45b0*/  ISETP.GT.AND P0, PT, R211, 0x1, P0 ;  /* 0x00000001d300780c */ /* 0x000fe80000704270 */
[----:B------:R-:W-:Y:S01]  /*45c0*/  MUFU.EX2 R200, R200 ;  /* 0x000000c800c87308 */ /* 0x000fe20000000800 */
[----:B------:R-:W-:Y:S02]  /*45d0*/  ISETP.LT.OR P0, PT, R212, 0x2, P0 ;  /* 0x00000002d400780c */ /* 0x000fe40000701670 */
[----:B------:R-:W-:Y:S01]  /*45e0*/  HMMA.16816.F32 R48, R48, R182, RZ ;  /* 0x000000b63030723c */ /* 0x000fe200000018ff */
[----:B------:R-:W-:Y:S07]  /*45f0*/  LDSM.16.M88.4 R180, [R206+0x18080] ;  /* 0x01808000ceb4783b */ /* 0x000fee0000000200 */
        /* <DEDUP_REMOVED lines=10> */
[----:B------:R-:W1:Y:S07]  /*46a0*/  LDSM.16.M88.4 R184, [R216+0x8080] ;  /* 0x00808000d8b8783b */ /* 0x000e6e0000000200 */
[-C--:B-1----:R-:W-:Y:S08]  /*46b0*/  HMMA.16816.F32 R8, R180, R184.reuse, R8 ;  /* 0x000000b8b408723c */ /* 0x082ff00000001808 */
        /* <DEDUP_REMOVED lines=23> */
[----:B-1----:R-:W-:Y:S02]  /*4830*/  FSEL R0, R5, -INF , !P0 ;  /* 0xff80000005007808 */ /* 0x002fe40004000000 */
[----:B------:R-:W-:Y:S03]  /*4840*/  PLOP3.LUT P0, PT, PT, PT, UP5, 0x80, 0x0 ;  /* 0x000000000000781c */ /* 0x000fe60003f0f058 */
[--C-:B------:R-:W-:Y:S01]  /*4850*/  FFMA.FTZ R0, R0, c[0x0][0x29c], -R225.reuse ;  /* 0x0000a70000007a23 */ /* 0x100fe200000108e1 */
[C---:B------:R-:W-:Y:S03]  /*4860*/  ISETP.GT.AND P0, PT, R211.reuse, RZ, P0 ;  /* 0x000000ffd300720c */ /* 0x040fe60000704270 */
[----:B------:R1:W-:Y:S01]  /*4870*/  MUFU.EX2 R199, R0 ;  /* 0x0000000000c77308 */ /* 0x0003e20000000800 */
[----:B------:R-:W-:Y:S04]  /*4880*/  ISETP.LT.OR P0, PT, R212, 0x1, P0 ;  /* 0x00000001d400780c */ /* 0x000fe80000701670 */
[----:B------:R-:W-:Y:S02]  /*4890*/  FSEL R3, R4, -INF , !P0 ;  /* 0xff80000004037808 */ /* 0x000fe40004000000 */
[----:B------:R-:W-:Y:S01]  /*48a0*/  LDSM.16.M88.4 R4, [R206+0x1a080] ;  /* 0x01a08000ce04783b */ /* 0x000fe20000000200 */
[-C--:B--2---:R-:W-:Y:S01]  /*48b0*/  HMMA.16816.F32 R8, R180, R184.reuse, R8 ;  /* 0x000000b8b408723c */ /* 0x084fe20000001808 */
[----:B------:R-:W-:Y:S04]  /*48c0*/  PLOP3.LUT P0, PT, PT, PT, UP5, 0x80, 0x0 ;  /* 0x000000000000781c */ /* 0x000fe80003f0f058 */
[----:B------:R-:W-:Y:S03]  /*48d0*/  ISETP.GT.AND P0, PT, R211, 0x20, P0 ;  /* 0x00000020d300780c */ /* 0x000fe60000704270 */
[C---:B------:R-:W-:Y:S04]  /*48e0*/  HMMA.16816.F32 R12, R188.reuse, R184, R12 ;  /* 0x000000b8bc0c723c */ /* 0x040fe8000000180c */
[----:B------:R-:W-:Y:S04]  /*48f0*/  ISETP.LT.OR P0, PT, R212, 0x21, P0 ;  /* 0x00000021d400780c */ /* 0x000fe80000701670 */
[-C--:B------:R-:W-:Y:S04]  /*4900*/  HMMA.16816.F32 R24, R188, R186.reuse, R24 ;  /* 0x000000babc18723c */ /* 0x080fe80000001818 */
[--C-:B-1----:R-:W-:Y:S01]  /*4910*/  FFMA.FTZ R0, R3, c[0x0][0x29c], -R225.reuse ;  /* 0x0000a70003007a23 */ /* 0x102fe200000108e1 */
[----:B------:R-:W-:Y:S01]  /*4920*/  FSEL R16, R16, -INF , !P0 ;  /* 0xff80000010107808 */ /* 0x000fe20004000000 */
[----:B------:R-:W-:Y:S01]  /*4930*/  LDS R3, [R228+0x20280] ;  /* 0x02028000e4037984 */ /* 0x000fe20000000800 */
[----:B------:R-:W-:Y:S01]  /*4940*/  PLOP3.LUT P0, PT, PT, PT, UP5, 0x80, 0x0 ;  /* 0x000000000000781c */ /* 0x000fe20003f0f058 */
[C---:B------:R-:W-:Y:S01]  /*4950*/  HMMA.16816.F32 R28, R180.reuse, R186, R28 ;  /* 0x000000bab41c723c */ /* 0x040fe2000000181c */
[----:B------:R1:W2:Y:S01]  /*4960*/  MUFU.EX2 R198, R0 ;  /* 0x0000000000c67308 */ /* 0x0002a20000000800 */
[----:B------:R-:W-:Y:S02]  /*4970*/  LDSM.16.M88.4 R184, [R205+0x1a080] ;  /* 0x01a08000cdb8783b */ /* 0x000fe40000000200 */
[----:B------:R-:W-:Y:S04]  /*4980*/  ISETP.GT.AND P0, PT, R211, 0x21, P0 ;  /* 0x00000021d300780c */ /* 0x000fe80000704270 */
[-C--:B---3--:R-:W-:Y:S03]  /*4990*/  HMMA.16816.F32 R36, R180, R192.reuse, R36 ;  /* 0x000000c0b424723c */ /* 0x088fe60000001824 */
[C---:B------:R-:W-:Y:S04]  /*49a0*/  ISETP.LT.OR P0, PT, R212.reuse, 0x22, P0 ;  /* 0x00000022d400780c */ /* 0x040fe80000701670 */
[----:B------:R-:W-:Y:S01]  /*49b0*/  FSEL R2, R17, -INF , !P0 ;  /* 0xff80000011027808 */ /* 0x000fe20004000000 */
[C---:B------:R-:W-:Y:S01]  /*49c0*/  HMMA.16816.F32 R40, R188.reuse, R192, R40 ;  /* 0x000000c0bc28723c */ /* 0x040fe20000001828 */
[----:B------:R-:W-:Y:S04]  /*49d0*/  PLOP3.LUT P0, PT, PT, PT, UP5, 0x80, 0x0 ;  /* 0x000000000000781c */ /* 0x000fe80003f0f058 */
[C---:B------:R-:W-:Y:S03]  /*49e0*/  ISETP.GT.AND P0, PT, R211.reuse, 0x40, P0 ;  /* 0x00000040d300780c */ /* 0x040fe60000704270 */
[-C--:B------:R-:W-:Y:S01]  /*49f0*/  HMMA.16816.F32 R44, R188, R194.reuse, R44 ;  /* 0x000000c2bc2c723c */ /* 0x080fe2000000182c */
[----:B------:R-:W3:Y:S02]  /*4a00*/  LDSM.16.M88.4 R188, [R214+0xc080] ;  /* 0x00c08000d6bc783b */ /* 0x000ee40000000200 */
[----:B------:R-:W-:Y:S01]  /*4a10*/  ISETP.LT.OR P0, PT, R212, 0x41, P0 ;  /* 0x00000041d400780c */ /* 0x000fe20000701670 */
[--C-:B-1----:R-:W-:Y:S03]  /*4a20*/  FFMA.FTZ R0, R16, c[0x0][0x29c], -R225.reuse ;  /* 0x0000a70010007a23 */ /* 0x102fe600000108e1 */
[----:B------:R-:W-:Y:S01]  /*4a30*/  FSEL R20, R20, -INF , !P0 ;  /* 0xff80000014147808 */ /* 0x000fe20004000000 */
[----:B------:R-:W-:Y:S01]  /*4a40*/  HMMA.16816.F32 R48, R180, R194, R48 ;  /* 0x000000c2b430723c */ /* 0x000fe20000001830 */
[----:B------:R-:W1:Y:S01]  /*4a50*/  LDSM.16.M88.4 R180, [R205+0x1b080] ;  /* 0x01b08000cdb4783b */ /* 0x000e620000000200 */
[----:B------:R4:W-:Y:S01]  /*4a60*/  MUFU.EX2 R203, R0 ;  /* 0x0000000000cb7308 */ /* 0x0009e20000000800 */
[----:B------:R-:W-:Y:S04]  /*4a70*/  PLOP3.LUT P0, PT, PT, PT, UP5, 0x80, 0x0 ;  /* 0x000000000000781c */ /* 0x000fe80003f0f058 */
[----:B------:R-:W-:Y:S02]  /*4a80*/  ISETP.GT.AND P0, PT, R211, 0x41, P0 ;  /* 0x00000041d300780c */ /* 0x000fe40000704270 */
[----:B------:R-:W5:Y:S02]  /*4a90*/  LDSM.16.M88.4 R192, [R214+0xe080] ;  /* 0x00e08000d6c0783b */ /* 0x000f640000000200 */
[----:B------:R-:W-:Y:S04]  /*4aa0*/  ISETP.LT.OR P0, PT, R212, 0x42, P0 ;  /* 0x00000042d400780c */ /* 0x000fe80000701670 */
[----:B------:R-:W-:Y:S02]  /*4ab0*/  FSEL R21, R21, -INF , !P0 ;  /* 0xff80000015157808 */ /* 0x000fe40004000000 */
[----:B------:R-:W-:Y:S01]  /*4ac0*/  LDSM.16.M88.4 R16, [R216+0xe080] ;  /* 0x00e08000d810783b */ /* 0x000fe20000000200 */
[----:B------:R-:W-:Y:S04]  /*4ad0*/  PLOP3.LUT P0, PT, PT, PT, UP5, 0x80, 0x0 ;  /* 0x000000000000781c */ /* 0x000fe80003f0f058 */
[C---:B------:R-:W-:Y:S01]  /*4ae0*/  ISETP.GT.AND P0, PT, R211.reuse, 0x60, P0 ;  /* 0x00000060d300780c */ /* 0x040fe20000704270 */
[--C-:B----4-:R-:W-:Y:S03]  /*4af0*/  FFMA.FTZ R0, R2, c[0x0][0x29c], -R225.reuse ;  /* 0x0000a70002007a23 */ /* 0x110fe600000108e1 */
[----:B------:R-:W-:Y:S01]  /*4b00*/  ISETP.LT.OR P0, PT, R212, 0x61, P0 ;  /* 0x00000061d400780c */ /* 0x000fe20000701670 */
[----:B------:R-:W-:Y:S01]  /*4b10*/  LDS R2, [R228+0x20300] ;  /* 0x02030000e4027984 */ /* 0x000fe20000000800 */
[----:B------:R4:W-:Y:S02]  /*4b20*/  MUFU.EX2 R197, R0 ;  /* 0x0000000000c57308 */ /* 0x0009e40000000800 */
[----:B------:R-:W-:Y:S01]  /*4b30*/  FSEL R32, R32, -INF , !P0 ;  /* 0xff80000020207808 */ /* 0x000fe20004000000 */
[-C--:B---3--:R-:W-:Y:S01]  /*4b40*/  HMMA.16816.F32 R8, R184, R188.reuse, R8 ;  /* 0x000000bcb808723c */ /* 0x088fe20000001808 */
[----:B------:R-:W-:Y:S04]  /*4b50*/  PLOP3.LUT P0, PT, PT, PT, UP5, 0x80, 0x0 ;  /* 0x000000000000781c */ /* 0x000fe80003f0f058 */
[----:B------:R-:W-:Y:S01]  /*4b60*/  ISETP.GT.AND P0, PT, R211, 0x61, P0 ;  /* 0x00000061d300780c */ /* 0x000fe20000704270 */
[----:B------:R-:W-:Y:S02]  /*4b70*/  IMAD.MOV.U32 R211, RZ, RZ, 0x20 ;  /* 0x00000020ffd37424 */ /* 0x000fe400078e00ff */
[C---:B-1----:R-:W-:Y:S04]  /*4b80*/  HMMA.16816.F32 R12, R180.reuse, R188, R12 ;  /* 0x000000bcb40c723c */ /* 0x042fe8000000180c */
[----:B------:R-:W-:Y:S02]  /*4b90*/  ISETP.LT.OR P0, PT, R212, 0x62, P0 ;  /* 0x00000062d400780c */ /* 0x000fe40000701670 */
[----:B------:R-:W-:Y:S02]  /*4ba0*/  SEL R211, R211, 0xffffffe0, !P1 ;  /* 0xffffffe0d3d37807 */ /* 0x000fe40004800000 */
[-C--:B------:R-:W-:Y:S04]  /*4bb0*/  HMMA.16816.F32 R24, R180, R190.reuse, R24 ;  /* 0x000000beb418723c */ /* 0x080fe80000001818 */
[----:B------:R-:W-:Y:S01]  /*4bc0*/  FSEL R33, R33, -INF , !P0 ;  /* 0xff80000021217808 */ /* 0x000fe20004000000 */
[--C-:B----4-:R-:W-:Y:S01]  /*4bd0*/  FFMA.FTZ R0, R20, c[0x0][0x29c], -R225.reuse ;  /* 0x0000a70014007a23 */ /* 0x110fe200000108e1 */
[----:B------:R-:W-:Y:S02]  /*4be0*/  PLOP3.LUT P0, PT, PT, PT, UP0, 0x80, 0x0 ;  /* 0x000000000000781c */ /* 0x000fe40003f0f008 */
[C---:B------:R-:W-:Y:S01]  /*4bf0*/  HMMA.16816.F32 R28, R184.reuse, R190, R28 ;  /* 0x000000beb81c723c */ /* 0x040fe2000000181c */
[----:B------:R-:W-:Y:S01]  /*4c00*/  LDSM.16.M88.4 R188, [R206+0x1b080] ;  /* 0x01b08000cebc783b */ /* 0x000fe20000000200 */
[----:B------:R1:W-:Y:S06]  /*4c10*/  MUFU.EX2 R196, R0 ;  /* 0x0000000000c47308 */ /* 0x0003ec0000000800 */
[-C--:B-----5:R-:W-:Y:S08]  /*4c20*/  HMMA.16816.F32 R36, R184, R192.reuse, R36 ;  /* 0x000000c0b824723c */ /* 0x0a0ff00000001824 */
[C---:B------:R-:W-:Y:S08]  /*4c30*/  HMMA.16816.F32 R40, R180.reuse, R192, R40 ;  /* 0x000000c0b428723c */ /* 0x040ff00000001828 */
[-C--:B------:R-:W-:Y:S01]  /*4c40*/  HMMA.16816.F32 R44, R180, R194.reuse, R44 ;  /* 0x000000c2b42c723c */ /* 0x080fe2000000182c */
[----:B------:R-:W3:Y:S03]  /*4c50*/  LDSM.16.M88.4 R180, [R216+0xc080] ;  /* 0x00c08000d8b4783b */ /* 0x000ee60000000200 */
[--C-:B-1----:R-:W-:Y:S04]  /*4c60*/  FFMA.FTZ R0, R21, c[0x0][0x29c], -R225.reuse ;  /* 0x0000a70015007a23 */ /* 0x102fe800000108e1 */
[----:B------:R-:W-:Y:S01]  /*4c70*/  HMMA.16816.F32 R48, R184, R194, R48 ;  /* 0x000000c2b830723c */ /* 0x000fe20000001830 */
[----:B------:R1:W4:Y:S01]  /*4c80*/  MUFU.EX2 R193, R0 ;  /* 0x0000000000c17308 */ /* 0x0003220000000800 */
[----:B------:R-:W-:Y:S09]  /*4c90*/  LDSM.16.M88.4 R20, [R207+0x1a080] ;  /* 0x01a08000cf14783b */ /* 0x000ff20000000200 */
[----:B------:R-:W5:Y:S10]  /*4ca0*/  MUFU.EX2 R186, R238 ;  /* 0x000000ee00ba7308 */ /* 0x000f740000000800 */
[----:B------:R-:W-:Y:S01]  /*4cb0*/  MUFU.EX2 R194, R227 ;  /* 0x000000e300c27308 */ /* 0x000fe20000000800 */
[--C-:B-1----:R-:W-:Y:S02]  /*4cc0*/  FFMA.FTZ R0, R32, c[0x0][0x29c], -R225.reuse ;  /* 0x0000a70020007a23 */ /* 0x102fe400000108e1 */
[----:B------:R-:W-:Y:S02]  /*4cd0*/  FFMA.FTZ R225, R33, c[0x0][0x29c], -R225 ;  /* 0x0000a70021e17a23 */ /* 0x000fe400000108e1 */
[----:B------:R-:W1:Y:S05]  /*4ce0*/  LDSM.16.M88.4 R32, [R215+0xc080] ;  /* 0x00c08000d720783b */ /* 0x000e6a0000000200 */
[----:B------:R2:W-:Y:S01]  /*4cf0*/  MUFU.EX2 R192, R0 ;  /* 0x0000000000c07308 */ /* 0x0005e20000000800 */
[-C--:B---3--:R-:W-:Y:S08]  /*4d00*/  HMMA.16816.F32 R8, R4, R180.reuse, R8 ;  /* 0x000000b40408723c */ /* 0x088ff00000001808 */
[C---:B------:R-:W-:Y:S01]  /*4d10*/  HMMA.16816.F32 R12, R188.reuse, R180, R12 ;  /* 0x000000b4bc0c723c */ /* 0x040fe2000000180c */
[----:B------:R-:W-:Y:S07]  /*4d20*/  MUFU.EX2 R184, R240 ;  /* 0x000000f000b87308 */ /* 0x000fee0000000800 */
[-C--:B------:R-:W-:Y:S03]  /*4d30*/  HMMA.16816.F32 R24, R188, R182.reuse, R24 ;  /* 0x000000b6bc18723c */ /* 0x080fe60000001818 */
[----:B------:R-:W-:Y:S01]  /*4d40*/  MUFU.EX2 R185, R244 ;  /* 0x000000f400b97308 */ /* 0x000fe20000000800 */
[----:B--2---:R-:W-:Y:S04]  /*4d50*/  LDS R0, [R228+0x202a0] ;  /* 0x0202a000e4007984 */ /* 0x004fe80000000800 */
[C---:B------:R-:W-:Y:S01]  /*4d60*/  HMMA.16816.F32 R28, R4.reuse, R182, R28 ;  /* 0x000000b6041c723c */ /* 0x040fe2000000181c */
[----:B------:R-:W2:Y:S04]  /*4d70*/  LDSM.16.M88.4 R180, [R207+0x1b080] ;  /* 0x01b08000cfb4783b */ /* 0x000ea80000000200 */
[----:B------:R-:W-:Y:S03]  /*4d80*/  MUFU.EX2 R195, R204 ;  /* 0x000000cc00c37308 */ /* 0x000fe60000000800 */
[-C--:B------:R-:W-:Y:S07]  /*4d90*/  HMMA.16816.F32 R36, R4, R16.reuse, R36 ;  /* 0x000000100424723c */ /* 0x080fee0000001824 */
[----:B------:R-:W3:Y:S01]  /*4da0*/  MUFU.EX2 R187, R246 ;  /* 0x000000f600bb7308 */ /* 0x000ee20000000800 */
[C---:B------:R-:W-:Y:S08]  /*4db0*/  HMMA.16816.F32 R40, R188.reuse, R16, R40 ;  /* 0x00000010bc28723c */ /* 0x040ff00000001828 */
[-C--:B------:R-:W-:Y:S01]  /*4dc0*/  HMMA.16816.F32 R44, R188, R18.reuse, R44 ;  /* 0x00000012bc2c723c */ /* 0x080fe2000000182c */
[----:B------:R-:W-:Y:S07]  /*4dd0*/  MUFU.EX2 R188, R233 ;  /* 0x000000e900bc7308 */ /* 0x000fee0000000800 */
[----:B------:R-:W-:Y:S01]  /*4de0*/  HMMA.16816.F32 R48, R4, R18, R48 ;  /* 0x000000120430723c */ /* 0x000fe20000001830 */
[----:B------:R-:W3:Y:S02]  /*4df0*/  LDSM.16.M88.4 R4, [R215+0xe080] ;  /* 0x00e08000d704783b */ /* 0x000ee40000000200 */
[----:B------:R-:W3:Y:S05]  /*4e00*/  MUFU.EX2 R189, R232 ;  /* 0x000000e800bd7308 */ /* 0x000eea0000000800 */
[-C--:B-1----:R-:W-:Y:S05]  /*4e10*/  HMMA.16816.F32 R8, R20, R32.reuse, R8 ;  /* 0x000000201408723c */ /* 0x082fea0000001808 */
[----:B------:R-:W1:Y:S03]  /*4e20*/  MUFU.EX2 R191, R229 ;  /* 0x000000e500bf7308 */ /* 0x000e660000000800 */
[C---:B--2---:R-:W-:Y:S07]  /*4e30*/  HMMA.16816.F32 R12, R180.reuse, R32, R12 ;  /* 0x00000020b40c723c */ /* 0x044fee000000180c */
[----:B------:R-:W-:Y:S01]  /*4e40*/  F2FP.PACK_AB R33, R199, R198 ;  /* 0x000000c6c721723e */ /* 0x000fe200000000ff */
[-C--:B------:R-:W-:Y:S01]  /*4e50*/  HMMA.16816.F32 R24, R180, R34.reuse, R24 ;  /* 0x00000022b418723c */ /* 0x080fe20000001818 */
[----:B------:R-:W-:Y:S03]  /*4e60*/  MUFU.EX2 R190, R245 ;  /* 0x000000f500be7308 */ /* 0x000fe60000000800 */
[----:B----4-:R-:W-:Y:S04]  /*4e70*/  F2FP.PACK_AB R32, R193, R196 ;  /* 0x000000c4c120723e */ /* 0x010fe800000000ff */
[C---:B------:R-:W-:Y:S03]  /*4e80*/  HMMA.16816.F32 R28, R20.reuse, R34, R28 ;  /* 0x00000022141c723c */ /* 0x040fe6000000181c */
[----:B------:R-:W-:Y:S01]  /*4e90*/  MUFU.EX2 R16, R239 ;  /* 0x000000ef00107308 */ /* 0x000fe20000000800 */
[--C-:B------:R-:W-:Y:S02]  /*4ea0*/  FADD.FTZ R10, R10, -R0.reuse ;  /* 0x800000000a0a7221 */ /* 0x100fe40000010000 */
[----:B------:R-:W-:Y:S02]  /*4eb0*/  FADD.FTZ R11, R11, -R0 ;  /* 0x800000000b0b7221 */ /* 0x000fe40000010000 */
[----:B-----5:R-:W-:Y:S01]  /*4ec0*/  FMUL.FTZ R10, R186, R10 ;  /* 0x0000000aba0a7220 */ /* 0x020fe20000410000 */
[-C--:B---3--:R-:W-:Y:S03]  /*4ed0*/  HMMA.16816.F32 R36, R20, R4.reuse, R36 ;  /* 0x000000041424723c */ /* 0x088fe60000001824 */
[--C-:B------:R-:W-:Y:S01]  /*4ee0*/  FADD.FTZ R9, R9, -R3.reuse ;  /* 0x8000000309097221 */ /* 0x100fe20000010000 */
[----:B------:R-:W-:Y:S01]  /*4ef0*/  MUFU.EX2 R17, R243 ;  /* 0x000000f300117308 */ /* 0x000fe20000000800 */
[--C-:B------:R-:W-:Y:S02]  /*4f00*/  FADD.FTZ R8, R8, -R3.reuse ;  /* 0x8000000308087221 */ /* 0x100fe40000010000 */
[----:B------:R-:W-:Y:S01]  /*4f10*/  FMUL.FTZ R9, R199, R9 ;  /* 0x00000009c7097220 */ /* 0x000fe20000410000 */
[C---:B------:R-:W-:Y:S04]  /*4f20*/  HMMA.16816.F32 R40, R180.reuse, R4, R40 ;  /* 0x00000004b428723c */ /* 0x040fe80000001828 */
[----:B------:R-:W-:Y:S02]  /*4f30*/  FMUL.FTZ R8, R198, R8 ;  /* 0x00000008c6087220 */ /* 0x000fe40000410000 */
[----:B------:R-:W-:Y:S01]  /*4f40*/  FADD.FTZ R25, R25, -R2 ;  /* 0x8000000219197221 */ /* 0x000fe20000010000 */
[----:B------:R-:W-:Y:S01]  /*4f50*/  F2FP.PACK_AB R5, R201, R187 ;  /* 0x000000bbc905723e */ /* 0x000fe200000000ff */
[-C--:B------:R-:W-:Y:S01]  /*4f60*/  HMMA.16816.F32 R44, R180, R6.reuse, R44 ;  /* 0x00000006b42c723c */ /* 0x080fe2000000182c */
[----:B------:R-:W-:Y:S03]  /*4f70*/  MUFU.EX2 R182, R235 ;  /* 0x000000eb00b67308 */ /* 0x000fe60000000800 */
[--C-:B------:R-:W-:Y:S01]  /*4f80*/  FADD.FTZ R30, R30, -R0.reuse ;  /* 0x800000001e1e7221 */ /* 0x100fe20000010000 */
[----:B------:R-:W-:Y:S01]  /*4f90*/  F2FP.PACK_AB R34, R9, R8 ;  /* 0x000000080922723e */ /* 0x000fe200000000ff */
[--C-:B------:R-:W-:Y:S01]  /*4fa0*/  FADD.FTZ R31, R31, -R0.reuse ;  /* 0x800000001f1f7221 */ /* 0x100fe20000010000 */
[----:B------:R-:W-:Y:S01]  /*4fb0*/  F2FP.PACK_AB R9, R189, R188 ;  /* 0x000000bcbd09723e */ /* 0x000fe200000000ff */
[----:B------:R-:W-:Y:S03]  /*4fc0*/  HMMA.16816.F32 R48, R20, R6, R48 ;  /* 0x000000061430723c */ /* 0x000fe60000001830 */
[----:B------:R-:W2:Y:S01]  /*4fd0*/  MUFU.EX2 R19, R242 ;  /* 0x000000f200137308 */ /* 0x000ea20000000800 */
[--C-:B------:R-:W-:Y:S02]  /*4fe0*/  FADD.FTZ R38, R38, -R0.reuse ;  /* 0x8000000026267221 */ /* 0x100fe40000010000 */
[--C-:B------:R-:W-:Y:S01]  /*4ff0*/  FADD.FTZ R39, R39, -R0.reuse ;  /* 0x8000000027277221 */ /* 0x100fe20000010000 */
[----:B-1----:R-:W-:Y:S01]  /*5000*/  F2FP.PACK_AB R7, R194, R191 ;  /* 0x000000bfc207723e */ /* 0x002fe200000000ff */
[--C-:B------:R-:W-:Y:S04]  /*5010*/  FADD.FTZ R28, R28, -R3.reuse ;  /* 0x800000031c1c7221 */ /* 0x100fe80000010000 */
[--C-:B------:R-:W-:Y:S01]  /*5020*/  FADD.FTZ R29, R29, -R3.reuse ;  /* 0x800000031d1d7221 */ /* 0x100fe20000010000 */
[----:B------:R-:W-:Y:S01]  /*5030*/  MUFU.EX2 R181, R234 ;  /* 0x000000ea00b57308 */ /* 0x000fe20000000800 */
[--C-:B------:R-:W-:Y:S02]  /*5040*/  FADD.FTZ R36, R36, -R3.reuse ;  /* 0x8000000324247221 */ /* 0x100fe40000010000 */
[--C-:B------:R-:W-:Y:S02]  /*5050*/  FADD.FTZ R37, R37, -R3.reuse ;  /* 0x8000000325257221 */ /* 0x100fe40000010000 */
[----:B------:R-:W-:Y:S02]  /*5060*/  FMUL.FTZ R4, R196, R36 ;  /* 0x00000024c4047220 */ /* 0x000fe40000410000 */
[----:B------:R-:W-:Y:S02]  /*5070*/  FMUL.FTZ R36, R193, R37 ;  /* 0x00000025c1247220 */ /* 0x000fe40000410000 */
[C---:B------:R-:W-:Y:S01]  /*5080*/  FMUL.FTZ R35, R197.reuse, R29 ;  /* 0x0000001dc5237220 */ /* 0x040fe20000410000 */
[----:B------:R-:W-:Y:S01]  /*5090*/  MUFU.EX2 R180, R231 ;  /* 0x000000e700b47308 */ /* 0x000fe20000000800 */
[--C-:B------:R-:W-:Y:S01]  /*50a0*/  FADD.FTZ R50, R50, -R0.reuse ;  /* 0x8000000032327221 */ /* 0x100fe20000010000 */
[----:B------:R-:W-:Y:S01]  /*50b0*/  F2FP.PACK_AB R29, R197, R203 ;  /* 0x000000cbc51d723e */ /* 0x000fe200000000ff */
[----:B------:R-:W-:Y:S01]  /*50c0*/  FADD.FTZ R51, R51, -R0 ;  /* 0x8000000033337221 */ /* 0x000fe20000010000 */
[----:B--2---:R-:W-:Y:S01]  /*50d0*/  F2FP.PACK_AB R20, R19, R17 ;  /* 0x000000111314723e */ /* 0x004fe200000000ff */
[--C-:B------:R-:W-:Y:S01]  /*50e0*/  FADD.FTZ R49, R49, -R3.reuse ;  /* 0x8000000331317221 */ /* 0x100fe20000010000 */
[----:B------:R-:W1:Y:S01]  /*50f0*/  LDS R0, [R228+0x20320] ;  /* 0x02032000e4007984 */ /* 0x000e620000000800 */
[----:B------:R-:W-:Y:S01]  /*5100*/  FADD.FTZ R48, R48, -R3 ;  /* 0x8000000330307221 */ /* 0x000fe20000010000 */
[----:B------:R-:W-:Y:S01]  /*5110*/  F2FP.PACK_AB R3, R16, R186 ;  /* 0x000000ba1003723e */ /* 0x000fe200000000ff */
[----:B------:R-:W-:Y:S01]  /*5120*/  FMUL.FTZ R30, R17, R30 ;  /* 0x0000001e111e7220 */ /* 0x000fe20000410000 */
[----:B------:R-:W2:Y:S01]  /*5130*/  MUFU.EX2 R37, R230 ;  /* 0x000000e600257308 */ /* 0x000ea20000000800 */
[----:B------:R-:W-:Y:S01]  /*5140*/  STS [R237+0x20480], R33 ;  /* 0x02048021ed007388 */ /* 0x000fe20000000800 */
[----:B------:R-:W-:Y:S01]  /*5150*/  FMUL.FTZ R19, R19, R31 ;  /* 0x0000001f13137220 */ /* 0x000fe20000410000 */
[----:B------:R-:W-:Y:S01]  /*5160*/  F2FP.PACK_AB R36, R36, R4 ;  /* 0x000000042424723e */ /* 0x000fe200000000ff */
[--C-:B------:R-:W-:Y:S01]  /*5170*/  FADD.FTZ R41, R41, -R2.reuse ;  /* 0x8000000229297221 */ /* 0x100fe20000010000 */
[----:B------:R3:W-:Y:S01]  /*5180*/  STS [R237+0x20880], R3 ;  /* 0x02088003ed007388 */ /* 0x0007e20000000800 */
[--C-:B------:R-:W-:Y:S01]  /*5190*/  FADD.FTZ R45, R45, -R2.reuse ;  /* 0x800000022d2d7221 */ /* 0x100fe20000010000 */
[----:B------:R-:W-:Y:S01]  /*51a0*/  F2FP.PACK_AB R19, R19, R30 ;  /* 0x0000001e1313723e */ /* 0x000fe200000000ff */
[--C-:B------:R-:W-:Y:S01]  /*51b0*/  FADD.FTZ R12, R12, -R2.reuse ;  /* 0x800000020c0c7221 */ /* 0x100fe20000010000 */
[----:B------:R-:W-:Y:S01]  /*51c0*/  STS [R236], R29 ;  /* 0x0000001dec007388 */ /* 0x000fe20000000800 */
[----:B------:R-:W4:Y:S01]  /*51d0*/  MUFU.EX2 R18, R241 ;  /* 0x000000f100127308 */ /* 0x000f220000000800 */
[--C-:B------:R-:W-:Y:S01]  /*51e0*/  FADD.FTZ R13, R13, -R2.reuse ;  /* 0x800000020d0d7221 */ /* 0x100fe20000010000 */
[----:B------:R-:W-:Y:S01]  /*51f0*/  F2FP.PACK_AB R4, R190, R195 ;  /* 0x000000c3be04723e */ /* 0x000fe200000000ff */
[----:B------:R-:W-:Y:S01]  /*5200*/  STS [R236+0x400], R20 ;  /* 0x00040014ec007388 */ /* 0x000fe20000000800 */
[--C-:B------:R-:W-:Y:S02]  /*5210*/  FADD.FTZ R24, R24, -R2.reuse ;  /* 0x8000000218187221 */ /* 0x100fe40000010000 */
[--C-:B------:R-:W-:Y:S01]  /*5220*/  FADD.FTZ R40, R40, -R2.reuse ;  /* 0x8000000228287221 */ /* 0x100fe20000010000 */
[----:B------:R-:W-:Y:S01]  /*5230*/  STS [R237+0x21480], R9 ;  /* 0x02148009ed007388 */ /* 0x000fe20000000800 */
[----:B------:R-:W-:Y:S02]  /*5240*/  FADD.FTZ R44, R44, -R2 ;  /* 0x800000022c2c7221 */ /* 0x000fe40000010000 */
[----:B------:R-:W5:Y:S01]  /*5250*/  MUFU.EX2 R225, R225 ;  /* 0x000000e100e17308 */ /* 0x000f620000000800 */
[----:B------:R-:W-:Y:S01]  /*5260*/  FMUL.FTZ R11, R16, R11 ;  /* 0x0000000b100b7220 */ /* 0x000fe20000410000 */
[----:B------:R-:W-:Y:S01]  /*5270*/  F2FP.PACK_AB R16, R200, R185 ;  /* 0x000000b9c810723e */ /* 0x000fe200000000ff */
[----:B------:R-:W-:Y:S01]  /*5280*/  FMUL.FTZ R6, R189, R13 ;  /* 0x0000000dbd067220 */ /* 0x000fe20000410000 */
[----:B--2---:R-:W-:Y:S01]  /*5290*/  F2FP.PACK_AB R2, R37, R180 ;  /* 0x000000b42502723e */ /* 0x004fe200000000ff */
[----:B------:R-:W-:Y:S01]  /*52a0*/  FMUL.FTZ R28, R203, R28 ;  /* 0x0000001ccb1c7220 */ /* 0x000fe20000410000 */
[----:B------:R-:W-:Y:S01]  /*52b0*/  F2FP.PACK_AB R17, R11, R10 ;  /* 0x0000000a0b11723e */ /* 0x000fe200000000ff */
[----:B------:R-:W-:Y:S02]  /*52c0*/  FMUL.FTZ R12, R188, R12 ;  /* 0x0000000cbc0c7220 */ /* 0x000fe40000410000 */
[----:B------:R-:W-:Y:S01]  /*52d0*/  FMUL.FTZ R24, R191, R24 ;  /* 0x00000018bf187220 */ /* 0x000fe20000410000 */
[----:B---3--:R-:W-:Y:S01]  /*52e0*/  F2FP.PACK_AB R3, R181, R182 ;  /* 0x000000b6b503723e */ /* 0x008fe200000000ff */
[----:B------:R-:W-:Y:S01]  /*52f0*/  MUFU.EX2 R31, R226 ;  /* 0x000000e2001f7308 */ /* 0x000fe20000000800 */
[----:B------:R-:W-:Y:S01]  /*5300*/  F2FP.PACK_AB R35, R35, R28 ;  /* 0x0000001c2323723e */ /* 0x000fe200000000ff */
[----:B------:R-:W-:Y:S01]  /*5310*/  FMUL.FTZ R8, R194, R25 ;  /* 0x00000019c2087220 */ /* 0x000fe20000410000 */
[----:B------:R-:W-:Y:S01]  /*5320*/  F2FP.PACK_AB R6, R6, R12 ;  /* 0x0000000c0606723e */ /* 0x000fe200000000ff */
[----:B------:R-:W-:Y:S01]  /*5330*/  STS [R237+0x21880], R3 ;  /* 0x02188003ed007388 */ /* 0x000fe20000000800 */
[----:B----4-:R-:W-:Y:S01]  /*5340*/  FMUL.FTZ R38, R18, R38 ;  /* 0x0000002612267220 */ /* 0x010fe20000410000 */
[----:B------:R-:W-:Y:S01]  /*5350*/  F2FP.PACK_AB R18, R184, R18 ;  /* 0x00000012b812723e */ /* 0x000fe200000000ff */
[--C-:B-1----:R-:W-:Y:S01]  /*5360*/  FADD.FTZ R14, R14, -R0.reuse ;  /* 0x800000000e0e7221 */ /* 0x102fe20000010000 */
[----:B------:R1:W-:Y:S01]  /*5370*/  STS [R236+0x1400], R2 ;  /* 0x00140002ec007388 */ /* 0x0003e20000000800 */
[--C-:B------:R-:W-:Y:S01]  /*5380*/  FADD.FTZ R15, R15, -R0.reuse ;  /* 0x800000000f0f7221 */ /* 0x100fe20000010000 */
[----:B------:R-:W1:Y:S01]  /*5390*/  MUFU.EX2 R30, R208 ;  /* 0x000000d0001e7308 */ /* 0x000e620000000800 */
[----:B------:R-:W-:Y:S01]  /*53a0*/  FMUL.FTZ R14, R182, R14 ;  /* 0x0000000eb60e7220 */ /* 0x000fe20000410000 */
[----:B------:R-:W-:Y:S01]  /*53b0*/  STS [R236+0x1000], R7 ;  /* 0x00100007ec007388 */ /* 0x000fe20000000800 */
[----:B-----5:R-:W-:Y:S01]  /*53c0*/  F2FP.PACK_AB R22, R225, R192 ;  /* 0x000000c0e116723e */ /* 0x020fe200000000ff */
[----:B------:R-:W-:Y:S01]  /*53d0*/  FMUL.FTZ R15, R181, R15 ;  /* 0x0000000fb50f7220 */ /* 0x000fe20000410000 */
[----:B------:R-:W-:Y:S01]  /*53e0*/  F2FP.PACK_AB R8, R8, R24 ;  /* 0x000000180808723e */ /* 0x000fe200000000ff */
[----:B------:R-:W-:Y:S01]  /*53f0*/  STS [R237+0x22480], R32 ;  /* 0x02248020ed007388 */ /* 0x000fe20000000800 */
[--C-:B------:R-:W-:Y:S02]  /*5400*/  FADD.FTZ R27, R27, -R0.reuse ;  /* 0x800000001b1b7221 */ /* 0x100fe40000010000 */
[--C-:B------:R-:W-:Y:S01]  /*5410*/  FADD.FTZ R26, R26, -R0.reuse ;  /* 0x800000001a1a7221 */ /* 0x100fe20000010000 */
[----:B------:R-:W-:Y:S01]  /*5420*/  STS [R237+0x22880], R18 ;  /* 0x02288012ed007388 */ /* 0x000fe20000000800 */
[----:B------:R-:W2:Y:S01]  /*5430*/  MUFU.EX2 R13, R247 ;  /* 0x000000f7000d7308 */ /* 0x000ea20000000800 */
[----:B------:R-:W-:Y:S02]  /*5440*/  FMUL.FTZ R21, R184, R39 ;  /* 0x00000027b8157220 */ /* 0x000fe40000410000 */
        /* <DEDUP_REMOVED lines=9> */
[----:B-1----:R-:W-:Y:S01]  /*54e0*/  F2FP.PACK_AB R2, R30, R31 ;  /* 0x0000001f1e02723e */ /* 0x002fe200000000ff */
[--C-:B------:R-:W-:Y:S01]  /*54f0*/  FADD.FTZ R43, R43, -R0.reuse ;  /* 0x800000002b2b7221 */ /* 0x100fe20000010000 */
[----:B------:R-:W-:Y:S01]  /*5500*/  F2FP.PACK_AB R28, R28, R48 ;  /* 0x000000301c1c723e */ /* 0x000fe200000000ff */
[--C-:B------:R-:W-:Y:S01]  /*5510*/  FADD.FTZ R42, R42, -R0.reuse ;  /* 0x800000002a2a7221 */ /* 0x100fe20000010000 */
[----:B------:R-:W-:Y:S01]  /*5520*/  F2FP.PACK_AB R23, R23, R50 ;  /* 0x000000321717723e */ /* 0x000fe200000000ff */
[----:B------:R1:W-:Y:S01]  /*5530*/  STS [R237+0x23880], R2 ;  /* 0x02388002ed007388 */ /* 0x0003e20000000800 */
[----:B------:R-:W-:Y:S02]  /*5540*/  FMUL.FTZ R40, R195, R40 ;  /* 0x00000028c3287220 */ /* 0x000fe40000410000 */
[----:B------:R-:W-:Y:S01]  /*5550*/  FMUL.FTZ R10, R190, R41 ;  /* 0x00000029be0a7220 */ /* 0x000fe20000410000 */
[----:B------:R4:W-:Y:S01]  /*5560*/  STS [R236+0x3000], R5 ;  /* 0x00300005ec007388 */ /* 0x0009e20000000800 */
[--C-:B------:R-:W-:Y:S02]  /*5570*/  FADD.FTZ R47, R47, -R0.reuse ;  /* 0x800000002f2f7221 */ /* 0x100fe40000010000 */
[----:B------:R-:W-:Y:S01]  /*5580*/  FMUL.FTZ R42, R31, R42 ;  /* 0x0000002a1f2a7220 */ /* 0x000fe20000410000 */
[----:B------:R-:W-:Y:S01]  /*5590*/  F2FP.PACK_AB R10, R10, R40 ;  /* 0x000000280a0a723e */ /* 0x000fe200000000ff */
[----:B------:R-:W-:Y:S02]  /*55a0*/  FADD.FTZ R46, R46, -R0 ;  /* 0x800000002e2e7221 */ /* 0x000fe40000010000 */
[----:B------:R-:W-:Y:S02]  /*55b0*/  FMUL.FTZ R44, R187, R44 ;  /* 0x0000002cbb2c7220 */ /* 0x000fe40000410000 */
[----:B------:R-:W-:Y:S02]  /*55c0*/  FMUL.FTZ R11, R201, R45 ;  /* 0x0000002dc90b7220 */ /* 0x000fe40000410000 */
[----:B--2---:R-:W-:Y:S02]  /*55d0*/  FMUL.FTZ R46, R13, R46 ;  /* 0x0000002e0d2e7220 */ /* 0x004fe40000410000 */
[----:B------:R-:W-:Y:S01]  /*55e0*/  FMUL.FTZ R3, R202, R47 ;  /* 0x0000002fca037220 */ /* 0x000fe20000410000 */
[----:B------:R-:W-:Y:S01]  /*55f0*/  F2FP.PACK_AB R11, R11, R44 ;  /* 0x0000002c0b0b723e */ /* 0x000fe200000000ff */
[----:B---3--:R-:W-:Y:S02]  /*5600*/  FMUL.FTZ R4, R30, R43 ;  /* 0x0000002b1e047220 */ /* 0x008fe40000410000 */
[----:B------:R-:W-:Y:S01]  /*5610*/  IMAD.U32 R0, RZ, RZ, UR4 ;  /* 0x00000004ff007e24 */ /* 0x000fe2000f8e00ff */
[----:B------:R-:W-:Y:S02]  /*5620*/  F2FP.PACK_AB R3, R3, R46 ;  /* 0x0000002e0303723e */ /* 0x000fe400000000ff */
[----:B------:R-:W-:Y:S01]  /*5630*/  F2FP.PACK_AB R4, R4, R42 ;  /* 0x0000002a0404723e */ /* 0x000fe200000000ff */
[----:B------:R-:W-:Y:S01]  /*5640*/  IMAD R0, R0, 0x2000, R220 ;  /* 0x0000200000007824 */ /* 0x000fe200078e02dc */
[----:B-1----:R-:W-:Y:S01]  /*5650*/  F2FP.PACK_AB R2, R202, R13 ;  /* 0x0000000dca02723e */ /* 0x002fe200000000ff */
[----:B----4-:R-:W-:Y:S04]  /*5660*/  FMUL.FTZ R5, R37, R27 ;  /* 0x0000001b25057220 */ /* 0x010fe80000410000 */
[----:B------:R1:W-:Y:S01]  /*5670*/  STS [R236+0x3400], R2 ;  /* 0x00340002ec007388 */ /* 0x0003e20000000800 */
[----:B------:R-:W-:Y:S03]  /*5680*/  F2FP.PACK_AB R5, R5, R26 ;  /* 0x0000001a0505723e */ /* 0x000fe600000000ff */
        /* <DEDUP_REMOVED lines=13> */
[----:B-1----:R-:W-:Y:S02]  /*5760*/  IMAD.SHL.U32 R2, R0, 0x2, RZ ;  /* 0x0000000200027824 */ /* 0x002fe400078e00ff */
[----:B------:R-:W-:Y:S01]  /*5770*/  IMAD.SHL.U32 R0, R220, 0x2, RZ ;  /* 0x00000002dc007824 */ /* 0x000fe200078e00ff */
[----:B------:R-:W-:Y:S04]  /*5780*/  STS [R236+0x6400], R23 ;  /* 0x00640017ec007388 */ /* 0x000fe80000000800 */
[----:B------:R-:W-:Y:S04]  /*5790*/  STS [R237+0x27480], R10 ;  /* 0x0274800aed007388 */ /* 0x000fe80000000800 */
        /* <DEDUP_REMOVED lines=49> */
[----:B------:R-:W-:Y:S07]  /*5ab0*/  LDSM.16.MT88.4 R32, [R210+0x21c80] ;  /* 0x021c8000d220783b */ /* 0x000fee0000004200 */
[-C--:B------:R-:W-:Y:S08]  /*5ac0*/  HMMA.16816.F32 R84, R28, R48.reuse, R84 ;  /* 0x000000301c54723c */ /* 0x080ff00000001854 */
[-C--:B------:R-:W-:Y:S08]  /*5ad0*/  HMMA.16816.F32 R88, R36, R48.reuse, R88 ;  /* 0x000000302458723c */ /* 0x080ff00000001858 */
[-C--:B------:R-:W-:Y:S08]  /*5ae0*/  HMMA.16816.F32 R92, R40, R48.reuse, R92 ;  /* 0x00000030285c723c */ /* 0x080ff0000000185c */
[C---:B------:R-:W-:Y:S08]  /*5af0*/  HMMA.16816.F32 R96, R44.reuse, R48, R96 ;  /* 0x000000302c60723c */ /* 0x040ff00000001860 */
[-C--:B------:R-:W-:Y:S01]  /*5b00*/  HMMA.16816.F32 R100, R44, R50.reuse, R100 ;  /* 0x000000322c64723c */ /* 0x080fe20000001864 */
[----:B------:R-:W-:Y:S07]  /*5b10*/  LDSM.16.MT88.4 R44, [R209+0x21c80] ;  /* 0x021c8000d12c783b */ /* 0x000fee0000004200 */
[-C--:B------:R-:W-:Y:S01]  /*5b20*/  HMMA.16816.F32 R104, R40, R50.reuse, R104 ;  /* 0x000000322868723c */ /* 0x080fe20000001868 */
[----:B------:R-:W1:Y:S07]  /*5b30*/  LDSM.16.MT88.4 R40, [R2+0x19880] ;  /* 0x019880000228783b */ /* 0x000e6e0000004200 */
        /* <DEDUP_REMOVED lines=46> */
[----:B------:R-:W-:Y:S01]  /*5e20*/  USHF.L.U32 UR33, UR31, 0x6, URZ ;  /* 0x000000061f217899 */ /* 0x000fe2000800063f */
[----:B------:R-:W-:Y:S01]  /*5e30*/  IMAD.MOV.U32 R4, RZ, RZ, R250 ;  /* 0x000000ffff047224 */ /* 0x000fe200078e00fa */
[----:B------:R-:W-:Y:S01]  /*5e40*/  USHF.R.S32.HI UR32, URZ, 0x1f, UR31 ;  /* 0x0000001f3f207899 */ /* 0x000fe2000801141f */
[----:B------:R-:W3:Y:S01]  /*5e50*/  LDL.64 R238, [R1+0x10] ;  /* 0x0000100001ee7983 */ /* 0x000ee20000100a00 */
[----:B------:R-:W-:Y:S01]  /*5e60*/  USHF.R.S32.HI UR6, URZ, 0x1f, UR33 ;  /* 0x0000001f3f067899 */ /* 0x000fe20008011421 */
[----:B------:R-:W-:Y:S02]  /*5e70*/  IMAD.MOV.U32 R5, RZ, RZ, R251 ;  /* 0x000000ffff057224 */ /* 0x000fe400078e00fb */
[----:B------:R-:W4:Y:S01]  /*5e80*/  LDL.64 R206, [R1+0x8] ;  /* 0x0000080001ce7983 */ /* 0x000f220000100a00 */
[----:B------:R-:W-:Y:S02]  /*5e90*/  IMAD.U32 R11, RZ, RZ, UR33 ;  /* 0x00000021ff0b7e24 */ /* 0x000fe4000f8e00ff */
[----:B------:R-:W-:Y:S01]  /*5ea0*/  IMAD.U32 R12, RZ, RZ, UR6 ;  /* 0x00000006ff0c7e24 */ /* 0x000fe2000f8e00ff */
[----:B------:R-:W5:Y:S01]  /*5eb0*/  LDL R205, [R1+0x38] ;  /* 0x0000380001cd7983 */ /* 0x000f620000100800 */
[----:B------:R-:W-:Y:S02]  /*5ec0*/  ULDC.64 UR6, c[0x0][0x208] ;  /* 0x0000820000067ab9 */ /* 0x000fe40000000a00 */
[----:B------:R-:W-:Y:S01]  /*5ed0*/  UIMAD UR32, UR32, UR6, URZ ;  /* 0x00000006202072a4 */ /* 0x000fe2000f8e023f */
[----:B------:R-:W1:Y:S01]  /*5ee0*/  S2R R7, SR_CTAID.Y ;  /* 0x0000000000077919 */ /* 0x000e620000002600 */
[----:B------:R-:W-:Y:S02]  /*5ef0*/  UIMAD.WIDE.U32 UR34, UR31, UR6, URZ ;  /* 0x000000061f2272a5 */ /* 0x000fe4000f8e003f */
[----:B------:R-:W-:Y:S02]  /*5f00*/  UIMAD UR32, UR31, UR7, UR32 ;  /* 0x000000071f2072a4 */ /* 0x000fe4000f8e0220 */
[----:B------:R-:W-:Y:S02]  /*5f10*/  USHF.L.U32 UR6, UR34, 0x6, URZ ;  /* 0x0000000622067899 */ /* 0x000fe4000800063f */
[----:B------:R-:W-:Y:S04]  /*5f20*/  UIADD3 UR32, UR35, UR32, URZ ;  /* 0x0000002023207290 */ /* 0x000fe8000fffe03f */
[----:B------:R-:W-:Y:S01]  /*5f30*/  USHF.L.U64.HI UR32, UR34, 0x6, UR32 ;  /* 0x0000000622207899 */ /* 0x000fe20008010220 */
[----:B-1----:R-:W-:Y:S01]  /*5f40*/  SHF.R.S32.HI R6, RZ, 0x1f, R7 ;  /* 0x0000001fff067819 */ /* 0x002fe20000011407 */
[----:B------:R-:W-:Y:S04]  /*5f50*/  IMAD.WIDE.U32 R4, R7, c[0x0][0x288], R4 ;  /* 0x0000a20007047a25 */ /* 0x000fe800078e0004 */
[----:B------:R-:W-:Y:S01]  /*5f60*/  IMAD R6, R6, c[0x0][0x288], RZ ;  /* 0x0000a20006067a24 */ /* 0x000fe200078e02ff */
[----:B------:R-:W-:Y:S03]  /*5f70*/  IADD3 R11, P2, P0, R11, UR15, R4 ;  /* 0x0000000f0b0b7c10 */ /* 0x000fe6000f85e004 */
[----:B------:R-:W-:Y:S02]  /*5f80*/  IMAD R6, R7, c[0x0][0x28c], R6 ;  /* 0x0000a30007067a24 */ /* 0x000fe400078e0206 */
[----:B------:R-:W-:Y:S02]  /*5f90*/  IMAD.U32 R7, RZ, RZ, UR22 ;  /* 0x00000016ff077e24 */ /* 0x000fe4000f8e00ff */
[----:B------:R-:W-:Y:S02]  /*5fa0*/  IMAD.IADD R6, R5, 0x1, R6 ;  /* 0x0000000105067824 */ /* 0x000fe400078e0206 */
[----:B------:R-:W-:Y:S03]  /*5fb0*/  IMAD.U32 R5, RZ, RZ, UR17 ;  /* 0x00000011ff057e24 */ /* 0x000fe6000f8e00ff */
[----:B------:R-:W-:Y:S02]  /*5fc0*/  IADD3.X R12, R12, UR9, R6, P2, P0 ;  /* 0x000000090c0c7c10 */ /* 0x000fe400097e0406 */
[C---:B--2---:R-:W-:Y:S04]  /*5fd0*/  IADD3 R5, P2, P0, R242.reuse, UR6, R5 ;  /* 0x00000006f2057c10 */ /* 0x044fe8000f85e005 */
[C---:B---3--:R-:W-:Y:S02]  /*5fe0*/  IADD3.X R7, R239.reuse, UR32, R7, P2, P0 ;  /* 0x00000020ef077c10 */ /* 0x048fe400097e0407 */
[----:B------:R-:W-:Y:S04]  /*5ff0*/  IADD3 R4, P0, R242, UR6, RZ ;  /* 0x00000006f2047c10 */ /* 0x000fe8000ff1e0ff */
[----:B------:R-:W-:Y:S02]  /*6000*/  IADD3.X R6, R239, UR32, RZ, P0, !PT ;  /* 0x00000020ef067c10 */ /* 0x000fe400087fe4ff */
[C---:B------:R-:W-:Y:S04]  /*6010*/  LEA R8, P0, R4.reuse, c[0x0][0x1f0], 0x1 ;  /* 0x00007c0004087a11 */ /* 0x040fe800078008ff */
[----:B------:R-:W-:Y:S01]  /*6020*/  LEA.HI.X R9, R4, c[0x0][0x1f4], R6, 0x1, P0 ;  /* 0x00007d0004097a11 */ /* 0x000fe200000f0c06 */
[----:B------:R-:W-:Y:S01]  /*6030*/  IMAD.U32 R4, RZ, RZ, UR33 ;  /* 0x00000021ff047e24 */ /* 0x000fe2000f8e00ff */
[C---:B------:R-:W-:Y:S04]  /*6040*/  LEA R6, P0, R5.reuse, c[0x0][0x1f0], 0x1 ;  /* 0x00007c0005067a11 */ /* 0x040fe800078008ff */
[----:B------:R-:W-:Y:S02]  /*6050*/  LEA.HI.X R7, R5, c[0x0][0x1f4], R7, 0x1, P0 ;  /* 0x00007d0005077a11 */ /* 0x000fe400000f0c07 */
[C---:B------:R-:W-:Y:S02]  /*6060*/  LEA R10, P0, R11.reuse, c[0x0][0x280], 0x2 ;  /* 0x0000a0000b0a7a11 */ /* 0x040fe400078010ff */
[----:B----4-:R-:W-:Y:S01]  /*6070*/  IADD3 R5, -R206, c[0x0][0x168], -R4 ;  /* 0x00005a00ce057a10 */ /* 0x010fe20007ffe904 */
[----:B------:R-:W-:Y:S01]  /*6080*/  IMAD.U32 R4, RZ, RZ, UR28 ;  /* 0x0000001cff047e24 */ /* 0x000fe2000f8e00ff */
[----:B------:R-:W-:Y:S02]  /*6090*/  LEA.HI.X R11, R11, c[0x0][0x284], R12, 0x2, P0 ;  /* 0x0000a1000b0b7a11 */ /* 0x000fe400000f140c */
[C---:B------:R-:W-:Y:S01]  /*60a0*/  ISETP.LT.OR P0, PT, R5.reuse, 0x1, !P5 ;  /* 0x000000010500780c */ /* 0x040fe20006f01670 */
[----:B-----5:R-:W-:Y:S11]  /*60b0*/  IMAD R4, R4, 0x4000, R205 ;  /* 0x0000400004047824 */ /* 0x020ff600078e02cd */
[----:B------:R-:W-:Y:S01]  /*60c0*/  @!UPT UIADD3 URZ, URZ, URZ, URZ ;  /* 0x0000003f3f3ff290 */ /* 0x000fe2000fffe03f */
        /* <DEDUP_REMOVED lines=10> */
[----:B------:R-:W-:Y:S01]  /*6170*/  ISETP.LT.OR P0, PT, R5, 0x21, !P4 ;  /* 0x000000210500780c */ /* 0x000fe20006701670 */
[----:B------:R-:W-:Y:S04]  /*6180*/  IMAD.U32 R5, RZ, RZ, UR28 ;  /* 0x0000001cff057e24 */ /* 0x000fe8000f8e00ff */
[----:B------:R-:W-:Y:S04]  /*6190*/  @!P3 IMAD R5, R5, 0x40, R250 ;  /* 0x000000400505b824 */ /* 0x000fe800078e02fa */
[----:B------:R-:W-:Y:S04]  /*61a0*/  @!P3 IMAD.SHL.U32 R5, R5, 0x4, RZ ;  /* 0x000000040505b824 */ /* 0x000fe800078e00ff */
[----:B------:R1:W-:Y:S04]  /*61b0*/  LDGSTS.E.BYPASS.LTC128B.128 [R4+0x3000], [R6.64+0x80], !P0 ;  /* 0x0300008006047fae */ /* 0x0003e8000c101d54 */
[----:B------:R1:W-:Y:S02]  /*61c0*/  @!P3 LDGSTS.E.BYPASS.LTC128B.128 [R5+0x20280], [R10.64] ;  /* 0x202800000a05bfae */ /* 0x0003e4000b901d54 */
.L_x_1521:
        /* <DEDUP_REMOVED lines=12> */
[----:B------:R-:W-:Y:S01]  /*6290*/  UISETP.GE.AND UP0, UPT, UR30, UR14, UPT ;  /* 0x0000000e1e00728c */ /* 0x000fe2000bf06270 */
[-C--:B------:R-:W-:Y:S01]  /*62a0*/  HMMA.16816.F32 R12, R28, R18.reuse, RZ ;  /* 0x000000121c0c723c */ /* 0x080fe200000018ff */
[----:B------:R-:W-:Y:S01]  /*62b0*/  ULDC.64 UR6, c[0x0][0x240] ;  /* 0x0000900000067ab9 */ /* 0x000fe20000000a00 */
[----:B------:R-:W3:Y:S01]  /*62c0*/  LDSM.16.M88.4 R180, [R212+0x25480] ;  /* 0x02548000d4b4783b */ /* 0x000ee20000000200 */
[----:B------:R-:W-:Y:S02]  /*62d0*/  UIMAD UR6, UR5, UR6, URZ ;  /* 0x00000006050672a4 */ /* 0x000fe4000f8e023f */
[----:B------:R-:W-:Y:S02]  /*62e0*/  UISETP.GE.AND UP3, UPT, UR4, 0x1, UPT ;  /* 0x000000010400788c */ /* 0x000fe4000bf66270 */
        /* <DEDUP_REMOVED lines=8> */
[----:B------:R-:W-:Y:S07]  /*6370*/  USEL UR29, UR7, URZ, !UP2 ;  /* 0x0000003f071d7287 */ /* 0x000fee000d000000 */
        /* <DEDUP_REMOVED lines=51> */
[----:B------:R-:W-:Y:S02]  /*66b0*/  LDSM.16.MT88.4 R192, [R0+0x3880] ;  /* 0x0038800000c0783b */ /* 0x000fe40000004200 */
[-C--:B---3--:R-:W-:Y:S08]  /*66c0*/  HMMA.16816.F32 R4, R40, R44.reuse, R4 ;  /* 0x0000002c2804723c */ /* 0x088ff00000001804 */
[C---:B------:R-:W-:Y:S08]  /*66d0*/  HMMA.16816.F32 R8, R180.reuse, R44, R8 ;  /* 0x0000002cb408723c */ /* 0x040ff00000001808 */
        /* <DEDUP_REMOVED lines=8> */
[----:B------:R-:W5:Y:S07]  /*6760*/  LDSM.16.M88.4 R40, [R3+0x27480] ;  /* 0x027480000328783b */ /* 0x000f6e0000000200 */
[-C--:B-1----:R-:W-:Y:S08]  /*6770*/  HMMA.16816.F32 R4, R36, R184.reuse, R4 ;  /* 0x000000b82404723c */ /* 0x082ff00000001804 */
[C---:B---3--:R-:W-:Y:S08]  /*6780*/  HMMA.16816.F32 R8, R44.reuse, R184, R8 ;  /* 0x000000b82c08723c */ /* 0x048ff00000001808 */
[-C--:B------:R-:W-:Y:S08]  /*6790*/  HMMA.16816.F32 R12, R44, R186.reuse, R12 ;  /* 0x000000ba2c0c723c */ /* 0x080ff0000000180c */
[C---:B------:R-:W-:Y:S08]  /*67a0*/  HMMA.16816.F32 R16, R36.reuse, R186, R16 ;  /* 0x000000ba2410723c */ /* 0x040ff00000001810 */
[-C--:B------:R-:W-:Y:S08]  /*67b0*/  HMMA.16816.F32 R20, R36, R188.reuse, R20 ;  /* 0x000000bc2414723c */ /* 0x080ff00000001814 */
[C---:B------:R-:W-:Y:S08]  /*67c0*/  HMMA.16816.F32 R24, R44.reuse, R188, R24 ;  /* 0x000000bc2c18723c */ /* 0x040ff00000001818 */
[-C--:B------:R-:W-:Y:S01]  /*67d0*/  HMMA.16816.F32 R28, R44, R190.reuse, R28 ;  /* 0x000000be2c1c723c */ /* 0x080fe2000000181c */
[----:B------:R1:W3:Y:S07]  /*67e0*/  LDSM.16.MT88.4 R44, [R0+0x7880] ;  /* 0x00788000002c783b */ /* 0x0002ee0000004200 */
[----:B------:R-:W-:Y:S07]  /*67f0*/  HMMA.16816.F32 R32, R36, R190, R32 ;  /* 0x000000be2420723c */ /* 0x000fee0000001820 */
[----:B------:R-:W-:Y:S01]  /*6800*/  IMAD.U32 R36, RZ, RZ, UR23 ;  /* 0x00000017ff247e24 */ /* 0x000fe2000f8e00ff */
[-C--:B----4-:R-:W-:Y:S05]  /*6810*/  HMMA.16816.F32 R4, R180, R192.reuse, R4 ;  /* 0x000000c0b404723c */ /* 0x090fea0000001804 */
[----:B--2---:R-:W-:Y:S03]  /*6820*/  IMAD.WIDE.U32 R36, R36, c[0x0][0x238], R226 ;  /* 0x00008e0024247a25 */ /* 0x004fe600078e00e2 */
[C---:B-----5:R-:W-:Y:S01]  /*6830*/  HMMA.16816.F32 R8, R40.reuse, R192, R8 ;  /* 0x000000c02808723c */ /* 0x060fe20000001808 */
[----:B-1----:R-:W-:Y:S03]  /*6840*/  IMAD.U32 R0, RZ, RZ, UR11 ;  /* 0x0000000bff007e24 */ /* 0x002fe6000f8e00ff */
        /* <DEDUP_REMOVED lines=8> */
[-C--:B---3--:R-:W-:Y:S01]  /*68d0*/  HMMA.16816.F32 R20, R180, R44.reuse, R20 ;  /* 0x0000002cb414723c */ /* 0x088fe20000001814 */
        /* <DEDUP_REMOVED lines=67> */
[----:B------:R-:W-:Y:S02]  /*6d10*/  LDSM.16.MT88.4 R48, [R210+0x27c80] ;  /* 0x027c8000d230783b */ /* 0x000fe40000004200 */
        /* <DEDUP_REMOVED lines=129> */
.L_x_1501:
[----:B------:R-:W-:Y:S05]  /*7530*/  @P1 EXIT ;  /* 0x000000000000194d */ /* 0x000fea0003800000 */
[----:B------:R-:W2:Y:S01]  /*7540*/  LDL.LU.64 R4, [R1+0x20] ;  /* 0x0000200001047983 */ /* 0x000ea20000300a00 */
[----:B------:R-:W-:Y:S02]  /*7550*/  ULDC.64 UR4, c[0x0][0x338] ;  /* 0x0000ce0000047ab9 */ /* 0x000fe40000000a00 */
[----:B------:R-:W-:Y:S01]  /*7560*/  UISETP.NE.AND UP0, UPT, UR4, 0x1, UPT ;  /* 0x000000010400788c */ /* 0x000fe2000bf05270 */
[----:B------:R-:W3:Y:S01]  /*7570*/  S2R R6, SR_CTAID.Z ;  /* 0x0000000000067919 */ /* 0x000ee20000002700 */
[----:B------:R-:W-:Y:S02]  /*7580*/  UIMAD.WIDE.U32 UR6, UR23, UR5, URZ ;  /* 0x00000005170672a5 */ /* 0x000fe4000f8e003f */
[----:B------:R-:W-:Y:S02]  /*7590*/  USHF.L.U32 UR4, UR10, 0xe, URZ ;  /* 0x0000000e0a047899 */ /* 0x000fe4000800063f */
[----:B------:R-:W-:-:S02]  /*75a0*/  ULDC UR5, c[0x0][0x340] ;  /* 0x0000d00000057ab9 */ /* 0x000fc40000000800 */
[----:B------:R-:W-:Y:S02]  /*75b0*/  UMOV UR11, UR23 ;  /* 0x00000017000b7c82 */ /* 0x000fe40008000000 */
[----:B------:R-:W-:Y:S02]  /*75c0*/  USHF.R.S32.HI UR8, URZ, 0x1f, UR4 ;  /* 0x0000001f3f087899 */ /* 0x000fe40008011404 */
[----:B------:R-:W-:-:S03]  /*75d0*/  @UP0 USHF.R.U32.HI UR11, URZ, UR5, UR7 ;  /* 0x000000053f0b0299 */ /* 0x000fc60008011607 */
[----:B------:R-:W-:Y:S02]  /*75e0*/  ULDC.64 UR6, c[0x0][0x328] ;  /* 0x0000ca0000067ab9 */ /* 0x000fe40000000a00 */
[----:B------:R-:W-:Y:S01]  /*75f0*/  USHF.R.S32.HI UR9, URZ, 0x1f, UR11 ;  /* 0x0000001f3f097899 */ /* 0x000fe2000801140b */
[----:B------:R-:W-:-:S03]  /*7600*/  IMAD.U32 R0, RZ, RZ, UR11 ;  /* 0x0000000bff007e24 */ /* 0x000fc6000f8e00ff */
[----:B------:R-:W-:-:S04]  /*7610*/  UIMAD UR6, UR9, UR6, URZ ;  /* 0x00000006090672a4 */ /* 0x000fc8000f8e023f */
[----:B------:R-:W-:Y:S01]  /*7620*/  UIMAD UR6, UR11, UR7, UR6 ;  /* 0x000000070b0672a4 */ /* 0x000fe2000f8e0206 */
[----:B------:R-:W-:Y:S01]  /*7630*/  BAR.SYNC.DEFER_BLOCKING 0x1, 0x100 ;  /* 0x0044000000007b1d */ /* 0x000fe20000010000 */
[----:B-12---:R-:W-:-:S05]  /*7640*/  IADD3 R2, P0, R4, UR4, RZ ;  /* 0x0000000404027c10 */ /* 0x006fca000ff1e0ff */
[----:B------:R-:W-:Y:S02]  /*7650*/  ULDC.64 UR4, c[0x0][0x300] ;  /* 0x0000c00000047ab9 */ /* 0x000fe40000000a00 */
[----:B------:R-:W-:Y:S01]  /*7660*/  UIMAD UR4, UR9, UR4, URZ ;  /* 0x00000004090472a4 */ /* 0x000fe2000f8e023f */
[----:B------:R-:W-:-:S03]  /*7670*/  LEA.HI.X.SX32 R3, R4, UR8, 0x1, P0 ;  /* 0x0000000804037c11 */ /* 0x000fc600080f0eff */
[----:B------:R-:W-:Y:S02]  /*7680*/  UIMAD UR4, UR11, UR5, UR4 ;  /* 0x000000050b0472a4 */ /* 0x000fe4000f8e0204 */
[----:B------:R-:W-:-:S04]  /*7690*/  IMAD.WIDE.U32 R4, R0, c[0x0][0x328], R2 ;  /* 0x0000ca0000047a25 */ /* 0x000fc800078e0002 */
[----:B------:R-:W-:Y:S01]  /*76a0*/  IMAD.WIDE.U32 R2, R0, c[0x0][0x300], R2 ;  /* 0x0000c00000027a25 */ /* 0x000fe200078e0002 */
[----:B---3--:R-:W-:Y:S02]  /*76b0*/  SHF.R.S32.HI R0, RZ, 0x1f, R6 ;  /* 0x0000001fff007819 */ /* 0x008fe40000011406 */
[----:B------:R-:W-:Y:S02]  /*76c0*/  IADD3 R5, R5, UR6, RZ ;  /* 0x0000000605057c10 */ /* 0x000fe4000fffe0ff */
[----:B------:R-:W-:Y:S01]  /*76d0*/  IADD3 R3, R3, UR4, RZ ;  /* 0x0000000403037c10 */ /* 0x000fe2000fffe0ff */
[----:B------:R-:W-:Y:S02]  /*76e0*/  IMAD R7, R0, c[0x0][0x330], RZ ;  /* 0x0000cc0000077a24 */ /* 0x000fe400078e02ff */
[----:B------:R-:W-:-:S04]  /*76f0*/  IMAD.WIDE.U32 R8, R6, c[0x0][0x330], R4 ;  /* 0x0000cc0006087a25 */ /* 0x000fc800078e0004 */
[----:B------:R-:W-:Y:S01]  /*7700*/  IMAD R10, R6, c[0x0][0x334], R7 ;  /* 0x0000cd00060a7a24 */ /* 0x000fe200078e0207 */
[----:B------:R-:W-:Y:S01]  /*7710*/  LEA R4, P1, R8, c[0x0][0x310], 0x2 ;  /* 0x0000c40008047a11 */ /* 0x000fe200078210ff */
[----:B------:R-:W-:-:S03]  /*7720*/  IMAD R0, R0, c[0x0][0x308], RZ ;  /* 0x0000c20000007a24 */ /* 0x000fc600078e02ff */
[----:B------:R-:W-:Y:S01]  /*7730*/  IADD3 R10, R9, R10, RZ ;  /* 0x0000000a090a7210 */ /* 0x000fe20007ffe0ff */
[C---:B------:R-:W-:Y:S02]  /*7740*/  IMAD R0, R6.reuse, c[0x0][0x30c], R0 ;  /* 0x0000c30006007a24 */ /* 0x040fe400078e0200 */
[----:B------:R-:W-:Y:S01]  /*7750*/  IMAD.WIDE.U32 R6, R6, c[0x0][0x308], R2 ;  /* 0x0000c20006067a25 */ /* 0x000fe200078e0002 */
[----:B------:R-:W-:-:S03]  /*7760*/  LEA.HI.X R5, R8, c[0x0][0x314], R10, 0x2, P1 ;  /* 0x0000c50008057a11 */ /* 0x000fc600008f140a */
[----:B------:R-:W-:Y:S01]  /*7770*/  IMAD.IADD R0, R7, 0x1, R0 ;  /* 0x0000000107007824 */ /* 0x000fe200078e0200 */
        /* <DEDUP_REMOVED lines=131> */
.L_x_1523:
        /* <DEDUP_REMOVED lines=13> */
.L_x_2328:


//--------------------- .text._ZN7cutlass13device_kernelIN5flash19enable_sm80_to_sm89INS1_16FlashAttnBwdSm80INS1_25CollectiveMainloopBwdSm80ILi2ELi2EN4cute5tupleIJNS5_1CILi64EEENS7_ILi128EEES9_EEENS_6half_tEfNS_4arch4Sm80ELb0ELb1ELb0ELb0ELb1ELb0ELb0ELb0ELi2ELi2ELi2ELi2ELb0EEENS1_24CollectiveEpilogueBwdGQAISA_fSD_Li256ELb0ELb1EEENS1_19SingleTileSchedulerILb0ELb0ELb0ELi128EEEEEEEEEvNT_6ParamsE --------------------------
	.section	.text._ZN7cutlass13device_kernelIN5flash19enable_sm80_to_sm89INS1_16FlashAttnBwdSm80INS1_25CollectiveMainloopBwdSm80ILi2ELi2EN4cute5tupleIJNS5_1CILi64EEENS7_ILi128EEES9_EEENS_6half_tEfNS_4arch4Sm80ELb0ELb1ELb0ELb0ELb1ELb0ELb0ELb0ELi2ELi2ELi2ELi2ELb0EEENS1_24CollectiveEpilogueBwdGQAISA_fSD_Li256ELb0ELb1EEENS1_19SingleTileSchedulerILb0ELb0ELb0ELi128EEEEEEEEEvNT_6ParamsE,"ax",@progbits
	.sectioninfo	@"SHI_REGISTERS=255"
	.align	128
.text._ZN7cutlass13device_kernelIN5flash19enable_sm80_to_sm89INS1_16FlashAttnBwdSm80INS1_25CollectiveMainloopBwdSm80ILi2ELi2EN4cute5tupleIJNS5_1CILi64EEENS7_ILi128EEES9_EEENS_6half_tEfNS_4arch4Sm80ELb0ELb1ELb0ELb0ELb1ELb0ELb0ELb0ELi2ELi2ELi2ELi2ELb0EEENS1_24CollectiveEpilogueBwdGQAISA_fSD_Li256ELb0ELb1EEENS1_19SingleTileSchedulerILb0ELb0ELb0ELi128EEEEEEEEEvNT_6ParamsE:
        .type           _ZN7cutlass13device_kernelIN5flash19enable_sm80_to_sm89INS1_16FlashAttnBwdSm80INS1_25CollectiveMainloopBwdSm80ILi2ELi2EN4cute5tupleIJNS5_1CILi64EEENS7_ILi128EEES9_EEENS_6half_tEfNS_4arch4Sm80ELb0ELb1ELb0ELb0ELb1ELb0ELb0ELb0ELi2ELi2ELi2ELi2ELb0EEENS1_24CollectiveEpilogueBwdGQAISA_fSD_Li256ELb0ELb1EEENS1_19SingleTileSchedulerILb0ELb0ELb0ELi128EEEEEEEEEvNT_6ParamsE,@function
        .size           _ZN7cutlass13device_kernelIN5flash19enable_sm80_to_sm89INS1_16FlashAttnBwdSm80INS1_25CollectiveMainloopBwdSm80ILi2ELi2EN4cute5tupleIJNS5_1CILi64EEENS7_ILi128EEES9_EEENS_6half_tEfNS_4arch4Sm80ELb0ELb1ELb0ELb0ELb1ELb0ELb0ELb0ELi2ELi2ELi2ELi2ELb0EEENS1_24CollectiveEpilogueBwdGQAISA_fSD_Li256ELb0ELb1EEENS1_19SingleTileSchedulerILb0ELb0ELb0ELi128EEEEEEEEEvNT_6ParamsE,(.L_x_2329 - _ZN7cutlass13device_kernelIN5flash19enable_sm80_to_sm89INS1_16FlashAttnBwdSm80INS1_25CollectiveMainloopBwdSm80ILi2ELi2EN4cute5tupleIJNS5_1CILi64EEENS7_ILi128EEES9_EEENS_6half_tEfNS_4arch4Sm80ELb0ELb1ELb0ELb0ELb1ELb0ELb0ELb0ELi2ELi2ELi2ELi2ELb0EEENS1_24CollectiveEpilogueBwdGQAISA_fSD_Li256ELb0ELb1EEENS1_19SingleTileSchedulerILb0ELb0ELb0ELi128EEEEEEEEEvNT_6ParamsE)
        .other          _ZN7cutlass13device_kernelIN5flash19enable_sm80_to_sm89INS1_16FlashAttnBwdSm80INS1_25CollectiveMainloopBwdSm80ILi2ELi2EN4cute5tupleIJNS5_1CILi64EEENS7_ILi128EEES9_EEENS_6half_tEfNS_4arch4Sm80ELb0ELb1ELb0ELb0ELb1ELb0ELb0ELb0ELi2ELi2ELi2ELi2ELb0EEENS1_24CollectiveEpilogueBwdGQAISA_fSD_Li256ELb0ELb1EEENS1_19SingleTileSchedulerILb0ELb0ELb0ELi128EEEEEEEEEvNT_6ParamsE,@"STO_CUDA_ENTRY STV_DEFAULT"
_ZN7cutlass13device_kernelIN5flash19enable_sm80_to_sm89INS1_16FlashAttnBwdSm80INS1_25CollectiveMainloopBwdSm80ILi2ELi2EN4cute5tupleIJNS5_1CILi64EEENS7_ILi128EEES9_EEENS_6half_tEfNS_4arch4Sm80ELb0ELb1ELb0ELb0ELb1ELb0ELb0ELb0ELi2ELi2ELi2ELi2ELb0EEENS1_24CollectiveEpilogueBwdGQAISA_fSD_Li256ELb0ELb1EEENS1_19SingleTileSchedulerILb0ELb0ELb0ELi128EEEEEEEEEvNT_6ParamsE:
        /* <DEDUP_REMOVED lines=28> */
.L_x_1524:
        /* <DEDUP_REMOVED lines=10> */
[----:B------:R-:W-:Y:S01]  /*0260*/  ULDC.64 UR20, c[0x0][0x118] ;  /* 0x0000460000147ab9 */ /* 0x000fe20000000a00 */
[----:B------:R-:W-:Y:S01]  /*0270*/  CS2R R174, SRZ ;  /* 0x0000000000ae7805 */ /* 0x000fe2000001ff00 */
[----:B------:R-:W-:Y:S01]  /*0280*/  CS2R R172, SRZ ;  /* 0x0000000000ac7805 */ /* 0x000fe2000001ff00 */
[----:B------:R-:W-:Y:S01]  /*0290*/  CS2R R178, SRZ ;  /* 0x0000000000b27805 */ /* 0x000fe2000001ff00 */
[----:B------:R-:W-:Y:S01]  /*02a0*/  IMAD.U32 R0, RZ, RZ, UR4 ;  /* 0x00000004ff007e24 */ /* 0x000fe2000f8e00ff */
[----:B------:R-:W-:Y:S01]  /*02b0*/  CS2R R176, SRZ ;  /* 0x0000000000b07805 */ /* 0x000fe2000001ff00 */
[----:B------:R-:W-:Y:S01]  /*02c0*/  CS2R R162, SRZ ;  /* 0x0000000000a27805 */ /* 0x000fe2000001ff00 */
[----:B------:R-:W-:Y:S01]  /*02d0*/  CS2R R160, SRZ ;  /* 0x0000000000a07805 */ /* 0x000fe2000001ff00 */
[----:B------:R-:W-:Y:S01]  /*02e0*/  CS2R R158, SRZ ;  /* 0x00000000009e7805 */ /* 0x000fe2000001ff00 */
[----:B------:R-:W-:Y:S01]  /*02f0*/  IADD3 R0, R0, -c[0x0][0x2a4], RZ ;  /* 0x8000a90000007a10 */ /* 0x000fe20007ffe0ff */
[----:B------:R-:W-:Y:S01]  /*0300*/  CS2R R156, SRZ ;  /* 0x00000000009c7805 */ /* 0x000fe2000001ff00 */
[----:B------:R-:W-:Y:S01]  /*0310*/  CS2R R154, SRZ ;  /* 0x00000000009a7805 */ /* 0x000fe2000001ff00 */
[----:B------:R-:W-:Y:S01]  /*0320*/  CS2R R152, SRZ ;  /* 0x0000000000987805 */ /* 0x000fe2000001ff00 */
[----:B------:R-:W-:Y:S01]  /*0330*/  SHF.R.S32.HI R2, RZ, 0x1f, R0 ;  /* 0x0000001fff027819 */ /* 0x000fe20000011400 */
[----:B------:R-:W-:Y:S01]  /*0340*/  CS2R R150, SRZ ;  /* 0x0000000000967805 */ /* 0x000fe2000001ff00 */
[----:B------:R-:W-:Y:S01]  /*0350*/  CS2R R148, SRZ ;  /* 0x0000000000947805 */ /* 0x000fe2000001ff00 */
[----:B------:R-:W-:Y:S01]  /*0360*/  CS2R R134, SRZ ;  /* 0x0000000000867805 */ /* 0x000fe2000001ff00 */
[----:B------:R-:W-:Y:S01]  /*0370*/  LEA.HI R0, R2, R0, RZ, 0x6 ;  /* 0x0000000002007211 */ /* 0x000fe200078f30ff */
[----:B------:R-:W-:Y:S01]  /*0380*/  CS2R R132, SRZ ;  /* 0x0000000000847805 */ /* 0x000fe2000001ff00 */
[----:B------:R-:W-:Y:S01]  /*0390*/  CS2R R138, SRZ ;  /* 0x00000000008a7805 */ /* 0x000fe2000001ff00 */
[----:B------:R-:W-:Y:S01]  /*03a0*/  CS2R R136, SRZ ;  /* 0x0000000000887805 */ /* 0x000fe2000001ff00 */
[----:B------:R-:W2:Y:S01]  /*03b0*/  R2UR UR12, R0 ;  /* 0x00000000000c73c2 */ /* 0x000ea200000e0000 */
        /* <DEDUP_REMOVED lines=23> */
[----:B--2---:R-:W-:Y:S01]  /*0530*/  USHF.R.S32.HI UR12, URZ, 0x6, UR12 ;  /* 0x000000063f0c7899 */ /* 0x004fe2000801140c */
        /* <DEDUP_REMOVED lines=24> */
[----:B------:R-:W-:-:S06]  /*06c0*/  CS2R R52, SRZ ;  /* 0x0000000000347805 */ /* 0x000fcc000001ff00 */
        /* <DEDUP_REMOVED lines=9> */
[----:B------:R-:W-:Y:S01]  /*0760*/  IMAD.MOV.U32 R33, RZ, RZ, R5 ;  /* 0x000000ffff217224 */ /* 0x000fe200078e0005 */
[----:B------:R-:W-:Y:S01]  /*0770*/  UIMAD UR4, UR24, UR4, URZ ;  /* 0x00000004180472a4 */ /* 0x000fe2000f8e023f */
[----:B------:R-:W-:Y:S01]  /*0780*/  IMAD.U32 R2, RZ, RZ, UR23 ;  /* 0x00000017ff027e24 */ /* 0x000fe2000f8e00ff */
[----:B------:R-:W-:Y:S01]  /*0790*/  ULDC.64 UR8, c[0x0][0x248] ;  /* 0x0000920000087ab9 */ /* 0x000fe20000000a00 */
[----:B------:R-:W-:Y:S01]  /*07a0*/  SHF.R.S32.HI R7, RZ, 0x1f, R6 ;  /* 0x0000001fff077819 */ /* 0x000fe20000011406 */
[----:B------:R-:W-:Y:S01]  /*07b0*/  USHF.L.U32 UR16, UR12, 0x6, URZ ;  /* 0x000000060c107899 */ /* 0x000fe2000800063f */
[----:B------:R-:W-:Y:S01]  /*07c0*/  SHF.R.S32.HI R22, RZ, 0x1f, R32 ;  /* 0x0000001fff167819 */ /* 0x000fe20000011420 */
[----:B------:R-:W-:Y:S01]  /*07d0*/  UISETP.NE.AND UP0, UPT, UR8, 0x1, UPT ;  /* 0x000000010800788c */ /* 0x000fe2000bf05270 */
[----:B------:R-:W-:Y:S01]  /*07e0*/  LOP3.LUT R242, R242, 0xfffffffe, RZ, 0xc0, !PT ;  /* 0xfffffffef2f27812 */ /* 0x000fe200078ec0ff */
[----:B------:R-:W-:Y:S01]  /*07f0*/  UIMAD.WIDE.U32 UR26, UR23, UR9, URZ ;  /* 0x00000009171a72a5 */ /* 0x000fe2000f8e003f */
[--C-:B-1----:R-:W-:Y:S01]  /*0800*/  IMAD.WIDE.U32 R4, R0, c[0x0][0x270], R6.reuse ;  /* 0x00009c0000047a25 */ /* 0x102fe200078e0006 */
[----:B------:R-:W-:Y:S01]  /*0810*/  USHF.R.S32.HI UR22, URZ, 0x1f, UR11 ;  /* 0x0000001f3f167899 */ /* 0x000fe2000801140b */
[-C--:B------:R-:W-:Y:S01]  /*0820*/  LEA.HI R27, R22, R32.reuse, RZ, 0x3 ;  /* 0x00000020161b7211 */ /* 0x080fe200078f18ff */
[----:B------:R-:W-:Y:S01]  /*0830*/  UIMAD UR9, UR23, UR7, UR6 ;  /* 0x00000007170972a4 */ /* 0x000fe2000f8e0206 */
[----:B------:R-:W-:Y:S01]  /*0840*/  IMAD.U32 R0, RZ, RZ, UR16 ;  /* 0x00000010ff007e24 */ /* 0x000fe2000f8e00ff */
[----:B------:R-:W-:Y:S01]  /*0850*/  UIMAD UR8, UR23, UR5, UR4 ;  /* 0x00000005170872a4 */ /* 0x000fe2000f8e0204 */
[----:B------:R-:W-:Y:S01]  /*0860*/  IMAD.WIDE.U32 R2, R2, c[0x0][0x288], R6 ;  /* 0x0000a20002027a25 */ /* 0x000fe200078e0006 */
[----:B------:R-:W-:Y:S01]  /*0870*/  ULDC.64 UR6, c[0x0][0x290] ;  /* 0x0000a40000067ab9 */ /* 0x000fe20000000a00 */
[----:B------:R-:W-:Y:S01]  /*0880*/  SHF.R.S32.HI R34, RZ, 0x3, R27 ;  /* 0x00000003ff227819 */ /* 0x000fe2000001141b */
[----:B------:R-:W-:Y:S01]  /*0890*/  ULDC.64 UR4, c[0x0][0x278] ;  /* 0x00009e0000047ab9 */ /* 0x000fe20000000a00 */
[----:B------:R1:W-:Y:S01]  /*08a0*/  STL.64 [R1+0x8], R6 ;  /* 0x0000080601007387 */ /* 0x0003e20000100a00 */
[----:B------:R-:W-:Y:S01]  /*08b0*/  UIMAD UR15, UR22, UR6, URZ ;  /* 0x00000006160f72a4 */ /* 0x000fe2000f8e023f */
[----:B------:R-:W-:Y:S01]  /*08c0*/  SHF.R.S32.HI R35, RZ, 0x1f, R34 ;  /* 0x0000001fff237819 */ /* 0x000fe20000011422 */
[----:B------:R-:W-:Y:S01]  /*08d0*/  UIMAD.WIDE.U32 UR18, UR11, UR4, URZ ;  /* 0x000000040b1272a5 */ /* 0x000fe2000f8e003f */
[-C--:B------:R-:W-:Y:S01]  /*08e0*/  LEA.HI R21, R22, R32.reuse, RZ, 0x5 ;  /* 0x0000002016157211 */ /* 0x080fe200078f28ff */
[----:B------:R-:W-:Y:S01]  /*08f0*/  UIMAD.WIDE.U32 UR28, UR11, UR6, URZ ;  /* 0x000000060b1c72a5 */ /* 0x000fe2000f8e003f */
[----:B------:R-:W-:Y:S01]  /*0900*/  IMAD.MOV.U32 R210, RZ, RZ, 0x10 ;  /* 0x00000010ffd27424 */ /* 0x000fe200078e00ff */
[----:B------:R-:W-:Y:S01]  /*0910*/  UIMAD UR6, UR22, UR4, URZ ;  /* 0x00000004160672a4 */ /* 0x000fe2000f8e023f */
[----:B------:R-:W-:Y:S01]  /*0920*/  STL.64 [R1+0x18], R34 ;  /* 0x0000182201007387 */ /* 0x000fe20000100a00 */
        /* <DEDUP_REMOVED lines=10> */
[----:B------:R-:W-:Y:S01]  /*09d0*/  @UP0 USHF.R.U32.HI UR6, URZ, UR17, UR27 ;  /* 0x000000113f060299 */ /* 0x000fe2000801161b */
[----:B------:R-:W-:Y:S01]  /*09e0*/  IMAD.MOV.U32 R211, RZ, RZ, 0x20 ;  /* 0x00000020ffd37424 */ /* 0x000fe200078e00ff */
[----:B------:R-:W-:Y:S01]  /*09f0*/  IADD3.X R29, R3, UR9, R0, P2, !PT ;  /* 0x00000009031d7c10 */ /* 0x000fe200097fe400 */
[----:B------:R-:W-:Y:S01]  /*0a00*/  ULDC.64 UR4, c[0x0][0x1e0] ;  /* 0x0000780000047ab9 */ /* 0x000fe20000000a00 */
[----:B------:R-:W-:Y:S01]  /*0a10*/  LOP3.LUT R3, R27, 0xfffffff8, RZ, 0xc0, !PT ;  /* 0xfffffff81b037812 */ /* 0x000fe200078ec0ff */
[----:B------:R-:W-:Y:S01]  /*0a20*/  USHF.R.S32.HI UR17, URZ, 0x1f, UR6 ;  /* 0x0000001f3f117899 */ /* 0x000fe20008011406 */
[----:B------:R-:W-:Y:S01]  /*0a30*/  IMAD.WIDE R10, R2, 0x80, R34 ;  /* 0x00000080020a7825 */ /* 0x000fe200078e0222 */
[----:B------:R-:W-:Y:S01]  /*0a40*/  LEA.HI R0, R22, R32, RZ, 0x6 ;  /* 0x0000002016007211 */ /* 0x000fe200078f30ff */
[----:B------:R-:W-:-:S02]  /*0a50*/  USHF.R.S32.HI UR15, URZ, 0x1f, UR16 ;  /* 0x0000001f3f0f7899 */ /* 0x000fc40008011410 */
        /* <DEDUP_REMOVED lines=33> */
[----:B-1----:R-:W-:Y:S01]  /*0c70*/  IMAD.WIDE.U32 R6, R34, c[0x0][0x178], R16 ;  /* 0x00005e0022067a25 */ /* 0x002fe200078e0010 */
        /* <DEDUP_REMOVED lines=109> */
[C---:B------:R-:W-:Y:S01]  /*1350*/  IMAD R0, R34.reuse, c[0x0][0x20c], R0 ;  /* 0x0000830022007a24 */ /* 0x040fe200078e0200 */
[----:B------:R-:W-:Y:S01]  /*1360*/  ULDC.64 UR6, c[0x0][0x210] ;  /* 0x0000840000067ab9 */ /* 0x000fe20000000a00 */
[----:B------:R3:W-:Y:S01]  /*1370*/  LDGSTS.E.BYPASS.LTC128B.128 [R10+0x4080], [R6.64+0x80], !P1 ;  /* 0x04080080060a7fae */ /* 0x0007e2000c901d54 */
[----:B------:R-:W-:Y:S01]  /*1380*/  LEA R18, P1, R19, c[0x0][0x258], 0x2 ;  /* 0x0000960013127a11 */ /* 0x000fe200078210ff */
[----:B------:R-:W-:Y:S01]  /*1390*/  IMAD.WIDE.U32 R8, R34, c[0x0][0x208], R16 ;  /* 0x0000820022087a25 */ /* 0x000fe200078e0010 */
[----:B------:R-:W-:-:S02]  /*13a0*/  UIMAD UR6, UR24, UR6, URZ ;  /* 0x00000006180672a4 */ /* 0x000fc4000f8e023f */
[----:B------:R-:W-:Y:S02]  /*13b0*/  LEA.HI.X R19, R19, c[0x0][0x25c], R20, 0x2, P1 ;  /* 0x0000970013137a11 */ /* 0x000fe400008f1414 */
[----:B------:R-:W-:Y:S01]  /*13c0*/  UIMAD UR6, UR23, UR7, UR6 ;  /* 0x00000007170672a4 */ /* 0x000fe2000f8e0206 */
        /* <DEDUP_REMOVED lines=10> */
[----:B------:R-:W-:Y:S02]  /*1470*/  ISETP.GE.AND P6, PT, R31, c[0x0][0x16c], PT ;  /* 0x00005b001f007a0c */ /* 0x000fe40003fc6270 */
[----:B------:R-:W-:-:S02]  /*1480*/  SEL R20, RZ, 0x1, P5 ;  /* 0x00000001ff147807 */ /* 0x000fc40002800000 */
[----:B------:R-:W-:Y:S02]  /*1490*/  IADD3.X R7, R5, UR29, RZ, P1, !PT ;  /* 0x0000001d05077c10 */ /* 0x000fe40008ffe4ff */
[C---:B------:R-:W-:Y:S02]  /*14a0*/  ISETP.LT.OR P1, PT, R11.reuse, 0x41, P0 ;  /* 0x000000410b00780c */ /* 0x040fe40000721670 */
[C---:B------:R-:W-:Y:S02]  /*14b0*/  ISETP.LT.OR P3, PT, R11.reuse, 0x61, P3 ;  /* 0x000000610b00780c */ /* 0x040fe40001f61670 */
[----:B------:R-:W-:Y:S02]  /*14c0*/  ISETP.LT.OR P0, PT, R11, 0x61, P0 ;  /* 0x000000610b00780c */ /* 0x000fe40000701670 */
[----:B------:R-:W-:Y:S02]  /*14d0*/  @P5 LOP3.LUT R242, R242, 0x1, RZ, 0xfc, !PT ;  /* 0x00000001f2f25812 */ /* 0x000fe400078efcff */
[----:B--2---:R-:W-:-:S02]  /*14e0*/  IADD3 R2, P4, R4, UR27, RZ ;  /* 0x0000001b04027c10 */ /* 0x004fc4000ff9e0ff */
[----:B-1----:R-:W-:Y:S02]  /*14f0*/  SEL R4, RZ, 0x2, P6 ;  /* 0x00000002ff047807 */ /* 0x002fe40003000000 */
[----:B------:R-:W-:Y:S01]  /*1500*/  IADD3.X R3, R5, UR28, RZ, P4, !PT ;  /* 0x0000001c05037c10 */ /* 0x000fe2000a7fe4ff */
[----:B------:R-:W-:Y:S02]  /*1510*/  IMAD.IADD R5, R9, 0x1, R0 ;  /* 0x0000000109057824 */ /* 0x000fe400078e0200 */
[----:B------:R-:W-:Y:S02]  /*1520*/  IMAD.IADD R9, R4, 0x1, R20 ;  /* 0x0000000104097824 */ /* 0x000fe400078e0214 */
[----:B------:R-:W-:Y:S01]  /*1530*/  IMAD.U32 R0, RZ, RZ, UR23 ;  /* 0x00000017ff007e24 */ /* 0x000fe2000f8e00ff */
[----:B------:R1:W-:Y:S01]  /*1540*/  LDGSTS.E.BYPASS.LTC128B.128 [R10+0x2080], [R2.64], !P2 ;  /* 0x02080000020a7fae */ /* 0x0003e2000d101d54 */
[----:B------:R-:W-:-:S03]  /*1550*/  IMAD.MOV.U32 R4, RZ, RZ, R8 ;  /* 0x000000ffff047224 */ /* 0x000fc600078e0008 */
[----:B------:R2:W-:Y:S01]  /*1560*/  LDGSTS.E.BYPASS.LTC128B.128 [R10+0x6080], [R6.64], !P1 ;  /* 0x06080000060a7fae */ /* 0x0005e2000c901d54 */
        /* <DEDUP_REMOVED lines=14> */
[----:B------:R-:W-:-:S02]  /*1650*/  UMOV UR22, 0x5 ;  /* 0x0000000500167882 */ /* 0x000fc40000000000 */
[----:B------:R-:W-:Y:S01]  /*1660*/  UIMAD UR17, UR7, UR12, URZ ;  /* 0x0000000c071172a4 */ /* 0x000fe2000f8e023f */
[----:B------:R-:W-:Y:S01]  /*1670*/  IMAD.U32 R26, RZ, RZ, UR23 ;  /* 0x00000017ff1a7e24 */ /* 0x000fe2000f8e00ff */
[----:B------:R3:W-:Y:S01]  /*1680*/  STL.64 [R1+0x20], R36 ;  /* 0x0000202401007387 */ /* 0x0007e20000100a00 */
[C---:B--2---:R-:W-:Y:S01]  /*1690*/  IADD3 R6, P2, R2.reuse, UR27, RZ ;  /* 0x0000001b02067c10 */ /* 0x044fe2000ff5e0ff */
[----:B------:R-:W-:Y:S01]  /*16a0*/  UIMAD UR17, UR26, UR23, UR17 ;  /* 0x000000171a1172a4 */ /* 0x000fe2000f8e0211 */
[----:B-1----:R-:W-:Y:S01]  /*16b0*/  IADD3 R2, P1, R2, UR30, RZ ;  /* 0x0000001e02027c10 */ /* 0x002fe2000ff3e0ff */
[----:B------:R-:W-:Y:S01]  /*16c0*/  IMAD.WIDE.U32 R4, R26, UR12, R36 ;  /* 0x0000000c1a047c25 */ /* 0x000fe2000f8e0024 */
[C---:B------:R-:W-:Y:S02]  /*16d0*/  IADD3.X R7, R3.reuse, UR28, RZ, P2, !PT ;  /* 0x0000001c03077c10 */ /* 0x040fe400097fe4ff */
[----:B------:R-:W-:Y:S02]  /*16e0*/  IADD3.X R3, R3, UR29, RZ, P1, !PT ;  /* 0x0000001d03037c10 */ /* 0x000fe40008ffe4ff */
[----:B------:R-:W-:Y:S01]  /*16f0*/  LOP3.LUT P2, RZ, R9, 0x1, RZ, 0xc0, !PT ;  /* 0x0000000109ff7812 */ /* 0x000fe2000784c0ff */
[----:B------:R1:W-:Y:S01]  /*1700*/  LDGSTS.E.BYPASS.LTC128B.128 [R10+0x3080], [R6.64], !P3 ;  /* 0x03080000060a7fae */ /* 0x0003e2000d901d54 */
[----:B------:R-:W-:-:S02]  /*1710*/  ISETP.GE.AND P3, PT, R16, c[0x0][0x1fc], PT ;  /* 0x00007f0010007a0c */ /* 0x000fc40003f66270 */
[----:B------:R-:W-:Y:S01]  /*1720*/  LOP3.LUT P1, RZ, R9, 0x2, RZ, 0xc0, !PT ;  /* 0x0000000209ff7812 */ /* 0x000fe2000782c0ff */
[----:B------:R2:W-:Y:S01]  /*1730*/  LDGSTS.E.BYPASS.LTC128B.128 [R10+0x7080], [R2.64], !P0 ;  /* 0x07080000020a7fae */ /* 0x0005e2000c101d54 */
[----:B------:R-:W-:-:S03]  /*1740*/  ISETP.GE.AND P0, PT, R31, c[0x0][0x1fc], PT ;  /* 0x00007f001f007a0c */ /* 0x000fc60003f06270 */
[----:B------:R-:W0:Y:S01]  /*1750*/  LDGDEPBAR ;  /* 0x00000000000079af */ /* 0x000e220000000000 */
[----:B-1----:R-:W-:Y:S02]  /*1760*/  IADD3 R6, -R34, c[0x0][0x168], -R0 ;  /* 0x00005a0022067a10 */ /* 0x002fe40007ffe900 */
[----:B------:R-:W-:Y:S02]  /*1770*/  SEL R0, RZ, 0x1, P3 ;  /* 0x00000001ff007807 */ /* 0x000fe40001800000 */
[C---:B------:R-:W-:Y:S02]  /*1780*/  ISETP.LT.OR P3, PT, R6.reuse, 0x1, !P2 ;  /* 0x000000010600780c */ /* 0x040fe40005761670 */
[----:B--2---:R-:W-:Y:S02]  /*1790*/  SEL R2, RZ, 0xffffffff, P0 ;  /* 0xffffffffff027807 */ /* 0x004fe40000000000 */
[C---:B------:R-:W-:Y:S02]  /*17a0*/  ISETP.LT.OR P0, PT, R6.reuse, 0x1, !P1 ;  /* 0x000000010600780c */ /* 0x040fe40004f01670 */
[----:B------:R-:W-:Y:S01]  /*17b0*/  ISETP.LT.OR P2, PT, R6, 0x21, !P2 ;  /* 0x000000210600780c */ /* 0x000fe20005741670 */
[----:B------:R-:W-:Y:S01]  /*17c0*/  IMAD.SHL.U32 R2, R2, 0x2, RZ ;  /* 0x0000000202027824 */ /* 0x000fe200078e00ff */
[----:B------:R-:W-:-:S02]  /*17d0*/  ISETP.LT.OR P1, PT, R6, 0x21, !P1 ;  /* 0x000000210600780c */ /* 0x000fc40004f21670 */
[----:B------:R-:W-:Y:S01]  /*17e0*/  IADD3 R3, R5, UR17, RZ ;  /* 0x0000001105037c10 */ /* 0x000fe2000fffe0ff */
[----:B------:R-:W-:Y:S01]  /*17f0*/  ULDC UR17, c[0x0][0x20c] ;  /* 0x0000830000117ab9 */ /* 0x000fe20000000800 */
[----:B------:R-:W-:Y:S01]  /*1800*/  LOP3.LUT R0, R2, 0x2, R0, 0xe2, !PT ;  /* 0x0000000202007812 */ /* 0x000fe200078ee200 */
[----:B------:R1:W-:Y:S01]  /*1810*/  LDGSTS.E.BYPASS.LTC128B.128 [R10+0x10080], [R12.64], !P3 ;  /* 0x100800000c0a7fae */ /* 0x0003e2000d901d54 */
[----:B------:R-:W-:Y:S01]  /*1820*/  ISETP.GT.AND P3, PT, R32, 0xf, PT ;  /* 0x0000000f2000780c */ /* 0x000fe20003f64270 */
[----:B------:R-:W-:Y:S01]  /*1830*/  USHF.L.U64.HI UR17, UR6, UR22, UR17 ;  /* 0x0000001606117299 */ /* 0x000fe20008010211 */
[----:B------:R-:W-:Y:S01]  /*1840*/  LOP3.LUT P5, RZ, R0, 0x1, RZ, 0xc0, !PT ;  /* 0x0000000100ff7812 */ /* 0x000fe200078ac0ff */
[----:B------:R1:W-:Y:S01]  /*1850*/  LDGSTS.E.BYPASS.LTC128B.128 [R10+0x12080], [R12.64+0x80], !P0 ;  /* 0x120800800c0a7fae */ /* 0x0003e2000c101d54 */
[----:B------:R-:W-:Y:S01]  /*1860*/  LEA R2, P0, R4, c[0x0][0x1f0], 0x1 ;  /* 0x00007c0004027a11 */ /* 0x000fe200078008ff */
[----:B------:R-:W-:Y:S01]  /*1870*/  USHF.L.U32 UR22, UR6, 0x5, URZ ;  /* 0x0000000506167899 */ /* 0x000fe2000800063f */
[----:B------:R-:W-:Y:S01]  /*1880*/  LOP3.LUT P4, RZ, R0, 0x2, RZ, 0xc0, !PT ;  /* 0x0000000200ff7812 */ /* 0x000fe2000788c0ff */
[----:B------:R2:W-:Y:S01]  /*1890*/  LDGSTS.E.BYPASS.LTC128B.128 [R10+0x11080], [R14.64], !P2 ;  /* 0x110800000e0a7fae */ /* 0x0005e2000d101d54 */
[----:B------:R-:W-:Y:S01]  /*18a0*/  LEA.HI.X R3, R4, c[0x0][0x1f4], R3, 0x1, P0 ;  /* 0x00007d0004037a11 */ /* 0x000fe200000f0c03 */
[----:B------:R-:W-:Y:S01]  /*18b0*/  USHF.L.U32 UR24, UR22, 0x1, URZ ;  /* 0x0000000116187899 */ /* 0x000fe2000800063f */
[C---:B------:R-:W-:Y:S01]  /*18c0*/  ISETP.LT.OR P0, PT, R6.reuse, 0x1, !P4 ;  /* 0x000000010600780c */ /* 0x040fe20006701670 */
[----:B------:R2:W-:Y:S01]  /*18d0*/  LDGSTS.E.BYPASS.LTC128B.128 [R10+0x13080], [R14.64+0x80], !P1 ;  /* 0x130800800e0a7fae */ /* 0x0005e2000c901d54 */
[----:B------:R-:W-:Y:S01]  /*18e0*/  ISETP.LT.OR P1, PT, R6, 0x1, !P5 ;  /* 0x000000010600780c */ /* 0x000fe20006f21670 */
[----:B------:R-:W-:Y:S01]  /*18f0*/  @!P3 IMAD.SHL.U32 R0, R32, 0x10, RZ ;  /* 0x000000102000b824 */ /* 0x000fe200078e00ff */
[----:B------:R-:W-:Y:S01]  /*1900*/  SHF.R.S32.HI R4, RZ, 0x5, R21 ;  /* 0x00000005ff047819 */ /* 0x000fe20000011415 */
[----:B------:R-:W-:-:S03]  /*1910*/  USHF.L.U64.HI UR6, UR22, 0x1, UR17 ;  /* 0x0000000116067899 */ /* 0x000fc60008010211 */
[----:B------:R4:W-:Y:S04]  /*1920*/  @!P3 LDGSTS.E.BYPASS.LTC128B.128 [R0+0x20080], [R18.64] ;  /* 0x200800001200bfae */ /* 0x0009e8000b901d54 */
[----:B------:R-:W0:Y:S04]  /*1930*/  LDGDEPBAR ;  /* 0x00000000000079af */ /* 0x000e280000000000 */
[----:B------:R5:W-:Y:S04]  /*1940*/  LDGSTS.E.BYPASS.LTC128B.128 [R10+0x18080], [R2.64], !P1 ;  /* 0x18080000020a7fae */ /* 0x000be8000c901d54 */
[----:B------:R5:W-:Y:S01]  /*1950*/  LDGSTS.E.BYPASS.LTC128B.128 [R10+0x1a080], [R2.64+0x80], !P0 ;  /* 0x1a080080020a7fae */ /* 0x000be2000c101d54 */
[----:B------:R-:W-:-:S02]  /*1960*/  ISETP.LT.OR P0, PT, R6, 0x21, !P5 ;  /* 0x000000210600780c */ /* 0x000fc40006f01670 */
[----:B--2---:R-:W-:-:S04]  /*1970*/  LEA.HI R14, R22, R32, RZ, 0x2 ;  /* 0x00000020160e7211 */ /* 0x004fc800078f10ff */
[--C-:B------:R-:W-:Y:S02]  /*1980*/  SHF.R.S32.HI R9, RZ, 0x2, R14.reuse ;  /* 0x00000002ff097819 */ /* 0x100fe4000001140e */
[----:B------:R-:W-:Y:S02]  /*1990*/  SHF.R.S32.HI R11, RZ, 0x1f, R14 ;  /* 0x0000001fff0b7819 */ /* 0x000fe4000001140e */
[----:B----4-:R-:W-:-:S04]  /*19a0*/  LEA.HI R0, R21, R4, RZ, 0x1 ;  /* 0x0000000415007211 */ /* 0x010fc800078f08ff */
[----:B------:R-:W-:Y:S02]  /*19b0*/  LOP3.LUT R5, R0, 0xfffffffe, RZ, 0xc0, !PT ;  /* 0xfffffffe00057812 */ /* 0x000fe400078ec0ff */
[----:B------:R-:W-:-:S03]  /*19c0*/  LEA.HI R0, R22, R32, RZ, 0x4 ;  /* 0x0000002016007211 */ /* 0x000fc600078f20ff */
[----:B------:R-:W-:Y:S01]  /*19d0*/  IMAD.IADD R20, R4, 0x1, -R5 ;  /* 0x0000000104147824 */ /* 0x000fe200078e0a05 */
[----:B------:R-:W-:Y:S02]  /*19e0*/  SHF.R.S32.HI R8, RZ, 0x4, R0 ;  /* 0x00000004ff087819 */ /* 0x000fe40000011400 */
[----:B-----5:R-:W-:Y:S01]  /*19f0*/  IADD3 R2, P1, R2, UR24, RZ ;  /* 0x0000001802027c10 */ /* 0x020fe2000ff3e0ff */
[----:B------:R-:W-:Y:S01]  /*1a00*/  IMAD.SHL.U32 R19, R20, 0x10, RZ ;  /* 0x0000001014137824 */ /* 0x000fe200078e00ff */
[----:B------:R-:W-:Y:S02]  /*1a10*/  LEA.HI R5, R0, R8, RZ, 0x1 ;  /* 0x0000000800057211 */ /* 0x000fe400078f08ff */
[----:B------:R-:W-:Y:S02]  /*1a20*/  IADD3.X R3, R3, UR6, RZ, P1, !PT ;  /* 0x0000000603037c10 */ /* 0x000fe40008ffe4ff */
[----:B------:R-:W-:Y:S02]  /*1a30*/  ISETP.LT.OR P1, PT, R6, 0x21, !P4 ;  /* 0x000000210600780c */ /* 0x000fe40006721670 */
[----:B------:R-:W-:Y:S01]  /*1a40*/  LOP3.LUT R4, R0, 0xfffffff0, RZ, 0xc0, !PT ;  /* 0xfffffff000047812 */ /* 0x000fe200078ec0ff */
[----:B------:R2:W-:Y:S01]  /*1a50*/  LDGSTS.E.BYPASS.LTC128B.128 [R10+0x19080], [R2.64], !P0 ;  /* 0x19080000020a7fae */ /* 0x0005e2000c101d54 */
[----:B------:R-:W-:-:S02]  /*1a60*/  IADD3 R0, P0, R30, UR16, RZ ;  /* 0x000000101e007c10 */ /* 0x000fc4000ff1e0ff */
[----:B------:R-:W-:Y:S01]  /*1a70*/  LOP3.LUT R5, R5, 0xfffffffe, RZ, 0xc0, !PT ;  /* 0xfffffffe05057812 */ /* 0x000fe200078ec0ff */
[----:B------:R-:W-:Y:S01]  /*1a80*/  IMAD.IADD R4, R32, 0x1, -R4 ;  /* 0x0000000120047824 */ /* 0x000fe200078e0a04 */
[----:B------:R-:W-:Y:S01]  /*1a90*/  IADD3.X R6, R29, UR15, RZ, P0, !PT ;  /* 0x0000000f1d067c10 */ /* 0x000fe200087fe4ff */
[----:B------:R-:W-:Y:S01]  /*1aa0*/  UIADD3 UR15, UR12, 0x1, URZ ;  /* 0x000000010c0f7890 */ /* 0x000fe2000fffe03f */
[----:B------:R-:W-:Y:S01]  /*1ab0*/  LEA R22, P0, R0, c[0x0][0x280], 0x2 ;  /* 0x0000a00000167a11 */ /* 0x000fe200078010ff */
[----:B-1----:R-:W-:Y:S01]  /*1ac0*/  IMAD.IADD R12, R8, 0x1, -R5 ;  /* 0x00000001080c7824 */ /* 0x002fe200078e0a05 */
[----:B------:R-:W-:Y:S01]  /*1ad0*/  LEA.HI R5, R11, R9, RZ, 0x3 ;  /* 0x000000090b057211 */ /* 0x000fe200078f18ff */
[----:B------:R2:W-:Y:S01]  /*1ae0*/  LDGSTS.E.BYPASS.LTC128B.128 [R10+0x1b080], [R2.64+0x80], !P1 ;  /* 0x1b080080020a7fae */ /* 0x0005e2000c901d54 */
[----:B------:R-:W-:Y:S01]  /*1af0*/  LEA.HI.X R23, R0, c[0x0][0x284], R6, 0x2, P0 ;  /* 0x0000a10000177a11 */ /* 0x000fe200000f1406 */
[----:B------:R-:W-:Y:S01]  /*1b00*/  IMAD R11, R12, 0x800, R28 ;  /* 0x000008000c0b7824 */ /* 0x000fe200078e021c */
[----:B------:R-:W-:Y:S01]  /*1b10*/  LOP3.LUT R0, R5, 0xfffffff8, RZ, 0xc0, !PT ;  /* 0xfffffff805007812 */ /* 0x000fe200078ec0ff */
[----:B------:R-:W-:Y:S01]  /*1b20*/  UISETP.GE.AND UP0, UPT, UR15, UR14, UPT ;  /* 0x0000000e0f00728c */ /* 0x000fe2000bf06270 */
[----:B------:R-:W-:-:S02]  /*1b30*/  SHF.R.S32.HI R7, RZ, 0x1f, R4 ;  /* 0x0000001fff077819 */ /* 0x000fc40000011404 */
[----:B------:R-:W-:Y:S02]  /*1b40*/  R2P PR, R24, 0x6 ;  /* 0x0000000618007804 */ /* 0x000fe40000000000 */
[----:B------:R-:W-:Y:S02]  /*1b50*/  LEA.HI R13, R7, R4, RZ, 0x3 ;  /* 0x00000004070d7211 */ /* 0x000fe400078f18ff */
[----:B------:R-:W-:Y:S02]  /*1b60*/  PLOP3.LUT P0, PT, PT, PT, UP0, 0x80, 0x0 ;  /* 0x000000000000781c */ /* 0x000fe40003f0f008 */
[----:B------:R-:W-:Y:S02]  /*1b70*/  LOP3.LUT R7, R13, 0xfffffff8, RZ, 0xc0, !PT ;  /* 0xfffffff80d077812 */ /* 0x000fe400078ec0ff */
[----:B------:R-:W-:Y:S02]  /*1b80*/  SEL R210, R210, 0xfffffff0, !P1 ;  /* 0xfffffff0d2d27807 */ /* 0x000fe40004800000 */
[----:B------:R-:W-:Y:S01]  /*1b90*/  SEL R211, R211, 0xffffffe0, !P2 ;  /* 0xffffffe0d3d37807 */ /* 0x000fe20005000000 */
[----:B------:R-:W-:-:S02]  /*1ba0*/  IMAD.IADD R7, R4, 0x1, -R7 ;  /* 0x0000000104077824 */ /* 0x000fc400078e0a07 */
[----:B------:R-:W-:Y:S02]  /*1bb0*/  IMAD.SHL.U32 R4, R12, 0x20, RZ ;  /* 0x000000200c047824 */ /* 0x000fe400078e00ff */
[----:B--2---:R-:W-:Y:S02]  /*1bc0*/  IMAD.SHL.U32 R2, R24, 0x40, RZ ;  /* 0x0000004018027824 */ /* 0x004fe400078e00ff */
[----:B------:R-:W-:Y:S02]  /*1bd0*/  IMAD.IADD R24, R9, 0x1, -R0 ;  /* 0x0000000109187824 */ /* 0x000fe400078e0a00 */
[----:B------:R-:W-:Y:S01]  /*1be0*/  IMAD.SHL.U32 R3, R25, 0x8, RZ ;  /* 0x0000000819037824 */ /* 0x000fe200078e00ff */
[----:B------:R-:W-:Y:S01]  /*1bf0*/  LOP3.LUT R0, R2, 0x1c0, RZ, 0xc0, !PT ;  /* 0x000001c002007812 */ /* 0x000fe200078ec0ff */
[----:B------:R-:W-:-:S03]  /*1c00*/  IMAD.SHL.U32 R2, R24, 0x40, RZ ;  /* 0x0000004018027824 */ /* 0x000fc600078e00ff */
[----:B------:R-:W-:Y:S02]  /*1c10*/  LOP3.LUT R5, R0, 0x8, R27, 0xf8, !PT ;  /* 0x0000000800057812 */ /* 0x000fe400078ef81b */
[----:B------:R-:W-:Y:S02]  /*1c20*/  LOP3.LUT R2, R2, 0x1c0, RZ, 0xc0, !PT ;  /* 0x000001c002027812 */ /* 0x000fe400078ec0ff */
[----:B------:R-:W-:Y:S02]  /*1c30*/  SHF.R.U32.HI R8, RZ, 0x3, R0 ;  /* 0x00000003ff087819 */ /* 0x000fe40000011600 */
[----:B------:R-:W-:Y:S02]  /*1c40*/  LOP3.LUT R0, R0, 0x10, R19, 0xf8, !PT ;  /* 0x0000001000007812 */ /* 0x000fe400078ef813 */
[----:B------:R-:W-:Y:S02]  /*1c50*/  LOP3.LUT R3, R3, 0x18, RZ, 0xc0, !PT ;  /* 0x0000001803037812 */ /* 0x000fe400078ec0ff */
[----:B------:R-:W-:-:S02]  /*1c60*/  SHF.R.U32.HI R6, RZ, 0x3, R2 ;  /* 0x00000003ff067819 */ /* 0x000fc40000011602 */
        /* <DEDUP_REMOVED lines=70> */
.L_x_1527:
[----:B--2---:R-:W-:Y:S05]  /*20d0*/  BSYNC B0 ;  /* 0x0000000000007941 */ /* 0x004fea0003800000 */
.L_x_1526:
        /* <DEDUP_REMOVED lines=9> */
[----:B------:R-:W1:Y:S01]  /*2170*/  S2UR UR23, SR_CTAID.Y ;  /* 0x00000000001779c3 */ /* 0x000e620000002600 */
        /* <DEDUP_REMOVED lines=10> */
[----:B------:R-:W-:Y:S01]  /*2220*/  IMAD.MOV.U32 R217, RZ, RZ, 0x10 ;  /* 0x00000010ffd97424 */ /* 0x000fe200078e00ff */
[C---:B------:R-:W-:Y:S01]  /*2230*/  LOP3.LUT P0, RZ, R7.reuse, 0x4, RZ, 0xc0, !PT ;  /* 0x0000000407ff7812 */ /* 0x040fe2000780c0ff */
[----:B------:R-:W-:Y:S01]  /*2240*/  IMAD.SHL.U32 R4, R2, 0x2, RZ ;  /* 0x0000000202047824 */ /* 0x000fe200078e00ff */
[----:B------:R-:W-:Y:S01]  /*2250*/  LOP3.LUT P1, RZ, R7, 0x2, RZ, 0xc0, !PT ;  /* 0x0000000207ff7812 */ /* 0x000fe2000782c0ff */
[----:B------:R-:W-:Y:S01]  /*2260*/  IMAD.SHL.U32 R209, R5, 0x2, RZ ;  /* 0x0000000205d17824 */ /* 0x000fe200078e00ff */
[----:B------:R-:W-:Y:S01]  /*2270*/  SEL R214, R214, 0xffffffc0, !P0 ;  /* 0xffffffc0d6d67807 */ /* 0x000fe20004000000 */
[----:B------:R-:W-:Y:S01]  /*2280*/  IMAD.U32 R243, RZ, RZ, UR6 ;  /* 0x00000006fff37e24 */ /* 0x000fe2000f8e00ff */
        /* <DEDUP_REMOVED lines=10> */
[C---:B------:R-:W-:Y:S01]  /*2330*/  IMAD R212, R211.reuse, 0x2, R209 ;  /* 0x00000002d3d47824 */ /* 0x040fe200078e02d1 */
        /* <DEDUP_REMOVED lines=19> */
[----:B--2---:R-:W-:Y:S01]  /*2470*/  MOV R0, 0x1 ;  /* 0x0000000100007802 */ /* 0x004fe20000000f00 */
        /* <DEDUP_REMOVED lines=63> */
[----:B-1-3--:R-:W-:-:S02]  /*2870*/  ULDC UR25, c[0x0][0x168] ;  /* 0x00005a0000197ab9 */ /* 0x00afc40000000800 */
.L_x_1546:
        /* <DEDUP_REMOVED lines=147> */
.L_x_1530:
[----:B------:R-:W-:Y:S11]  /*31b0*/  ISETP.NE.AND P0, PT, R226, c[0x0][0x2a8], PT ;  /* 0x0000aa00e2007a0c */ /* 0x000ff60003f05270 */
[----:B------:R-:W-:Y:S02]  /*31c0*/  @!UPT UIADD3 URZ, URZ, URZ, URZ ;  /* 0x0000003f3f3ff290 */ /* 0x000fe4000fffe03f */
[----:B------:R-:W-:Y:S05]  /*31d0*/  @P0 IMAD.HI.U32 R36, R2, c[0x0][0x2ac], RZ ;  /* 0x0000ab0002240a27 */ /* 0x000fea00078e00ff */
[----:B------:R-:W-:Y:S02]  /*31e0*/  @P0 SHF.R.U32.HI R2, RZ, c[0x0][0x2b0], R36 ;  /* 0x0000ac00ff020a19 */ /* 0x000fe40000011624 */
.L_x_1531:
[----:B------:R-:W-:Y:S05]  /*31f0*/  BSYNC B0 ;  /* 0x0000000000007941 */ /* 0x000fea0003800000 */
.L_x_1529:
        /* <DEDUP_REMOVED lines=10> */
.L_x_1528:
        /* <DEDUP_REMOVED lines=17> */
.L_x_1534:
[----:B------:R-:W-:Y:S11]  /*33b0*/  ISETP.NE.AND P0, PT, R226, c[0x0][0x2a8], PT ;  /* 0x0000aa00e2007a0c */ /* 0x000ff60003f05270 */
[----:B------:R-:W-:Y:S02]  /*33c0*/  @!UPT UIADD3 URZ, URZ, URZ, URZ ;  /* 0x0000003f3f3ff290 */ /* 0x000fe4000fffe03f */
[----:B------:R-:W-:Y:S05]  /*33d0*/  @P0 IMAD.HI.U32 R36, R2, c[0x0][0x2ac], RZ ;  /* 0x0000ab0002240a27 */ /* 0x000fea00078e00ff */
[----:B------:R-:W-:Y:S02]  /*33e0*/  @P0 SHF.R.U32.HI R2, RZ, c[0x0][0x2b0], R36 ;  /* 0x0000ac00ff020a19 */ /* 0x000fe40000011624 */
.L_x_1535:
[----:B------:R-:W-:Y:S05]  /*33f0*/  BSYNC B0 ;  /* 0x0000000000007941 */ /* 0x000fea0003800000 */
.L_x_1533:
[----:B------:R-:W2:Y:S01]  /*3400*/  LDL R37, [R1+0x10] ;  /* 0x0000100001257983 */ /* 0x000ea20000100800 */
[----:B------:R-:W-:Y:S04]  /*3410*/  IMAD.MOV.U32 R36, RZ, RZ, c[0x0][0x2a8] ;  /* 0x0000aa00ff247624 */ /* 0x000fe800078e00ff */
[----:B------:R-:W-:Y:S04]  /*3420*/  IMAD R2, R2, R36, -UR16 ;  /* 0x8000001002027e24 */ /* 0x000fe8000f8e0224 */
[----:B--2---:R-:W-:Y:S05]  /*3430*/  IMAD.IADD R2, R2, 0x1, -R37 ;  /* 0x0000000102027824 */ /* 0x004fea00078e0a25 */
[----:B------:R-:W-:Y:S02]  /*3440*/  IADD3 R36, R2, c[0x0][0x2a8], RZ ;  /* 0x0000aa0002247a10 */ /* 0x000fe40007ffe0ff */
[----:B------:R-:W-:Y:S02]  /*3450*/  IMNMX R43, R43, R2, !PT ;  /* 0x000000022b2b7217 */ /* 0x000fe40007800200 */
[----:B------:R-:W-:Y:S02]  /*3460*/  IMNMX R200, R200, R36, PT ;  /* 0x00000024c8c87217 */ /* 0x000fe40003800200 */
.L_x_1532:
        /* <DEDUP_REMOVED lines=17> */
.L_x_1538:
[----:B------:R-:W-:Y:S11]  /*3580*/  ISETP.NE.AND P0, PT, R226, c[0x0][0x2a8], PT ;  /* 0x0000aa00e2007a0c */ /* 0x000ff60003f05270 */
[----:B------:R-:W-:Y:S02]  /*3590*/  @!UPT UIADD3 URZ, URZ, URZ, URZ ;  /* 0x0000003f3f3ff290 */ /* 0x000fe4000fffe03f */
[----:B------:R-:W-:Y:S05]  /*35a0*/  @P0 IMAD.HI.U32 R36, R2, c[0x0][0x2ac], RZ ;  /* 0x0000ab0002240a27 */ /* 0x000fea00078e00ff */
[----:B------:R-:W-:Y:S02]  /*35b0*/  @P0 SHF.R.U32.HI R2, RZ, c[0x0][0x2b0], R36 ;  /* 0x0000ac00ff020a19 */ /* 0x000fe40000011624 */
.L_x_1539:
[----:B------:R-:W-:Y:S05]  /*35c0*/  BSYNC B0 ;  /* 0x0000000000007941 */ /* 0x000fea0003800000 */
.L_x_1537:
[----:B------:R-:W2:Y:S01]  /*35d0*/  LDL R37, [R1+0x10] ;  /* 0x0000100001257983 */ /* 0x000ea20000100800 */
[----:B------:R-:W-:Y:S04]  /*35e0*/  IMAD.MOV.U32 R36, RZ, RZ, c[0x0][0x2a8] ;  /* 0x0000aa00ff247624 */ /* 0x000fe800078e00ff */
[----:B------:R-:W-:Y:S04]  /*35f0*/  IMAD R2, R2, R36, -UR16 ;  /* 0x8000001002027e24 */ /* 0x000fe8000f8e0224 */
[----:B--2---:R-:W-:Y:S05]  /*3600*/  IMAD.IADD R2, R2, 0x1, -R37 ;  /* 0x0000000102027824 */ /* 0x004fea00078e0a25 */
[----:B------:R-:W-:Y:S02]  /*3610*/  IADD3 R36, R2, c[0x0][0x2a8], RZ ;  /* 0x0000aa0002247a10 */ /* 0x000fe40007ffe0ff */
[----:B------:R-:W-:Y:S02]  /*3620*/  IMNMX R41, R41, R2, !PT ;  /* 0x0000000229297217 */ /* 0x000fe40007800200 */
[----:B------:R-:W-:Y:S02]  /*3630*/  IMNMX R42, R42, R36, PT ;  /* 0x000000242a2a7217 */ /* 0x000fe40003800200 */
.L_x_1536:
        /* <DEDUP_REMOVED lines=17> */
.L_x_1542:
[----:B------:R-:W-:Y:S11]  /*3750*/  ISETP.NE.AND P0, PT, R226, c[0x0][0x2a8], PT ;  /* 0x0000aa00e2007a0c */ /* 0x000ff60003f05270 */
[----:B------:R-:W-:Y:S02]  /*3760*/  @!UPT UIADD3 URZ, URZ, URZ, URZ ;  /* 0x0000003f3f3ff290 */ /* 0x000fe4000fffe03f */
[----:B------:R-:W-:Y:S05]  /*3770*/  @P0 IMAD.HI.U32 R36, R0, c[0x0][0x2ac], RZ ;  /* 0x0000ab0000240a27 */ /* 0x000fea00078e00ff */
[----:B------:R-:W-:Y:S02]  /*3780*/  @P0 SHF.R.U32.HI R0, RZ, c[0x0][0x2b0], R36 ;  /* 0x0000ac00ff000a19 */ /* 0x000fe40000011624 */
.L_x_1543:
[----:B------:R-:W-:Y:S05]  /*3790*/  BSYNC B0 ;  /* 0x0000000000007941 */ /* 0x000fea0003800000 */
.L_x_1541:
[----:B------:R-:W2:Y:S01]  /*37a0*/  LDL R37, [R1+0x10] ;  /* 0x0000100001257983 */ /* 0x000ea20000100800 */
[----:B------:R-:W-:Y:S04]  /*37b0*/  IMAD.MOV.U32 R36, RZ, RZ, c[0x0][0x2a8] ;  /* 0x0000aa00ff247624 */ /* 0x000fe800078e00ff */
[----:B------:R-:W-:Y:S04]  /*37c0*/  IMAD R0, R0, R36, -UR16 ;  /* 0x8000001000007e24 */ /* 0x000fe8000f8e0224 */
[----:B--2---:R-:W-:Y:S05]  /*37d0*/  IMAD.IADD R0, R0, 0x1, -R37 ;  /* 0x0000000100007824 */ /* 0x004fea00078e0a25 */
[----:B------:R-:W-:Y:S02]  /*37e0*/  IADD3 R36, R0, c[0x0][0x2a8], RZ ;  /* 0x0000aa0000247a10 */ /* 0x000fe40007ffe0ff */
[----:B------:R-:W-:Y:S02]  /*37f0*/  IMNMX R2, R2, R0, !PT ;  /* 0x0000000002027217 */ /* 0x000fe40007800200 */
[----:B------:R-:W-:Y:S02]  /*3800*/  IMNMX R40, R40, R36, PT ;  /* 0x0000002428287217 */ /* 0x000fe40003800200 */
.L_x_1540:
        /* <DEDUP_REMOVED lines=80> */
.L_x_1544:
        /* <DEDUP_REMOVED lines=587> */
.L_x_1545:
[----:B-12-4-:R-:W2:Y:S01]  /*61c0*/  LDL.64 R6, [R1+0x28] ;  /* 0x0000280001067983 */ /* 0x016ea20000100a00 */
[----:B------:R-:W-:Y:S01]  /*61d0*/  USHF.R.S32.HI UR31, URZ, 0x1f, UR23 ;  /* 0x0000001f3f1f7899 */ /* 0x000fe20008011417 */
[----:B------:R-:W-:Y:S01]  /*61e0*/  IMAD.U32 R4, RZ, RZ, UR23 ;  /* 0x00000017ff047e24 */ /* 0x000fe2000f8e00ff */
[----:B------:R-:W-:Y:S01]  /*61f0*/  ULDC.64 UR6, c[0x0][0x238] ;  /* 0x00008e0000067ab9 */ /* 0x000fe20000000a00 */
[----:B------:R-:W-:Y:S01]  /*6200*/  IMAD.IADD R205, R2, 0x1, R214 ;  /* 0x0000000102cd7824 */ /* 0x000fe200078e02d6 */
[----:B------:R-:W-:Y:S01]  /*6210*/  UIMAD UR6, UR31, UR6, URZ ;  /* 0x000000061f0672a4 */ /* 0x000fe2000f8e023f */
[----:B------:R-:W-:Y:S01]  /*6220*/  LDSM.16.MT88.4 R184, [R0+0x1080] ;  /* 0x0010800000b8783b */ /* 0x000fe20000004200 */
[----:B------:R-:W-:Y:S02]  /*6230*/  USHF.L.U32 UR12, UR12, 0xd, URZ ;  /* 0x0000000d0c0c7899 */ /* 0x000fe4000800063f */
[----:B------:R-:W-:Y:S02]  /*6240*/  UIMAD UR6, UR23, UR7, UR6 ;  /* 0x00000007170672a4 */ /* 0x000fe4000f8e0206 */
[----:B------:R-:W-:Y:S01]  /*6250*/  USHF.R.S32.HI UR31, URZ, 0x1f, UR12 ;  /* 0x0000001f3f1f7899 */ /* 0x000fe2000801140c */
[----:B------:R-:W1:Y:S01]  /*6260*/  LDSM.16.M88.4 R180, [R205+0x24480] ;  /* 0x02448000cdb4783b */ /* 0x000e620000000200 */
[----:B------:R-:W-:Y:S02]  /*6270*/  UISETP.GE.AND UP0, UPT, UR30, UR14, UPT ;  /* 0x0000000e1e00728c */ /* 0x000fe4000bf06270 */
[----:B------:R-:W-:Y:S02]  /*6280*/  UISETP.GE.AND UP3, UPT, UR4, 0x1, UPT ;  /* 0x000000010400788c */ /* 0x000fe4000bf66270 */
[----:B------:R-:W3:Y:S01]  /*6290*/  LDSM.16.M88.4 R188, [R205+0x25480] ;  /* 0x02548000cdbc783b */ /* 0x000ee20000000200 */
[----:B------:R-:W-:Y:S02]  /*62a0*/  UISETP.GE.AND UP2, UPT, UR29, 0x1, UPT ;  /* 0x000000011d00788c */ /* 0x000fe4000bf46270 */
[----:B------:R-:W-:Y:S02]  /*62b0*/  UISETP.GE.AND UP1, UPT, UR28, 0x1, UPT ;  /* 0x000000011c00788c */ /* 0x000fe4000bf26270 */
[----:B------:R-:W4:Y:S05]  /*62c0*/  LDSM.16.MT88.4 R192, [R0+0x5080] ;  /* 0x0050800000c0783b */ /* 0x000f2a0000004200 */
[----:B------:R-:W0:Y:S01]  /*62d0*/  LDGDEPBAR ;  /* 0x00000000000079af */ /* 0x000e220000000000 */
[----:B--2---:R-:W-:Y:S04]  /*62e0*/  IMAD.WIDE.U32 R4, R4, c[0x0][0x238], R6 ;  /* 0x00008e0004047a25 */ /* 0x004fe800078e0006 */
[----:B------:R-:W-:Y:S01]  /*62f0*/  IMAD.U32 R6, RZ, RZ, UR11 ;  /* 0x0000000bff067e24 */ /* 0x000fe2000f8e00ff */
[----:B------:R-:W-:Y:S01]  /*6300*/  IADD3 R5, R5, UR6, RZ ;  /* 0x0000000605057c10 */ /* 0x000fe2000fffe0ff */
[----:B------:R-:W-:Y:S02]  /*6310*/  ULDC.64 UR6, c[0x0][0x240] ;  /* 0x0000900000067ab9 */ /* 0x000fe40000000a00 */
[----:B------:R-:W-:Y:S02]  /*6320*/  UIMAD UR6, UR5, UR6, URZ ;  /* 0x00000006050672a4 */ /* 0x000fe4000f8e023f */
[----:B------:R-:W-:Y:S02]  /*6330*/  IMAD.WIDE.U32 R4, R6, c[0x0][0x240], R4 ;  /* 0x0000900006047a25 */ /* 0x000fe400078e0004 */
[----:B------:R-:W-:Y:S02]  /*6340*/  UIMAD UR6, UR11, UR7, UR6 ;  /* 0x000000070b0672a4 */ /* 0x000fe4000f8e0206 */
[----:B------:R-:W-:Y:S01]  /*6350*/  IMAD.U32 R6, RZ, RZ, UR31 ;  /* 0x0000001fff067e24 */ /* 0x000fe2000f8e00ff */
[----:B------:R-:W-:Y:S01]  /*6360*/  IADD3 R4, P0, R4, UR12, RZ ;  /* 0x0000000c04047c10 */ /* 0x000fe2000ff1e0ff */
[----:B------:R-:W-:Y:S02]  /*6370*/  UIADD3 UR31, UR4, 0x1, URZ ;  /* 0x00000001041f7890 */ /* 0x000fe4000fffe03f */
[----:B------:R-:W-:Y:S01]  /*6380*/  UIADD3 UR7, UR29, 0x1, URZ ;  /* 0x000000011d077890 */ /* 0x000fe2000fffe03f */
[----:B------:R-:W-:Y:S01]  /*6390*/  IADD3.X R5, R6, UR6, R5, P0, !PT ;  /* 0x0000000606057c10 */ /* 0x000fe200087fe405 */
[----:B------:R-:W-:Y:S01]  /*63a0*/  UIADD3 UR6, UR28, 0x1, URZ ;  /* 0x000000011c067890 */ /* 0x000fe2000fffe03f */
[C---:B------:R-:W-:Y:S01]  /*63b0*/  LEA R222, P0, R4.reuse, c[0x0][0x220], 0x2 ;  /* 0x0000880004de7a11 */ /* 0x040fe200078010ff */
[----:B------:R-:W-:Y:S02]  /*63c0*/  UMOV UR12, UR30 ;  /* 0x0000001e000c7c82 */ /* 0x000fe40008000000 */
[----:B------:R-:W-:Y:S01]  /*63d0*/  USEL UR4, UR31, URZ, !UP3 ;  /* 0x0000003f1f047287 */ /* 0x000fe2000d800000 */
[----:B------:R-:W-:Y:S01]  /*63e0*/  LEA.HI.X R223, R4, c[0x0][0x224], R5, 0x2, P0 ;  /* 0x0000890004df7a11 */ /* 0x000fe200000f1405 */
[----:B------:R-:W-:Y:S01]  /*63f0*/  USEL UR29, UR7, URZ, !UP2 ;  /* 0x0000003f071d7287 */ /* 0x000fe2000d000000 */
[-C--:B------:R-:W-:Y:S01]  /*6400*/  HMMA.16816.F32 R4, R36, R16.reuse, RZ ;  /* 0x000000102404723c */ /* 0x080fe200000018ff */
[----:B------:R-:W-:Y:S01]  /*6410*/  PLOP3.LUT P0, PT, PT, PT, UP0, 0x80, 0x0 ;  /* 0x000000000000781c */ /* 0x000fe20003f0f008 */
[----:B------:R-:W-:Y:S06]  /*6420*/  USEL UR28, UR6, URZ, !UP1 ;  /* 0x0000003f061c7287 */ /* 0x000fec000c800000 */
        /* <DEDUP_REMOVED lines=12> */
[----:B------:R-:W2:Y:S04]  /*64f0*/  LDSM.16.M88.4 R36, [R48+0x24480] ;  /* 0x024480003024783b */ /* 0x000ea80000000200 */
[C---:B------:R-:W-:Y:S01]  /*6500*/  HMMA.16816.F32 R16, R44.reuse, R50, R16 ;  /* 0x000000322c10723c */ /* 0x040fe20000001810 */
[----:B------:R-:W5:Y:S07]  /*6510*/  LDSM.16.M88.4 R48, [R48+0x25480] ;  /* 0x025480003030783b */ /* 0x000f6e0000000200 */
[-C--:B------:R-:W-:Y:S08]  /*6520*/  HMMA.16816.F32 R20, R44, R200.reuse, R20 ;  /* 0x000000c82c14723c */ /* 0x080ff00000001814 */
[C---:B------:R-:W-:Y:S08]  /*6530*/  HMMA.16816.F32 R24, R196.reuse, R200, R24 ;  /* 0x000000c8c418723c */ /* 0x040ff00000001818 */
[-C--:B------:R-:W-:Y:S01]  /*6540*/  HMMA.16816.F32 R28, R196, R202.reuse, R28 ;  /* 0x000000cac41c723c */ /* 0x080fe2000000181c */
[----:B------:R-:W2:Y:S07]  /*6550*/  LDSM.16.MT88.4 R196, [R0+0x5880] ;  /* 0x0058800000c4783b */ /* 0x000eae0000004200 */
[----:B------:R-:W-:Y:S01]  /*6560*/  HMMA.16816.F32 R32, R44, R202, R32 ;  /* 0x000000ca2c20723c */ /* 0x000fe20000001820 */
[----:B------:R-:W-:Y:S05]  /*6570*/  LDSM.16.M88.4 R44, [R2+0x26480] ;  /* 0x02648000022c783b */ /* 0x000fea0000000200 */
[----:B------:R-:W-:Y:S02]  /*6580*/  LDSM.16.M88.4 R200, [R205+0x27480] ;  /* 0x02748000cdc8783b */ /* 0x000fe40000000200 */
[-C--:B-1----:R-:W-:Y:S08]  /*6590*/  HMMA.16816.F32 R4, R180, R184.reuse, R4 ;  /* 0x000000b8b404723c */ /* 0x082ff00000001804 */
[C---:B---3--:R-:W-:Y:S08]  /*65a0*/  HMMA.16816.F32 R8, R188.reuse, R184, R8 ;  /* 0x000000b8bc08723c */ /* 0x048ff00000001808 */
[-C--:B------:R-:W-:Y:S08]  /*65b0*/  HMMA.16816.F32 R12, R188, R186.reuse, R12 ;  /* 0x000000babc0c723c */ /* 0x080ff0000000180c */
[C---:B------:R-:W-:Y:S01]  /*65c0*/  HMMA.16816.F32 R16, R180.reuse, R186, R16 ;  /* 0x000000bab410723c */ /* 0x040fe20000001810 */
[----:B------:R-:W1:Y:S07]  /*65d0*/  LDSM.16.MT88.4 R184, [R0+0x2080] ;  /* 0x0020800000b8783b */ /* 0x000e6e0000004200 */
[-C--:B----4-:R-:W-:Y:S08]  /*65e0*/  HMMA.16816.F32 R20, R180, R192.reuse, R20 ;  /* 0x000000c0b414723c */ /* 0x090ff00000001814 */
[C---:B------:R-:W-:Y:S08]  /*65f0*/  HMMA.16816.F32 R24, R188.reuse, R192, R24 ;  /* 0x000000c0bc18723c */ /* 0x040ff00000001818 */
[-C--:B------:R-:W-:Y:S01]  /*6600*/  HMMA.16816.F32 R28, R188, R194.reuse, R28 ;  /* 0x000000c2bc1c723c */ /* 0x080fe2000000181c */
[----:B------:R3:W4:Y:S07]  /*6610*/  LDSM.16.M88.4 R188, [R2+0x27480] ;  /* 0x0274800002bc783b */ /* 0x00072e0000000200 */
[----:B------:R-:W-:Y:S01]  /*6620*/  HMMA.16816.F32 R32, R180, R194, R32 ;  /* 0x000000c2b420723c */ /* 0x000fe20000001820 */
[----:B------:R-:W1:Y:S05]  /*6630*/  LDSM.16.MT88.4 R180, [R0+0x6080] ;  /* 0x0060800000b4783b */ /* 0x000e6a0000004200 */
[----:B------:R-:W-:Y:S02]  /*6640*/  LDSM.16.M88.4 R192, [R204+0x27480] ;  /* 0x02748000ccc0783b */ /* 0x000fe40000000200 */
[-C--:B--2---:R-:W-:Y:S08]  /*6650*/  HMMA.16816.F32 R4, R36, R40.reuse, R4 ;  /* 0x000000282404723c */ /* 0x084ff00000001804 */
[C---:B-----5:R-:W-:Y:S04]  /*6660*/  HMMA.16816.F32 R8, R48.reuse, R40, R8 ;  /* 0x000000283008723c */ /* 0x060fe80000001808 */
[----:B---3--:R-:W-:Y:S04]  /*6670*/  IADD3 R2, R214, R2, R208 ;  /* 0x00000002d6027210 */ /* 0x008fe80007ffe0d0 */
[-C--:B------:R-:W-:Y:S08]  /*6680*/  HMMA.16816.F32 R12, R48, R42.reuse, R12 ;  /* 0x0000002a300c723c */ /* 0x080ff0000000180c */
[C---:B------:R-:W-:Y:S01]  /*6690*/  HMMA.16816.F32 R16, R36.reuse, R42, R16 ;  /* 0x0000002a2410723c */ /* 0x040fe20000001810 */
[----:B------:R-:W-:Y:S07]  /*66a0*/  LDSM.16.M88.4 R40, [R204+0x26480] ;  /* 0x02648000cc28783b */ /* 0x000fee0000000200 */
[-C--:B------:R-:W-:Y:S08]  /*66b0*/  HMMA.16816.F32 R20, R36, R196.reuse, R20 ;  /* 0x000000c42414723c */ /* 0x080ff00000001814 */
[C---:B------:R-:W-:Y:S08]  /*66c0*/  HMMA.16816.F32 R24, R48.reuse, R196, R24 ;  /* 0x000000c43018723c */ /* 0x040ff00000001818 */
[-C--:B------:R-:W-:Y:S01]  /*66d0*/  HMMA.16816.F32 R28, R48, R198.reuse, R28 ;  /* 0x000000c6301c723c */ /* 0x080fe2000000181c */
[----:B------:R-:W2:Y:S07]  /*66e0*/  LDSM.16.MT88.4 R48, [R0+0x2880] ;  /* 0x002880000030783b */ /* 0x000eae0000004200 */
[----:B------:R-:W-:Y:S01]  /*66f0*/  HMMA.16816.F32 R32, R36, R198, R32 ;  /* 0x000000c62420723c */ /* 0x000fe20000001820 */
[----:B------:R-:W3:Y:S05]  /*6700*/  LDSM.16.MT88.4 R36, [R0+0x6880] ;  /* 0x006880000024783b */ /* 0x000eea0000004200 */
[----:B------:R-:W-:Y:S02]  /*6710*/  LDSM.16.MT88.4 R196, [R0+0x3080] ;  /* 0x0030800000c4783b */ /* 0x000fe40000004200 */
[-C--:B-1----:R-:W-:Y:S08]  /*6720*/  HMMA.16816.F32 R4, R44, R184.reuse, R4 ;  /* 0x000000b82c04723c */ /* 0x082ff00000001804 */
[C---:B----4-:R-:W-:Y:S08]  /*6730*/  HMMA.16816.F32 R8, R188.reuse, R184, R8 ;  /* 0x000000b8bc08723c */ /* 0x050ff00000001808 */
        /* <DEDUP_REMOVED lines=8> */
[----:B------:R-:W4:Y:S05]  /*67c0*/  LDSM.16.MT88.4 R44, [R0+0x7080] ;  /* 0x00708000002c783b */ /* 0x000f2a0000004200 */
[----:B------:R-:W-:Y:S02]  /*67d0*/  LDSM.16.MT88.4 R180, [R0+0x3880] ;  /* 0x0038800000b4783b */ /* 0x000fe40000004200 */
[-C--:B--2---:R-:W-:Y:S08]  /*67e0*/  HMMA.16816.F32 R4, R40, R48.reuse, R4 ;  /* 0x000000302804723c */ /* 0x084ff00000001804 */
[C---:B------:R-:W-:Y:S08]  /*67f0*/  HMMA.16816.F32 R8, R192.reuse, R48, R8 ;  /* 0x00000030c008723c */ /* 0x040ff00000001808 */
[-C--:B------:R-:W-:Y:S08]  /*6800*/  HMMA.16816.F32 R12, R192, R50.reuse, R12 ;  /* 0x00000032c00c723c */ /* 0x080ff0000000180c */
[C---:B------:R-:W-:Y:S01]  /*6810*/  HMMA.16816.F32 R16, R40.reuse, R50, R16 ;  /* 0x000000322810723c */ /* 0x040fe20000001810 */
[----:B------:R-:W2:Y:S07]  /*6820*/  LDSM.16.M88.4 R48, [R2+0x26480] ;  /* 0x026480000230783b */ /* 0x000eae0000000200 */
[-C--:B---3--:R-:W-:Y:S08]  /*6830*/  HMMA.16816.F32 R20, R40, R36.reuse, R20 ;  /* 0x000000242814723c */ /* 0x088ff00000001814 */
[C---:B------:R-:W-:Y:S08]  /*6840*/  HMMA.16816.F32 R24, R192.reuse, R36, R24 ;  /* 0x00000024c018723c */ /* 0x040ff00000001818 */
[-C--:B------:R-:W-:Y:S08]  /*6850*/  HMMA.16816.F32 R28, R192, R38.reuse, R28 ;  /* 0x00000026c01c723c */ /* 0x080ff0000000181c */
[----:B------:R-:W-:Y:S01]  /*6860*/  HMMA.16816.F32 R32, R40, R38, R32 ;  /* 0x000000262820723c */ /* 0x000fe20000001820 */
[----:B------:R-:W3:Y:S05]  /*6870*/  LDSM.16.MT88.4 R36, [R0+0x7880] ;  /* 0x007880000024783b */ /* 0x000eea0000004200 */
[----:B------:R-:W-:Y:S02]  /*6880*/  LDSM.16.MT88.4 R40, [R206+0x24c80] ;  /* 0x024c8000ce28783b */ /* 0x000fe40000004200 */
[-C--:B-1----:R-:W-:Y:S08]  /*6890*/  HMMA.16816.F32 R4, R184, R196.reuse, R4 ;  /* 0x000000c4b804723c */ /* 0x082ff00000001804 */
        /* <DEDUP_REMOVED lines=8> */
[-C--:B--2---:R-:W-:Y:S08]  /*6920*/  HMMA.16816.F32 R4, R48, R180.reuse, R4 ;  /* 0x000000b43004723c */ /* 0x084ff00000001804 */
[C---:B------:R-:W-:Y:S08]  /*6930*/  HMMA.16816.F32 R8, R188.reuse, R180, R8 ;  /* 0x000000b4bc08723c */ /* 0x040ff00000001808 */
[-C--:B------:R-:W-:Y:S07]  /*6940*/  HMMA.16816.F32 R12, R188, R182.reuse, R12 ;  /* 0x000000b6bc0c723c */ /* 0x080fee000000180c */
[----:B------:R-:W-:Y:S01]  /*6950*/  RED.E.ADD.F32.FTZ.RN.STRONG.GPU [R222.64], R4 ;  /* 0x00000004de00798e */ /* 0x000fe2000c10e794 */
[C---:B------:R-:W-:Y:S04]  /*6960*/  HMMA.16816.F32 R16, R48.reuse, R182, R16 ;  /* 0x000000b63010723c */ /* 0x040fe80000001810 */
[----:B------:R-:W-:Y:S04]  /*6970*/  RED.E.ADD.F32.FTZ.RN.STRONG.GPU [R222.64+0x400], R5 ;  /* 0x00040005de00798e */ /* 0x000fe8000c10e794 */
[-C--:B---3--:R-:W-:Y:S01]  /*6980*/  HMMA.16816.F32 R20, R48, R36.reuse, R20 ;  /* 0x000000243014723c */ /* 0x088fe20000001814 */
        /* <DEDUP_REMOVED lines=185> */
.L_x_1525:
[----:B------:R-:W-:Y:S05]  /*7520*/  @P1 EXIT ;  /* 0x000000000000194d */ /* 0x000fea0003800000 */
[----:B------:R-:W2:Y:S01]  /*7530*/  LDL.64 R2, [R1+0x28] ;  /* 0x0000280001027983 */ /* 0x000ea20000100a00 */
[----:B------:R-:W3:Y:S01]  /*7540*/  S2UR UR6, SR_CTAID.Z ;  /* 0x00000000000679c3 */ /* 0x000ee20000002700 */
[----:B------:R-:W-:Y:S01]  /*7550*/  ULDC.64 UR12, c[0x0][0x338] ;  /* 0x0000ce00000c7ab9 */ /* 0x000fe20000000a00 */
[----:B------:R-:W-:Y:S01]  /*7560*/  BSSY B0, `(.L_x_1547) ;  /* 0x0000022000007945 */ /* 0x000fe20003800000 */
[----:B------:R-:W-:Y:S02]  /*7570*/  UISETP.NE.AND UP0, UPT, UR12, 0x1, UPT ;  /* 0x000000010c00788c */ /* 0x000fe4000bf05270 */
[----:B------:R-:W-:Y:S02]  /*7580*/  ULDC UR7, c[0x0][0x358] ;  /* 0x0000d60000077ab9 */ /* 0x000fe40000000800 */
[----:B------:R-:W-:-:S02]  /*7590*/  UIMAD.WIDE.U32 UR8, UR23, UR13, URZ ;  /* 0x0000000d170872a5 */ /* 0x000fc4000f8e003f */
[----:B------:R-:W-:Y:S02]  /*75a0*/  UIMAD UR7, UR10, UR7, URZ ;  /* 0x000000070a0772a4 */ /* 0x000fe4000f8e023f */
[----:B------:R-:W-:Y:S02]  /*75b0*/  ULDC UR13, c[0x0][0x2f4] ;  /* 0x0000bd00000d7ab9 */ /* 0x000fe40000000800 */
[----:B------:R-:W-:Y:S02]  /*75c0*/  ULDC UR4, c[0x0][0x340] ;  /* 0x0000d00000047ab9 */ /* 0x000fe40000000800 */
[----:B------:R-:W-:Y:S02]  /*75d0*/  UMOV UR11, UR23 ;  /* 0x00000017000b7c82 */ /* 0x000fe40008000000 */
[----:B------:R-:W-:-:S04]  /*75e0*/  @UP0 USHF.R.U32.HI UR11, URZ, UR4, UR9 ;  /* 0x000000043f0b0299 */ /* 0x000fc80008011609 */
[----:B------:R-:W-:Y:S02]  /*75f0*/  USHF.R.S32.HI UR9, URZ, 0x1f, UR11 ;  /* 0x0000001f3f097899 */ /* 0x000fe4000801140b */
[----:B---3--:R-:W-:Y:S02]  /*7600*/  UIMAD UR5, UR6, UR13, URZ ;  /* 0x0000000d060572a4 */ /* 0x008fe4000f8e023f */
[----:B------:R-:W-:Y:S02]  /*7610*/  UIMAD UR13, UR7, UR13, URZ ;  /* 0x0000000d070d72a4 */ /* 0x000fe4000f8e023f */
[----:B------:R-:W-:Y:S02]  /*7620*/  USHF.R.S32.HI UR4, URZ, 0x1f, UR5 ;  /* 0x0000001f3f047899 */ /* 0x000fe40008011405 */
[----:B------:R-:W-:Y:S02]  /*7630*/  USHF.R.S32.HI UR8, URZ, 0x1f, UR13 ;  /* 0x0000001f3f087899 */ /* 0x000fe4000801140d */
[----:B------:R-:W-:-:S04]  /*7640*/  UIADD3 UR13, UP1, UP0, UR13, UR5, UR11 ;  /* 0x000000050d0d7290 */ /* 0x000fc8000f83e00b */
[----:B------:R-:W-:Y:S02]  /*7650*/  UIADD3.X UR8, UR8, UR4, UR9, UP1, UP0 ;  /* 0x0000000408087290 */ /* 0x000fe40008fe0409 */
[----:B------:R-:W-:Y:S02]  /*7660*/  USHF.L.U32 UR7, UR13, 0x2, URZ ;  /* 0x000000020d077899 */ /* 0x000fe4000800063f */
[----:B------:R-:W-:Y:S02]  /*7670*/  ULDC.64 UR4, c[0x0][0x350] ;  /* 0x0000d40000047ab9 */ /* 0x000fe40000000a00 */
[----:B------:R-:W-:Y:S02]  /*7680*/  USHF.L.U64.HI UR8, UR13, 0x2, UR8 ;  /* 0x000000020d087899 */ /* 0x000fe40008010208 */
[----:B------:R-:W-:Y:S02]  /*7690*/  UIADD3 UR4, UP0, UR7, UR4, URZ ;  /* 0x0000000407047290 */ /* 0x000fe4000ff1e03f */
[----:B------:R-:W-:-:S02]  /*76a0*/  UIADD3 UR13, -UR11, URZ, URZ ;  /* 0x0000003f0b0d7290 */ /* 0x000fc4000fffe13f */
[----:B------:R-:W-:Y:S02]  /*76b0*/  UIADD3.X UR5, UR8, UR5, URZ, UP0, !UPT ;  /* 0x0000000508057290 */ /* 0x000fe400087fe43f */
[----:B------:R-:W-:Y:S01]  /*76c0*/  UIMAD UR13, UR13, UR12, UR23 ;  /* 0x0000000c0d0d72a4 */ /* 0x000fe2000f8e0217 */
[----:B-1----:R-:W-:Y:S01]  /*76d0*/  IMAD.U32 R4, RZ, RZ, UR4 ;  /* 0x00000004ff047e24 */ /* 0x002fe2000f8e00ff */
[----:B------:R-:W-:Y:S02]  /*76e0*/  USHF.R.S32.HI UR12, URZ, 0x1f, UR6 ;  /* 0x0000001f3f0c7899 */ /* 0x000fe40008011406 */
[----:B------:R-:W-:Y:S01]  /*76f0*/  MOV R5, UR5 ;  /* 0x0000000500057c02 */ /* 0x000fe20008000f00 */
[----:B------:R-:W-:Y:S01]  /*7700*/  BAR.SYNC.DEFER_BLOCKING 0x1, 0x100 ;  /* 0x0044000000007b1d */ /* 0x000fe20000010000 */
[----:B--2---:R-:W-:-:S13]  /*7710*/  ISETP.NE.AND P1, PT, R2, RZ, PT ;  /* 0x000000ff0200720c */ /* 0x004fda0003f25270 */
[----:B------:R-:W-:Y:S05]  /*7720*/  @P1 BRA `(.L_x_1548) ;  /* 0x0000005000001947 */ /* 0x000fea0003800000 */
.L_x_1549:
[----:B------:R-:W2:Y:S01]  /*7730*/  LDG.E.STRONG.GPU R0, [R4.64] ;  /* 0x0000001404007981 */ /* 0x000ea2000c1ef900 */
[----:B------:R-:W-:Y:S01]  /*7740*/  YIELD ;  /* 0x0000000000007946 */ /* 0x000fe20003800000 */
[----:B--2---:R-:W-:Y:S01]  /*7750*/  ISETP.NE.AND P0, PT, R0, UR13, PT ;  /* 0x0000000d00007c0c */ /* 0x004fe2000bf05270 */
[----:B------:R-:W-:-:S12]  /*7760*/  CCTL.IVALL ;  /* 0x00000000ff00798f */ /* 0x000fd80002000000 */
[----:B------:R-:W-:Y:S05]  /*7770*/  @P0 BRA `(.L_x_1549) ;  /* 0xffffffb000000947 */ /* 0x000fea000383ffff */
.L_x_1548:
[----:B------:R-:W-:Y:S05]  /*7780*/  BSYNC B0 ;  /* 0x0000000000007941 */ /* 0x000fea0003800000 */
.L_x_1547:
[----:B------:R-:W-:Y:S01]  /*7790*/  MOV R11, 0xffffffff ;  /* 0xffffffff000b7802 */ /* 0x000fe20000000f00 */
[----:B------:R-:W-:Y:S05]  /*77a0*/  BRA.CONV ~URZ, `(.L_x_1550) ;  /* 0x000000237f007947 */ /* 0x000fea000b800000 */
[----:B------:R-:W-:Y:S02]  /*77b0*/  MOV R2, 0x77d0 ;  /* 0x000077d000027802 */ /* 0x000fe40000000f00 */
[----:B------:R-:W-:Y:S05]  /*77c0*/  CALL.REL.NOINC `($__internal_8_$__cuda_sm70_warpsync) ;  /* 0x00000d3000007944 */ /* 0x000fea0003c00000 */
.L_x_1550:
[----:B------:R-:W2:Y:S01]  /*77d0*/  LDL.LU.64 R2, [R1+0x28] ;  /* 0x0000280001027983 */ /* 0x000ea20000300a00 */
[----:B------:R-:W-:-:S03]  /*77e0*/  USHF.L.U32 UR4, UR10, 0xe, URZ ;  /* 0x0000000e0a047899 */ /* 0x000fc6000800063f */
[----:B------:R-:W1:Y:S01]  /*77f0*/  S2R R10, SR_CTAID.Z ;  /* 0x00000000000a7919 */ /* 0x000e620000002700 */
[----:B------:R-:W-:Y:S01]  /*7800*/  USHF.R.S32.HI UR14, URZ, 0x1f, UR4 ;  /* 0x0000001f3f0e7899 */ /* 0x000fe20008011404 */
[----:B------:R-:W-:-:S06]  /*7810*/  NOP ;  /* 0x0000000000007918 */ /* 0x000fcc0000000000 */
[C---:B--2---:R-:W-:Y:S01]  /*7820*/  IADD3 R6, P0, R2.reuse, UR4, RZ ;  /* 0x0000000402067c10 */ /* 0x044fe2000ff1e0ff */
[----:B------:R-:W-:Y:S02]  /*7830*/  ULDC.64 UR4, c[0x0][0x328] ;  /* 0x0000ca0000047ab9 */ /* 0x000fe40000000a00 */
[----:B------:R-:W-:Y:S01]  /*7840*/  UIMAD UR4, UR9, UR4, URZ ;  /* 0x00000004090472a4 */ /* 0x000fe2000f8e023f */
[----:B------:R-:W-:Y:S01]  /*7850*/  LEA.HI.X.SX32 R7, R2, UR14, 0x1, P0 ;  /* 0x0000000e02077c11 */ /* 0x000fe200080f0eff */
[----:B------:R-:W-:Y:S02]  /*7860*/  IMAD.U32 R2, RZ, RZ, UR11 ;  /* 0x0000000bff027e24 */ /* 0x000fe4000f8e00ff */
[----:B------:R-:W-:Y:S02]  /*7870*/  UIMAD UR14, UR11, UR5, UR4 ;  /* 0x000000050b0e72a4 */ /* 0x000fe4000f8e0204 */
[----:B------:R-:W-:Y:S01]  /*7880*/  IMAD.WIDE.U32 R2, R2, c[0x0][0x328], R6 ;  /* 0x0000ca0002027a25 */ /* 0x000fe200078e0006 */
[----:B------:R-:W-:-:S02]  /*7890*/  ULDC.64 UR4, c[0x0][0x330] ;  /* 0x0000cc0000047ab9 */ /* 0x000fc40000000a00 */
        /* <DEDUP_REMOVED lines=73> */
[----:B------:R-:W-:Y:S05]  /*7d30*/  CALL.REL.NOINC `($__internal_8_$__cuda_sm70_warpsync) ;  /* 0x000007c000007944 */ /* 0x000fea0003c00000 */
.L_x_1551:
        /* <DEDUP_REMOVED lines=12> */
.L_x_1553:
[----:B------:R-:W-:Y:S05]  /*7e00*/  BSYNC B0 ;  /* 0x0000000000007941 */ /* 0x000fea0003800000 */
.L_x_1552:
[----:B------:R-:W-:Y:S01]  /*7e10*/  ULDC.64 UR4, c[0x0][0x348] ;  /* 0x0000d20000047ab9 */ /* 0x000fe20000000a00 */
[----:B------:R-:W-:Y:S01]  /*7e20*/  BSSY B0, `(.L_x_1554) ;  /* 0x000000b000007945 */ /* 0x000fe20003800000 */
[----:B------:R-:W-:-:S04]  /*7e30*/  UIADD3 UR4, UP0, UR7, UR4, URZ ;  /* 0x0000000407047290 */ /* 0x000fc8000ff1e03f */
[----:B------:R-:W-:Y:S02]  /*7e40*/  UIADD3.X UR5, UR8, UR5, URZ, UP0, !UPT ;  /* 0x0000000508057290 */ /* 0x000fe400087fe43f */
[----:B--2---:R-:W-:-:S04]  /*7e50*/  MOV R4, UR4 ;  /* 0x0000000400047c02 */ /* 0x004fc80008000f00 */
[----:B------:R-:W-:Y:S01]  /*7e60*/  MOV R5, UR5 ;  /* 0x0000000500057c02 */ /* 0x000fe20008000f00 */
[----:B------:R-:W-:Y:S05]  /*7e70*/  @P1 BRA `(.L_x_1555) ;  /* 0x0000005000001947 */ /* 0x000fea0003800000 */
.L_x_1556:
[----:B------:R-:W2:Y:S01]  /*7e80*/  LDG.E.STRONG.GPU R0, [R4.64] ;  /* 0x0000001404007981 */ /* 0x000ea2000c1ef900 */
[----:B------:R-:W-:Y:S01]  /*7e90*/  YIELD ;  /* 0x0000000000007946 */ /* 0x000fe20003800000 */
[----:B--2---:R-:W-:Y:S01]  /*7ea0*/  ISETP.NE.AND P0, PT, R0, UR13, PT ;  /* 0x0000000d00007c0c */ /* 0x004fe2000bf05270 */
[----:B------:R-:W-:-:S12]  /*7eb0*/  CCTL.IVALL ;  /* 0x00000000ff00798f */ /* 0x000fd80002000000 */
[----:B------:R-:W-:Y:S05]  /*7ec0*/  @P0 BRA `(.L_x_1556) ;  /* 0xffffffb000000947 */ /* 0x000fea000383ffff */
.L_x_1555:
[----:B------:R-:W-:Y:S05]  /*7ed0*/  BSYNC B0 ;  /* 0x0000000000007941 */ /* 0x000fea0003800000 */
.L_x_1554:
[----:B------:R-:W-:Y:S05]  /*7ee0*/  BRA.CONV ~URZ, `(.L_x_1557) ;  /* 0x000000237f007947 */ /* 0x000fea000b800000 */
[----:B-1----:R-:W-:Y:S02]  /*7ef0*/  MOV R2, 0x7f10 ;  /* 0x00007f1000027802 */ /* 0x002fe40000000f00 */
[----:B------:R-:W-:Y:S05]  /*7f00*/  CALL.REL.NOINC `($__internal_8_$__cuda_sm70_warpsync) ;  /* 0x000005f000007944 */ /* 0x000fea0003c00000 */
.L_x_1557:
        /* <DEDUP_REMOVED lines=83> */
.L_x_1558:
        /* <DEDUP_REMOVED lines=12> */
        .weak           $__internal_8_$__cuda_sm70_warpsync
        .type           $__internal_8_$__cuda_sm70_warpsync,@function
        .size           $__internal_8_$__cuda_sm70_warpsync,(.L_x_2329 - $__internal_8_$__cuda_sm70_warpsync)
$__internal_8_$__cuda_sm70_warpsync:
[----:B------:R-:W-:Y:S01]  /*8500*/  MOV R3, 0x0 ;  /* 0x0000000000037802 */ /* 0x000fe20000000f00 */
[----:B------:R-:W-:Y:S04]  /*8510*/  WARPSYNC R11 ;  /* 0x0000000b00007348 */ /* 0x000fe80003800000 */
[----:B------:R-:W-:Y:S05]  /*8520*/  RET.REL.NODEC R2 `(_ZN7cutlass13device_kernelIN5flash19enable_sm80_to_sm89INS1_16FlashAttnBwdSm80INS1_25CollectiveMainloopBwdSm80ILi2ELi2EN4cute5tupleIJNS5_1CILi64EEENS7_ILi128EEES9_EEENS_6half_tEfNS_4arch4Sm80ELb0ELb1ELb0ELb0ELb1ELb0ELb0ELb0ELi2ELi2ELi2ELi2ELb0EEENS1_24CollectiveEpilogueBwdGQAISA_fSD_Li256ELb0ELb1EEENS1_19SingleTileSchedulerILb0ELb0ELb0ELi128EEEEEEEEEvNT_6ParamsE) ;  /* 0xffff7ad002007950 */ /* 0x000fea0003c3ffff */
.L_x_1559:
        /* <DEDUP_REMOVED lines=13> */
.L_x_2329:


//--------------------- .text._ZN7cutlass13device_kernelIN5flash19enable_sm80_to_sm89INS1_16FlashAttnBwdSm80INS1_25CollectiveMainloopBwdSm80ILi2ELi2EN4cute5tupleIJNS5_1CILi64EEENS7_ILi128EEES9_EEENS_6half_tEfNS_4arch4Sm80ELb0ELb1ELb0ELb1ELb0ELb0ELb0ELb0ELi2ELi2ELi2ELi2ELb0EEENS1_21CollectiveEpilogueBwdISA_SB_SD_Li256ELb1ELb0ELi4EEENS1_19SingleTileSchedulerILb1ELb0ELb0ELi128EEEEEEEEEvNT_6ParamsE --------------------------
	.section	.text._ZN7cutlass13device_kernelIN5flash19enable_sm80_to_sm89INS1_16FlashAttnBwdSm80INS1_25CollectiveMainloopBwdSm80ILi2ELi2EN4cute5tupleIJNS5_1CILi64EEENS7_ILi128EEES9_EEENS_6half_tEfNS_4arch4Sm80ELb0ELb1ELb0ELb1ELb0ELb0ELb0ELb0ELi2ELi2ELi2ELi2ELb0EEENS1_21CollectiveEpilogueBwdISA_SB_SD_Li256ELb1ELb0ELi4EEENS1_19SingleTileSchedulerILb1ELb0ELb0ELi128EEEEEEEEEvNT_6ParamsE,"ax",@progbits
	.sectioninfo	@"SHI_REGISTERS=255"
	.align	128
.text._ZN7cutlass13device_kernelIN5flash19enable_sm80_to_sm89INS1_16FlashAttnBwdSm80INS1_25CollectiveMainloopBwdSm80ILi2ELi2EN4cute5tupleIJNS5_1CILi64EEENS7_ILi128EEES9_EEENS_6half_tEfNS_4arch4Sm80ELb0ELb1ELb0ELb1ELb0ELb0ELb0ELb0ELi2ELi2ELi2ELi2ELb0EEENS1_21CollectiveEpilogueBwdISA_SB_SD_Li256ELb1ELb0ELi4EEENS1_19SingleTileSchedulerILb1ELb0ELb0ELi128EEEEEEEEEvNT_6ParamsE:
        .type           _ZN7cutlass13device_kernelIN5flash19enable_sm80_to_sm89INS1_16FlashAttnBwdSm80INS1_25CollectiveMainloopBwdSm80ILi2ELi2EN4cute5tupleIJNS5_1CILi64EEENS7_ILi128EEES9_EEENS_6half_tEfNS_4arch4Sm80ELb0ELb1ELb0ELb1ELb0ELb0ELb0ELb0ELi2ELi2ELi2ELi2ELb0EEENS1_21CollectiveEpilogueBwdISA_SB_SD_Li256ELb1ELb0ELi4EEENS1_19SingleTileSchedulerILb1ELb0ELb0ELi128EEEEEEEEEvNT_6ParamsE,@function
        .size           _ZN7cutlass13device_kernelIN5flash19enable_sm80_to_sm89INS1_16FlashAttnBwdSm80INS1_25CollectiveMainloopBwdSm80ILi2ELi2EN4cute5tupleIJNS5_1CILi64EEENS7_ILi128EEES9_EEENS_6half_tEfNS_4arch4Sm80ELb0ELb1ELb0ELb1ELb0ELb0ELb0ELb0ELi2ELi2ELi2ELi2ELb0EEENS1_21CollectiveEpilogueBwdISA_SB_SD_Li256ELb1ELb0ELi4EEENS1_19SingleTileSchedulerILb1ELb0ELb0ELi128EEEEEEEEEvNT_6ParamsE,(.L_x_2331 - _ZN7cutlass13device_kernelIN5flash19enable_sm80_to_sm89INS1_16FlashAttnBwdSm80INS1_25CollectiveMainloopBwdSm80ILi2ELi2EN4cute5tupleIJNS5_1CILi64EEENS7_ILi128EEES9_EEENS_6half_tEfNS_4arch4Sm80ELb0ELb1ELb0ELb1ELb0ELb0ELb0ELb0ELi2ELi2ELi2ELi2ELb0EEENS1_21CollectiveEpilogueBwdISA_SB_SD_Li256ELb1ELb0ELi4EEENS1_19SingleTileSchedulerILb1ELb0ELb0ELi128EEEEEEEEEvNT_6ParamsE)
        .other          _ZN7cutlass13device_kernelIN5flash19enable_sm80_to_sm89INS1_16FlashAttnBwdSm80INS1_25CollectiveMainloopBwdSm80ILi2ELi2EN4cute5tupleIJNS5_1CILi64EEENS7_ILi128EEES9_EEENS_6half_tEfNS_4arch4Sm80ELb0ELb1ELb0ELb1ELb0ELb0ELb0ELb0ELi2ELi2ELi2ELi2ELb0EEENS1_21CollectiveEpilogueBwdISA_SB_SD_Li256ELb1ELb0ELi4EEENS1_19SingleTileSchedulerILb1ELb0ELb0ELi128EEEEEEEEEvNT_6ParamsE,@"STO_CUDA_ENTRY STV_DEFAULT"
_ZN7cutlass13device_kernelIN5flash19enable_sm80_to_sm89INS1_16FlashAttnBwdSm80INS1_25CollectiveMainloopBwdSm80ILi2ELi2EN4cute5tupleIJNS5_1CILi64EEENS7_ILi128EEES9_EEENS_6half_tEfNS_4arch4Sm80ELb0ELb1ELb0ELb1ELb0ELb0ELb0ELb0ELi2ELi2ELi2ELi2ELb0EEENS1_21CollectiveEpilogueBwdISA_SB_SD_Li256ELb1ELb0ELi4EEENS1_19SingleTileSchedulerILb1ELb0ELb0ELi128EEEEEEEEEvNT_6ParamsE:
[----:B------:R-:W-:Y:S02]  /*0000*/  MOV R1, c[0x0][0x28] ;  /* 0x00000a0000017a02 */ /* 0x000fe40000000f00 */
[----:B------:R-:W1:Y:S01]  /*0010*/  S2R R37, SR_TID.X ;  /* 0x0000000000257919 */ /* 0x000e620000002100 */
[----:B------:R-:W-:Y:S01]  /*0020*/  IMAD.MOV.U32 R8, RZ, RZ, 0x4 ;  /* 0x00000004ff087424 */ /* 0x000fe200078e00ff */
[----:B------:R-:W2:Y:S01]  /*0030*/  S2UR UR8, SR_CTAID.X ;  /* 0x00000000000879c3 */ /* 0x000ea20000002500 */
[----:B------:R-:W-:Y:S01]  /*0040*/  ULDC.64 UR14, c[0x0][0x118] ;  /* 0x00004600000e7ab9 */ /* 0x000fe20000000a00 */
[----:B------:R-:W3:Y:S01]  /*0050*/  S2R R5, SR_CTAID.Z ;  /* 0x0000000000057919 */ /* 0x000ee20000002700 */
[----:B------:R-:W-:-:S03]  /*0060*/  IADD3 R1, R1, -0x70, RZ ;  /* 0xffffff9001017810 */ /* 0x000fc60007ffe0ff */
[----:B------:R-:W4:Y:S01]  /*0070*/  S2R R39, SR_CTAID.Y ;  /* 0x0000000000277919 */ /* 0x000f220000002600 */
[----:B-1----:R-:W-:Y:S01]  /*0080*/  SHF.R.U32.HI R0, RZ, 0x5, R37 ;  /* 0x00000005ff007819 */ /* 0x002fe20000011625 */
[----:B---3--:R-:W-:-:S05]  /*0090*/  IMAD.WIDE R2, R5, R8, c[0x0][0x3c0] ;  /* 0x0000f00005027625 */ /* 0x008fca00078e0208 */
[----:B------:R-:W1:Y:S02]  /*00a0*/  SHFL.IDX PT, R0, R0, RZ, 0x1f ;  /* 0x00001fff00007589 */ /* 0x000e6400000e0000 */
[----:B-1----:R-:W-:-:S13]  /*00b0*/  ISETP.NE.AND P0, PT, R0, RZ, PT ;  /* 0x000000ff0000720c */ /* 0x002fda0003f05270 */
[----:B------:R-:W-:Y:S05]  /*00c0*/  @!P0 BRA `(.L_x_1560) ;  /* 0x0000013000008947 */ /* 0x000fea0003800000 */
[----:B--2-4-:R-:W-:-:S04]  /*00d0*/  ISETP.NE.U32.AND P0, PT, RZ, c[0x0][0x3c0], PT ;  /* 0x0000f000ff007a0c */ /* 0x014fc80003f05070 */
[----:B------:R-:W-:-:S13]  /*00e0*/  ISETP.NE.AND.EX P0, PT, RZ, c[0x0][0x3c4], PT, P0 ;  /* 0x0000f100ff007a0c */ /* 0x000fda0003f05300 */
[----:B------:R-:W-:Y:S05]  /*00f0*/  @!P0 BRA `(.L_x_1561) ;  /* 0x0000002000008947 */ /* 0x000fea0003800000 */
[----:B------:R1:W5:Y:S01]  /*0100*/  LDG.E R0, [R2.64] ;  /* 0x0000000e02007981 */ /* 0x000362000c1e1900 */
[----:B------:R-:W-:Y:S05]  /*0110*/  BRA `(.L_x_1562) ;  /* 0x0000009000007947 */ /* 0x000fea0003800000 */
.L_x_1561:
        /* <DEDUP_REMOVED lines=8> */
.L_x_1563:
[----:B------:R-:W-:Y:S02]  /*01a0*/  MOV R0, c[0x0][0x3a4] ;  /* 0x0000e90000007a02 */ /* 0x000fe40000000f00 */
.L_x_1562:
[----:B------:R-:W-:-:S06]  /*01b0*/  USHF.L.U32 UR11, UR8, 0x7, URZ ;  /* 0x00000007080b7899 */ /* 0x000fcc000800063f */
[----:B-----5:R-:W-:-:S04]  /*01c0*/  ISETP.LE.AND P0, PT, R0, UR11, PT ;  /* 0x0000000b00007c0c */ /* 0x020fc8000bf03270 */
[----:B------:R-:W-:-:S05]  /*01d0*/  SEL R0, R5, 0xffffffff, !P0 ;  /* 0xffffffff05007807 */ /* 0x000fca0004000000 */
[----:B------:R2:W-:Y:S01]  /*01e0*/  STL [R1+0x68], R0 ;  /* 0x0000680001007387 */ /* 0x0005e20000100800 */
[----:B------:R-:W-:Y:S05]  /*01f0*/  BRA `(.L_x_1564) ;  /* 0x0000012000007947 */ /* 0x000fea0003800000 */
.L_x_1560:
[----:B--2-4-:R-:W-:-:S04]  /*0200*/  ISETP.NE.U32.AND P0, PT, RZ, c[0x0][0x3c0], PT ;  /* 0x0000f000ff007a0c */ /* 0x014fc80003f05070 */
[----:B------:R-:W-:-:S13]  /*0210*/  ISETP.NE.AND.EX P0, PT, RZ, c[0x0][0x3c4], PT, P0 ;  /* 0x0000f100ff007a0c */ /* 0x000fda0003f05300 */
[----:B------:R-:W-:Y:S05]  /*0220*/  @!P0 BRA `(.L_x_1565) ;  /* 0x0000002000008947 */ /* 0x000fea0003800000 */
[----:B------:R1:W5:Y:S01]  /*0230*/  LDG.E R0, [R2.64] ;  /* 0x0000000e02007981 */ /* 0x000362000c1e1900 */
[----:B------:R-:W-:Y:S05]  /*0240*/  BRA `(.L_x_1566) ;  /* 0x0000009000007947 */ /* 0x000fea0003800000 */
.L_x_1565:
        /* <DEDUP_REMOVED lines=8> */
.L_x_1567:
[----:B------:R-:W-:Y:S02]  /*02d0*/  MOV R0, c[0x0][0x3a4] ;  /* 0x0000e90000007a02 */ /* 0x000fe40000000f00 */
.L_x_1566:
[----:B------:R-:W-:-:S06]  /*02e0*/  USHF.L.U32 UR11, UR8, 0x7, URZ ;  /* 0x00000007080b7899 */ /* 0x000fcc000800063f */
[----:B-----5:R-:W-:-:S04]  /*02f0*/  ISETP.LE.AND P0, PT, R0, UR11, PT ;  /* 0x0000000b00007c0c */ /* 0x020fc8000bf03270 */
[----:B------:R-:W-:-:S05]  /*0300*/  SEL R0, R5, 0xffffffff, !P0 ;  /* 0xffffffff05007807 */ /* 0x000fca0004000000 */
[----:B------:R2:W-:Y:S04]  /*0310*/  STL [R1+0x68], R0 ;  /* 0x0000680001007387 */ /* 0x0005e80000100800 */
.L_x_1564:
[----:B------:R-:W3:Y:S02]  /*0320*/  LDL R42, [R1+0x68] ;  /* 0x00006800012a7983 */ /* 0x000ee40000100800 */
[----:B---3--:R-:W-:-:S13]  /*0330*/  ISETP.GE.AND P0, PT, R42, RZ, PT ;  /* 0x000000ff2a00720c */ /* 0x008fda0003f06270 */
[----:B------:R-:W-:Y:S05]  /*0340*/  @!P0 EXIT ;  /* 0x000000000000894d */ /* 0x000fea0003800000 */
[----:B------:R-:W-:Y:S01]  /*0350*/  ISETP.NE.U32.AND P0, PT, RZ, c[0x0][0x2d8], PT ;  /* 0x0000b600ff007a0c */ /* 0x000fe20003f05070 */
[----:B------:R-:W-:Y:S01]  /*0360*/  IMAD.WIDE R6, R42, R8, c[0x0][0x2c8] ;  /* 0x0000b2002a067625 */ /* 0x000fe200078e0208 */
[----:B------:R-:W-:Y:S02]  /*0370*/  ISETP.NE.U32.AND P1, PT, RZ, c[0x0][0x2c8], PT ;  /* 0x0000b200ff007a0c */ /* 0x000fe40003f25070 */
[----:B------:R-:W-:Y:S02]  /*0380*/  ISETP.NE.AND.EX P0, PT, RZ, c[0x0][0x2dc], PT, P0 ;  /* 0x0000b700ff007a0c */ /* 0x000fe40003f05300 */
[----:B------:R-:W-:Y:S02]  /*0390*/  ISETP.NE.AND.EX P2, PT, RZ, c[0x0][0x2cc], PT, P1 ;  /* 0x0000b300ff007a0c */ /* 0x000fe40003f45310 */
[----:B------:R-:W-:-:S09]  /*03a0*/  ISETP.NE.U32.AND P3, PT, RZ, c[0x0][0x2d0], PT ;  /* 0x0000b400ff007a0c */ /* 0x000fd20003f65070 */
[----:B-1----:R-:W-:Y:S02]  /*03b0*/  @P0 IMAD.WIDE R2, R42, R8, c[0x0][0x2d8] ;  /* 0x0000b6002a020625 */ /* 0x002fe400078e0208 */
[----:B--2---:R-:W2:Y:S01]  /*03c0*/  @P2 LDG.E R0, [R6.64] ;  /* 0x0000000e06002981 */ /* 0x004ea2000c1e1900 */
[----:B------:R-:W-:-:S03]  /*03d0*/  ISETP.NE.AND.EX P3, PT, RZ, c[0x0][0x2d4], PT, P3 ;  /* 0x0000b500ff007a0c */ /* 0x000fc60003f65330 */
[----:B------:R-:W3:Y:S01]  /*03e0*/  @P0 LDG.E R2, [R2.64] ;  /* 0x0000000e02020981 */ /* 0x000ee2000c1e1900 */
[----:B------:R-:W-:Y:S02]  /*03f0*/  IMAD.MOV.U32 R9, RZ, RZ, RZ ;  /* 0x000000ffff097224 */ /* 0x000fe400078e00ff */
[----:B------:R-:W-:Y:S02]  /*0400*/  IMAD.MOV.U32 R11, RZ, RZ, RZ ;  /* 0x000000ffff0b7224 */ /* 0x000fe400078e00ff */
[C---:B------:R-:W-:Y:S01]  /*0410*/  IMAD.WIDE R4, R42.reuse, R8, c[0x0][0x2d0] ;  /* 0x0000b4002a047625 */ /* 0x040fe200078e0208 */
[----:B------:R-:W-:Y:S01]  /*0420*/  ULDC UR10, c[0x0][0x168] ;  /* 0x00005a00000a7ab9 */ /* 0x000fe20000000800 */
[----:B------:R1:W5:Y:S01]  /*0430*/  @P2 LDG.E R9, [R6.64] ;  /* 0x0000000e06092981 */ /* 0x000362000c1e1900 */
[----:B------:R-:W-:Y:S01]  /*0440*/  ULDC UR22, c[0x0][0x198] ;  /* 0x0000660000167ab9 */ /* 0x000fe20000000800 */
[----:B------:R-:W-:Y:S01]  /*0450*/  IMAD.MOV.U32 R20, RZ, RZ, RZ ;  /* 0x000000ffff147224 */ /* 0x000fe200078e00ff */
[----:B------:R-:W-:Y:S01]  /*0460*/  P2R R36, PR, RZ, 0x4 ;  /* 0x00000004ff247803 */ /* 0x000fe20000000000 */
[----:B------:R1:W5:Y:S01]  /*0470*/  @P3 LDG.E R11, [R4.64] ;  /* 0x0000000e040b3981 */ /* 0x000362000c1e1900 */
        /* <DEDUP_REMOVED lines=12> */
.L_x_1568:
[----:B-1-3--:R-:W-:-:S04]  /*0540*/  ISETP.NE.U32.AND P0, PT, RZ, c[0x0][0x2e0], PT ;  /* 0x0000b800ff007a0c */ /* 0x00afc80003f05070 */
[----:B------:R-:W-:-:S13]  /*0550*/  ISETP.NE.AND.EX P0, PT, RZ, c[0x0][0x2e4], PT, P0 ;  /* 0x0000b900ff007a0c */ /* 0x000fda0003f05300 */
[----:B------:R-:W-:Y:S05]  /*0560*/  @!P0 BRA `(.L_x_1569) ;  /* 0x0000004000008947 */ /* 0x000fea0003800000 */
[----:B------:R-:W-:-:S05]  /*0570*/  IMAD.WIDE R2, R42, R8, c[0x0][0x2e0] ;  /* 0x0000b8002a027625 */ /* 0x000fca00078e0208 */
[----:B------:R-:W2:Y:S02]  /*0580*/  LDG.E R0, [R2.64] ;  /* 0x0000000e02007981 */ /* 0x000ea4000c1e1900 */
[----:B--2---:R1:W2:Y:S01]  /*0590*/  R2UR UR22, R0 ;  /* 0x00000000001673c2 */ /* 0x0042a200000e0000 */
[----:B------:R-:W-:Y:S05]  /*05a0*/  BRA `(.L_x_1570) ;  /* 0x0000006000007947 */ /* 0x000fea0003800000 */
.L_x_1569:
[----:B------:R-:W-:Y:S05]  /*05b0*/  @!P3 BRA `(.L_x_1570) ;  /* 0x000000500000b947 */ /* 0x000fea0003800000 */
[----:B------:R-:W2:Y:S04]  /*05c0*/  LDG.E R2, [R4.64] ;  /* 0x0000000e04027981 */ /* 0x000ea8000c1e1900 */
[----:B------:R-:W3:Y:S01]  /*05d0*/  LDG.E R0, [R4.64+0x4] ;  /* 0x0000040e04007981 */ /* 0x000ee2000c1e1900 */
[----:B--2---:R-:W1:Y:S08]  /*05e0*/  R2UR UR22, R2 ;  /* 0x00000000021673c2 */ /* 0x004e7000000e0000 */
[----:B---3--:R-:W1:Y:S02]  /*05f0*/  R2UR UR4, R0 ;  /* 0x00000000000473c2 */ /* 0x008e6400000e0000 */
[----:B-1----:R-:W-:-:S06]  /*0600*/  UIADD3 UR22, -UR22, UR4, URZ ;  /* 0x0000000416167290 */ /* 0x002fcc000fffe13f */
.L_x_1570:
[----:B------:R-:W-:Y:S01]  /*0610*/  UIADD3 UR5, UR10, 0x3f, URZ ;  /* 0x0000003f0a057890 */ /* 0x000fe2000fffe03f */
[----:B------:R-:W-:-:S03]  /*0620*/  ISETP.LE.AND P0, PT, RZ, UR8, PT ;  /* 0x00000008ff007c0c */ /* 0x000fc6000bf03270 */
[----:B------:R-:W-:-:S04]  /*0630*/  USHF.R.S32.HI UR4, URZ, 0x1f, UR5 ;  /* 0x0000001f3f047899 */ /* 0x000fc80008011405 */
[----:B------:R-:W-:-:S04]  /*0640*/  ULEA.HI UR4, UR4, UR5, URZ, 0x6 ;  /* 0x0000000504047291 */ /* 0x000fc8000f8f303f */
[----:B------:R-:W-:Y:S02]  /*0650*/  USHF.R.S32.HI UR9, URZ, 0x6, UR4 ;  /* 0x000000063f097899 */ /* 0x000fe40008011404 */
[----:B------:R-:W-:Y:S05]  /*0660*/  @!P0 BRA `(.L_x_1571) ;  /* 0x0000009000008947 */ /* 0x000fea0003800000 */
[----:B--2---:R-:W-:Y:S02]  /*0670*/  UIADD3 UR4, -UR22, 0xbf, UR10 ;  /* 0x000000bf16047890 */ /* 0x004fe4000fffe10a */
[----:B------:R-:W-:Y:S02]  /*0680*/  ULDC UR5, c[0x0][0x2a0] ;  /* 0x0000a80000057ab9 */ /* 0x000fe40000000800 */
[----:B------:R-:W-:-:S04]  /*0690*/  ULEA UR4, UR8, UR4, 0x7 ;  /* 0x0000000408047291 */ /* 0x000fc8000f8e383f */
[----:B------:R-:W-:-:S04]  /*06a0*/  UIADD3 UR5, UR4, UR5, URZ ;  /* 0x0000000504057290 */ /* 0x000fc8000fffe03f */
[----:B------:R-:W-:-:S04]  /*06b0*/  USHF.R.S32.HI UR4, URZ, 0x1f, UR5 ;  /* 0x0000001f3f047899 */ /* 0x000fc80008011405 */
[----:B------:R-:W-:-:S04]  /*06c0*/  ULEA.HI UR4, UR4, UR5, URZ, 0x6 ;  /* 0x0000000504047291 */ /* 0x000fc8000f8f303f */
[----:B------:R-:W-:-:S04]  /*06d0*/  USHF.R.S32.HI UR4, URZ, 0x6, UR4 ;  /* 0x000000063f047899 */ /* 0x000fc80008011404 */
[----:B------:R-:W-:-:S04]  /*06e0*/  UISETP.LT.AND UP0, UPT, UR9, UR4, UPT ;  /* 0x000000040900728c */ /* 0x000fc8000bf01270 */
[----:B------:R-:W-:Y:S02]  /*06f0*/  USEL UR9, UR9, UR4, UP0 ;  /* 0x0000000409097287 */ /* 0x000fe40008000000 */
.L_x_1571:
[----:B--2---:R-:W-:Y:S01]  /*0700*/  UIADD3 UR4, UR11, UR10, -UR22 ;  /* 0x0000000a0b047290 */ /* 0x004fe2000fffe816 */
[----:B------:R-:W-:Y:S01]  /*0710*/  PLOP3.LUT P0, PT, PT, PT, PT, 0x80, 0x0 ;  /* 0x000000000000781c */ /* 0x000fe20003f0f070 */
[----:B------:R-:W-:Y:S01]  /*0720*/  ULDC UR5, c[0x0][0x2a4] ;  /* 0x0000a90000057ab9 */ /* 0x000fe20000000800 */
[----:B------:R-:W-:Y:S01]  /*0730*/  IMAD.MOV.U32 R10, RZ, RZ, RZ ;  /* 0x000000ffff0a7224 */ /* 0x000fe200078e00ff */
[----:B------:R-:W-:Y:S01]  /*0740*/  UIADD3 UR5, UR4, -UR5, URZ ;  /* 0x8000000504057290 */ /* 0x000fe2000fffe03f */
[----:B------:R-:W-:Y:S01]  /*0750*/  IMAD.MOV.U32 R166, RZ, RZ, RZ ;  /* 0x000000ffffa67224 */ /* 0x000fe200078e00ff */
        /* <DEDUP_REMOVED lines=8> */
[----:B------:R-:W-:Y:S01]  /*07e0*/  MOV R8, RZ ;  /* 0x000000ff00087202 */ /* 0x000fe20000000f00 */
[----:B------:R-:W-:Y:S01]  /*07f0*/  IMAD.MOV.U32 R176, RZ, RZ, RZ ;  /* 0x000000ffffb07224 */ /* 0x000fe200078e00ff */
[----:B------:R-:W-:Y:S01]  /*0800*/  USHF.R.S32.HI UR16, URZ, 0x6, UR4 ;  /* 0x000000063f107899 */ /* 0x000fe20008011404 */
[----:B------:R-:W-:Y:S01]  /*0810*/  CS2R R12, SRZ ;  /* 0x00000000000c7805 */ /* 0x000fe2000001ff00 */
[----:B------:R-:W-:Y:S01]  /*0820*/  MOV R162, RZ ;  /* 0x000000ff00a27202 */ /* 0x000fe20000000f00 */
[----:B------:R-:W-:Y:S01]  /*0830*/  CS2R R160, SRZ ;  /* 0x0000000000a07805 */ /* 0x000fe2000001ff00 */
[----:B------:R-:W-:Y:S01]  /*0840*/  UISETP.LT.AND UP0, UPT, URZ, UR16, UPT ;  /* 0x000000103f00728c */ /* 0x000fe2000bf01270 */
[----:B------:R-:W-:Y:S01]  /*0850*/  IMAD.MOV.U32 R158, RZ, RZ, RZ ;  /* 0x000000ffff9e7224 */ /* 0x000fe200078e00ff */
[----:B------:R-:W-:Y:S01]  /*0860*/  CS2R R14, SRZ ;  /* 0x00000000000e7805 */ /* 0x000fe2000001ff00 */
[----:B------:R-:W-:Y:S01]  /*0870*/  MOV R156, RZ ;  /* 0x000000ff009c7202 */ /* 0x000fe20000000f00 */
[----:B------:R-:W-:Y:S01]  /*0880*/  USEL UR16, URZ, UR16, !UP0 ;  /* 0x000000103f107287 */ /* 0x000fe2000c000000 */
[----:B------:R-:W-:Y:S01]  /*0890*/  IMAD.MOV.U32 R154, RZ, RZ, RZ ;  /* 0x000000ffff9a7224 */ /* 0x000fe200078e00ff */
[----:B------:R-:W-:Y:S01]  /*08a0*/  CS2R R16, SRZ ;  /* 0x0000000000107805 */ /* 0x000fe2000001ff00 */
[----:B------:R-:W-:Y:S01]  /*08b0*/  MOV R152, RZ ;  /* 0x000000ff00987202 */ /* 0x000fe20000000f00 */
[----:B------:R-:W-:Y:S01]  /*08c0*/  UISETP.GT.AND UP0, UPT, UR9, UR16, UPT ;  /* 0x000000100900728c */ /* 0x000fe2000bf04270 */
[----:B------:R-:W-:Y:S01]  /*08d0*/  IMAD.MOV.U32 R150, RZ, RZ, RZ ;  /* 0x000000ffff967224 */ /* 0x000fe200078e00ff */
[----:B------:R-:W-:Y:S01]  /*08e0*/  CS2R R18, SRZ ;  /* 0x0000000000127805 */ /* 0x000fe2000001ff00 */
[----:B------:R-:W-:Y:S01]  /*08f0*/  MOV R148, RZ ;  /* 0x000000ff00947202 */ /* 0x000fe20000000f00 */
[----:B------:R-:W-:Y:S01]  /*0900*/  IMAD.MOV.U32 R134, RZ, RZ, RZ ;  /* 0x000000ffff867224 */ /* 0x000fe200078e00ff */
[----:B------:R-:W-:Y:S01]  /*0910*/  CS2R R132, SRZ ;  /* 0x0000000000847805 */ /* 0x000fe2000001ff00 */
[----:B------:R-:W-:Y:S01]  /*0920*/  PLOP3.LUT P1, PT, PT, PT, UP0, 0x80, 0x0 ;  /* 0x000000000000781c */ /* 0x000fe20003f2f008 */
[----:B------:R-:W-:Y:S01]  /*0930*/  IMAD.MOV.U32 R138, RZ, RZ, RZ ;  /* 0x000000ffff8a7224 */ /* 0x000fe200078e00ff */
[----:B------:R-:W-:Y:S01]  /*0940*/  MOV R21, RZ ;  /* 0x000000ff00157202 */ /* 0x000fe20000000f00 */
        /* <DEDUP_REMOVED lines=54> */
[----:B-1----:R-:W-:Y:S01]  /*0cb0*/  IMAD.MOV.U32 R0, RZ, RZ, c[0x0][0x248] ;  /* 0x00009200ff007624 */ /* 0x002fe200078e00ff */
[----:B------:R-:W-:Y:S01]  /*0cc0*/  SHF.R.S32.HI R29, RZ, 0x1f, R42 ;  /* 0x0000001fff1d7819 */ /* 0x000fe2000001142a */
[----:B------:R-:W-:Y:S01]  /*0cd0*/  IMAD.SHL.U32 R6, R20, 0x80, RZ ;  /* 0x0000008014067824 */ /* 0x000fe200078e00ff */
[----:B------:R-:W-:Y:S01]  /*0ce0*/  LEA.HI R33, R38, R37, RZ, 0x3 ;  /* 0x0000002526217211 */ /* 0x000fe200078f18ff */
[----:B------:R-:W-:Y:S01]  /*0cf0*/  IMAD.U32 R14, RZ, RZ, UR8 ;  /* 0x00000008ff0e7e24 */ /* 0x000fe2000f8e00ff */
[----:B------:R-:W-:Y:S01]  /*0d00*/  ISETP.NE.AND P0, PT, R0, 0x1, PT ;  /* 0x000000010000780c */ /* 0x000fe20003f05270 */
[----:B------:R-:W-:Y:S01]  /*0d10*/  IMAD.MOV.U32 R0, RZ, RZ, R39 ;  /* 0x000000ffff007224 */ /* 0x000fe200078e0027 */
[----:B------:R-:W-:Y:S01]  /*0d20*/  SHF.R.S32.HI R41, RZ, 0x3, R33 ;  /* 0x00000003ff297819 */ /* 0x000fe20000011421 */
[----:B------:R-:W-:Y:S01]  /*0d30*/  IMAD.SHL.U32 R15, R37, 0x4, RZ ;  /* 0x00000004250f7824 */ /* 0x000fe200078e00ff */
[----:B------:R-:W-:Y:S01]  /*0d40*/  LOP3.LUT R2, R33, 0xfffffff8, RZ, 0xc0, !PT ;  /* 0xfffffff821027812 */ /* 0x000fe200078ec0ff */
[----:B------:R-:W-:Y:S01]  /*0d50*/  ULDC.64 UR4, c[0x0][0x1d8] ;  /* 0x0000760000047ab9 */ /* 0x000fe20000000a00 */
[----:B------:R-:W-:Y:S01]  /*0d60*/  SHF.R.S32.HI R8, RZ, 0x1f, R41 ;  /* 0x0000001fff087819 */ /* 0x000fe20000011429 */
[----:B------:R-:W-:Y:S01]  /*0d70*/  STL [R1+0x38], R41 ;  /* 0x0000382901007387 */ /* 0x000fe20000100800 */
[----:B-----5:R-:W-:Y:S01]  /*0d80*/  IADD3 R17, P2, R41, R9, RZ ;  /* 0x0000000929117210 */ /* 0x020fe20007f5e0ff */
[----:B------:R-:W-:Y:S01]  /*0d90*/  IMAD.IADD R32, R37, 0x1, -R2 ;  /* 0x0000000125207824 */ /* 0x000fe200078e0a02 */
[----:B------:R-:W-:Y:S01]  /*0da0*/  SHF.R.S32.HI R12, RZ, 0x1f, R37 ;  /* 0x0000001fff0c7819 */ /* 0x000fe20000011425 */
[----:B------:R-:W2:Y:S01]  /*0db0*/  LDL.LU R40, [R1+0x4] ;  /* 0x0000040001287983 */ /* 0x000ea20000300800 */
[C---:B------:R-:W-:Y:S01]  /*0dc0*/  IADD3 R26, P1, R6.reuse, R37, RZ ;  /* 0x00000025061a7210 */ /* 0x040fe20007f3e0ff */
[----:B------:R-:W-:Y:S01]  /*0dd0*/  @P0 IMAD.HI.U32 R3, R39, c[0x0][0x24c], RZ ;  /* 0x0000930027030a27 */ /* 0x000fe200078e00ff */
[----:B------:R-:W-:Y:S01]  /*0de0*/  LEA.HI.X.SX32 R24, R9, R8, 0x1, P2 ;  /* 0x0000000809187211 */ /* 0x000fe200010f0eff */
[----:B------:R-:W-:Y:S01]  /*0df0*/  USHF.L.U32 UR6, UR4, 0x6, URZ ;  /* 0x0000000604067899 */ /* 0x000fe2000800063f */
[----:B------:R-:W-:Y:S01]  /*0e00*/  LEA.HI.X.SX32 R27, R6, R12, 0x1, P1 ;  /* 0x0000000c061b7211 */ /* 0x000fe200008f0eff */
[----:B------:R-:W-:Y:S01]  /*0e10*/  IMAD.SHL.U32 R18, R32, 0x8, RZ ;  /* 0x0000000820127824 */ /* 0x000fe200078e00ff */
[----:B------:R-:W-:Y:S01]  /*0e20*/  @P0 SHF.R.U32.HI R0, RZ, c[0x0][0x250], R3 ;  /* 0x00009400ff000a19 */ /* 0x000fe20000011603 */
[C---:B------:R-:W-:Y:S01]  /*0e30*/  IMAD.SHL.U32 R6, R41.reuse, 0x40, RZ ;  /* 0x0000004029067824 */ /* 0x040fe200078e00ff */
[----:B------:R-:W-:Y:S01]  /*0e40*/  IADD3 R10, P0, R41, R11, RZ ;  /* 0x0000000b290a7210 */ /* 0x000fe20007f1e0ff */
[----:B------:R-:W-:Y:S01]  /*0e50*/  UIADD3 UR19, -UR11, UR22, URZ ;  /* 0x000000160b137290 */ /* 0x000fe2000fffe13f */
[----:B------:R-:W-:Y:S01]  /*0e60*/  SHF.R.S32.HI R7, RZ, 0x1f, R0 ;  /* 0x0000001fff077819 */ /* 0x000fe20000011400 */
[----:B------:R-:W-:Y:S01]  /*0e70*/  UMOV UR20, 0x6 ;  /* 0x0000000600147882 */ /* 0x000fe20000000000 */
[----:B------:R-:W-:-:S02]  /*0e80*/  SHF.R.S32.HI R19, RZ, 0x1f, R18 ;  /* 0x0000001fff137819 */ /* 0x000fc40000011412 */
[----:B------:R-:W-:Y:S01]  /*0e90*/  LEA.HI.X.SX32 R11, R11, R8, 0x1, P0 ;  /* 0x000000080b0b7211 */ /* 0x000fe200000f0eff */
[----:B------:R-:W-:Y:S01]  /*0ea0*/  IMAD R2, R7, c[0x0][0x1e0], RZ ;  /* 0x0000780007027a24 */ /* 0x000fe200078e02ff */
[----:B------:R-:W-:Y:S02]  /*0eb0*/  SEL R8, R29, RZ, !P3 ;  /* 0x000000ff1d087207 */ /* 0x000fe40005800000 */
[----:B------:R-:W-:Y:S01]  /*0ec0*/  SEL R12, R42, RZ, !P3 ;  /* 0x000000ff2a0c7207 */ /* 0x000fe20005800000 */
[----:B------:R-:W-:Y:S01]  /*0ed0*/  IMAD R4, R0, c[0x0][0x1e4], R2 ;  /* 0x0000790000047a24 */ /* 0x000fe200078e0202 */
[----:B------:R-:W-:Y:S01]  /*0ee0*/  LOP3.LUT R6, R6, 0x1c0, RZ, 0xc0, !PT ;  /* 0x000001c006067812 */ /* 0x000fe200078ec0ff */
[----:B------:R-:W-:Y:S01]  /*0ef0*/  IMAD.WIDE.U32 R2, R0, c[0x0][0x1e0], R18 ;  /* 0x0000780000027a25 */ /* 0x000fe200078e0012 */
[----:B------:R-:W-:Y:S02]  /*0f00*/  SHF.R.S32.HI R31, RZ, 0x1f, R39 ;  /* 0x0000001fff1f7819 */ /* 0x000fe40000011427 */
[----:B------:R-:W-:Y:S01]  /*0f10*/  LOP3.LUT R13, R6, 0x38, R18, 0xf8, !PT ;  /* 0x00000038060d7812 */ /* 0x000fe200078ef812 */
[----:B------:R-:W-:Y:S01]  /*0f20*/  IMAD.IADD R5, R3, 0x1, R4 ;  /* 0x0000000103057824 */ /* 0x000fe200078e0204 */
[----:B------:R-:W-:Y:S01]  /*0f30*/  SHF.R.U32.HI R6, RZ, 0x3, R6 ;  /* 0x00000003ff067819 */ /* 0x000fe20000011606 */
[----:B------:R-:W-:Y:S01]  /*0f40*/  IMAD.MOV.U32 R4, RZ, RZ, R2 ;  /* 0x000000ffff047224 */ /* 0x000fe200078e0002 */
[----:B------:R-:W-:Y:S01]  /*0f50*/  LEA.HI R2, R38, R37, RZ, 0x6 ;  /* 0x0000002526027211 */ /* 0x000fe200078f30ff */
[----:B------:R-:W-:-:S02]  /*0f60*/  IMAD R3, R8, c[0x0][0x1e8], RZ ;  /* 0x00007a0008037a24 */ /* 0x000fc400078e02ff */
[----:B------:R-:W-:Y:S01]  /*0f70*/  IMAD.WIDE.U32 R4, R12, c[0x0][0x1e8], R4 ;  /* 0x00007a000c047a25 */ /* 0x000fe200078e0004 */
[----:B------:R-:W-:-:S03]  /*0f80*/  SHF.R.S32.HI R30, RZ, 0x6, R2 ;  /* 0x00000006ff1e7819 */ /* 0x000fc60000011402 */
[----:B------:R-:W-:Y:S02]  /*0f90*/  IMAD R2, R7, c[0x0][0x1b0], RZ ;  /* 0x00006c0007027a24 */ /* 0x000fe400078e02ff */
[----:B------:R-:W-:Y:S02]  /*0fa0*/  IMAD R9, R12, c[0x0][0x1ec], R3 ;  /* 0x00007b000c097a24 */ /* 0x000fe400078e0203 */
[C---:B------:R-:W-:Y:S02]  /*0fb0*/  IMAD R7, R0.reuse, c[0x0][0x1b4], R2 ;  /* 0x00006d0000077a24 */ /* 0x040fe400078e0202 */
[----:B------:R-:W-:-:S04]  /*0fc0*/  IMAD.WIDE.U32 R2, R0, c[0x0][0x1b0], R18 ;  /* 0x00006c0000027a25 */ /* 0x000fc800078e0012 */
[----:B------:R-:W-:Y:S02]  /*0fd0*/  IMAD.SHL.U32 R35, R30, 0x200, RZ ;  /* 0x000002001e237824 */ /* 0x000fe400078e00ff */
[----:B------:R-:W-:Y:S02]  /*0fe0*/  IMAD R0, R8, c[0x0][0x1b8], RZ ;  /* 0x00006e0008007a24 */ /* 0x000fe400078e02ff */
[----:B------:R-:W-:Y:S02]  /*0ff0*/  IMAD.IADD R3, R3, 0x1, R7 ;  /* 0x0000000103037824 */ /* 0x000fe400078e0207 */
[----:B------:R-:W-:Y:S01]  /*1000*/  IMAD.WIDE R10, R14, 0x80, R10 ;  /* 0x000000800e0a7825 */ /* 0x000fe200078e020a */
[----:B------:R-:W-:-:S03]  /*1010*/  LOP3.LUT R14, R35, R13, R6, 0xf6, !PT ;  /* 0x0000000d230e7212 */ /* 0x000fc600078ef606 */
[C---:B------:R-:W-:Y:S01]  /*1020*/  IMAD R16, R12.reuse, c[0x0][0x1bc], R0 ;  /* 0x00006f000c107a24 */ /* 0x040fe200078e0200 */
[----:B------:R-:W-:Y:S01]  /*1030*/  SHF.R.S32.HI R0, RZ, 0x1f, R20 ;  /* 0x0000001fff007819 */ /* 0x000fe20000011414 */
[----:B------:R-:W-:Y:S01]  /*1040*/  IMAD.WIDE.U32 R12, R12, c[0x0][0x1b8], R2 ;  /* 0x00006e000c0c7a25 */ /* 0x000fe200078e0002 */
[----:B------:R-:W-:-:S03]  /*1050*/  IADD3 R20, P0, R15, R20, RZ ;  /* 0x000000140f147210 */ /* 0x000fc60007f1e0ff */
[----:B------:R-:W-:Y:S01]  /*1060*/  IMAD.IADD R5, R5, 0x1, R9 ;  /* 0x0000000105057824 */ /* 0x000fe200078e0209 */
[----:B------:R-:W-:Y:S01]  /*1070*/  LEA.HI.X.SX32 R21, R15, R0, 0x1, P0 ;  /* 0x000000000f157211 */ /* 0x000fe200000f0eff */
[----:B------:R-:W-:Y:S02]  /*1080*/  IMAD R2, R11, c[0x0][0x1d8], RZ ;  /* 0x000076000b027a24 */ /* 0x000fe400078e02ff */
[----:B------:R-:W-:Y:S01]  /*1090*/  IMAD.WIDE.U32 R4, R10, c[0x0][0x1d8], R4 ;  /* 0x000076000a047a25 */ /* 0x000fe200078e0004 */
[----:B------:R-:W-:-:S03]  /*10a0*/  IADD3 R34, R18, 0x40, RZ ;  /* 0x0000004012227810 */ /* 0x000fc60007ffe0ff */
[----:B------:R-:W-:Y:S01]  /*10b0*/  IMAD R0, R10, c[0x0][0x1dc], R2 ;  /* 0x000077000a007a24 */ /* 0x000fe200078e0202 */
[----:B------:R-:W-:Y:S01]  /*10c0*/  LEA R2, P0, R4, c[0x0][0x1c0], 0x1 ;  /* 0x0000700004027a11 */ /* 0x000fe200078008ff */
[----:B------:R-:W-:Y:S02]  /*10d0*/  IMAD R7, R31, c[0x0][0x270], RZ ;  /* 0x00009c001f077a24 */ /* 0x000fe400078e02ff */
[----:B------:R-:W-:Y:S01]  /*10e0*/  IMAD.IADD R0, R5, 0x1, R0 ;  /* 0x0000000105007824 */ /* 0x000fe200078e0200 */
[----:B------:R-:W-:Y:S01]  /*10f0*/  IADD3 R15, -R41, UR19, RZ ;  /* 0x00000013290f7c10 */ /* 0x000fe2000fffe1ff */
[----:B------:R-:W-:Y:S01]  /*1100*/  IMAD.U32 R6, RZ, RZ, UR6 ;  /* 0x00000006ff067e24 */ /* 0x000fe2000f8e00ff */
[----:B------:R-:W-:Y:S01]  /*1110*/  ISETP.GE.AND P3, PT, R18, c[0x0][0x1cc], PT ;  /* 0x0000730012007a0c */ /* 0x000fe20003f66270 */
[----:B------:R-:W-:Y:S01]  /*1120*/  USHF.L.U64.HI UR5, UR4, UR20, UR5 ;  /* 0x0000001404057299 */ /* 0x000fe20008010205 */
[----:B------:R-:W-:Y:S01]  /*1130*/  ISETP.GE.AND P4, PT, R34, c[0x0][0x1cc], PT ;  /* 0x0000730022007a0c */ /* 0x000fe20003f86270 */
[C---:B------:R-:W-:Y:S01]  /*1140*/  IMAD R7, R39.reuse, c[0x0][0x274], R7 ;  /* 0x00009d0027077a24 */ /* 0x040fe200078e0207 */
[----:B------:R-:W-:Y:S01]  /*1150*/  LEA.HI.X R3, R4, c[0x0][0x1c4], R0, 0x1, P0 ;  /* 0x0000710004037a11 */ /* 0x000fe200000f0c00 */
[----:B------:R-:W-:Y:S01]  /*1160*/  IMAD.WIDE.U32 R8, R39, c[0x0][0x270], R20 ;  /* 0x00009c0027087a25 */ /* 0x000fe200078e0014 */
[----:B------:R-:W-:-:S02]  /*1170*/  ISETP.LT.OR P6, PT, R15, 0x1, P3 ;  /* 0x000000010f00780c */ /* 0x000fc40001fc1670 */
[----:B------:R-:W-:Y:S02]  /*1180*/  IADD3 R6, P1, P0, R6, 0x80, R2 ;  /* 0x0000008006067810 */ /* 0x000fe4000783e002 */
[----:B------:R-:W-:Y:S01]  /*1190*/  ISETP.LT.OR P5, PT, R15, 0x1, P4 ;  /* 0x000000010f00780c */ /* 0x000fe200027a1670 */
[----:B------:R-:W-:Y:S01]  /*11a0*/  IMAD.IADD R23, R9, 0x1, R7 ;  /* 0x0000000109177824 */ /* 0x000fe200078e0207 */
[C---:B------:R-:W-:Y:S02]  /*11b0*/  ISETP.LT.OR P2, PT, R15.reuse, 0x21, P3 ;  /* 0x000000210f00780c */ /* 0x040fe40001f41670 */
[----:B------:R-:W-:Y:S02]  /*11c0*/  IADD3.X R7, RZ, UR5, R3, P1, P0 ;  /* 0x00000005ff077c10 */ /* 0x000fe40008fe0403 */
[----:B------:R-:W-:Y:S02]  /*11d0*/  ISETP.LT.OR P1, PT, R15, 0x21, P4 ;  /* 0x000000210f00780c */ /* 0x000fe40002721670 */
[----:B------:R-:W-:Y:S01]  /*11e0*/  IADD3 R4, P0, R2, UR6, RZ ;  /* 0x0000000602047c10 */ /* 0x000fe2000ff1e0ff */
[----:B------:R-:W-:-:S03]  /*11f0*/  IMAD.SHL.U32 R14, R14, 0x2, RZ ;  /* 0x000000020e0e7824 */ /* 0x000fc600078e00ff */
[----:B------:R-:W-:Y:S01]  /*1200*/  IADD3.X R5, R3, UR5, RZ, P0, !PT ;  /* 0x0000000503057c10 */ /* 0x000fe200087fe4ff */
[----:B------:R-:W-:Y:S01]  /*1210*/  UIADD3 UR12, UP0, UR6, 0x80, URZ ;  /* 0x00000080060c7890 */ /* 0x000fe2000ff1e03f */
[----:B------:R-:W-:Y:S01]  /*1220*/  @!PT LDS RZ, [RZ] ;  /* 0x00000000fffff984 */ /* 0x000fe20000000800 */
[----:B------:R-:W-:Y:S01]  /*1230*/  @!PT LDS RZ, [RZ] ;  /* 0x00000000fffff984 */ /* 0x000fe20000000800 */
[----:B------:R-:W-:Y:S01]  /*1240*/  @!PT LDS RZ, [RZ] ;  /* 0x00000000fffff984 */ /* 0x000fe20000000800 */
[----:B------:R1:W-:Y:S01]  /*1250*/  LDGSTS.E.BYPASS.LTC128B.128 [R14+0x8080], [R2.64], !P6 ;  /* 0x08080000020e7fae */ /* 0x0003e2000f101d4e */
[----:B------:R-:W-:-:S03]  /*1260*/  ISETP.LT.OR P6, PT, R15, 0x41, P3 ;  /* 0x000000410f00780c */ /* 0x000fc60001fc1670 */
[----:B------:R1:W-:Y:S01]  /*1270*/  LDGSTS.E.BYPASS.LTC128B.128 [R14+0xc080], [R2.64+0x80], !P5 ;  /* 0x0c080080020e7fae */ /* 0x0003e2000e901d4e */
[C---:B------:R-:W-:Y:S01]  /*1280*/  ISETP.LT.OR P5, PT, R15.reuse, 0x41, P4 ;  /* 0x000000410f00780c */ /* 0x040fe200027a1670 */
[----:B------:R-:W-:Y:S02]  /*1290*/  UIADD3.X UR7, URZ, UR5, URZ, UP0, !UPT ;  /* 0x000000053f077290 */ /* 0x000fe400087fe43f */
[----:B------:R3:W-:Y:S01]  /*12a0*/  LDGSTS.E.BYPASS.LTC128B.128 [R14+0x9080], [R4.64], !P2 ;  /* 0x09080000040e7fae */ /* 0x0007e2000d101d4e */
[----:B------:R-:W-:-:S03]  /*12b0*/  ISETP.LT.OR P2, PT, R15, 0x61, P3 ;  /* 0x000000610f00780c */ /* 0x000fc60001f41670 */
[----:B------:R4:W-:Y:S01]  /*12c0*/  LDGSTS.E.BYPASS.LTC128B.128 [R14+0xd080], [R6.64], !P1 ;  /* 0x0d080000060e7fae */ /* 0x0009e2000c901d4e */
[----:B------:R-:W-:Y:S02]  /*12d0*/  IMAD R0, R11, c[0x0][0x1a8], RZ ;  /* 0x00006a000b007a24 */ /* 0x000fe400078e02ff */
[----:B------:R-:W-:Y:S01]  /*12e0*/  IMAD.MOV.U32 R22, RZ, RZ, R8 ;  /* 0x000000ffff167224 */ /* 0x000fe200078e0008 */
[----:B-1----:R-:W-:-:S04]  /*12f0*/  IADD3 R2, P0, R4, UR6, RZ ;  /* 0x0000000604027c10 */ /* 0x002fc8000ff1e0ff */
[----:B------:R-:W-:Y:S02]  /*1300*/  IADD3.X R3, R5, UR5, RZ, P0, !PT ;  /* 0x0000000505037c10 */ /* 0x000fe400087fe4ff */
[----:B----4-:R-:W-:-:S03]  /*1310*/  IADD3 R6, P1, R4, UR12, RZ ;  /* 0x0000000c04067c10 */ /* 0x010fc6000ff3e0ff */
[----:B------:R1:W-:Y:S01]  /*1320*/  LDGSTS.E.BYPASS.LTC128B.128 [R14+0xa080], [R2.64], !P6 ;  /* 0x0a080000020e7fae */ /* 0x0003e2000f101d4e */
[----:B---3--:R-:W-:Y:S02]  /*1330*/  IADD3 R4, P0, R2, UR6, RZ ;  /* 0x0000000602047c10 */ /* 0x008fe4000ff1e0ff */
[----:B------:R-:W-:Y:S02]  /*1340*/  IADD3.X R7, R5, UR7, RZ, P1, !PT ;  /* 0x0000000705077c10 */ /* 0x000fe40008ffe4ff */
[----:B------:R-:W-:Y:S01]  /*1350*/  IADD3.X R5, R3, UR5, RZ, P0, !PT ;  /* 0x0000000503057c10 */ /* 0x000fe200087fe4ff */
[----:B------:R-:W-:Y:S02]  /*1360*/  IMAD.IADD R9, R13, 0x1, R16 ;  /* 0x000000010d097824 */ /* 0x000fe400078e0210 */
[----:B------:R-:W-:Y:S01]  /*1370*/  IMAD.MOV.U32 R8, RZ, RZ, R12 ;  /* 0x000000ffff087224 */ /* 0x000fe200078e000c */
[----:B------:R3:W-:Y:S01]  /*1380*/  LDGSTS.E.BYPASS.LTC128B.128 [R14+0xe080], [R6.64], !P5 ;  /* 0x0e080000060e7fae */ /* 0x0007e2000e901d4e */
[----:B------:R-:W-:Y:S01]  /*1390*/  ISETP.GE.AND P1, PT, R34, c[0x0][0x19c], PT ;  /* 0x0000670022007a0c */ /* 0x000fe20003f26270 */
[----:B------:R-:W-:-:S02]  /*13a0*/  ULDC.64 UR4, c[0x0][0x1a8] ;  /* 0x00006a0000047ab9 */ /* 0x000fc40000000a00 */
[----:B------:R4:W-:Y:S01]  /*13b0*/  LDGSTS.E.BYPASS.LTC128B.128 [R14+0xb080], [R4.64], !P2 ;  /* 0x0b080000040e7fae */ /* 0x0009e2000d101d4e */
[----:B------:R-:W-:Y:S01]  /*13c0*/  IMAD R12, R10, c[0x0][0x1ac], R0 ;  /* 0x00006b000a0c7a24 */ /* 0x000fe200078e0200 */
[----:B------:R-:W-:Y:S01]  /*13d0*/  ISETP.GE.AND P2, PT, R18, c[0x0][0x19c], PT ;  /* 0x0000670012007a0c */ /* 0x000fe20003f46270 */
[----:B------:R-:W-:Y:S01]  /*13e0*/  IMAD R0, R24, c[0x0][0x208], RZ ;  /* 0x0000820018007a24 */ /* 0x000fe200078e02ff */
[C---:B------:R-:W-:Y:S01]  /*13f0*/  ISETP.LT.OR P3, PT, R15.reuse, 0x61, P4 ;  /* 0x000000610f00780c */ /* 0x040fe20002761670 */
[----:B------:R-:W-:Y:S01]  /*1400*/  IMAD.WIDE.U32 R10, R10, c[0x0][0x1a8], R8 ;  /* 0x00006a000a0a7a25 */ /* 0x000fe200078e0008 */
[C---:B------:R-:W-:Y:S01]  /*1410*/  ISETP.LT.OR P5, PT, R15.reuse, 0x1, P2 ;  /* 0x000000010f00780c */ /* 0x040fe200017a1670 */
[----:B------:R-:W-:Y:S01]  /*1420*/  USHF.L.U32 UR6, UR4, 0x6, URZ ;  /* 0x0000000604067899 */ /* 0x000fe2000800063f */
[----:B------:R-:W-:Y:S01]  /*1430*/  ISETP.LT.OR P4, PT, R15, 0x1, P1 ;  /* 0x000000010f00780c */ /* 0x000fe20000f81670 */
[----:B------:R-:W-:Y:S02]  /*1440*/  IMAD R25, R17, c[0x0][0x20c], R0 ;  /* 0x0000830011197a24 */ /* 0x000fe400078e0200 */
[----:B------:R-:W-:Y:S01]  /*1450*/  IMAD.IADD R0, R11, 0x1, R12 ;  /* 0x000000010b007824 */ /* 0x000fe200078e020c */
[----:B------:R-:W-:Y:S01]  /*1460*/  USHF.L.U64.HI UR13, UR4, UR20, UR5 ;  /* 0x00000014040d7299 */ /* 0x000fe20008010205 */
[----:B----4-:R-:W-:Y:S01]  /*1470*/  IMAD R4, R24, c[0x0][0x178], RZ ;  /* 0x00005e0018047a24 */ /* 0x010fe200078e02ff */
[----:B------:R-:W-:Y:S01]  /*1480*/  ISETP.LT.OR P6, PT, R15, 0x61, P2 ;  /* 0x000000610f00780c */ /* 0x000fe200017c1670 */
[----:B------:R-:W-:Y:S01]  /*1490*/  IMAD.WIDE.U32 R8, R17, c[0x0][0x178], R18 ;  /* 0x00005e0011087a25 */ /* 0x000fe200078e0012 */
[----:B------:R-:W-:-:S03]  /*14a0*/  ULDC.64 UR4, c[0x0][0x178] ;  /* 0x00005e0000047ab9 */ /* 0x000fc60000000a00 */
[----:B------:R-:W-:Y:S01]  /*14b0*/  IMAD R16, R17, c[0x0][0x17c], R4 ;  /* 0x00005f0011107a24 */ /* 0x000fe200078e0204 */
[----:B------:R-:W-:-:S04]  /*14c0*/  IADD3 R4, P0, R2, UR12, RZ ;  /* 0x0000000c02047c10 */ /* 0x000fc8000ff1e0ff */
[----:B------:R-:W-:Y:S02]  /*14d0*/  IADD3.X R5, R3, UR7, RZ, P0, !PT ;  /* 0x0000000703057c10 */ /* 0x000fe400087fe4ff */
[----:B-1----:R-:W-:-:S03]  /*14e0*/  LEA R2, P0, R10, c[0x0][0x190], 0x1 ;  /* 0x000064000a027a11 */ /* 0x002fc600078008ff */
[----:B------:R1:W-:Y:S01]  /*14f0*/  LDGSTS.E.BYPASS.LTC128B.128 [R14+0xf080], [R4.64], !P3 ;  /* 0x0f080000040e7fae */ /* 0x0003e2000d901d4e */
[----:B------:R-:W-:Y:S02]  /*1500*/  LEA.HI.X R3, R10, c[0x0][0x194], R0, 0x1, P0 ;  /* 0x000065000a037a11 */ /* 0x000fe400000f0c00 */
[----:B---3--:R-:W-:Y:S01]  /*1510*/  IADD3 R6, P0, R2, UR6, RZ ;  /* 0x0000000602067c10 */ /* 0x008fe2000ff1e0ff */
[----:B------:R-:W-:Y:S01]  /*1520*/  IMAD.U32 R10, RZ, RZ, UR6 ;  /* 0x00000006ff0a7e24 */ /* 0x000fe2000f8e00ff */
[----:B------:R-:W-:Y:S01]  /*1530*/  ISETP.LT.OR P3, PT, R15, 0x21, P2 ;  /* 0x000000210f00780c */ /* 0x000fe20001761670 */
[----:B------:R3:W-:Y:S01]  /*1540*/  LDGSTS.E.BYPASS.LTC128B.128 [R14+0x80], [R2.64], !P5 ;  /* 0x00080000020e7fae */ /* 0x0007e2000e901d4e */
[----:B------:R-:W-:Y:S02]  /*1550*/  IADD3.X R7, R3, UR13, RZ, P0, !PT ;  /* 0x0000000d03077c10 */ /* 0x000fe400087fe4ff */
[----:B------:R-:W-:Y:S01]  /*1560*/  ISETP.NE.AND P0, PT, R36, RZ, PT ;  /* 0x000000ff2400720c */ /* 0x000fe20003f05270 */
[----:B------:R3:W-:Y:S01]  /*1570*/  LDGSTS.E.BYPASS.LTC128B.128 [R14+0x4080], [R2.64+0x80], !P4 ;  /* 0x04080080020e7fae */ /* 0x0007e2000e101d4e */
[----:B------:R-:W-:-:S02]  /*1580*/  ISETP.LT.OR P5, PT, R15, 0x41, P2 ;  /* 0x000000410f00780c */ /* 0x000fc400017a1670 */
[----:B------:R-:W-:Y:S02]  /*1590*/  P2R R28, PR, RZ, 0x40 ;  /* 0x00000040ff1c7803 */ /* 0x000fe40000000000 */
[C---:B------:R-:W-:Y:S02]  /*15a0*/  ISETP.LT.OR P2, PT, R15.reuse, 0x21, P1 ;  /* 0x000000210f00780c */ /* 0x040fe40000f41670 */
[C---:B------:R-:W-:Y:S01]  /*15b0*/  ISETP.LT.OR P4, PT, R15.reuse, 0x41, P1 ;  /* 0x000000410f00780c */ /* 0x040fe20000f81670 */
[----:B------:R4:W-:Y:S01]  /*15c0*/  LDGSTS.E.BYPASS.LTC128B.128 [R14+0x1080], [R6.64], !P3 ;  /* 0x01080000060e7fae */ /* 0x0009e2000d901d4e */
[----:B------:R-:W-:Y:S02]  /*15d0*/  ISETP.LT.OR P6, PT, R15, 0x61, P1 ;  /* 0x000000610f00780c */ /* 0x000fe40000fc1670 */
[----:B------:R-:W-:Y:S02]  /*15e0*/  SEL R15, R42, RZ, !P0 ;  /* 0x000000ff2a0f7207 */ /* 0x000fe40004000000 */
[----:B------:R-:W-:-:S02]  /*15f0*/  SEL R24, R29, RZ, !P0 ;  /* 0x000000ff1d187207 */ /* 0x000fc40004000000 */
[----:B------:R-:W-:-:S04]  /*1600*/  IADD3 R10, P1, P0, R10, 0x80, R2 ;  /* 0x000000800a0a7810 */ /* 0x000fc8000783e002 */
[----:B------:R-:W-:Y:S02]  /*1610*/  IADD3.X R11, RZ, UR13, R3, P1, P0 ;  /* 0x0000000dff0b7c10 */ /* 0x000fe40008fe0403 */
[----:B------:R-:W-:Y:S01]  /*1620*/  ISETP.GE.AND P0, PT, R18, c[0x0][0x16c], PT ;  /* 0x00005b0012007a0c */ /* 0x000fe20003f06270 */
[----:B-1----:R-:W-:Y:S01]  /*1630*/  IMAD.IADD R5, R9, 0x1, R16 ;  /* 0x0000000109057824 */ /* 0x002fe200078e0210 */
[----:B------:R-:W-:Y:S01]  /*1640*/  ISETP.GE.AND P3, PT, R34, c[0x0][0x16c], PT ;  /* 0x00005b0022007a0c */ /* 0x000fe20003f66270 */
[----:B------:R-:W-:Y:S01]  /*1650*/  IMAD.MOV.U32 R4, RZ, RZ, R8 ;  /* 0x000000ffff047224 */ /* 0x000fe200078e0008 */
[----:B------:R-:W-:Y:S01]  /*1660*/  USHF.R.S32.HI UR12, URZ, 0x1f, UR16 ;  /* 0x0000001f3f0c7899 */ /* 0x000fe20008011410 */
[----:B------:R-:W-:Y:S01]  /*1670*/  IMAD R0, R31, c[0x0][0x180], RZ ;  /* 0x000060001f007a24 */ /* 0x000fe200078e02ff */
[----:B------:R-:W-:Y:S01]  /*1680*/  SEL R8, RZ, 0x2, P3 ;  /* 0x00000002ff087807 */ /* 0x000fe20001800000 */
[C---:B---3--:R-:W-:Y:S01]  /*1690*/  IMAD.WIDE.U32 R2, R39.reuse, c[0x0][0x180], R4 ;  /* 0x0000600027027a25 */ /* 0x048fe200078e0004 */
[----:B------:R-:W-:Y:S01]  /*16a0*/  SEL R4, RZ, 0x1, P0 ;  /* 0x00000001ff047807 */ /* 0x000fe20000000000 */
[----:B------:R-:W-:Y:S01]  /*16b0*/  UIMAD UR7, UR12, UR4, URZ ;  /* 0x000000040c0772a4 */ /* 0x000fe2000f8e023f */
[----:B------:R1:W-:Y:S01]  /*16c0*/  LDGSTS.E.BYPASS.LTC128B.128 [R14+0x5080], [R10.64], !P2 ;  /* 0x050800000a0e7fae */ /* 0x0003e2000d101d4e */
[----:B------:R-:W-:Y:S01]  /*16d0*/  IMAD R0, R39, c[0x0][0x184], R0 ;  /* 0x0000610027007a24 */ /* 0x000fe200078e0200 */
[----:B------:R-:W-:Y:S01]  /*16e0*/  UIMAD.WIDE.U32 UR24, UR16, UR4, URZ ;  /* 0x00000004101872a5 */ /* 0x000fe2000f8e003f */
[----:B------:R-:W-:Y:S01]  /*16f0*/  IMAD.IADD R29, R8, 0x1, R4 ;  /* 0x00000001081d7824 */ /* 0x000fe200078e0204 */
[----:B------:R-:W-:Y:S01]  /*1700*/  UIADD3 UR18, UP0, UR6, 0x80, URZ ;  /* 0x0000008006127890 */ /* 0x000fe2000ff1e03f */
[----:B------:R-:W-:Y:S01]  /*1710*/  IMAD.MOV.U32 R4, RZ, RZ, R2 ;  /* 0x000000ffff047224 */ /* 0x000fe200078e0002 */
[----:B------:R-:W-:Y:S01]  /*1720*/  UIMAD UR7, UR16, UR5, UR7 ;  /* 0x00000005100772a4 */ /* 0x000fe2000f8e0207 */
[----:B------:R-:W-:-:S02]  /*1730*/  IMAD.IADD R5, R3, 0x1, R0 ;  /* 0x0000000103057824 */ /* 0x000fc400078e0200 */
[----:B------:R-:W-:Y:S01]  /*1740*/  IMAD R0, R24, c[0x0][0x188], RZ ;  /* 0x0000620018007a24 */ /* 0x000fe200078e02ff */
[----:B------:R-:W-:Y:S01]  /*1750*/  UIADD3.X UR17, URZ, UR13, URZ, UP0, !UPT ;  /* 0x0000000d3f117290 */ /* 0x000fe200087fe43f */
[----:B------:R-:W-:Y:S01]  /*1760*/  IMAD.WIDE.U32 R42, R15, c[0x0][0x188], R4 ;  /* 0x000062000f2a7a25 */ /* 0x000fe200078e0004 */
[----:B------:R-:W-:-:S03]  /*1770*/  UIADD3 UR7, UR25, UR7, URZ ;  /* 0x0000000719077290 */ /* 0x000fc6000fffe03f */
[----:B------:R-:W-:Y:S02]  /*1780*/  IMAD R0, R15, c[0x0][0x18c], R0 ;  /* 0x000063000f007a24 */ /* 0x000fe400078e0200 */
[----:B------:R-:W-:Y:S02]  /*1790*/  IMAD.U32 R4, RZ, RZ, UR24 ;  /* 0x00000018ff047e24 */ /* 0x000fe4000f8e00ff */
[----:B------:R-:W-:Y:S02]  /*17a0*/  IMAD.U32 R5, RZ, RZ, UR25 ;  /* 0x00000019ff057e24 */ /* 0x000fe4000f8e00ff */
[----:B------:R-:W-:Y:S02]  /*17b0*/  IMAD.U32 R5, RZ, RZ, UR7 ;  /* 0x00000007ff057e24 */ /* 0x000fe4000f8e00ff */
[----:B------:R-:W-:Y:S02]  /*17c0*/  IMAD.IADD R16, R43, 0x1, R0 ;  /* 0x000000012b107824 */ /* 0x000fe400078e0200 */
[----:B------:R-:W-:-:S04]  /*17d0*/  IMAD.WIDE.U32 R12, R17, c[0x0][0x208], R18 ;  /* 0x00008200110c7a25 */ /* 0x000fc800078e0012 */
[----:B------:R-:W-:Y:S02]  /*17e0*/  IMAD.IADD R9, R13, 0x1, R25 ;  /* 0x000000010d097824 */ /* 0x000fe400078e0219 */
[----:B------:R-:W-:Y:S02]  /*17f0*/  IMAD.MOV.U32 R8, RZ, RZ, R12 ;  /* 0x000000ffff087224 */ /* 0x000fe400078e000c */
[----:B------:R-:W-:Y:S02]  /*1800*/  IMAD R12, R31, c[0x0][0x210], RZ ;  /* 0x000084001f0c7a24 */ /* 0x000fe400078e02ff */
[----:B-1----:R-:W-:Y:S01]  /*1810*/  IMAD.WIDE.U32 R10, R39, c[0x0][0x210], R8 ;  /* 0x00008400270a7a25 */ /* 0x002fe200078e0008 */
[----:B--2---:R-:W-:-:S04]  /*1820*/  LOP3.LUT R40, R40, 0xfffffffd, RZ, 0xc0, !PT ;  /* 0xfffffffd28287812 */ /* 0x004fc800078ec0ff */
[----:B------:R-:W-:Y:S02]  /*1830*/  @P0 LOP3.LUT R40, R40, 0x2, RZ, 0xfc, !PT ;  /* 0x0000000228280812 */ /* 0x000fe400078efcff */
[----:B------:R-:W-:-:S04]  /*1840*/  IADD3 R2, P0, R6, UR6, RZ ;  /* 0x0000000606027c10 */ /* 0x000fc8000ff1e0ff */
[----:B------:R-:W-:Y:S02]  /*1850*/  IADD3.X R3, R7, UR13, RZ, P0, !PT ;  /* 0x0000000d07037c10 */ /* 0x000fe400087fe4ff */
[----:B----4-:R-:W-:Y:S01]  /*1860*/  IADD3 R6, P0, R6, UR18, RZ ;  /* 0x0000001206067c10 */ /* 0x010fe2000ff1e0ff */
[----:B------:R-:W-:Y:S01]  /*1870*/  IMAD R12, R39, c[0x0][0x214], R12 ;  /* 0x00008500270c7a24 */ /* 0x000fe200078e020c */
[----:B------:R-:W-:Y:S01]  /*1880*/  IADD3 R8, P1, R2, UR6, RZ ;  /* 0x0000000602087c10 */ /* 0x000fe2000ff3e0ff */
[----:B------:R1:W-:Y:S01]  /*1890*/  LDGSTS.E.BYPASS.LTC128B.128 [R14+0x2080], [R2.64], !P5 ;  /* 0x02080000020e7fae */ /* 0x0003e2000e901d4e */
[----:B------:R-:W-:Y:S01]  /*18a0*/  IADD3.X R7, R7, UR17, RZ, P0, !PT ;  /* 0x0000001107077c10 */ /* 0x000fe200087fe4ff */
[----:B------:R-:W-:Y:S01]  /*18b0*/  IMAD.U32 R13, RZ, RZ, UR5 ;  /* 0x00000005ff0d7e24 */ /* 0x000fe2000f8e00ff */
[C---:B------:R-:W-:Y:S01]  /*18c0*/  LEA R0, P0, R4.reuse, R42, 0x6 ;  /* 0x0000002a04007211 */ /* 0x040fe200078030ff */
[----:B------:R-:W-:Y:S01]  /*18d0*/  IMAD.WIDE.U32 R22, R15, c[0x0][0x278], R22 ;  /* 0x00009e000f167a25 */ /* 0x000fe200078e0016 */
[----:B------:R-:W-:Y:S01]  /*18e0*/  IADD3.X R9, R3, UR13, RZ, P1, !PT ;  /* 0x0000000d03097c10 */ /* 0x000fe20008ffe4ff */
[----:B------:R2:W-:Y:S01]  /*18f0*/  LDGSTS.E.BYPASS.LTC128B.128 [R14+0x6080], [R6.64], !P4 ;  /* 0x06080000060e7fae */ /* 0x0005e2000e101d4e */
[----:B------:R-:W-:Y:S01]  /*1900*/  LEA.HI.X R5, R4, R16, R5, 0x6, P0 ;  /* 0x0000001004057211 */ /* 0x000fe200000f3405 */
[----:B------:R-:W-:Y:S01]  /*1910*/  ULDC.64 UR6, c[0x0][0x208] ;  /* 0x0000820000067ab9 */ /* 0x000fe20000000a00 */
[----:B------:R-:W-:-:S04]  /*1920*/  LEA R4, P0, R0, c[0x0][0x160], 0x1 ;  /* 0x0000580000047a11 */ /* 0x000fc800078008ff */
[----:B------:R-:W-:Y:S01]  /*1930*/  LEA.HI.X R5, R0, c[0x0][0x164], R5, 0x1, P0 ;  /* 0x0000590000057a11 */ /* 0x000fe200000f0c05 */
[----:B------:R-:W-:Y:S01]  /*1940*/  IMAD.U32 R0, RZ, RZ, UR4 ;  /* 0x00000004ff007e24 */ /* 0x000fe2000f8e00ff */
[----:B------:R-:W-:Y:S02]  /*1950*/  ISETP.NE.AND P5, PT, R28, RZ, PT ;  /* 0x000000ff1c00720c */ /* 0x000fe40003fa5270 */
[----:B-1----:R-:W-:Y:S01]  /*1960*/  IADD3 R2, P0, R2, UR18, RZ ;  /* 0x0000001202027c10 */ /* 0x002fe2000ff1e0ff */
[----:B------:R-:W-:Y:S01]  /*1970*/  USHF.L.U32 UR18, UR16, 0x6, URZ ;  /* 0x0000000610127899 */ /* 0x000fe2000800063f */
[----:B--2---:R-:W-:Y:S02]  /*1980*/  IMAD.IADD R7, R11, 0x1, R12 ;  /* 0x000000010b077824 */ /* 0x004fe400078e020c */
[----:B------:R-:W-:-:S07]  /*1990*/  IADD3.X R3, R3, UR17, RZ, P0, !PT ;  /* 0x0000001103037c10 */ /* 0x000fce00087fe4ff */
[----:B------:R1:W-:Y:S01]  /*19a0*/  LDGSTS.E.BYPASS.LTC128B.128 [R14+0x3080], [R8.64], !P5 ;  /* 0x03080000080e7fae */ /* 0x0003e2000e901d4e */
[C---:B------:R-:W-:Y:S02]  /*19b0*/  LEA R12, P0, R0.reuse, R4, 0x6 ;  /* 0x00000004000c7211 */ /* 0x040fe400078030ff */
[----:B------:R-:W-:Y:S01]  /*19c0*/  LOP3.LUT P2, RZ, R29, 0x1, RZ, 0xc0, !PT ;  /* 0x000000011dff7812 */ /* 0x000fe2000784c0ff */
[----:B------:R2:W-:Y:S01]  /*19d0*/  LDGSTS.E.BYPASS.LTC128B.128 [R14+0x7080], [R2.64], !P6 ;  /* 0x07080000020e7fae */ /* 0x0005e2000f101d4e */
[----:B------:R-:W-:Y:S01]  /*19e0*/  LEA.HI.X R13, R0, R5, R13, 0x6, P0 ;  /* 0x00000005000d7211 */ /* 0x000fe200000f340d */
[----:B------:R-:W-:Y:S01]  /*19f0*/  IMAD.U32 R0, RZ, RZ, UR18 ;  /* 0x00000012ff007e24 */ /* 0x000fe2000f8e00ff */
[----:B------:R-:W-:Y:S02]  /*1a00*/  ISETP.GT.AND P4, PT, R37, 0xf, PT ;  /* 0x0000000f2500780c */ /* 0x000fe40003f84270 */
[----:B------:R-:W-:Y:S01]  /*1a10*/  LOP3.LUT R40, R40, 0xfffffffe, RZ, 0xc0, !PT ;  /* 0xfffffffe28287812 */ /* 0x000fe200078ec0ff */
[----:B------:R-:W-:Y:S01]  /*1a20*/  USHF.R.S32.HI UR17, URZ, 0x1f, UR18 ;  /* 0x0000001f3f117899 */ /* 0x000fe20008011412 */
[----:B------:R-:W-:Y:S01]  /*1a30*/  IADD3 R0, -R41, UR10, -R0 ;  /* 0x0000000a29007c10 */ /* 0x000fe2000fffe900 */
[----:B------:R-:W0:Y:S03]  /*1a40*/  LDGDEPBAR ;  /* 0x00000000000079af */ /* 0x000e260000000000 */
[----:B------:R-:W-:-:S02]  /*1a50*/  ISETP.LT.OR P0, PT, R0, 0x1, !P2 ;  /* 0x000000010000780c */ /* 0x000fc40005701670 */
[----:B------:R-:W-:Y:S01]  /*1a60*/  @P3 LOP3.LUT R40, R40, 0x1, RZ, 0xfc, !PT ;  /* 0x0000000128283812 */ /* 0x000fe200078efcff */
[----:B------:R-:W-:Y:S02]  /*1a70*/  IMAD.MOV.U32 R6, RZ, RZ, R10 ;  /* 0x000000ffff067224 */ /* 0x000fe400078e000a */
[----:B--2---:R-:W-:-:S08]  /*1a80*/  IMAD R2, R24, c[0x0][0x278], RZ ;  /* 0x00009e0018027a24 */ /* 0x004fd000078e02ff */
[----:B------:R2:W-:Y:S01]  /*1a90*/  LDGSTS.E.BYPASS.LTC128B.128 [R14+0x10080], [R4.64], !P0 ;  /* 0x10080000040e7fae */ /* 0x0005e2000c101d4e */
[----:B------:R-:W-:Y:S01]  /*1aa0*/  IMAD R2, R15, c[0x0][0x27c], R2 ;  /* 0x00009f000f027a24 */ /* 0x000fe200078e0202 */
[----:B-1----:R-:W-:-:S03]  /*1ab0*/  @!P4 IADD3 R9, P0, R22, UR18, RZ ;  /* 0x000000121609cc10 */ /* 0x002fc6000ff1e0ff */
[----:B------:R-:W-:Y:S01]  /*1ac0*/  IMAD.IADD R36, R23, 0x1, R2 ;  /* 0x0000000117247824 */ /* 0x000fe200078e0202 */
[----:B------:R-:W-:Y:S01]  /*1ad0*/  STL [R1+0x4], R40 ;  /* 0x0000042801007387 */ /* 0x000fe20000100800 */
[----:B------:R-:W-:Y:S01]  /*1ae0*/  LOP3.LUT P3, RZ, R29, 0x2, RZ, 0xc0, !PT ;  /* 0x000000021dff7812 */ /* 0x000fe2000786c0ff */
[----:B------:R-:W-:Y:S02]  /*1af0*/  IMAD R3, R24, c[0x0][0x218], RZ ;  /* 0x0000860018037a24 */ /* 0x000fe400078e02ff */
[----:B------:R-:W-:Y:S01]  /*1b00*/  @!P4 IADD3.X R11, R36, UR17, RZ, P0, !PT ;  /* 0x00000011240bcc10 */ /* 0x000fe200087fe4ff */
[----:B------:R-:W-:Y:S01]  /*1b10*/  STL.64 [R1+0x28], R42 ;  /* 0x0000282a01007387 */ /* 0x000fe20000100a00 */
[----:B------:R-:W-:Y:S01]  /*1b20*/  ISETP.GE.AND P0, PT, R34, c[0x0][0x1fc], PT ;  /* 0x00007f0022007a0c */ /* 0x000fe20003f06270 */
[----:B------:R-:W-:Y:S02]  /*1b30*/  USHF.L.U32 UR21, UR6, 0x6, URZ ;  /* 0x0000000606157899 */ /* 0x000fe4000800063f */
[----:B------:R1:W-:Y:S01]  /*1b40*/  STL [R1+0x34], R16 ;  /* 0x0000341001007387 */ /* 0x0003e20000100800 */
[----:B------:R-:W-:Y:S01]  /*1b50*/  ISETP.GE.AND P1, PT, R18, c[0x0][0x1fc], PT ;  /* 0x00007f0012007a0c */ /* 0x000fe20003f26270 */
[----:B------:R-:W-:-:S02]  /*1b60*/  USHF.L.U64.HI UR20, UR6, UR20, UR7 ;  /* 0x0000001406147299 */ /* 0x000fc40008010207 */
[----:B------:R3:W-:Y:S01]  /*1b70*/  STL.64 [R1+0x48], R22 ;  /* 0x0000481601007387 */ /* 0x0007e20000100a00 */
[----:B------:R-:W-:Y:S01]  /*1b80*/  IMAD R2, R15, c[0x0][0x21c], R3 ;  /* 0x000087000f027a24 */ /* 0x000fe200078e0203 */
[C---:B------:R-:W-:Y:S01]  /*1b90*/  ISETP.LT.OR P5, PT, R0.reuse, 0x1, !P3 ;  /* 0x000000010000780c */ /* 0x040fe20005fa1670 */
[----:B------:R-:W-:Y:S01]  /*1ba0*/  UIMAD UR13, UR20, UR16, URZ ;  /* 0x00000010140d72a4 */ /* 0x000fe2000f8e023f */
[----:B------:R-:W-:Y:S02]  /*1bb0*/  SEL R3, RZ, 0x1, P1 ;  /* 0x00000001ff037807 */ /* 0x000fe40000800000 */
[C---:B------:R-:W-:Y:S01]  /*1bc0*/  ISETP.LT.OR P2, PT, R0.reuse, 0x21, !P2 ;  /* 0x000000210000780c */ /* 0x040fe20005741670 */
[----:B------:R-:W-:Y:S01]  /*1bd0*/  IMAD.U32 R28, RZ, RZ, UR21 ;  /* 0x00000015ff1c7e24 */ /* 0x000fe2000f8e00ff */
[----:B------:R-:W-:Y:S01]  /*1be0*/  ISETP.LT.OR P1, PT, R0, 0x21, !P3 ;  /* 0x000000210000780c */ /* 0x000fe20005f21670 */
[----:B------:R-:W-:Y:S01]  /*1bf0*/  UIMAD UR13, UR12, UR21, UR13 ;  /* 0x000000150c0d72a4 */ /* 0x000fe2000f8e020d */
[----:B------:R-:W-:-:S05]  /*1c00*/  LEA.HI R29, R38, R37, RZ, 0x5 ;  /* 0x00000025261d7211 */ /* 0x000fca00078f28ff */
[----:B------:R2:W-:Y:S04]  /*1c10*/  LDGSTS.E.BYPASS.LTC128B.128 [R14+0x12080], [R4.64+0x80], !P5 ;  /* 0x12080080040e7fae */ /* 0x0005e8000e901d4e */
[----:B------:R4:W-:Y:S01]  /*1c20*/  LDGSTS.E.BYPASS.LTC128B.128 [R14+0x11080], [R12.64], !P2 ;  /* 0x110800000c0e7fae */ /* 0x0009e2000d101d4e */
[----:B-1----:R-:W-:-:S04]  /*1c30*/  IMAD.WIDE.U32 R16, R39, c[0x0][0x288], R20 ;  /* 0x0000a20027107a25 */ /* 0x002fc800078e0014 */
[----:B---3--:R-:W-:Y:S01]  /*1c40*/  IMAD.WIDE.U32 R22, R15, c[0x0][0x218], R6 ;  /* 0x000086000f167a25 */ /* 0x008fe200078e0006 */
[----:B------:R-:W-:Y:S01]  /*1c50*/  SEL R6, RZ, 0xffffffff, P0 ;  /* 0xffffffffff067807 */ /* 0x000fe20000000000 */
[----:B------:R4:W-:Y:S02]  /*1c60*/  LDGSTS.E.BYPASS.LTC128B.128 [R14+0x13080], [R12.64+0x80], !P1 ;  /* 0x130800800c0e7fae */ /* 0x0009e4000c901d4e */
[----:B------:R-:W-:Y:S02]  /*1c70*/  IMAD.IADD R45, R23, 0x1, R2 ;  /* 0x00000001172d7824 */ /* 0x000fe400078e0202 */
[----:B------:R-:W-:Y:S02]  /*1c80*/  IMAD.SHL.U32 R2, R6, 0x2, RZ ;  /* 0x0000000206027824 */ /* 0x000fe400078e00ff */
[----:B------:R-:W-:Y:S01]  /*1c90*/  IMAD.MOV.U32 R44, RZ, RZ, R22 ;  /* 0x000000ffff2c7224 */ /* 0x000fe200078e0016 */
[C---:B------:R-:W-:Y:S02]  /*1ca0*/  @!P4 LEA R8, P0, R9.reuse, c[0x0][0x258], 0x2 ;  /* 0x000096000908ca11 */ /* 0x040fe400078010ff */
[----:B------:R-:W-:Y:S01]  /*1cb0*/  LOP3.LUT R3, R2, 0x2, R3, 0xe2, !PT ;  /* 0x0000000202037812 */ /* 0x000fe200078ee203 */
[----:B------:R-:W-:Y:S01]  /*1cc0*/  IMAD.WIDE.U32 R6, R28, UR16, R44 ;  /* 0x000000101c067c25 */ /* 0x000fe2000f8e002c */
[----:B------:R-:W-:-:S02]  /*1cd0*/  @!P4 LEA.HI.X R9, R9, c[0x0][0x25c], R11, 0x2, P0 ;  /* 0x000097000909ca11 */ /* 0x000fc400000f140b */
[----:B------:R-:W-:Y:S02]  /*1ce0*/  LOP3.LUT P5, RZ, R3, 0x1, RZ, 0xc0, !PT ;  /* 0x0000000103ff7812 */ /* 0x000fe400078ac0ff */
[----:B--2---:R-:W-:Y:S02]  /*1cf0*/  IADD3 R4, R7, UR13, RZ ;  /* 0x0000000d07047c10 */ /* 0x004fe4000fffe0ff */
[C---:B------:R-:W-:Y:S02]  /*1d00*/  LEA R2, P0, R6.reuse, c[0x0][0x1f0], 0x1 ;  /* 0x00007c0006027a11 */ /* 0x040fe400078008ff */
[----:B------:R-:W-:Y:S02]  /*1d10*/  LOP3.LUT P6, RZ, R3, 0x2, RZ, 0xc0, !PT ;  /* 0x0000000203ff7812 */ /* 0x000fe400078cc0ff */
[----:B------:R-:W-:Y:S02]  /*1d20*/  SHF.R.S32.HI R20, RZ, 0x5, R29 ;  /* 0x00000005ff147819 */ /* 0x000fe4000001141d */
[----:B------:R-:W-:-:S02]  /*1d30*/  LEA.HI.X R3, R6, c[0x0][0x1f4], R4, 0x1, P0 ;  /* 0x00007d0006037a11 */ /* 0x000fc400000f0c04 */
[C---:B------:R-:W-:Y:S02]  /*1d40*/  ISETP.LT.OR P1, PT, R0.reuse, 0x1, !P5 ;  /* 0x000000010000780c */ /* 0x040fe40006f21670 */
[----:B------:R-:W-:Y:S01]  /*1d50*/  ISETP.LT.OR P0, PT, R0, 0x1, !P6 ;  /* 0x000000010000780c */ /* 0x000fe20007701670 */
[----:B------:R-:W-:Y:S01]  /*1d60*/  IMAD R25, R31, c[0x0][0x288], RZ ;  /* 0x0000a2001f197a24 */ /* 0x000fe200078e02ff */
[----:B------:R-:W-:Y:S01]  /*1d70*/  LEA.HI R10, R29, R20, RZ, 0x1 ;  /* 0x000000141d0a7211 */ /* 0x000fe200078f08ff */
[----:B------:R-:W-:Y:S01]  /*1d80*/  @!P4 IMAD.SHL.U32 R6, R37, 0x10, RZ ;  /* 0x000000102506c824 */ /* 0x000fe200078e00ff */
[----:B------:R-:W-:Y:S01]  /*1d90*/  USHF.L.U32 UR13, UR6, 0x5, URZ ;  /* 0x00000005060d7899 */ /* 0x000fe2000800063f */
[----:B------:R-:W-:Y:S01]  /*1da0*/  IMAD R25, R39, c[0x0][0x28c], R25 ;  /* 0x0000a30027197a24 */ /* 0x000fe200078e0219 */
[----:B------:R-:W-:Y:S01]  /*1db0*/  LOP3.LUT R10, R10, 0xfffffffe, RZ, 0xc0, !PT ;  /* 0xfffffffe0a0a7812 */ /* 0x000fe200078ec0ff */
[----:B------:R-:W-:Y:S01]  /*1dc0*/  UMOV UR12, 0x5 ;  /* 0x00000005000c7882 */ /* 0x000fe20000000000 */
[----:B------:R-:W-:Y:S01]  /*1dd0*/  LEA.HI R7, R38, R37, RZ, 0x4 ;  /* 0x0000002526077211 */ /* 0x000fe200078f20ff */
[----:B------:R-:W-:Y:S01]  /*1de0*/  USHF.L.U64.HI UR12, UR6, UR12, UR7 ;  /* 0x0000000c060c7299 */ /* 0x000fe20008010207 */
[----:B------:R-:W-:Y:S01]  /*1df0*/  STL [R1+0x58], R36 ;  /* 0x0000582401007387 */ /* 0x000fe20000100800 */
[----:B------:R-:W-:Y:S01]  /*1e00*/  USHF.L.U32 UR7, UR13, 0x1, URZ ;  /* 0x000000010d077899 */ /* 0x000fe2000800063f */
[----:B------:R-:W-:-:S02]  /*1e10*/  IMAD.IADD R5, R17, 0x1, R25 ;  /* 0x0000000111057824 */ /* 0x000fc400078e0219 */
[----:B------:R1:W-:Y:S01]  /*1e20*/  STL.64 [R1+0x20], R22 ;  /* 0x0000201601007387 */ /* 0x0003e20000100a00 */
[----:B------:R-:W-:-:S03]  /*1e30*/  IMAD.MOV.U32 R4, RZ, RZ, R16 ;  /* 0x000000ffff047224 */ /* 0x000fc600078e0010 */
[----:B------:R2:W-:Y:S01]  /*1e40*/  @!P4 LDGSTS.E.BYPASS.LTC128B.128 [R6+0x20080], [R8.64] ;  /* 0x200800000806cfae */ /* 0x0005e2000b901d4e */
[----:B------:R-:W-:-:S03]  /*1e50*/  USHF.L.U64.HI UR6, UR13, 0x1, UR12 ;  /* 0x000000010d067899 */ /* 0x000fc6000801020c */
[----:B------:R-:W0:Y:S01]  /*1e60*/  LDGDEPBAR ;  /* 0x00000000000079af */ /* 0x000e220000000000 */
[----:B------:R-:W-:-:S03]  /*1e70*/  IMAD.WIDE.U32 R42, R15, c[0x0][0x290], R4 ;  /* 0x0000a4000f2a7a25 */ /* 0x000fc600078e0004 */
[----:B------:R3:W-:Y:S01]  /*1e80*/  LDGSTS.E.BYPASS.LTC128B.128 [R14+0x18080], [R2.64], !P1 ;  /* 0x18080000020e7fae */ /* 0x0007e2000c901d4e */
[----:B------:R-:W-:-:S03]  /*1e90*/  ISETP.LT.OR P2, PT, R0, 0x21, !P5 ;  /* 0x000000210000780c */ /* 0x000fc60006f41670 */
[----:B------:R3:W-:Y:S01]  /*1ea0*/  LDGSTS.E.BYPASS.LTC128B.128 [R14+0x1a080], [R2.64+0x80], !P0 ;  /* 0x1a080080020e7fae */ /* 0x0007e2000c101d4e */
[----:B------:R-:W-:Y:S02]  /*1eb0*/  ISETP.LT.OR P1, PT, R0, 0x21, !P6 ;  /* 0x000000210000780c */ /* 0x000fe40007721670 */
[----:B------:R-:W-:Y:S01]  /*1ec0*/  LEA.HI R11, R38, R37, RZ, 0x2 ;  /* 0x00000025260b7211 */ /* 0x000fe200078f10ff */
[----:B-1----:R-:W-:Y:S01]  /*1ed0*/  IMAD.IADD R22, R20, 0x1, -R10 ;  /* 0x0000000114167824 */ /* 0x002fe200078e0a0a */
[----:B------:R-:W-:Y:S01]  /*1ee0*/  SHF.R.S32.HI R10, RZ, 0x4, R7 ;  /* 0x00000004ff0a7819 */ /* 0x000fe20000011407 */
[----:B--2---:R-:W-:-:S03]  /*1ef0*/  IMAD R6, R24, c[0x0][0x290], RZ ;  /* 0x0000a40018067a24 */ /* 0x004fc600078e02ff */
[----:B------:R-:W-:Y:S01]  /*1f00*/  LEA.HI R4, R7, R10, RZ, 0x1 ;  /* 0x0000000a07047211 */ /* 0x000fe200078f08ff */
[----:B------:R-:W-:-:S03]  /*1f10*/  IMAD R6, R15, c[0x0][0x294], R6 ;  /* 0x0000a5000f067a24 */ /* 0x000fc600078e0206 */
[----:B------:R-:W-:Y:S01]  /*1f20*/  LOP3.LUT R4, R4, 0xfffffffe, RZ, 0xc0, !PT ;  /* 0xfffffffe04047812 */ /* 0x000fe200078ec0ff */
[----:B------:R-:W-:Y:S01]  /*1f30*/  IMAD.IADD R36, R43, 0x1, R6 ;  /* 0x000000012b247824 */ /* 0x000fe200078e0206 */
[----:B---3--:R-:W-:-:S04]  /*1f40*/  IADD3 R2, P0, R2, UR7, RZ ;  /* 0x0000000702027c10 */ /* 0x008fc8000ff1e0ff */
[----:B------:R-:W-:Y:S02]  /*1f50*/  IADD3.X R3, R3, UR6, RZ, P0, !PT ;  /* 0x0000000603037c10 */ /* 0x000fe400087fe4ff */
[----:B------:R-:W-:Y:S02]  /*1f60*/  IADD3 R0, P0, R42, UR18, RZ ;  /* 0x000000122a007c10 */ /* 0x000fe4000ff1e0ff */
[--C-:B------:R-:W-:Y:S02]  /*1f70*/  SHF.R.S32.HI R8, RZ, 0x2, R11.reuse ;  /* 0x00000002ff087819 */ /* 0x100fe4000001140b */
[----:B------:R-:W-:Y:S01]  /*1f80*/  LOP3.LUT R7, R7, 0xfffffff0, RZ, 0xc0, !PT ;  /* 0xfffffff007077812 */ /* 0x000fe200078ec0ff */
[----:B------:R-:W-:Y:S01]  /*1f90*/  IMAD.IADD R10, R10, 0x1, -R4 ;  /* 0x000000010a0a7824 */ /* 0x000fe200078e0a04 */
[----:B------:R-:W-:Y:S01]  /*1fa0*/  SHF.R.S32.HI R6, RZ, 0x1f, R11 ;  /* 0x0000001fff067819 */ /* 0x000fe2000001140b */
[----:B------:R-:W-:Y:S01]  /*1fb0*/  IMAD R31, R31, c[0x0][0x238], RZ ;  /* 0x00008e001f1f7a24 */ /* 0x000fe200078e02ff */
[----:B------:R-:W-:Y:S01]  /*1fc0*/  IADD3.X R5, R36, UR17, RZ, P0, !PT ;  /* 0x0000001124057c10 */ /* 0x000fe200087fe4ff */
[----:B------:R1:W-:Y:S01]  /*1fd0*/  LDGSTS.E.BYPASS.LTC128B.128 [R14+0x19080], [R2.64], !P2 ;  /* 0x19080000020e7fae */ /* 0x0003e2000d101d4e */
[----:B------:R-:W-:-:S02]  /*1fe0*/  LEA R20, P0, R0, c[0x0][0x280], 0x2 ;  /* 0x0000a00000147a11 */ /* 0x000fc400078010ff */
[----:B------:R-:W-:Y:S01]  /*1ff0*/  LEA.HI R4, R6, R8, RZ, 0x3 ;  /* 0x0000000806047211 */ /* 0x000fe200078f18ff */
[----:B------:R-:W-:Y:S01]  /*2000*/  IMAD.IADD R7, R37, 0x1, -R7 ;  /* 0x0000000125077824 */ /* 0x000fe200078e0a07 */
[----:B------:R-:W-:Y:S01]  /*2010*/  LEA.HI.X R21, R0, c[0x0][0x284], R5, 0x2, P0 ;  /* 0x0000a10000157a11 */ /* 0x000fe200000f1405 */
[----:B------:R1:W-:Y:S01]  /*2020*/  LDGSTS.E.BYPASS.LTC128B.128 [R14+0x1b080], [R2.64+0x80], !P1 ;  /* 0x1b080080020e7fae */ /* 0x0003e2000c901d4e */
[----:B------:R-:W-:Y:S01]  /*2030*/  LOP3.LUT R0, R4, 0xfffffff8, RZ, 0xc0, !PT ;  /* 0xfffffff804007812 */ /* 0x000fe200078ec0ff */
[C---:B------:R-:W-:Y:S01]  /*2040*/  IMAD R31, R39.reuse, c[0x0][0x23c], R31 ;  /* 0x00008f00271f7a24 */ /* 0x040fe200078e021f */
[----:B------:R-:W-:Y:S01]  /*2050*/  SHF.R.S32.HI R4, RZ, 0x1f, R7 ;  /* 0x0000001fff047819 */ /* 0x000fe20000011407 */
[----:B------:R-:W-:-:S04]  /*2060*/  IMAD.WIDE.U32 R26, R39, c[0x0][0x238], R26 ;  /* 0x00008e00271a7a25 */ /* 0x000fc800078e001a */
[----:B------:R-:W-:Y:S01]  /*2070*/  IMAD.IADD R17, R8, 0x1, -R0 ;  /* 0x0000000108117824 */ /* 0x000fe200078e0a00 */
[----:B----4-:R-:W-:Y:S01]  /*2080*/  LEA.HI R13, R4, R7, RZ, 0x3 ;  /* 0x00000007040d7211 */ /* 0x010fe200078f18ff */
[----:B------:R-:W-:-:S03]  /*2090*/  IMAD.SHL.U32 R16, R22, 0x10, RZ ;  /* 0x0000001016107824 */ /* 0x000fc600078e00ff */
[----:B------:R-:W-:Y:S01]  /*20a0*/  LOP3.LUT R5, R13, 0xfffffff8, RZ, 0xc0, !PT ;  /* 0xfffffff80d057812 */ /* 0x000fe200078ec0ff */
[----:B------:R-:W-:Y:S02]  /*20b0*/  IMAD R4, R24, c[0x0][0x240], RZ ;  /* 0x0000900018047a24 */ /* 0x000fe400078e02ff */
[----:B-1----:R-:W-:Y:S02]  /*20c0*/  IMAD.SHL.U32 R2, R32, 0x40, RZ ;  /* 0x0000004020027824 */ /* 0x002fe400078e00ff */
[----:B------:R-:W-:-:S03]  /*20d0*/  IMAD.IADD R3, R27, 0x1, R31 ;  /* 0x000000011b037824 */ /* 0x000fc600078e021f */
[----:B------:R-:W-:Y:S01]  /*20e0*/  LOP3.LUT R0, R2, 0x1c0, RZ, 0xc0, !PT ;  /* 0x000001c002007812 */ /* 0x000fe200078ec0ff */
[----:B------:R-:W-:-:S03]  /*20f0*/  IMAD.MOV.U32 R2, RZ, RZ, R26 ;  /* 0x000000ffff027224 */ /* 0x000fc600078e001a */
[C---:B------:R-:W-:Y:S01]  /*2100*/  LOP3.LUT R6, R0.reuse, 0x10, R16, 0xf8, !PT ;  /* 0x0000001000067812 */ /* 0x040fe200078ef810 */
[----:B------:R-:W-:Y:S01]  /*2110*/  IMAD.WIDE.U32 R46, R15, c[0x0][0x240], R2 ;  /* 0x000090000f2e7a25 */ /* 0x000fe200078e0002 */
[--C-:B------:R-:W-:Y:S02]  /*2120*/  LOP3.LUT R2, R0, 0x8, R33.reuse, 0xf8, !PT ;  /* 0x0000000800027812 */ /* 0x100fe400078ef821 */
[----:B------:R-:W-:Y:S01]  /*2130*/  SHF.R.U32.HI R8, RZ, 0x3, R0 ;  /* 0x00000003ff087819 */ /* 0x000fe20000011600 */
[----:B------:R-:W-:Y:S02]  /*2140*/  IMAD.SHL.U32 R0, R17, 0x40, RZ ;  /* 0x0000004011007824 */ /* 0x000fe400078e00ff */
[----:B------:R-:W-:Y:S01]  /*2150*/  IMAD.SHL.U32 R3, R30, 0x8, RZ ;  /* 0x000000081e037824 */ /* 0x000fe200078e00ff */
[----:B------:R-:W-:Y:S01]  /*2160*/  LOP3.LUT R9, R6, 0x8, R33, 0xf8, !PT ;  /* 0x0000000806097812 */ /* 0x000fe200078ef821 */
[----:B------:R-:W-:Y:S01]  /*2170*/  IMAD.IADD R7, R7, 0x1, -R5 ;  /* 0x0000000107077824 */ /* 0x000fe200078e0a05 */
[----:B------:R-:W-:Y:S01]  /*2180*/  LOP3.LUT R5, R2, R8, RZ, 0x3c, !PT ;  /* 0x0000000802057212 */ /* 0x000fe200078e3cff */
[----:B------:R-:W-:Y:S01]  /*2190*/  IMAD R23, R15, c[0x0][0x244], R4 ;  /* 0x000091000f177a24 */ /* 0x000fe200078e0204 */
[----:B------:R-:W-:Y:S01]  /*21a0*/  LOP3.LUT R2, R0, 0x1c0, RZ, 0xc0, !PT ;  /* 0x000001c000027812 */ /* 0x000fe200078ec0ff */
[C---:B------:R-:W-:Y:S01]  /*21b0*/  IMAD R4, R10.reuse, 0x800, R35 ;  /* 0x000008000a047824 */ /* 0x040fe200078e0223 */
[----:B------:R-:W-:Y:S01]  /*21c0*/  LOP3.LUT R0, R3, 0x18, RZ, 0xc0, !PT ;  /* 0x0000001803007812 */ /* 0x000fe200078ec0ff */
[----:B------:R-:W-:Y:S01]  /*21d0*/  IMAD.SHL.U32 R6, R10, 0x20, RZ ;  /* 0x000000200a067824 */ /* 0x000fe200078e00ff */
[----:B------:R-:W-:Y:S01]  /*21e0*/  SHF.R.U32.HI R3, RZ, 0x3, R2 ;  /* 0x00000003ff037819 */ /* 0x000fe20000011602 */
[----:B------:R-:W-:Y:S01]  /*21f0*/  IMAD.IADD R5, R4, 0x1, R5 ;  /* 0x0000000104057824 */ /* 0x000fe200078e0205 */
[----:B------:R-:W-:-:S02]  /*2200*/  LOP3.LUT R4, R11, 0x3ffffffc, RZ, 0xc0, !PT ;  /* 0x3ffffffc0b047812 */ /* 0x000fc400078ec0ff */
[----:B------:R-:W-:Y:S01]  /*2210*/  LOP3.LUT R12, R0, 0x20, R6, 0xf8, !PT ;  /* 0x00000020000c7812 */ /* 0x000fe200078ef806 */
[----:B------:R-:W-:Y:S01]  /*2220*/  IMAD.SHL.U32 R6, R7, 0x40, RZ ;  /* 0x0000004007067824 */ /* 0x000fe200078e00ff */
[----:B------:R-:W-:Y:S01]  /*2230*/  LOP3.LUT R11, R3, R2, R0, 0x1e, !PT ;  /* 0x00000002030b7212 */ /* 0x000fe200078e1e00 */
[----:B------:R-:W-:Y:S01]  /*2240*/  IMAD.IADD R0, R37, 0x1, -R4 ;  /* 0x0000000125007824 */ /* 0x000fe200078e0a04 */
[----:B------:R-:W-:Y:S01]  /*2250*/  LOP3.LUT R3, R9, R8, RZ, 0x3c, !PT ;  /* 0x0000000809037212 */ /* 0x000fe200078e3cff */
[----:B------:R-:W-:Y:S01]  /*2260*/  IMAD.SHL.U32 R2, R22, 0x400, RZ ;  /* 0x0000040016027824 */ /* 0x000fe200078e00ff */
[----:B------:R-:W-:Y:S01]  /*2270*/  LOP3.LUT R4, R6, 0x1c0, RZ, 0xc0, !PT ;  /* 0x000001c006047812 */ /* 0x000fe200078ec0ff */
[----:B------:R-:W-:Y:S02]  /*2280*/  IMAD.SHL.U32 R9, R10, 0x8, RZ ;  /* 0x000000080a097824 */ /* 0x000fe400078e00ff */
[----:B------:R-:W-:Y:S01]  /*2290*/  IMAD R8, R0, 0x2, R2 ;  /* 0x0000000200087824 */ /* 0x000fe200078e0202 */
[--C-:B------:R-:W-:Y:S01]  /*22a0*/  SHF.R.U32.HI R6, RZ, 0x3, R4.reuse ;  /* 0x00000003ff067819 */ /* 0x100fe20000011604 */
[----:B------:R-:W-:Y:S01]  /*22b0*/  IMAD R0, R10, 0x200, R3 ;  /* 0x000002000a007824 */ /* 0x000fe200078e0203 */
[----:B------:R-:W-:Y:S01]  /*22c0*/  LOP3.LUT R3, R4, 0x8, R9, 0xf8, !PT ;  /* 0x0000000804037812 */ /* 0x000fe200078ef809 */
[----:B------:R-:W-:Y:S01]  /*22d0*/  IMAD.IADD R11, R8, 0x1, R11 ;  /* 0x00000001080b7824 */ /* 0x000fe200078e020b */
[----:B------:R-:W-:-:S02]  /*22e0*/  LOP3.LUT R4, R6, R12, R4, 0x1e, !PT ;  /* 0x0000000c06047212 */ /* 0x000fc400078e1e04 */
[----:B------:R-:W-:Y:S01]  /*22f0*/  LOP3.LUT R6, R3, R6, RZ, 0x3c, !PT ;  /* 0x0000000603067212 */ /* 0x000fe200078e3cff */
[----:B------:R-:W-:Y:S01]  /*2300*/  IMAD.SHL.U32 R3, R13, 0x40, RZ ;  /* 0x000000400d037824 */ /* 0x000fe200078e00ff */
[----:B------:R-:W-:-:S04]  /*2310*/  LOP3.LUT R8, R29, 0xffffffe0, RZ, 0xc0, !PT ;  /* 0xffffffe01d087812 */ /* 0x000fc800078ec0ff */
[----:B------:R-:W-:Y:S01]  /*2320*/  LOP3.LUT R3, R3, 0xfffffe00, RZ, 0xc0, !PT ;  /* 0xfffffe0003037812 */ /* 0x000fe200078ec0ff */
[----:B------:R-:W-:-:S03]  /*2330*/  IMAD.IADD R10, R37, 0x1, -R8 ;  /* 0x00000001250a7824 */ /* 0x000fc600078e0a08 */
[----:B------:R-:W-:Y:S02]  /*2340*/  IADD3 R213, R6, R3, R2 ;  /* 0x0000000306d57210 */ /* 0x000fe40007ffe002 */
[----:B------:R-:W-:-:S04]  /*2350*/  SHF.R.S32.HI R6, RZ, 0x1f, R10 ;  /* 0x0000001fff067819 */ /* 0x000fc8000001140a */
[----:B------:R-:W-:Y:S01]  /*2360*/  LEA.HI R6, R6, R10, RZ, 0x2 ;  /* 0x0000000a06067211 */ /* 0x000fe200078f10ff */
[----:B------:R-:W-:Y:S03]  /*2370*/  STL.64 [R1+0x18], R44 ;  /* 0x0000182c01007387 */ /* 0x000fe60000100a00 */
[----:B------:R-:W-:Y:S01]  /*2380*/  LEA.HI.SX32 R2, R6, R16, 0x1e ;  /* 0x0000001006027211 */ /* 0x000fe200078ff2ff */
[----:B------:R-:W-:Y:S01]  /*2390*/  STL.64 [R1+0x40], R42 ;  /* 0x0000402a01007387 */ /* 0x000fe20000100a00 */
[----:B------:R-:W-:Y:S01]  /*23a0*/  LOP3.LUT R216, R4, R3, RZ, 0xfc, !PT ;  /* 0x0000000304d87212 */ /* 0x000fe200078efcff */
[----:B------:R-:W-:Y:S02]  /*23b0*/  IMAD.IADD R4, R47, 0x1, R23 ;  /* 0x000000012f047824 */ /* 0x000fe400078e0217 */
[----:B------:R-:W-:Y:S01]  /*23c0*/  STL [R1+0x3c], R36 ;  /* 0x00003c2401007387 */ /* 0x000fe20000100800 */
[----:B------:R-:W-:Y:S01]  /*23d0*/  IADD3 R3, R14, 0x10080, RZ ;  /* 0x000100800e037810 */ /* 0x000fe20007ffe0ff */
[----:B------:R-:W-:-:S02]  /*23e0*/  UIADD3 UR17, UR16, 0x1, URZ ;  /* 0x0000000110117890 */ /* 0x000fc4000fffe03f */
[----:B------:R-:W-:Y:S04]  /*23f0*/  STL.64 [R1+0x50], R46 ;  /* 0x0000502e01007387 */ /* 0x000fe80000100a00 */
[----:B------:R1:W-:Y:S01]  /*2400*/  STL [R1+0x30], R2 ;  /* 0x0000300201007387 */ /* 0x0003e20000100800 */
[----:B------:R-:W-:-:S03]  /*2410*/  UISETP.GE.AND UP0, UPT, UR17, UR9, UPT ;  /* 0x000000091100728c */ /* 0x000fc6000bf06270 */
[----:B------:R2:W-:Y:S04]  /*2420*/  STL [R1+0x5c], R4 ;  /* 0x00005c0401007387 */ /* 0x0005e80000100800 */
[----:B------:R2:W-:Y:S01]  /*2430*/  STL [R1+0x64], R3 ;  /* 0x0000640301007387 */ /* 0x0005e20000100800 */
[----:B------:R-:W-:Y:S02]  /*2440*/  R2P PR, R32, 0x6 ;  /* 0x0000000620007804 */ /* 0x000fe40000000000 */
[----:B------:R-:W-:Y:S02]  /*2450*/  PLOP3.LUT P0, PT, PT, PT, UP0, 0x80, 0x0 ;  /* 0x000000000000781c */ /* 0x000fe40003f0f008 */
[----:B-1----:R-:W-:-:S05]  /*2460*/  IADD3 R2, R14, 0x18080, RZ ;  /* 0x000180800e027810 */ /* 0x002fca0007ffe0ff */
[----:B------:R2:W-:Y:S01]  /*2470*/  STL [R1+0x60], R2 ;  /* 0x0000600201007387 */ /* 0x0005e20000100800 */
[----:B------:R-:W-:Y:S02]  /*2480*/  @!P4 IMAD.SHL.U32 R9, R37, 0x10, RZ ;  /* 0x000000102509c824 */ /* 0x000fe400078e00ff */
[----:B------:R-:W-:Y:S02]  /*2490*/  IMAD.MOV.U32 R210, RZ, RZ, 0x10 ;  /* 0x00000010ffd27424 */ /* 0x000fe400078e00ff */
[----:B------:R-:W-:Y:S01]  /*24a0*/  IMAD.MOV.U32 R211, RZ, RZ, 0x20 ;  /* 0x00000020ffd37424 */ /* 0x000fe200078e00ff */
[----:B------:R2:W-:Y:S01]  /*24b0*/  @!P4 LDGSTS.E.BYPASS.LTC128B.128 [R9+0x20280], [R20.64] ;  /* 0x202800001409cfae */ /* 0x0005e2000b901d4e */
[----:B------:R-:W-:Y:S01]  /*24c0*/  IMAD.SHL.U32 R236, R11, 0x2, RZ ;  /* 0x000000020bec7824 */ /* 0x000fe200078e00ff */
[----:B------:R-:W-:Y:S02]  /*24d0*/  UMOV UR18, UR5 ;  /* 0x0000000500127c82 */ /* 0x000fe40008000000 */
[----:B------:R-:W0:Y:S01]  /*24e0*/  LDGDEPBAR ;  /* 0x00000000000079af */ /* 0x000e220000000000 */
[----:B------:R-:W-:-:S03]  /*24f0*/  SEL R210, R210, 0xfffffff0, !P1 ;  /* 0xfffffff0d2d27807 */ /* 0x000fc60004800000 */
[----:B------:R-:W0:Y:S01]  /*2500*/  LDGDEPBAR ;  /* 0x00000000000079af */ /* 0x000e220000000000 */
[----:B------:R-:W-:Y:S02]  /*2510*/  SEL R211, R211, 0xffffffe0, !P2 ;  /* 0xffffffe0d3d37807 */ /* 0x000fe40005000000 */
[----:B------:R-:W-:Y:S01]  /*2520*/  IADD3 R12, R236, 0x20480, RZ ;  /* 0x00020480ec0c7810 */ /* 0x000fe20007ffe0ff */
[----:B------:R-:W-:Y:S05]  /*2530*/  @P0 BRA `(.L_x_1573) ;  /* 0x000001f000000947 */ /* 0x000fea0003800000 */
[----:B------:R-:W-:Y:S01]  /*2540*/  USHF.R.S32.HI UR5, URZ, 0x1f, UR17 ;  /* 0x0000001f3f057899 */ /* 0x000fe20008011411 */
[----:B--2---:R-:W-:Y:S01]  /*2550*/  IMAD.WIDE.U32 R8, R28, UR17, R44 ;  /* 0x000000111c087c25 */ /* 0x004fe2000f8e002c */
[----:B------:R-:W-:Y:S01]  /*2560*/  UIMAD UR20, UR20, UR17, URZ ;  /* 0x00000011141472a4 */ /* 0x000fe2000f8e023f */
[----:B------:R-:W-:Y:S01]  /*2570*/  ISETP.GE.AND P2, PT, R18, c[0x0][0x1fc], PT ;  /* 0x00007f0012007a0c */ /* 0x000fe20003f46270 */
[----:B------:R-:W-:Y:S01]  /*2580*/  USHF.L.U32 UR23, UR17, 0x6, URZ ;  /* 0x0000000611177899 */ /* 0x000fe2000800063f */
[----:B------:R-:W-:Y:S01]  /*2590*/  BSSY B0, `(.L_x_1573) ;  /* 0x0000019000007945 */ /* 0x000fe20003800000 */
[----:B------:R-:W-:Y:S01]  /*25a0*/  UIMAD UR5, UR5, UR21, UR20 ;  /* 0x00000015050572a4 */ /* 0x000fe2000f8e0214 */
[----:B------:R-:W-:-:S03]  /*25b0*/  LEA R2, P0, R8, c[0x0][0x1f0], 0x1 ;  /* 0x00007c0008027a11 */ /* 0x000fc600078008ff */
[----:B------:R-:W-:Y:S02]  /*25c0*/  IMAD.U32 R11, RZ, RZ, UR23 ;  /* 0x00000017ff0b7e24 */ /* 0x000fe4000f8e00ff */
[----:B------:R-:W-:-:S03]  /*25d0*/  IADD3 R3, R9, UR5, RZ ;  /* 0x0000000509037c10 */ /* 0x000fc6000fffe0ff */
[----:B------:R-:W-:Y:S02]  /*25e0*/  IADD3 R4, -R11, UR10, -R41 ;  /* 0x0000000a0b047c10 */ /* 0x000fe4000fffe929 */
[----:B------:R-:W-:Y:S02]  /*25f0*/  LEA.HI.X R3, R8, c[0x0][0x1f4], R3, 0x1, P0 ;  /* 0x00007d0008037a11 */ /* 0x000fe400000f0c03 */
[----:B------:R-:W-:-:S13]  /*2600*/  ISETP.LT.OR P0, PT, R4, 0x1, P2 ;  /* 0x000000010400780c */ /* 0x000fda0001701670 */
[----:B------:R1:W-:Y:S01]  /*2610*/  LDGSTS.E.BYPASS.LTC128B.128 [R14+0x1c080], [R2.64], !P0 ;  /* 0x1c080000020e7fae */ /* 0x0003e2000c101d4e */
[----:B------:R-:W-:-:S04]  /*2620*/  IADD3 R8, P0, R2, UR7, RZ ;  /* 0x0000000702087c10 */ /* 0x000fc8000ff1e0ff */
[----:B------:R-:W-:Y:S02]  /*2630*/  IADD3.X R9, R3, UR6, RZ, P0, !PT ;  /* 0x0000000603097c10 */ /* 0x000fe400087fe4ff */
[----:B------:R-:W-:-:S04]  /*2640*/  ISETP.GE.AND P0, PT, R34, c[0x0][0x1fc], PT ;  /* 0x00007f0022007a0c */ /* 0x000fc80003f06270 */
[C---:B------:R-:W-:Y:S02]  /*2650*/  ISETP.LT.OR P1, PT, R4.reuse, 0x1, P0 ;  /* 0x000000010400780c */ /* 0x040fe40000721670 */
[----:B------:R-:W-:-:S11]  /*2660*/  ISETP.LT.OR P0, PT, R4, 0x21, P0 ;  /* 0x000000210400780c */ /* 0x000fd60000701670 */
[----:B------:R1:W-:Y:S01]  /*2670*/  LDGSTS.E.BYPASS.LTC128B.128 [R14+0x1e080], [R2.64+0x80], !P1 ;  /* 0x1e080080020e7fae */ /* 0x0003e2000c901d4e */
[----:B------:R-:W-:-:S13]  /*2680*/  ISETP.LT.OR P1, PT, R4, 0x21, P2 ;  /* 0x000000210400780c */ /* 0x000fda0001721670 */
[----:B------:R2:W-:Y:S04]  /*2690*/  LDGSTS.E.BYPASS.LTC128B.128 [R14+0x1d080], [R8.64], !P1 ;  /* 0x1d080000080e7fae */ /* 0x0005e8000c901d4e */
[----:B------:R2:W-:Y:S01]  /*26a0*/  LDGSTS.E.BYPASS.LTC128B.128 [R14+0x1f080], [R8.64+0x80], !P0 ;  /* 0x1f080080080e7fae */ /* 0x0005e2000c101d4e */
[----:B-1----:R-:W-:-:S04]  /*26b0*/  IADD3 R3, P1, R42, UR23, RZ ;  /* 0x000000172a037c10 */ /* 0x002fc8000ff3e0ff */
[----:B------:R-:W-:Y:S02]  /*26c0*/  LEA R2, P0, R3, c[0x0][0x280], 0x2 ;  /* 0x0000a00003027a11 */ /* 0x000fe400078010ff */
[----:B------:R-:W-:-:S04]  /*26d0*/  LEA.HI.X.SX32 R4, R11, R36, 0x1, P1 ;  /* 0x000000240b047211 */ /* 0x000fc800008f0eff */
[----:B------:R-:W-:Y:S01]  /*26e0*/  LEA.HI.X R3, R3, c[0x0][0x284], R4, 0x2, P0 ;  /* 0x0000a10003037a11 */ /* 0x000fe200000f1404 */
[----:B------:R-:W-:Y:S05]  /*26f0*/  @P4 BRA `(.L_x_1574) ;  /* 0x0000002000004947 */ /* 0x000fea0003800000 */
[----:B------:R-:W-:-:S05]  /*2700*/  SHF.L.U32 R37, R37, 0x4, RZ ;  /* 0x0000000425257819 */ /* 0x000fca00000006ff */
[----:B------:R1:W-:Y:S02]  /*2710*/  LDGSTS.E.BYPASS.LTC128B.128 [R37+0x20380], [R2.64] ;  /* 0x2038000002257fae */ /* 0x0003e4000b901d4e */
.L_x_1574:
[----:B------:R-:W-:Y:S05]  /*2720*/  BSYNC B0 ;  /* 0x0000000000007941 */ /* 0x000fea0003800000 */
.L_x_1573:
[----:B-12---:R-:W-:Y:S01]  /*2730*/  SHF.R.S32.HI R2, RZ, 0x1f, R30 ;  /* 0x0000001fff027819 */ /* 0x006fe2000001141e */
[----:B------:R-:W-:Y:S01]  /*2740*/  UIADD3 UR7, UR22, 0x1, -UR11 ;  /* 0x0000000116077890 */ /* 0x000fe2000fffe80b */
[----:B------:R-:W-:Y:S01]  /*2750*/  LOP3.LUT R3, R6, 0x7ffffffc, RZ, 0xc0, !PT ;  /* 0x7ffffffc06037812 */ /* 0x000fe200078ec0ff */
[----:B------:R-:W-:Y:S01]  /*2760*/  IMAD.SHL.U32 R207, R0, 0x2, RZ ;  /* 0x0000000200cf7824 */ /* 0x000fe200078e00ff */
[----:B------:R-:W-:Y:S01]  /*2770*/  LEA.HI R2, R2, R30, RZ, 0x2 ;  /* 0x0000001e02027211 */ /* 0x000fe200078f10ff */
[----:B------:R-:W-:Y:S01]  /*2780*/  IMAD.IADD R206, R211, 0x1, R0 ;  /* 0x00000001d3ce7824 */ /* 0x000fe200078e0200 */
[----:B------:R-:W-:Y:S01]  /*2790*/  LOP3.LUT P0, RZ, R17, 0x4, RZ, 0xc0, !PT ;  /* 0x0000000411ff7812 */ /* 0x000fe2000780c0ff */
[----:B------:R-:W-:Y:S01]  /*27a0*/  IMAD.IADD R3, R10, 0x1, -R3 ;  /* 0x000000010a037824 */ /* 0x000fe200078e0a03 */
[----:B------:R-:W-:Y:S01]  /*27b0*/  LOP3.LUT R2, R2, 0x1ffffffc, RZ, 0xc0, !PT ;  /* 0x1ffffffc02027812 */ /* 0x000fe200078ec0ff */
[----:B------:R-:W-:Y:S01]  /*27c0*/  IMAD.U32 R0, RZ, RZ, UR7 ;  /* 0x00000007ff007e24 */ /* 0x000fe2000f8e00ff */
[----:B------:R-:W-:Y:S01]  /*27d0*/  IADD3 R235, R236, 0x204c0, RZ ;  /* 0x000204c0eceb7810 */ /* 0x000fe20007ffe0ff */
[----:B------:R-:W-:Y:S01]  /*27e0*/  IMAD.MOV.U32 R215, RZ, RZ, 0x40 ;  /* 0x00000040ffd77424 */ /* 0x000fe200078e00ff */
[----:B------:R-:W-:Y:S01]  /*27f0*/  ULDC UR6, c[0x0][0x2a0] ;  /* 0x0000a80000067ab9 */ /* 0x000fe20000000800 */
[----:B------:R-:W-:Y:S01]  /*2800*/  IMAD.IADD R2, R30, 0x1, -R2 ;  /* 0x000000011e027824 */ /* 0x000fe200078e0a02 */
[----:B------:R-:W-:Y:S01]  /*2810*/  ULOP3.LUT UR6, URZ, UR6, URZ, 0x33, !UPT ;  /* 0x000000063f067292 */ /* 0x000fe2000f8e333f */
[----:B------:R-:W-:Y:S01]  /*2820*/  IMAD.MOV.U32 R221, RZ, RZ, 0x20 ;  /* 0x00000020ffdd7424 */ /* 0x000fe200078e00ff */
[----:B------:R-:W0:Y:S01]  /*2830*/  LDGDEPBAR ;  /* 0x00000000000079af */ /* 0x000e220000000000 */
[----:B------:R-:W-:Y:S01]  /*2840*/  IMAD R2, R2, 0x4, R3 ;  /* 0x0000000402027824 */ /* 0x000fe200078e0203 */
[C---:B------:R-:W-:Y:S01]  /*2850*/  LOP3.LUT P1, RZ, R7.reuse, 0x2, RZ, 0xc0, !PT ;  /* 0x0000000207ff7812 */ /* 0x040fe2000782c0ff */
[----:B------:R-:W-:Y:S01]  /*2860*/  IMAD.MOV.U32 R4, RZ, RZ, R40 ;  /* 0x000000ffff047224 */ /* 0x000fe200078e0028 */
[----:B------:R-:W-:Y:S01]  /*2870*/  @P0 IADD3 R235, R12, -0x40, RZ ;  /* 0xffffffc00ceb0810 */ /* 0x000fe20007ffe0ff */
[----:B------:R-:W-:Y:S01]  /*2880*/  IMAD.SHL.U32 R8, R2, 0x2, RZ ;  /* 0x0000000202087824 */ /* 0x000fe200078e00ff */
[----:B------:R-:W-:Y:S01]  /*2890*/  LOP3.LUT P0, RZ, R7, 0x4, RZ, 0xc0, !PT ;  /* 0x0000000407ff7812 */ /* 0x000fe2000780c0ff */
[----:B------:R-:W-:Y:S01]  /*28a0*/  IMAD.MOV.U32 R217, RZ, RZ, 0x10 ;  /* 0x00000010ffd97424 */ /* 0x000fe200078e00ff */
[----:B------:R-:W-:Y:S01]  /*28b0*/  LOP3.LUT R4, R4, 0xfffffffb, RZ, 0xc0, !PT ;  /* 0xfffffffb04047812 */ /* 0x000fe200078ec0ff */
[----:B------:R-:W-:Y:S01]  /*28c0*/  IMAD.SHL.U32 R209, R5, 0x2, RZ ;  /* 0x0000000205d17824 */ /* 0x000fe200078e00ff */
[----:B------:R-:W-:Y:S01]  /*28d0*/  IADD3 R0, R0, -UR10, -R8 ;  /* 0x8000000a00007c10 */ /* 0x000fe2000fffe808 */
[----:B------:R-:W-:Y:S01]  /*28e0*/  STL [R1+0x10], R8 ;  /* 0x0000100801007387 */ /* 0x000fe20000100800 */
[----:B------:R-:W-:Y:S01]  /*28f0*/  IADD3 R3, -R8, UR19, RZ ;  /* 0x0000001308037c10 */ /* 0x000fe2000fffe1ff */
[--C-:B------:R-:W-:Y:S01]  /*2900*/  IMAD R210, R210, 0x2, R209.reuse ;  /* 0x00000002d2d27824 */ /* 0x100fe200078e02d1 */
[C---:B------:R-:W-:Y:S01]  /*2910*/  IADD3 R2, R0.reuse, c[0x0][0x2a4], RZ ;  /* 0x0000a90000027a10 */ /* 0x040fe20007ffe0ff */
[----:B------:R-:W-:Y:S01]  /*2920*/  IMAD R212, R211, 0x2, R209 ;  /* 0x00000002d3d47824 */ /* 0x000fe200078e02d1 */
[----:B------:R-:W-:Y:S01]  /*2930*/  SEL R215, R215, 0xffffffc0, !P0 ;  /* 0xffffffc0d7d77807 */ /* 0x000fe20004000000 */
[----:B------:R-:W-:Y:S01]  /*2940*/  STL [R1+0x14], R3 ;  /* 0x0000140301007387 */ /* 0x000fe20000100800 */
[----:B------:R-:W-:Y:S01]  /*2950*/  SEL R214, R221, 0xffffffe0, !P0 ;  /* 0xffffffe0ddd67807 */ /* 0x000fe20004000000 */
[----:B------:R-:W-:Y:S01]  /*2960*/  CS2R R178, SRZ ;  /* 0x0000000000b27805 */ /* 0x000fe2000001ff00 */
[----:B------:R-:W-:Y:S01]  /*2970*/  IADD3 R0, R0, UR6, RZ ;  /* 0x0000000600007c10 */ /* 0x000fe2000fffe0ff */
[----:B------:R1:W-:Y:S01]  /*2980*/  STL [R1+0xc], R2 ;  /* 0x00000c0201007387 */ /* 0x0003e20000100800 */
[----:B------:R-:W-:Y:S01]  /*2990*/  SEL R217, R217, 0xfffffff0, !P1 ;  /* 0xfffffff0d9d97807 */ /* 0x000fe20004800000 */
        /* <DEDUP_REMOVED lines=40> */
[----:B------:R-:W-:Y:S01]  /*2c20*/  @P0 LOP3.LUT R4, R4, 0x4, RZ, 0xfc, !PT ;  /* 0x0000000404040812 */ /* 0x000fe200078efcff */
[----:B------:R-:W-:Y:S01]  /*2c30*/  CS2R R104, SRZ ;  /* 0x0000000000687805 */ /* 0x000fe2000001ff00 */
        /* <DEDUP_REMOVED lines=29> */
[----:B------:R-:W-:Y:S01]  /*2e10*/  USHF.L.U64.HI UR17, UR4, 0x5, UR18 ;  /* 0x0000000504117899 */ /* 0x000fe20008010212 */
[----:B------:R-:W-:Y:S01]  /*2e20*/  IMAD.IADD R220, R213, 0x1, R217 ;  /* 0x00000001d5dc7824 */ /* 0x000fe200078e02d9 */
[----:B------:R-:W-:Y:S01]  /*2e30*/  USHF.L.U32 UR18, UR4, 0x5, URZ ;  /* 0x0000000504127899 */ /* 0x000fe2000800063f */
[----:B------:R-:W-:Y:S01]  /*2e40*/  IMAD.IADD R219, R217, 0x1, R218 ;  /* 0x00000001d9db7824 */ /* 0x000fe200078e02da */
[----:B------:R-:W-:-:S02]  /*2e50*/  UIADD3 UR5, UR22, -UR10, URZ ;  /* 0x8000000a16057290 */ /* 0x000fc4000fffe03f */
[----:B------:R-:W-:Y:S02]  /*2e60*/  UMOV UR4, URZ ;  /* 0x0000003f00047c82 */ /* 0x000fe40008000000 */
[----:B------:R-:W-:Y:S02]  /*2e70*/  UMOV UR21, 0x1 ;  /* 0x0000000100157882 */ /* 0x000fe40000000000 */
[----:B------:R-:W-:Y:S02]  /*2e80*/  UISETP.GT.AND UP4, UPT, UR8, -0x1, UPT ;  /* 0xffffffff0800788c */ /* 0x000fe4000bf84270 */
[----:B--2---:R-:W-:Y:S02]  /*2e90*/  UMOV UR20, URZ ;  /* 0x0000003f00147c82 */ /* 0x004fe40008000000 */
.L_x_1593:
[----:B------:R-:W-:Y:S04]  /*2ea0*/  DEPBAR.LE SB0, 0x1 ;  /* 0x000080400000791a */ /* 0x000fe80000000000 */
[----:B------:R-:W-:Y:S01]  /*2eb0*/  BAR.SYNC.DEFER_BLOCKING 0x0 ;  /* 0x0000000000007b1d */ /* 0x000fe20000010000 */
[----:B------:R-:W-:Y:S01]  /*2ec0*/  IMAD.U32 R0, RZ, RZ, UR4 ;  /* 0x00000004ff007e24 */ /* 0x000fe2000f8e00ff */
[----:B------:R-:W-:Y:S01]  /*2ed0*/  MOV R228, UR4 ;  /* 0x0000000400e47c02 */ /* 0x000fe20008000f00 */
[----:B------:R-:W-:Y:S01]  /*2ee0*/  IMAD.U32 R2, RZ, RZ, UR4 ;  /* 0x00000004ff027e24 */ /* 0x000fe2000f8e00ff */
[----:B------:R-:W-:Y:S01]  /*2ef0*/  MOV R226, 0x1 ;  /* 0x0000000100e27802 */ /* 0x000fe20000000f00 */
[C---:B------:R-:W-:Y:S02]  /*2f00*/  IMAD R204, R0.reuse, 0x2000, R213 ;  /* 0x0000200000cc7824 */ /* 0x040fe400078e02d5 */
[----:B------:R-:W-:Y:S01]  /*2f10*/  IMAD R0, R0, 0x2000, R220 ;  /* 0x0000200000007824 */ /* 0x000fe200078e02dc */
[----:B------:R-:W-:Y:S02]  /*2f20*/  LEA R192, R2, R217, 0xd ;  /* 0x000000d902c07211 */ /* 0x000fe400078e68ff */
[----:B------:R-:W-:Y:S01]  /*2f30*/  SHF.L.U32 R3, R204, 0x1, RZ ;  /* 0x00000001cc037819 */ /* 0x000fe200000006ff */
[----:B------:R-:W-:Y:S01]  /*2f40*/  IMAD.SHL.U32 R0, R0, 0x2, RZ ;  /* 0x0000000200007824 */ /* 0x000fe200078e00ff */
[CC--:B------:R-:W-:Y:S02]  /*2f50*/  IADD3 R2, R213.reuse, R192.reuse, RZ ;  /* 0x000000c0d5027210 */ /* 0x0c0fe40007ffe0ff */
[C---:B------:R-:W-:Y:S02]  /*2f60*/  IADD3 R192, R213.reuse, R192, R214 ;  /* 0x000000c0d5c07210 */ /* 0x040fe40007ffe0d6 */
[----:B------:R-:W-:Y:S01]  /*2f70*/  SHF.L.U32 R201, R2, 0x1, RZ ;  /* 0x0000000102c97819 */ /* 0x000fe200000006ff */
[----:B------:R-:W-:Y:S01]  /*2f80*/  IMAD.U32 R2, RZ, RZ, UR4 ;  /* 0x00000004ff027e24 */ /* 0x000fe2000f8e00ff */
[----:B------:R-:W-:Y:S02]  /*2f90*/  SHF.L.U32 R203, R192, 0x1, RZ ;  /* 0x00000001c0cb7819 */ /* 0x000fe400000006ff */
[----:B------:R-:W-:Y:S01]  /*2fa0*/  ISETP.LE.AND P2, PT, R226, c[0x0][0x2a8], PT ;  /* 0x0000aa00e2007a0c */ /* 0x000fe20003f43270 */
[----:B------:R-:W-:Y:S01]  /*2fb0*/  IMAD R2, R2, 0x2000, R218 ;  /* 0x0000200002027824 */ /* 0x000fe200078e02da */
[----:B------:R-:W-:Y:S03]  /*2fc0*/  LDSM.16.M88.4 R16, [R209+0x80] ;  /* 0x00008000d110783b */ /* 0x000fe60000000200 */
[----:B------:R-:W-:Y:S03]  /*2fd0*/  IMAD.SHL.U32 R2, R2, 0x2, RZ ;  /* 0x0000000202027824 */ /* 0x000fe600078e00ff */
[----:B------:R-:W1:Y:S06]  /*2fe0*/  LDSM.16.M88.4 R32, [R3+0x10080] ;  /* 0x010080000320783b */ /* 0x000e6c0000000200 */
[----:B------:R-:W2:Y:S06]  /*2ff0*/  LDSM.16.M88.4 R28, [R3+0x11080] ;  /* 0x01108000031c783b */ /* 0x000eac0000000200 */
[----:B------:R-:W3:Y:S06]  /*3000*/  LDSM.16.M88.4 R36, [R209+0x2080] ;  /* 0x00208000d124783b */ /* 0x000eec0000000200 */
[----:B------:R-:W4:Y:S06]  /*3010*/  LDL R230, [R1+0xc] ;  /* 0x00000c0001e67983 */ /* 0x000f2c0000100800 */
[----:B------:R-:W-:Y:S06]  /*3020*/  LDSM.16.M88.4 R44, [R210+0x80] ;  /* 0x00008000d22c783b */ /* 0x000fec0000000200 */
[----:B------:R-:W5:Y:S06]  /*3030*/  LDL R229, [R1+0x8] ;  /* 0x0000080001e57983 */ /* 0x000f6c0000100800 */
[----:B------:R-:W3:Y:S01]  /*3040*/  LDSM.16.M88.4 R40, [R201+0x10080] ;  /* 0x01008000c928783b */ /* 0x000ee20000000200 */
[-C--:B-1----:R-:W-:Y:S05]  /*3050*/  HMMA.16816.F32 R4, R32, R16.reuse, RZ ;  /* 0x000000102004723c */ /* 0x082fea00000018ff */
[----:B------:R-:W4:Y:S03]  /*3060*/  LDL R227, [R1+0x14] ;  /* 0x0000140001e37983 */ /* 0x000f260000100800 */
[C---:B--2---:R-:W-:Y:S03]  /*3070*/  HMMA.16816.F32 R8, R28.reuse, R16, RZ ;  /* 0x000000101c08723c */ /* 0x044fe600000018ff */
[----:B------:R-:W1:Y:S06]  /*3080*/  LDSM.16.M88.4 R48, [R0+0x11080] ;  /* 0x011080000030783b */ /* 0x000e6c0000000200 */
[----:B------:R-:W2:Y:S01]  /*3090*/  LDSM.16.M88.4 R180, [R210+0x2080] ;  /* 0x00208000d2b4783b */ /* 0x000ea20000000200 */
[-C--:B------:R-:W-:Y:S05]  /*30a0*/  HMMA.16816.F32 R12, R28, R18.reuse, RZ ;  /* 0x000000121c0c723c */ /* 0x080fea00000018ff */
[----:B------:R-:W-:Y:S03]  /*30b0*/  LDSM.16.M88.4 R184, [R2+0x11080] ;  /* 0x0110800002b8783b */ /* 0x000fe60000000200 */
[C---:B------:R-:W-:Y:S03]  /*30c0*/  HMMA.16816.F32 R16, R32.reuse, R18, RZ ;  /* 0x000000122010723c */ /* 0x040fe600000018ff */
[----:B------:R-:W-:Y:S05]  /*30d0*/  LDSM.16.M88.4 R188, [R212+0x2080] ;  /* 0x00208000d4bc783b */ /* 0x000fea0000000200 */
[-C--:B---3--:R-:W-:Y:S01]  /*30e0*/  HMMA.16816.F32 R20, R32, R36.reuse, RZ ;  /* 0x000000242014723c */ /* 0x088fe200000018ff */
[----:B------:R-:W-:Y:S06]  /*30f0*/  LDSM.16.M88.4 R192, [R211+0x80] ;  /* 0x00008000d3c0783b */ /* 0x000fec0000000200 */
[----:B------:R-:W3:Y:S01]  /*3100*/  LDL R205, [R1+0x30] ;  /* 0x0000300001cd7983 */ /* 0x000ee20000100800 */
[C---:B------:R-:W-:Y:S07]  /*3110*/  HMMA.16816.F32 R24, R28.reuse, R36, RZ ;  /* 0x000000241c18723c */ /* 0x040fee00000018ff */
[----:B------:R-:W-:Y:S01]  /*3120*/  IMAD.U32 R36, RZ, RZ, UR4 ;  /* 0x00000004ff247e24 */ /* 0x000fe2000f8e00ff */
[-C--:B------:R-:W-:Y:S04]  /*3130*/  HMMA.16816.F32 R28, R28, R38.reuse, RZ ;  /* 0x000000261c1c723c */ /* 0x080fe800000018ff */
[----:B------:R-:W-:Y:S04]  /*3140*/  LEA R36, R36, R214, 0xd ;  /* 0x000000d624247211 */ /* 0x000fe800078e68ff */
[----:B------:R-:W-:Y:S04]  /*3150*/  HMMA.16816.F32 R32, R32, R38, RZ ;  /* 0x000000262020723c */ /* 0x000fe800000018ff */
[----:B------:R-:W-:Y:S04]  /*3160*/  IADD3 R36, R213, R36, RZ ;  /* 0x00000024d5247210 */ /* 0x000fe80007ffe0ff */
[-C--:B------:R-:W-:Y:S05]  /*3170*/  HMMA.16816.F32 R4, R40, R44.reuse, R4 ;  /* 0x0000002c2804723c */ /* 0x080fea0000001804 */
[----:B------:R-:W-:Y:S03]  /*3180*/  SHF.L.U32 R202, R36, 0x1, RZ ;  /* 0x0000000124ca7819 */ /* 0x000fe600000006ff */
[C---:B-1----:R-:W-:Y:S02]  /*3190*/  HMMA.16816.F32 R8, R48.reuse, R44, R8 ;  /* 0x0000002c3008723c */ /* 0x042fe40000001808 */
[----:B------:R-:W-:Y:S06]  /*31a0*/  LDSM.16.M88.4 R36, [R202+0x10080] ;  /* 0x01008000ca24783b */ /* 0x000fec0000000200 */
[-C--:B------:R-:W-:Y:S08]  /*31b0*/  HMMA.16816.F32 R12, R48, R46.reuse, R12 ;  /* 0x0000002e300c723c */ /* 0x080ff0000000180c */
[C---:B------:R-:W-:Y:S01]  /*31c0*/  HMMA.16816.F32 R16, R40.reuse, R46, R16 ;  /* 0x0000002e2810723c */ /* 0x040fe20000001810 */
[----:B------:R-:W1:Y:S07]  /*31d0*/  LDSM.16.M88.4 R44, [R212+0x80] ;  /* 0x00008000d42c783b */ /* 0x000e6e0000000200 */
[-C--:B--2---:R-:W-:Y:S08]  /*31e0*/  HMMA.16816.F32 R20, R40, R180.reuse, R20 ;  /* 0x000000b42814723c */ /* 0x084ff00000001814 */
[C---:B------:R-:W-:Y:S07]  /*31f0*/  HMMA.16816.F32 R24, R48.reuse, R180, R24 ;  /* 0x000000b43018723c */ /* 0x040fee0000001818 */
[----:B------:R-:W-:Y:S01]  /*3200*/  MOV R180, UR4 ;  /* 0x0000000400b47c02 */ /* 0x000fe20008000f00 */
[-C--:B------:R-:W-:Y:S01]  /*3210*/  HMMA.16816.F32 R28, R48, R182.reuse, R28 ;  /* 0x000000b6301c723c */ /* 0x080fe2000000181c */
[----:B------:R-:W2:Y:S03]  /*3220*/  LDSM.16.M88.4 R48, [R203+0x10080] ;  /* 0x01008000cb30783b */ /* 0x000ea60000000200 */
[----:B------:R-:W-:Y:S04]  /*3230*/  IMAD R180, R180, 0x2000, R219 ;  /* 0x00002000b4b47824 */ /* 0x000fe800078e02db */
[----:B------:R-:W-:Y:S01]  /*3240*/  HMMA.16816.F32 R32, R40, R182, R32 ;  /* 0x000000b62820723c */ /* 0x000fe20000001820 */
[----:B------:R-:W-:Y:S03]  /*3250*/  LDSM.16.M88.4 R40, [R211+0x2080] ;  /* 0x00208000d328783b */ /* 0x000fe60000000200 */
[----:B------:R-:W-:Y:S03]  /*3260*/  IMAD.SHL.U32 R200, R180, 0x2, RZ ;  /* 0x00000002b4c87824 */ /* 0x000fe600078e00ff */
[----:B------:R-:W-:Y:S01]  /*3270*/  LDSM.16.M88.4 R180, [R209+0x4080] ;  /* 0x00408000d1b4783b */ /* 0x000fe20000000200 */
[-C--:B-1----:R-:W-:Y:S05]  /*3280*/  HMMA.16816.F32 R4, R36, R44.reuse, R4 ;  /* 0x0000002c2404723c */ /* 0x082fea0000001804 */
[----:B------:R-:W1:Y:S03]  /*3290*/  LDSM.16.M88.4 R196, [R200+0x11080] ;  /* 0x01108000c8c4783b */ /* 0x000e660000000200 */
[C---:B------:R-:W-:Y:S08]  /*32a0*/  HMMA.16816.F32 R8, R184.reuse, R44, R8 ;  /* 0x0000002cb808723c */ /* 0x040ff00000001808 */
[-C--:B------:R-:W-:Y:S08]  /*32b0*/  HMMA.16816.F32 R12, R184, R46.reuse, R12 ;  /* 0x0000002eb80c723c */ /* 0x080ff0000000180c */
[C---:B------:R-:W-:Y:S01]  /*32c0*/  HMMA.16816.F32 R16, R36.reuse, R46, R16 ;  /* 0x0000002e2410723c */ /* 0x040fe20000001810 */
[----:B------:R-:W1:Y:S07]  /*32d0*/  LDSM.16.M88.4 R44, [R3+0x12080] ;  /* 0x01208000032c783b */ /* 0x000e6e0000000200 */
[-C--:B------:R-:W-:Y:S08]  /*32e0*/  HMMA.16816.F32 R20, R36, R188.reuse, R20 ;  /* 0x000000bc2414723c */ /* 0x080ff00000001814 */
[C---:B------:R-:W-:Y:S08]  /*32f0*/  HMMA.16816.F32 R24, R184.reuse, R188, R24 ;  /* 0x000000bcb818723c */ /* 0x040ff00000001818 */
[-C--:B------:R-:W-:Y:S01]  /*3300*/  HMMA.16816.F32 R28, R184, R190.reuse, R28 ;  /* 0x000000beb81c723c */ /* 0x080fe2000000181c */
[----:B------:R-:W1:Y:S07]  /*3310*/  LDSM.16.M88.4 R184, [R3+0x13080] ;  /* 0x0130800003b8783b */ /* 0x000e6e0000000200 */
[----:B------:R-:W-:Y:S01]  /*3320*/  HMMA.16816.F32 R32, R36, R190, R32 ;  /* 0x000000be2420723c */ /* 0x000fe20000001820 */
[----:B------:R-:W5:Y:S06]  /*3330*/  LDSM.16.M88.4 R36, [R209+0x6080] ;  /* 0x00608000d124783b */ /* 0x000f6c0000000200 */
[----:B------:R-:W-:Y:S01]  /*3340*/  LDSM.16.M88.4 R188, [R0+0x12080] ;  /* 0x0120800000bc783b */ /* 0x000fe20000000200 */
[-C--:B--2---:R-:W-:Y:S08]  /*3350*/  HMMA.16816.F32 R4, R48, R192.reuse, R4 ;  /* 0x000000c03004723c */ /* 0x084ff00000001804 */
[C---:B-1----:R-:W-:Y:S08]  /*3360*/  HMMA.16816.F32 R8, R196.reuse, R192, R8 ;  /* 0x000000c0c408723c */ /* 0x042ff00000001808 */
        /* <DEDUP_REMOVED lines=10> */
[-C--:B------:R-:W-:Y:S08]  /*3410*/  HMMA.16816.F32 R4, R44, R180.reuse, R4 ;  /* 0x000000b42c04723c */ /* 0x080ff00000001804 */
[C---:B------:R-:W-:Y:S01]  /*3420*/  HMMA.16816.F32 R8, R184.reuse, R180, R8 ;  /* 0x000000b4b808723c */ /* 0x040fe20000001808 */
[----:B--2---:R-:W-:Y:S07]  /*3430*/  IMAD.U32 R0, RZ, RZ, UR16 ;  /* 0x00000010ff007e24 */ /* 0x004fee000f8e00ff */
[-C--:B------:R-:W-:Y:S08]  /*3440*/  HMMA.16816.F32 R12, R184, R182.reuse, R12 ;  /* 0x000000b6b80c723c */ /* 0x080ff0000000180c */
[C---:B------:R-:W-:Y:S01]  /*3450*/  HMMA.16816.F32 R16, R44.reuse, R182, R16 ;  /* 0x000000b62c10723c */ /* 0x040fe20000001810 */
[----:B------:R-:W2:Y:S07]  /*3460*/  LDSM.16.M88.4 R180, [R212+0x4080] ;  /* 0x00408000d4b4783b */ /* 0x000eae0000000200 */
[-C--:B-----5:R-:W-:Y:S08]  /*3470*/  HMMA.16816.F32 R20, R44, R36.reuse, R20 ;  /* 0x000000242c14723c */ /* 0x0a0ff00000001814 */
[C---:B------:R-:W-:Y:S08]  /*3480*/  HMMA.16816.F32 R24, R184.reuse, R36, R24 ;  /* 0x00000024b818723c */ /* 0x040ff00000001818 */
[-C--:B------:R-:W-:Y:S01]  /*3490*/  HMMA.16816.F32 R28, R184, R38.reuse, R28 ;  /* 0x00000026b81c723c */ /* 0x080fe2000000181c */
[----:B------:R-:W5:Y:S07]  /*34a0*/  LDSM.16.M88.4 R184, [R2+0x13080] ;  /* 0x0130800002b8783b */ /* 0x000f6e0000000200 */
[----:B------:R-:W-:Y:S01]  /*34b0*/  HMMA.16816.F32 R32, R44, R38, R32 ;  /* 0x000000262c20723c */ /* 0x000fe20000001820 */
[----:B------:R-:W2:Y:S06]  /*34c0*/  LDSM.16.M88.4 R36, [R212+0x6080] ;  /* 0x00608000d424783b */ /* 0x000eac0000000200 */
[----:B------:R-:W-:Y:S01]  /*34d0*/  LDSM.16.M88.4 R44, [R211+0x4080] ;  /* 0x00408000d32c783b */ /* 0x000fe20000000200 */
[-C--:B-1----:R-:W-:Y:S08]  /*34e0*/  HMMA.16816.F32 R4, R188, R192.reuse, R4 ;  /* 0x000000c0bc04723c */ /* 0x082ff00000001804 */
[C---:B------:R-:W-:Y:S08]  /*34f0*/  HMMA.16816.F32 R8, R196.reuse, R192, R8 ;  /* 0x000000c0c408723c */ /* 0x040ff00000001808 */
[-C--:B------:R-:W-:Y:S04]  /*3500*/  HMMA.16816.F32 R12, R196, R194.reuse, R12 ;  /* 0x000000c2c40c723c */ /* 0x080fe8000000180c */
[----:B---3--:R-:W-:Y:S01]  /*3510*/  IMAD R228, R228, 0x40, R205 ;  /* 0x00000040e4e47824 */ /* 0x008fe200078e02cd */
[----:B------:R-:W-:Y:S03]  /*3520*/  LEA R0, R0, R205, 0x6 ;  /* 0x000000cd00007211 */ /* 0x000fe600078e30ff */
[C---:B------:R-:W-:Y:S01]  /*3530*/  HMMA.16816.F32 R16, R188.reuse, R194, R16 ;  /* 0x000000c2bc10723c */ /* 0x040fe20000001810 */
[----:B------:R-:W-:Y:S03]  /*3540*/  LDSM.16.M88.4 R192, [R211+0x6080] ;  /* 0x00608000d3c0783b */ /* 0x000fe60000000200 */
[----:B----4-:R-:W-:Y:S01]  /*3550*/  IMAD.IADD R205, R230, 0x1, R0 ;  /* 0x00000001e6cd7824 */ /* 0x010fe200078e0200 */
[----:B------:R-:W-:Y:S02]  /*3560*/  IADD3 R208, R229, R0, RZ ;  /* 0x00000000e5d07210 */ /* 0x000fe40007ffe0ff */
[----:B------:R-:W-:Y:S01]  /*3570*/  LDS R225, [R228.X4+0x20080] ;  /* 0x02008000e4e17984 */ /* 0x000fe20000004800 */
[-C--:B------:R-:W-:Y:S04]  /*3580*/  HMMA.16816.F32 R20, R188, R40.reuse, R20 ;  /* 0x00000028bc14723c */ /* 0x080fe80000001814 */
[----:B------:R-:W-:Y:S01]  /*3590*/  IMNMX R205, R227, R205, PT ;  /* 0x000000cde3cd7217 */ /* 0x000fe20003800200 */
[----:B------:R-:W-:Y:S03]  /*35a0*/  LDS R222, [R228.X4+0x200a0] ;  /* 0x0200a000e4de7984 */ /* 0x000fe60000004800 */
[C---:B------:R-:W-:Y:S03]  /*35b0*/  HMMA.16816.F32 R24, R196.reuse, R40, R24 ;  /* 0x00000028c418723c */ /* 0x040fe60000001818 */
[----:B------:R-:W-:Y:S05]  /*35c0*/  LDS R223, [R228.X4+0x20100] ;  /* 0x02010000e4df7984 */ /* 0x000fea0000004800 */
[-C--:B------:R-:W-:Y:S01]  /*35d0*/  HMMA.16816.F32 R28, R196, R42.reuse, R28 ;  /* 0x0000002ac41c723c */ /* 0x080fe2000000181c */
[----:B------:R-:W-:Y:S07]  /*35e0*/  LDS R224, [R228.X4+0x20120] ;  /* 0x02012000e4e07984 */ /* 0x000fee0000004800 */
[----:B------:R-:W-:Y:S01]  /*35f0*/  HMMA.16816.F32 R32, R188, R42, R32 ;  /* 0x0000002abc20723c */ /* 0x000fe20000001820 */
[----:B------:R-:W1:Y:S06]  /*3600*/  LDSM.16.M88.4 R40, [R200+0x12080] ;  /* 0x01208000c828783b */ /* 0x000e6c0000000200 */
[----:B------:R-:W3:Y:S01]  /*3610*/  LDSM.16.M88.4 R188, [R200+0x13080] ;  /* 0x01308000c8bc783b */ /* 0x000ee20000000200 */
[-C--:B--2---:R-:W-:Y:S08]  /*3620*/  HMMA.16816.F32 R4, R48, R180.reuse, R4 ;  /* 0x000000b43004723c */ /* 0x084ff00000001804 */
[C---:B-----5:R-:W-:Y:S08]  /*3630*/  HMMA.16816.F32 R8, R184.reuse, R180, R8 ;  /* 0x000000b4b808723c */ /* 0x060ff00000001808 */
[-C--:B------:R-:W-:Y:S08]  /*3640*/  HMMA.16816.F32 R12, R184, R182.reuse, R12 ;  /* 0x000000b6b80c723c */ /* 0x080ff0000000180c */
[C---:B------:R-:W-:Y:S08]  /*3650*/  HMMA.16816.F32 R16, R48.reuse, R182, R16 ;  /* 0x000000b63010723c */ /* 0x040ff00000001810 */
[-C--:B------:R-:W-:Y:S08]  /*3660*/  HMMA.16816.F32 R20, R48, R36.reuse, R20 ;  /* 0x000000243014723c */ /* 0x080ff00000001814 */
[C---:B------:R-:W-:Y:S08]  /*3670*/  HMMA.16816.F32 R24, R184.reuse, R36, R24 ;  /* 0x00000024b818723c */ /* 0x040ff00000001818 */
[-C--:B------:R-:W-:Y:S08]  /*3680*/  HMMA.16816.F32 R28, R184, R38.reuse, R28 ;  /* 0x00000026b81c723c */ /* 0x080ff0000000181c */
[----:B------:R-:W-:Y:S08]  /*3690*/  HMMA.16816.F32 R32, R48, R38, R32 ;  /* 0x000000263020723c */ /* 0x000ff00000001820 */
[-C--:B-1----:R-:W-:Y:S08]  /*36a0*/  HMMA.16816.F32 R4, R40, R44.reuse, R4 ;  /* 0x0000002c2804723c */ /* 0x082ff00000001804 */
[C---:B---3--:R-:W-:Y:S08]  /*36b0*/  HMMA.16816.F32 R8, R188.reuse, R44, R8 ;  /* 0x0000002cbc08723c */ /* 0x048ff00000001808 */
[-C--:B------:R-:W-:Y:S08]  /*36c0*/  HMMA.16816.F32 R12, R188, R46.reuse, R12 ;  /* 0x0000002ebc0c723c */ /* 0x080ff0000000180c */
[C---:B------:R-:W-:Y:S08]  /*36d0*/  HMMA.16816.F32 R16, R40.reuse, R46, R16 ;  /* 0x0000002e2810723c */ /* 0x040ff00000001810 */
[-C--:B------:R-:W-:Y:S08]  /*36e0*/  HMMA.16816.F32 R20, R40, R192.reuse, R20 ;  /* 0x000000c02814723c */ /* 0x080ff00000001814 */
[C---:B------:R-:W-:Y:S08]  /*36f0*/  HMMA.16816.F32 R24, R188.reuse, R192, R24 ;  /* 0x000000c0bc18723c */ /* 0x040ff00000001818 */
[-C--:B------:R-:W-:Y:S08]  /*3700*/  HMMA.16816.F32 R28, R188, R194.reuse, R28 ;  /* 0x000000c2bc1c723c */ /* 0x080ff0000000181c */
[----:B------:R-:W-:Y:S01]  /*3710*/  HMMA.16816.F32 R32, R40, R194, R32 ;  /* 0x000000c22820723c */ /* 0x000fe20000001820 */
[----:B------:R-:W-:-:S07]  /*3720*/  @!P2 BRA `(.L_x_1575) ;  /* 0x000001800000a947 */ /* 0x000fce0003800000 */
[----:B------:R-:W-:Y:S01]  /*3730*/  IADD3 R2, R0, UR5, RZ ;  /* 0x0000000500027c10 */ /* 0x000fe2000fffe0ff */
[----:B------:R-:W-:Y:S03]  /*3740*/  BSSY B0, `(.L_x_1576) ;  /* 0x000000e000007945 */ /* 0x000fe60003800000 */
        /* <DEDUP_REMOVED lines=9> */
.L_x_1577:
[----:B------:R-:W-:Y:S11]  /*37e0*/  ISETP.NE.AND P0, PT, R226, c[0x0][0x2a8], PT ;  /* 0x0000aa00e2007a0c */ /* 0x000ff60003f05270 */
[----:B------:R-:W-:Y:S02]  /*37f0*/  @!UPT UIADD3 URZ, URZ, URZ, URZ ;  /* 0x0000003f3f3ff290 */ /* 0x000fe4000fffe03f */
[----:B------:R-:W-:Y:S05]  /*3800*/  @P0 IMAD.HI.U32 R36, R2, c[0x0][0x2ac], RZ ;  /* 0x0000ab0002240a27 */ /* 0x000fea00078e00ff */
[----:B------:R-:W-:Y:S02]  /*3810*/  @P0 SHF.R.U32.HI R2, RZ, c[0x0][0x2b0], R36 ;  /* 0x0000ac00ff020a19 */ /* 0x000fe40000011624 */
.L_x_1578:
[----:B------:R-:W-:Y:S05]  /*3820*/  BSYNC B0 ;  /* 0x0000000000007941 */ /* 0x000fea0003800000 */
.L_x_1576:
[----:B------:R-:W2:Y:S01]  /*3830*/  LDL R36, [R1+0x10] ;  /* 0x0000100001247983 */ /* 0x000ea20000100800 */
[----:B------:R-:W-:Y:S04]  /*3840*/  IMAD.MOV.U32 R208, RZ, RZ, c[0x0][0x2a8] ;  /* 0x0000aa00ffd07624 */ /* 0x000fe800078e00ff */
[----:B------:R-:W-:Y:S02]  /*3850*/  IMAD R208, R2, R208, -UR11 ;  /* 0x8000000b02d07e24 */ /* 0x000fe4000f8e02d0 */
[----:B------:R-:W-:Y:S03]  /*3860*/  IMAD.IADD R2, R229, 0x1, R0 ;  /* 0x00000001e5027824 */ /* 0x000fe600078e0200 */
[----:B--2---:R-:W-:Y:S04]  /*3870*/  IADD3 R208, -R36, R208, RZ ;  /* 0x000000d024d07210 */ /* 0x004fe80007ffe1ff */
[----:B------:R-:W-:Y:S02]  /*3880*/  IADD3 R36, R208, c[0x0][0x2a8], RZ ;  /* 0x0000aa00d0247a10 */ /* 0x000fe40007ffe0ff */
[----:B------:R-:W-:Y:S02]  /*3890*/  IMNMX R208, R2, R208, !PT ;  /* 0x000000d002d07217 */ /* 0x000fe40007800200 */
[----:B------:R-:W-:Y:S02]  /*38a0*/  IMNMX R205, R205, R36, PT ;  /* 0x00000024cdcd7217 */ /* 0x000fe40003800200 */
.L_x_1575:
        /* <DEDUP_REMOVED lines=16> */
.L_x_1581:
[----:B------:R-:W-:Y:S11]  /*39b0*/  ISETP.NE.AND P0, PT, R226, c[0x0][0x2a8], PT ;  /* 0x0000aa00e2007a0c */ /* 0x000ff60003f05270 */
[----:B------:R-:W-:Y:S02]  /*39c0*/  @!UPT UIADD3 URZ, URZ, URZ, URZ ;  /* 0x0000003f3f3ff290 */ /* 0x000fe4000fffe03f */
[----:B------:R-:W-:Y:S05]  /*39d0*/  @P0 IMAD.HI.U32 R36, R2, c[0x0][0x2ac], RZ ;  /* 0x0000ab0002240a27 */ /* 0x000fea00078e00ff */
[----:B------:R-:W-:Y:S02]  /*39e0*/  @P0 SHF.R.U32.HI R2, RZ, c[0x0][0x2b0], R36 ;  /* 0x0000ac00ff020a19 */ /* 0x000fe40000011624 */
.L_x_1582:
[----:B------:R-:W-:Y:S05]  /*39f0*/  BSYNC B0 ;  /* 0x0000000000007941 */ /* 0x000fea0003800000 */
.L_x_1580:
[----:B------:R-:W2:Y:S01]  /*3a00*/  LDL R37, [R1+0x10] ;  /* 0x0000100001257983 */ /* 0x000ea20000100800 */
[----:B------:R-:W-:Y:S04]  /*3a10*/  IMAD.MOV.U32 R36, RZ, RZ, c[0x0][0x2a8] ;  /* 0x0000aa00ff247624 */ /* 0x000fe800078e00ff */
[----:B------:R-:W-:Y:S04]  /*3a20*/  IMAD R2, R2, R36, -UR11 ;  /* 0x8000000b02027e24 */ /* 0x000fe8000f8e0224 */
[----:B--2---:R-:W-:Y:S05]  /*3a30*/  IMAD.IADD R2, R2, 0x1, -R37 ;  /* 0x0000000102027824 */ /* 0x004fea00078e0a25 */
[----:B------:R-:W-:Y:S02]  /*3a40*/  IADD3 R36, R2, c[0x0][0x2a8], RZ ;  /* 0x0000aa0002247a10 */ /* 0x000fe40007ffe0ff */
[----:B------:R-:W-:Y:S02]  /*3a50*/  IMNMX R43, R43, R2, !PT ;  /* 0x000000022b2b7217 */ /* 0x000fe40007800200 */
[----:B------:R-:W-:Y:S02]  /*3a60*/  IMNMX R200, R200, R36, PT ;  /* 0x00000024c8c87217 */ /* 0x000fe40003800200 */
.L_x_1579:
        /* <DEDUP_REMOVED lines=16> */
.L_x_1585:
[----:B------:R-:W-:Y:S11]  /*3b70*/  ISETP.NE.AND P0, PT, R226, c[0x0][0x2a8], PT ;  /* 0x0000aa00e2007a0c */ /* 0x000ff60003f05270 */
[----:B------:R-:W-:Y:S02]  /*3b80*/  @!UPT UIADD3 URZ, URZ, URZ, URZ ;  /* 0x0000003f3f3ff290 */ /* 0x000fe4000fffe03f */
[----:B------:R-:W-:Y:S05]  /*3b90*/  @P0 IMAD.HI.U32 R36, R2, c[0x0][0x2ac], RZ ;  /* 0x0000ab0002240a27 */ /* 0x000fea00078e00ff */
[----:B------:R-:W-:Y:S02]  /*3ba0*/  @P0 SHF.R.U32.HI R2, RZ, c[0x0][0x2b0], R36 ;  /* 0x0000ac00ff020a19 */ /* 0x000fe40000011624 */
.L_x_1586:
[----:B------:R-:W-:Y:S05]  /*3bb0*/  BSYNC B0 ;  /* 0x0000000000007941 */ /* 0x000fea0003800000 */
.L_x_1584:
[----:B------:R-:W2:Y:S01]  /*3bc0*/  LDL R37, [R1+0x10] ;  /* 0x0000100001257983 */ /* 0x000ea20000100800 */
[----:B------:R-:W-:Y:S04]  /*3bd0*/  IMAD.MOV.U32 R36, RZ, RZ, c[0x0][0x2a8] ;  /* 0x0000aa00ff247624 */ /* 0x000fe800078e00ff */
[----:B------:R-:W-:Y:S04]  /*3be0*/  IMAD R2, R2, R36, -UR11 ;  /* 0x8000000b02027e24 */ /* 0x000fe8000f8e0224 */
[----:B--2---:R-:W-:Y:S05]  /*3bf0*/  IMAD.IADD R2, R2, 0x1, -R37 ;  /* 0x0000000102027824 */ /* 0x004fea00078e0a25 */
[----:B------:R-:W-:Y:S02]  /*3c00*/  IADD3 R36, R2, c[0x0][0x2a8], RZ ;  /* 0x0000aa0002247a10 */ /* 0x000fe40007ffe0ff */
[----:B------:R-:W-:Y:S02]  /*3c10*/  IMNMX R41, R41, R2, !PT ;  /* 0x0000000229297217 */ /* 0x000fe40007800200 */
[----:B------:R-:W-:Y:S02]  /*3c20*/  IMNMX R42, R42, R36, PT ;  /* 0x000000242a2a7217 */ /* 0x000fe40003800200 */
.L_x_1583:
        /* <DEDUP_REMOVED lines=16> */
.L_x_1589:
[----:B------:R-:W-:Y:S11]  /*3d30*/  ISETP.NE.AND P0, PT, R226, c[0x0][0x2a8], PT ;  /* 0x0000aa00e2007a0c */ /* 0x000ff60003f05270 */
[----:B------:R-:W-:Y:S02]  /*3d40*/  @!UPT UIADD3 URZ, URZ, URZ, URZ ;  /* 0x0000003f3f3ff290 */ /* 0x000fe4000fffe03f */
[----:B------:R-:W-:Y:S05]  /*3d50*/  @P0 IMAD.HI.U32 R36, R0, c[0x0][0x2ac], RZ ;  /* 0x0000ab0000240a27 */ /* 0x000fea00078e00ff */
[----:B------:R-:W-:Y:S02]  /*3d60*/  @P0 SHF.R.U32.HI R0, RZ, c[0x0][0x2b0], R36 ;  /* 0x0000ac00ff000a19 */ /* 0x000fe40000011624 */
.L_x_1590:
[----:B------:R-:W-:Y:S05]  /*3d70*/  BSYNC B0 ;  /* 0x0000000000007941 */ /* 0x000fea0003800000 */
.L_x_1588:
[----:B------:R-:W2:Y:S01]  /*3d80*/  LDL R37, [R1+0x10] ;  /* 0x0000100001257983 */ /* 0x000ea20000100800 */
[----:B------:R-:W-:Y:S04]  /*3d90*/  IMAD.MOV.U32 R36, RZ, RZ, c[0x0][0x2a8] ;  /* 0x0000aa00ff247624 */ /* 0x000fe800078e00ff */
[----:B------:R-:W-:Y:S04]  /*3da0*/  IMAD R0, R0, R36, -UR11 ;  /* 0x8000000b00007e24 */ /* 0x000fe8000f8e0224 */
[----:B--2---:R-:W-:Y:S05]  /*3db0*/  IMAD.IADD R0, R0, 0x1, -R37 ;  /* 0x0000000100007824 */ /* 0x004fea00078e0a25 */
[----:B------:R-:W-:Y:S02]  /*3dc0*/  IADD3 R36, R0, c[0x0][0x2a8], RZ ;  /* 0x0000aa0000247a10 */ /* 0x000fe40007ffe0ff */
[----:B------:R-:W-:Y:S02]  /*3dd0*/  IMNMX R2, R2, R0, !PT ;  /* 0x0000000002027217 */ /* 0x000fe40007800200 */
[----:B------:R-:W-:Y:S02]  /*3de0*/  IMNMX R40, R40, R36, PT ;  /* 0x0000002428287217 */ /* 0x000fe40003800200 */
.L_x_1587:
        /* <DEDUP_REMOVED lines=15> */
[----:B------:R-:W5:Y:S01]  /*3ee0*/  LDL.64 R238, [R1+0x28] ;  /* 0x0000280001ee7983 */ /* 0x000f620000100a00 */
[----:B------:R-:W-:Y:S02]  /*3ef0*/  ULDC.64 UR6, c[0x0][0x178] ;  /* 0x00005e0000067ab9 */ /* 0x000fe40000000a00 */
[----:B------:R-:W-:Y:S01]  /*3f00*/  UIMAD.WIDE.U32 UR24, UR19, UR6, URZ ;  /* 0x00000006131872a5 */ /* 0x000fe2000f8e003f */
[----:B----4-:R-:W4:Y:S01]  /*3f10*/  LDL R229, [R1+0x64] ;  /* 0x0000640001e57983 */ /* 0x010f220000100800 */
[----:B------:R-:W-:Y:S03]  /*3f20*/  USHF.R.S32.HI UR22, URZ, 0x1f, UR19 ;  /* 0x0000001f3f167899 */ /* 0x000fe60008011413 */
[----:B---3--:R-:W3:Y:S01]  /*3f30*/  LDL R234, [R1+0x34] ;  /* 0x0000340001ea7983 */ /* 0x008ee20000100800 */
[----:B------:R-:W-:Y:S02]  /*3f40*/  UIMAD UR22, UR22, UR6, URZ ;  /* 0x00000006161672a4 */ /* 0x000fe4000f8e023f */
[----:B------:R-:W-:Y:S01]  /*3f50*/  USHF.L.U32 UR6, UR24, 0x6, URZ ;  /* 0x0000000618067899 */ /* 0x000fe2000800063f */
[----:B--2---:R-:W2:Y:S01]  /*3f60*/  LDL.LU R231, [R1+0x4] ;  /* 0x0000040001e77983 */ /* 0x004ea20000300800 */
[----:B------:R-:W-:Y:S02]  /*3f70*/  UIMAD UR22, UR19, UR7, UR22 ;  /* 0x00000007131672a4 */ /* 0x000fe4000f8e0216 */
[----:B------:R-:W-:Y:S01]  /*3f80*/  UIMAD UR7, UR19, -0x40, UR10 ;  /* 0xffffffc0130778a4 */ /* 0x000fe2000f8e020a */
[----:B------:R-:W4:Y:S01]  /*3f90*/  LDL.64 R232, [R1+0x48] ;  /* 0x0000480001e87983 */ /* 0x000f220000100a00 */
[----:B------:R-:W-:Y:S03]  /*3fa0*/  UIADD3 UR22, UR25, UR22, URZ ;  /* 0x0000001619167290 */ /* 0x000fe6000fffe03f */
[----:B------:R-:W4:Y:S01]  /*3fb0*/  LDL R230, [R1+0x58] ;  /* 0x0000580001e67983 */ /* 0x000f220000100800 */
[----:B------:R-:W-:Y:S03]  /*3fc0*/  USHF.L.U64.HI UR22, UR24, 0x6, UR22 ;  /* 0x0000000618167899 */ /* 0x000fe60008010216 */
[----:B------:R-:W1:Y:S04]  /*3fd0*/  S2R R237, SR_TID.X ;  /* 0x0000000000ed7919 */ /* 0x000e680000002100 */
[----:B------:R-:W1:Y:S02]  /*3fe0*/  S2R R240, SR_TID.X ;  /* 0x0000000000f07919 */ /* 0x000e640000002100 */
[----:B-1----:R-:W-:Y:S04]  /*3ff0*/  SHF.R.S32.HI R237, RZ, 0x1f, R237 ;  /* 0x0000001fffed7819 */ /* 0x002fe800000114ed */
[----:B------:R-:W-:Y:S04]  /*4000*/  LEA.HI R237, R237, R240, RZ, 0x3 ;  /* 0x000000f0eded7211 */ /* 0x000fe800078f18ff */
[----:B------:R-:W-:Y:S02]  /*4010*/  SHF.R.S32.HI R237, RZ, 0x3, R237 ;  /* 0x00000003ffed7819 */ /* 0x000fe400000114ed */
[----:B-----5:R-:W-:Y:S04]  /*4020*/  IADD3 R3, P0, R238, UR6, RZ ;  /* 0x00000006ee037c10 */ /* 0x020fe8000ff1e0ff */
[----:B---3--:R-:W-:Y:S02]  /*4030*/  IADD3.X R204, R234, UR22, RZ, P0, !PT ;  /* 0x00000016eacc7c10 */ /* 0x008fe400087fe4ff */
[----:B------:R-:W-:Y:S02]  /*4040*/  LEA R226, P0, R3, c[0x0][0x160], 0x1 ;  /* 0x0000580003e27a11 */ /* 0x000fe400078008ff */
[----:B--2---:R-:W-:Y:S02]  /*4050*/  LOP3.LUT P3, RZ, R231, 0x2, RZ, 0xc0, !PT ;  /* 0x00000002e7ff7812 */ /* 0x004fe4000786c0ff */
[----:B------:R-:W-:Y:S01]  /*4060*/  LEA.HI.X R227, R3, c[0x0][0x164], R204, 0x1, P0 ;  /* 0x0000590003e37a11 */ /* 0x000fe200000f0ccc */
[----:B------:R-:W-:Y:S01]  /*4070*/  IMAD.U32 R3, RZ, RZ, UR21 ;  /* 0x00000015ff037e24 */ /* 0x000fe2000f8e00ff */
[----:B------:R-:W-:Y:S02]  /*4080*/  IADD3 R204, -R237, UR7, RZ ;  /* 0x00000007edcc7c10 */ /* 0x000fe4000fffe1ff */
[----:B------:R-:W-:Y:S01]  /*4090*/  LOP3.LUT R231, R231, 0xfffffff7, RZ, 0xc0, !PT ;  /* 0xfffffff7e7e77812 */ /* 0x000fe200078ec0ff */
[----:B----4-:R-:W-:Y:S01]  /*40a0*/  IMAD R3, R3, 0x4000, R229 ;  /* 0x0000400003037824 */ /* 0x010fe200078e02e5 */
[C---:B------:R-:W-:Y:S01]  /*40b0*/  ISETP.LT.OR P0, PT, R204.reuse, 0x1, P3 ;  /* 0x00000001cc00780c */ /* 0x040fe20001f01670 */
[----:B------:R-:W-:Y:S01]  /*40c0*/  IMAD.U32 R229, RZ, RZ, UR17 ;  /* 0x00000011ffe57e24 */ /* 0x000fe2000f8e00ff */
[----:B------:R-:W-:Y:S02]  /*40d0*/  @P1 LOP3.LUT R231, R231, 0x8, RZ, 0xfc, !PT ;  /* 0x00000008e7e71812 */ /* 0x000fe400078efcff */
[C---:B------:R-:W-:Y:S02]  /*40e0*/  ISETP.LT.OR P3, PT, R204.reuse, 0x21, P3 ;  /* 0x00000021cc00780c */ /* 0x040fe40001f61670 */
[----:B------:R-:W-:Y:S01]  /*40f0*/  LOP3.LUT P1, RZ, R231, 0x1, RZ, 0xc0, !PT ;  /* 0x00000001e7ff7812 */ /* 0x000fe2000782c0ff */
[----:B------:R1:W-:Y:S06]  /*4100*/  STL [R1+0x4], R231 ;  /* 0x000004e701007387 */ /* 0x0003ec0000100800 */
[----:B------:R-:W-:Y:S01]  /*4110*/  @!PT LDS RZ, [RZ] ;  /* 0x00000000fffff984 */ /* 0x000fe20000000800 */
[----:B------:R-:W-:Y:S01]  /*4120*/  @!PT LDS RZ, [RZ] ;  /* 0x00000000fffff984 */ /* 0x000fe20000000800 */
[----:B------:R-:W-:Y:S01]  /*4130*/  @!PT LDS RZ, [RZ] ;  /* 0x00000000fffff984 */ /* 0x000fe20000000800 */
[----:B------:R2:W-:Y:S01]  /*4140*/  LDGSTS.E.BYPASS.LTC128B.128 [R3], [R226.64], !P0 ;  /* 0x00000000e2037fae */ /* 0x0005e2000c101d4e */
[----:B------:R-:W-:Y:S11]  /*4150*/  ISETP.LT.OR P0, PT, R204, 0x1, P1 ;  /* 0x00000001cc00780c */ /* 0x000ff60000f01670 */
[----:B------:R-:W-:Y:S02]  /*4160*/  @!UPT UIADD3 URZ, URZ, URZ, URZ ;  /* 0x0000003f3f3ff290 */ /* 0x000fe4000fffe03f */
[----:B------:R2:W-:Y:S02]  /*4170*/  LDGSTS.E.BYPASS.LTC128B.128 [R3+0x2000], [R226.64+0x80], !P0 ;  /* 0x02000080e2037fae */ /* 0x0005e4000c101d4e */
[----:B--2---:R-:W-:Y:S05]  /*4180*/  IMAD.U32 R227, RZ, RZ, UR18 ;  /* 0x00000012ffe37e24 */ /* 0x004fea000f8e00ff */
[----:B------:R-:W-:Y:S04]  /*4190*/  IADD3 R227, P2, P0, R238, UR6, R227 ;  /* 0x00000006eee37c10 */ /* 0x000fe8000f85e0e3 */
[----:B------:R-:W-:Y:S02]  /*41a0*/  IADD3.X R229, R234, UR22, R229, P2, P0 ;  /* 0x00000016eae57c10 */ /* 0x000fe400097e04e5 */
[----:B------:R-:W-:Y:S02]  /*41b0*/  ISETP.LT.OR P2, PT, R204, 0x21, P1 ;  /* 0x00000021cc00780c */ /* 0x000fe40000f41670 */
[----:B------:R-:W-:Y:S02]  /*41c0*/  LEA R226, P0, R227, c[0x0][0x160], 0x1 ;  /* 0x00005800e3e27a11 */ /* 0x000fe400078008ff */
[----:B------:R-:W-:Y:S02]  /*41d0*/  LOP3.LUT P1, RZ, R231, 0x8, RZ, 0xc0, !PT ;  /* 0x00000008e7ff7812 */ /* 0x000fe4000782c0ff */
[----:B------:R-:W-:Y:S05]  /*41e0*/  LEA.HI.X R227, R227, c[0x0][0x164], R229, 0x1, P0 ;  /* 0x00005900e3e37a11 */ /* 0x000fea00000f0ce5 */
[----:B------:R2:W-:Y:S04]  /*41f0*/  LDGSTS.E.BYPASS.LTC128B.128 [R3+0x1000], [R226.64], !P3 ;  /* 0x01000000e2037fae */ /* 0x0005e8000d901d4e */
[----:B------:R2:W-:Y:S02]  /*4200*/  LDGSTS.E.BYPASS.LTC128B.128 [R3+0x3000], [R226.64+0x80], !P2 ;  /* 0x03000080e2037fae */ /* 0x0005e4000d101d4e */
[----:B--2---:R-:W-:Y:S05]  /*4210*/  IMAD.U32 R3, RZ, RZ, UR16 ;  /* 0x00000010ff037e24 */ /* 0x004fea000f8e00ff */
[----:B------:R-:W-:Y:S04]  /*4220*/  @!P4 LEA R3, R3, 0x40, 0x6 ;  /* 0x000000400303c811 */ /* 0x000fe800078e30ff */
[C---:B------:R-:W-:Y:S04]  /*4230*/  @!P4 IADD3 R204, P0, R3.reuse, R232, RZ ;  /* 0x000000e803ccc210 */ /* 0x040fe80007f1e0ff */
[----:B------:R-:W-:Y:S02]  /*4240*/  @!P4 LEA.HI.X.SX32 R3, R3, R230, 0x1, P0 ;  /* 0x000000e60303c211 */ /* 0x000fe400000f0eff */
[----:B------:R-:W2:Y:S01]  /*4250*/  S2R R230, SR_TID.X ;  /* 0x0000000000e67919 */ /* 0x000ea20000002100 */
[C---:B------:R-:W-:Y:S04]  /*4260*/  @!P4 LEA R226, P0, R204.reuse, c[0x0][0x258], 0x2 ;  /* 0x00009600cce2ca11 */ /* 0x040fe800078010ff */
[----:B------:R-:W-:Y:S01]  /*4270*/  @!P4 LEA.HI.X R227, R204, c[0x0][0x25c], R3, 0x2, P0 ;  /* 0x00009700cce3ca11 */ /* 0x000fe200000f1403 */
[----:B------:R-:W-:Y:S02]  /*4280*/  IMAD.U32 R3, RZ, RZ, UR21 ;  /* 0x00000015ff037e24 */ /* 0x000fe4000f8e00ff */
[----:B--2---:R-:W-:Y:S04]  /*4290*/  IMAD.SHL.U32 R230, R230, 0x4, RZ ;  /* 0x00000004e6e67824 */ /* 0x004fe800078e00ff */
[----:B------:R-:W-:Y:S04]  /*42a0*/  @!P4 IMAD R3, R3, 0x40, R230 ;  /* 0x000000400303c824 */ /* 0x000fe800078e02e6 */
[----:B------:R-:W-:Y:S05]  /*42b0*/  @!P4 IMAD.SHL.U32 R3, R3, 0x4, RZ ;  /* 0x000000040303c824 */ /* 0x000fea00078e00ff */
[----:B------:R1:W-:Y:S02]  /*42c0*/  @!P4 LDGSTS.E.BYPASS.LTC128B.128 [R3+0x20080], [R226.64] ;  /* 0x20080000e203cfae */ /* 0x0003e4000b901d4e */
.L_x_1591:
        /* <DEDUP_REMOVED lines=95> */
[C---:B------:R-:W-:Y:S01]  /*48c0*/  ISETP.LT.OR P0, PT, R200.reuse, 0x2, P0 ;  /* 0x00000002c800780c */ /* 0x040fe20000701670 */
[----:B------:R-:W-:Y:S03]  /*48d0*/  FFMA.FTZ R223, R3, c[0x0][0x29c], -R223 ;  /* 0x0000a70003df7a23 */ /* 0x000fe600000108df */
[----:B------:R-:W-:Y:S02]  /*48e0*/  FSEL R7, R7, -INF , !P0 ;  /* 0xff80000007077808 */ /* 0x000fe40004000000 */
[----:B------:R-:W-:Y:S01]  /*48f0*/  PLOP3.LUT P0, PT, PT, PT, UP4, 0x80, 0x0 ;  /* 0x000000000000781c */ /* 0x000fe20003f0f048 */
[----:B------:R-:W-:Y:S02]  /*4900*/  MUFU.EX2 R223, R223 ;  /* 0x000000df00df7308 */ /* 0x000fe40000000800 */
        /* <DEDUP_REMOVED lines=33> */
[C---:B------:R-:W-:Y:S03]  /*4b20*/  ISETP.GT.AND P0, PT, R208.reuse, 0x1, P0 ;  /* 0x00000001d000780c */ /* 0x040fe60000704270 */
[----:B------:R-:W-:Y:S01]  /*4b30*/  HMMA.16816.F32 R48, R48, R182, RZ ;  /* 0x000000b63030723c */ /* 0x000fe200000018ff */
[----:B------:R-:W-:Y:S01]  /*4b40*/  LDSM.16.M88.4 R180, [R202+0x1b080] ;  /* 0x01b08000cab4783b */ /* 0x000fe20000000200 */
[----:B------:R-:W-:Y:S01]  /*4b50*/  ISETP.LT.OR P0, PT, R205, 0x2, P0 ;  /* 0x00000002cd00780c */ /* 0x000fe20000701670 */
[----:B------:R-:W-:Y:S03]  /*4b60*/  MUFU.EX2 R222, R222 ;  /* 0x000000de00de7308 */ /* 0x000fe60000000800 */
[----:B------:R-:W-:Y:S02]  /*4b70*/  FSEL R3, R5, -INF , !P0 ;  /* 0xff80000005037808 */ /* 0x000fe40004000000 */
[-C--:B------:R-:W-:Y:S01]  /*4b80*/  HMMA.16816.F32 R8, R184, R188.reuse, R8 ;  /* 0x000000bcb808723c */ /* 0x080fe20000001808 */
[----:B------:R-:W-:Y:S04]  /*4b90*/  PLOP3.LUT P0, PT, PT, PT, UP4, 0x80, 0x0 ;  /* 0x000000000000781c */ /* 0x000fe80003f0f048 */
[----:B------:R-:W-:Y:S03]  /*4ba0*/  ISETP.GT.AND P0, PT, R208, RZ, P0 ;  /* 0x000000ffd000720c */ /* 0x000fe60000704270 */
[C---:B------:R-:W-:Y:S04]  /*4bb0*/  HMMA.16816.F32 R12, R192.reuse, R188, R12 ;  /* 0x000000bcc00c723c */ /* 0x040fe8000000180c */
[C---:B------:R-:W-:Y:S04]  /*4bc0*/  ISETP.LT.OR P0, PT, R205.reuse, 0x1, P0 ;  /* 0x00000001cd00780c */ /* 0x040fe80000701670 */
[-C--:B------:R-:W-:Y:S04]  /*4bd0*/  HMMA.16816.F32 R24, R192, R190.reuse, R24 ;  /* 0x000000bec018723c */ /* 0x080fe80000001818 */
[----:B------:R-:W-:Y:S02]  /*4be0*/  FSEL R200, R4, -INF , !P0 ;  /* 0xff80000004c87808 */ /* 0x000fe40004000000 */
[----:B------:R-:W-:Y:S02]  /*4bf0*/  PLOP3.LUT P0, PT, PT, PT, UP4, 0x80, 0x0 ;  /* 0x000000000000781c */ /* 0x000fe40003f0f048 */
[C---:B------:R-:W-:Y:S01]  /*4c00*/  HMMA.16816.F32 R28, R184.reuse, R190, R28 ;  /* 0x000000beb81c723c */ /* 0x040fe2000000181c */
[----:B------:R-:W-:Y:S03]  /*4c10*/  MUFU.EX2 R190, R246 ;  /* 0x000000f600be7308 */ /* 0x000fe60000000800 */
[----:B------:R-:W-:Y:S04]  /*4c20*/  ISETP.GT.AND P0, PT, R208, 0x20, P0 ;  /* 0x00000020d000780c */ /* 0x000fe80000704270 */
[-C--:B------:R-:W-:Y:S03]  /*4c30*/  HMMA.16816.F32 R36, R184, R196.reuse, R36 ;  /* 0x000000c4b824723c */ /* 0x080fe60000001824 */
[C---:B------:R-:W-:Y:S04]  /*4c40*/  ISETP.LT.OR P0, PT, R205.reuse, 0x21, P0 ;  /* 0x00000021cd00780c */ /* 0x040fe80000701670 */
[----:B------:R-:W-:Y:S01]  /*4c50*/  FSEL R204, R16, -INF , !P0 ;  /* 0xff80000010cc7808 */ /* 0x000fe20004000000 */
[C---:B------:R-:W-:Y:S01]  /*4c60*/  HMMA.16816.F32 R40, R192.reuse, R196, R40 ;  /* 0x000000c4c028723c */ /* 0x040fe20000001828 */
[----:B------:R-:W-:Y:S01]  /*4c70*/  PLOP3.LUT P0, PT, PT, PT, UP4, 0x80, 0x0 ;  /* 0x000000000000781c */ /* 0x000fe20003f0f048 */
[----:B------:R-:W-:Y:S03]  /*4c80*/  MUFU.EX2 R196, R233 ;  /* 0x000000e900c47308 */ /* 0x000fe60000000800 */
[C---:B------:R-:W-:Y:S03]  /*4c90*/  ISETP.GT.AND P0, PT, R208.reuse, 0x21, P0 ;  /* 0x00000021d000780c */ /* 0x040fe60000704270 */
[-C--:B------:R-:W-:Y:S03]  /*4ca0*/  HMMA.16816.F32 R44, R192, R198.reuse, R44 ;  /* 0x000000c6c02c723c */ /* 0x080fe6000000182c */
[----:B------:R-:W-:Y:S01]  /*4cb0*/  ISETP.LT.OR P0, PT, R205, 0x22, P0 ;  /* 0x00000022cd00780c */ /* 0x000fe20000701670 */
[----:B------:R-:W-:Y:S03]  /*4cc0*/  MUFU.EX2 R193, R245 ;  /* 0x000000f500c17308 */ /* 0x000fe60000000800 */
[----:B------:R-:W-:Y:S01]  /*4cd0*/  FSEL R226, R17, -INF , !P0 ;  /* 0xff80000011e27808 */ /* 0x000fe20004000000 */
[----:B------:R-:W-:Y:S01]  /*4ce0*/  HMMA.16816.F32 R48, R184, R198, R48 ;  /* 0x000000c6b830723c */ /* 0x000fe20000001830 */
[----:B------:R-:W-:Y:S01]  /*4cf0*/  PLOP3.LUT P0, PT, PT, PT, UP4, 0x80, 0x0 ;  /* 0x000000000000781c */ /* 0x000fe20003f0f048 */
[----:B------:R-:W-:Y:S03]  /*4d00*/  LDSM.16.M88.4 R16, [R212+0x8080] ;  /* 0x00808000d410783b */ /* 0x000fe60000000200 */
[----:B------:R-:W-:Y:S01]  /*4d10*/  ISETP.GT.AND P0, PT, R208, 0x40, P0 ;  /* 0x00000040d000780c */ /* 0x000fe20000704270 */
[----:B------:R-:W-:Y:S03]  /*4d20*/  MUFU.EX2 R186, R242 ;  /* 0x000000f200ba7308 */ /* 0x000fe60000000800 */
[C---:B------:R-:W-:Y:S04]  /*4d30*/  ISETP.LT.OR P0, PT, R205.reuse, 0x41, P0 ;  /* 0x00000041cd00780c */ /* 0x040fe80000701670 */
[----:B------:R-:W-:Y:S02]  /*4d40*/  FSEL R227, R20, -INF , !P0 ;  /* 0xff80000014e37808 */ /* 0x000fe40004000000 */
[----:B------:R-:W-:Y:S01]  /*4d50*/  PLOP3.LUT P0, PT, PT, PT, UP4, 0x80, 0x0 ;  /* 0x000000000000781c */ /* 0x000fe20003f0f048 */
[----:B------:R-:W-:Y:S03]  /*4d60*/  MUFU.EX2 R195, R244 ;  /* 0x000000f400c37308 */ /* 0x000fe60000000800 */
[C---:B------:R-:W-:Y:S04]  /*4d70*/  ISETP.GT.AND P0, PT, R208.reuse, 0x41, P0 ;  /* 0x00000041d000780c */ /* 0x040fe80000704270 */
[----:B------:R-:W-:Y:S03]  /*4d80*/  ISETP.LT.OR P0, PT, R205, 0x42, P0 ;  /* 0x00000042cd00780c */ /* 0x000fe60000701670 */
[----:B------:R-:W-:Y:S01]  /*4d90*/  MUFU.EX2 R184, R247 ;  /* 0x000000f700b87308 */ /* 0x000fe20000000800 */
[----:B------:R-:W-:Y:S02]  /*4da0*/  FSEL R229, R21, -INF , !P0 ;  /* 0xff80000015e57808 */ /* 0x000fe40004000000 */
[----:B------:R-:W-:Y:S01]  /*4db0*/  PLOP3.LUT P0, PT, PT, PT, UP4, 0x80, 0x0 ;  /* 0x000000000000781c */ /* 0x000fe20003f0f048 */
[----:B------:R-:W-:Y:S03]  /*4dc0*/  LDSM.16.M88.4 R20, [R202+0x19080] ;  /* 0x01908000ca14783b */ /* 0x000fe60000000200 */
[----:B------:R-:W-:Y:S03]  /*4dd0*/  ISETP.GT.AND P0, PT, R208, 0x60, P0 ;  /* 0x00000060d000780c */ /* 0x000fe60000704270 */
[----:B------:R-:W-:Y:S01]  /*4de0*/  MUFU.EX2 R185, R251 ;  /* 0x000000fb00b97308 */ /* 0x000fe20000000800 */
[C---:B------:R-:W-:Y:S04]  /*4df0*/  ISETP.LT.OR P0, PT, R205.reuse, 0x61, P0 ;  /* 0x00000061cd00780c */ /* 0x040fe80000701670 */
[----:B------:R-:W-:Y:S02]  /*4e00*/  FSEL R230, R32, -INF , !P0 ;  /* 0xff80000020e67808 */ /* 0x000fe40004000000 */
[----:B------:R-:W-:Y:S03]  /*4e10*/  PLOP3.LUT P0, PT, PT, PT, UP4, 0x80, 0x0 ;  /* 0x000000000000781c */ /* 0x000fe60003f0f048 */
[----:B------:R-:W-:Y:S01]  /*4e20*/  MUFU.EX2 R199, R231 ;  /* 0x000000e700c77308 */ /* 0x000fe20000000800 */
[----:B------:R-:W-:Y:S01]  /*4e30*/  ISETP.GT.AND P0, PT, R208, 0x61, P0 ;  /* 0x00000061d000780c */ /* 0x000fe20000704270 */
[----:B------:R-:W-:Y:S02]  /*4e40*/  IMAD.MOV.U32 R208, RZ, RZ, R6 ;  /* 0x000000ffffd07224 */ /* 0x000fe400078e0006 */
[----:B------:R-:W1:Y:S01]  /*4e50*/  LDSM.16.M88.4 R4, [R202+0x18080] ;  /* 0x01808000ca04783b */ /* 0x000e620000000200 */
[----:B------:R-:W-:Y:S04]  /*4e60*/  ISETP.LT.OR P0, PT, R205, 0x62, P0 ;  /* 0x00000062cd00780c */ /* 0x000fe80000701670 */
[----:B------:R-:W-:Y:S01]  /*4e70*/  FSEL R205, R33, -INF , !P0 ;  /* 0xff80000021cd7808 */ /* 0x000fe20004000000 */
[----:B------:R-:W-:Y:S01]  /*4e80*/  MUFU.EX2 R194, R252 ;  /* 0x000000fc00c27308 */ /* 0x000fe20000000800 */
[----:B------:R-:W-:Y:S01]  /*4e90*/  PLOP3.LUT P0, PT, PT, PT, UP0, 0x80, 0x0 ;  /* 0x000000000000781c */ /* 0x000fe20003f0f008 */
[----:B------:R-:W2:Y:S08]  /*4ea0*/  LDSM.16.M88.4 R32, [R212+0xa080] ;  /* 0x00a08000d420783b */ /* 0x000eb00000000200 */
        /* <DEDUP_REMOVED lines=38> */
[--C-:B-1----:R-:W-:Y:S02]  /*5110*/  FFMA.FTZ R0, R204, c[0x0][0x29c], -R225.reuse ;  /* 0x0000a700cc007a23 */ /* 0x102fe400000108e1 */
[----:B------:R-:W-:Y:S02]  /*5120*/  IMAD.SHL.U32 R204, R213, 0x2, RZ ;  /* 0x00000002d5cc7824 */ /* 0x000fe400078e00ff */
        /* <DEDUP_REMOVED lines=125> */
[----:B------:R-:W-:Y:S01]  /*5900*/  STS [R236+0x21880], R3 ;  /* 0x02188003ec007388 */ /* 0x000fe20000000800 */
        /* <DEDUP_REMOVED lines=23> */
[----:B------:R3:W-:Y:S01]  /*5a80*/  STS [R236+0x23480], R4 ;  /* 0x02348004ec007388 */ /* 0x0007e20000000800 */
[----:B-1----:R-:W-:Y:S01]  /*5a90*/  F2FP.PACK_AB R2, R30, R31 ;  /* 0x0000001f1e02723e */ /* 0x002fe200000000ff */
[----:B------:R-:W-:Y:S01]  /*5aa0*/  FMUL.FTZ R40, R199, R40 ;  /* 0x00000028c7287220 */ /* 0x000fe20000410000 */
[----:B------:R-:W-:Y:S01]  /*5ab0*/  F2FP.PACK_AB R23, R23, R50 ;  /* 0x000000321717723e */ /* 0x000fe200000000ff */
[----:B------:R-:W-:Y:S02]  /*5ac0*/  FMUL.FTZ R10, R194, R41 ;  /* 0x00000029c20a7220 */ /* 0x000fe40000410000 */
[----:B------:R1:W-:Y:S01]  /*5ad0*/  STS [R236+0x23880], R2 ;  /* 0x02388002ec007388 */ /* 0x0003e20000000800 */
[--C-:B------:R-:W-:Y:S02]  /*5ae0*/  FADD.FTZ R47, R47, -R0.reuse ;  /* 0x800000002f2f7221 */ /* 0x100fe40000010000 */
[----:B------:R-:W-:Y:S01]  /*5af0*/  FMUL.FTZ R42, R31, R42 ;  /* 0x0000002a1f2a7220 */ /* 0x000fe20000410000 */
[----:B------:R4:W-:Y:S01]  /*5b00*/  STS [R235+0x3000], R5 ;  /* 0x00300005eb007388 */ /* 0x0009e20000000800 */
[----:B------:R-:W-:Y:S01]  /*5b10*/  FADD.FTZ R46, R46, -R0 ;  /* 0x800000002e2e7221 */ /* 0x000fe20000010000 */
[----:B------:R-:W-:Y:S01]  /*5b20*/  F2FP.PACK_AB R10, R10, R40 ;  /* 0x000000280a0a723e */ /* 0x000fe200000000ff */
[----:B------:R-:W-:Y:S02]  /*5b30*/  FMUL.FTZ R44, R187, R44 ;  /* 0x0000002cbb2c7220 */ /* 0x000fe40000410000 */
[----:B------:R-:W-:Y:S02]  /*5b40*/  FMUL.FTZ R11, R223, R45 ;  /* 0x0000002ddf0b7220 */ /* 0x000fe40000410000 */
[----:B--2---:R-:W-:Y:S02]  /*5b50*/  FMUL.FTZ R46, R13, R46 ;  /* 0x0000002e0d2e7220 */ /* 0x004fe40000410000 */
[----:B------:R-:W-:Y:S01]  /*5b60*/  FMUL.FTZ R3, R224, R47 ;  /* 0x0000002fe0037220 */ /* 0x000fe20000410000 */
[----:B------:R-:W-:Y:S01]  /*5b70*/  F2FP.PACK_AB R11, R11, R44 ;  /* 0x0000002c0b0b723e */ /* 0x000fe200000000ff */
[----:B------:R-:W-:Y:S03]  /*5b80*/  IMAD.U32 R0, RZ, RZ, UR4 ;  /* 0x00000004ff007e24 */ /* 0x000fe6000f8e00ff */
[----:B------:R-:W-:Y:S01]  /*5b90*/  F2FP.PACK_AB R3, R3, R46 ;  /* 0x0000002e0303723e */ /* 0x000fe200000000ff */
[----:B---3--:R-:W-:Y:S02]  /*5ba0*/  FMUL.FTZ R4, R30, R43 ;  /* 0x0000002b1e047220 */ /* 0x008fe40000410000 */
[----:B------:R-:W-:Y:S03]  /*5bb0*/  IMAD R0, R0, 0x2000, R216 ;  /* 0x0000200000007824 */ /* 0x000fe600078e02d8 */
[----:B------:R-:W-:Y:S02]  /*5bc0*/  F2FP.PACK_AB R4, R4, R42 ;  /* 0x0000002a0404723e */ /* 0x000fe400000000ff */
        /* <DEDUP_REMOVED lines=124> */
[----:B-12-4-:R-:W2:Y:S01]  /*6390*/  LDL R226, [R1+0x38] ;  /* 0x0000380001e27983 */ /* 0x016ea20000100800 */
[----:B------:R-:W-:Y:S01]  /*63a0*/  ULDC.64 UR6, c[0x0][0x208] ;  /* 0x0000820000067ab9 */ /* 0x000fe20000000a00 */
[----:B------:R-:W-:Y:S01]  /*63b0*/  IMAD.U32 R4, RZ, RZ, UR13 ;  /* 0x0000000dff047e24 */ /* 0x000fe2000f8e00ff */
[----:B------:R-:W-:Y:S01]  /*63c0*/  USHF.R.S32.HI UR23, URZ, 0x1f, UR22 ;  /* 0x0000001f3f177899 */ /* 0x000fe20008011416 */
[----:B------:R-:W3:Y:S01]  /*63d0*/  LDL.64 R242, [R1+0x20] ;  /* 0x0000200001f27983 */ /* 0x000ee20000100a00 */
[----:B------:R-:W-:Y:S01]  /*63e0*/  IMAD.U32 R7, RZ, RZ, UR12 ;  /* 0x0000000cff077e24 */ /* 0x000fe2000f8e00ff */
[----:B------:R-:W-:Y:S02]  /*63f0*/  UIMAD.WIDE.U32 UR24, UR22, UR6, URZ ;  /* 0x00000006161872a5 */ /* 0x000fe4000f8e003f */
[----:B------:R-:W4:Y:S01]  /*6400*/  LDL.64 R244, [R1+0x40] ;  /* 0x0000400001f47983 */ /* 0x000f220000100a00 */
[----:B------:R-:W-:Y:S02]  /*6410*/  UIMAD UR23, UR23, UR6, URZ ;  /* 0x00000006171772a4 */ /* 0x000fe4000f8e023f */
[----:B------:R-:W-:Y:S01]  /*6420*/  USHF.L.U32 UR6, UR24, 0x6, URZ ;  /* 0x0000000618067899 */ /* 0x000fe2000800063f */
[----:B------:R-:W5:Y:S01]  /*6430*/  LDL.64 R230, [R1+0x18] ;  /* 0x0000180001e67983 */ /* 0x000f620000100a00 */
[----:B------:R-:W-:Y:S02]  /*6440*/  UIMAD UR23, UR22, UR7, UR23 ;  /* 0x00000007161772a4 */ /* 0x000fe4000f8e0217 */
[----:B------:R-:W-:Y:S01]  /*6450*/  USHF.L.U32 UR22, UR22, 0x6, URZ ;  /* 0x0000000616167899 */ /* 0x000fe2000800063f */
[----:B------:R-:W4:Y:S01]  /*6460*/  LDL R229, [R1+0x3c] ;  /* 0x00003c0001e57983 */ /* 0x000f220000100800 */
[----:B------:R-:W-:Y:S04]  /*6470*/  UIADD3 UR23, UR25, UR23, URZ ;  /* 0x0000001719177290 */ /* 0x000fe8000fffe03f */
[----:B------:R-:W-:Y:S01]  /*6480*/  USHF.L.U64.HI UR23, UR24, 0x6, UR23 ;  /* 0x0000000618177899 */ /* 0x000fe20008010217 */
[----:B------:R-:W-:Y:S01]  /*6490*/  IMAD.U32 R5, RZ, RZ, UR22 ;  /* 0x00000016ff057e24 */ /* 0x000fe2000f8e00ff */
[----:B---3--:R-:W-:Y:S01]  /*64a0*/  IADD3 R4, P2, P0, R242, UR6, R4 ;  /* 0x00000006f2047c10 */ /* 0x008fe2000f85e004 */
[----:B--2---:R-:W-:Y:S02]  /*64b0*/  IMAD.MOV.U32 R227, RZ, RZ, R226 ;  /* 0x000000ffffe37224 */ /* 0x004fe400078e00e2 */
[----:B------:R-:W2:Y:S01]  /*64c0*/  LDL R226, [R1+0x60] ;  /* 0x0000600001e27983 */ /* 0x000ea20000100800 */
[----:B-----5:R-:W-:Y:S02]  /*64d0*/  IADD3.X R7, R231, UR23, R7, P2, P0 ;  /* 0x00000017e7077c10 */ /* 0x020fe400097e0407 */
[----:B----4-:R-:W-:Y:S04]  /*64e0*/  IADD3 R3, P0, R244, UR22, RZ ;  /* 0x00000016f4037c10 */ /* 0x010fe8000ff1e0ff */
[----:B------:R-:W-:Y:S02]  /*64f0*/  LEA.HI.X.SX32 R5, R5, R229, 0x1, P0 ;  /* 0x000000e505057211 */ /* 0x000fe400000f0eff */
[C---:B------:R-:W-:Y:S04]  /*6500*/  LEA R10, P0, R3.reuse, c[0x0][0x280], 0x2 ;  /* 0x0000a000030a7a11 */ /* 0x040fe800078010ff */
[----:B------:R-:W-:Y:S02]  /*6510*/  LEA.HI.X R11, R3, c[0x0][0x284], R5, 0x2, P0 ;  /* 0x0000a100030b7a11 */ /* 0x000fe400000f1405 */
[----:B------:R-:W-:Y:S04]  /*6520*/  IADD3 R3, P0, R242, UR6, RZ ;  /* 0x00000006f2037c10 */ /* 0x000fe8000ff1e0ff */
[----:B------:R-:W-:Y:S02]  /*6530*/  IADD3.X R5, R231, UR23, RZ, P0, !PT ;  /* 0x00000017e7057c10 */ /* 0x000fe400087fe4ff */
[C---:B------:R-:W-:Y:S04]  /*6540*/  LEA R8, P0, R3.reuse, c[0x0][0x1f0], 0x1 ;  /* 0x00007c0003087a11 */ /* 0x040fe800078008ff */
[----:B------:R-:W-:Y:S01]  /*6550*/  LEA.HI.X R9, R3, c[0x0][0x1f4], R5, 0x1, P0 ;  /* 0x00007d0003097a11 */ /* 0x000fe200000f0c05 */
[----:B------:R-:W-:Y:S01]  /*6560*/  IMAD.U32 R3, RZ, RZ, UR20 ;  /* 0x00000014ff037e24 */ /* 0x000fe2000f8e00ff */
[C---:B------:R-:W-:Y:S04]  /*6570*/  LEA R6, P0, R4.reuse, c[0x0][0x1f0], 0x1 ;  /* 0x00007c0004067a11 */ /* 0x040fe800078008ff */
[----:B------:R-:W-:Y:S01]  /*6580*/  LEA.HI.X R7, R4, c[0x0][0x1f4], R7, 0x1, P0 ;  /* 0x00007d0004077a11 */ /* 0x000fe200000f0c07 */
[----:B------:R-:W-:Y:S05]  /*6590*/  IMAD.U32 R4, RZ, RZ, UR22 ;  /* 0x00000016ff047e24 */ /* 0x000fea000f8e00ff */
[----:B------:R-:W-:Y:S04]  /*65a0*/  IADD3 R4, -R227, UR10, -R4 ;  /* 0x0000000ae3047c10 */ /* 0x000fe8000fffe904 */
[C---:B------:R-:W-:Y:S01]  /*65b0*/  ISETP.LT.OR P0, PT, R4.reuse, 0x1, !P5 ;  /* 0x000000010400780c */ /* 0x040fe20006f01670 */
[----:B--2---:R-:W-:Y:S02]  /*65c0*/  IMAD R3, R3, 0x4000, R226 ;  /* 0x0000400003037824 */ /* 0x004fe400078e02e2 */
[----:B------:R-:W1:Y:S10]  /*65d0*/  S2R R226, SR_TID.X ;  /* 0x0000000000e27919 */ /* 0x000e740000002100 */
[----:B------:R-:W-:Y:S01]  /*65e0*/  @!PT LDS RZ, [RZ] ;  /* 0x00000000fffff984 */ /* 0x000fe20000000800 */
[----:B------:R-:W-:Y:S01]  /*65f0*/  @!PT LDS RZ, [RZ] ;  /* 0x00000000fffff984 */ /* 0x000fe20000000800 */
[----:B------:R-:W-:Y:S01]  /*6600*/  @!PT LDS RZ, [RZ] ;  /* 0x00000000fffff984 */ /* 0x000fe20000000800 */
[----:B------:R2:W-:Y:S01]  /*6610*/  LDGSTS.E.BYPASS.LTC128B.128 [R3], [R8.64], !P0 ;  /* 0x0000000008037fae */ /* 0x0005e2000c101d4e */
[C---:B------:R-:W-:Y:S11]  /*6620*/  ISETP.LT.OR P0, PT, R4.reuse, 0x1, !P6 ;  /* 0x000000010400780c */ /* 0x040ff60007701670 */
[----:B------:R-:W-:Y:S02]  /*6630*/  @!UPT UIADD3 URZ, URZ, URZ, URZ ;  /* 0x0000003f3f3ff290 */ /* 0x000fe4000fffe03f */
[----:B------:R2:W-:Y:S01]  /*6640*/  LDGSTS.E.BYPASS.LTC128B.128 [R3+0x2000], [R8.64+0x80], !P0 ;  /* 0x0200008008037fae */ /* 0x0005e2000c101d4e */
[----:B------:R-:W-:Y:S01]  /*6650*/  ISETP.LT.OR P0, PT, R4, 0x21, !P5 ;  /* 0x000000210400780c */ /* 0x000fe20006f01670 */
[----:B-1----:R-:W-:Y:S11]  /*6660*/  IMAD.SHL.U32 R226, R226, 0x4, RZ ;  /* 0x00000004e2e27824 */ /* 0x002ff600078e00ff */
[----:B------:R-:W-:Y:S01]  /*6670*/  @!UPT UIADD3 URZ, URZ, URZ, URZ ;  /* 0x0000003f3f3ff290 */ /* 0x000fe2000fffe03f */
[----:B------:R2:W-:Y:S01]  /*6680*/  LDGSTS.E.BYPASS.LTC128B.128 [R3+0x1000], [R6.64], !P0 ;  /* 0x0100000006037fae */ /* 0x0005e2000c101d4e */
[----:B------:R-:W-:Y:S11]  /*6690*/  ISETP.LT.OR P0, PT, R4, 0x21, !P6 ;  /* 0x000000210400780c */ /* 0x000ff60007701670 */
[----:B------:R-:W-:Y:S02]  /*66a0*/  @!UPT UIADD3 URZ, URZ, URZ, URZ ;  /* 0x0000003f3f3ff290 */ /* 0x000fe4000fffe03f */
[----:B------:R2:W-:Y:S02]  /*66b0*/  LDGSTS.E.BYPASS.LTC128B.128 [R3+0x3000], [R6.64+0x80], !P0 ;  /* 0x0300008006037fae */ /* 0x0005e4000c101d4e */
[----:B--2---:R-:W-:Y:S04]  /*66c0*/  IMAD.U32 R3, RZ, RZ, UR20 ;  /* 0x00000014ff037e24 */ /* 0x004fe8000f8e00ff */
[----:B------:R-:W-:Y:S04]  /*66d0*/  @!P4 IMAD R3, R3, 0x40, R226 ;  /* 0x000000400303c824 */ /* 0x000fe800078e02e2 */
[----:B------:R-:W-:Y:S05]  /*66e0*/  @!P4 IMAD.SHL.U32 R3, R3, 0x4, RZ ;  /* 0x000000040303c824 */ /* 0x000fea00078e00ff */
[----:B------:R1:W-:Y:S02]  /*66f0*/  @!P4 LDGSTS.E.BYPASS.LTC128B.128 [R3+0x20280], [R10.64] ;  /* 0x202800000a03cfae */ /* 0x0003e4000b901d4e */
.L_x_1592:
[----:B-12-4-:R-:W2:Y:S01]  /*6700*/  LDL.64 R6, [R1+0x50] ;  /* 0x0000500001067983 */ /* 0x016ea20000100a00 */
[----:B------:R-:W-:Y:S02]  /*6710*/  USHF.L.U32 UR16, UR16, 0xd, URZ ;  /* 0x0000000d10107899 */ /* 0x000fe4000800063f */
[----:B------:R-:W-:Y:S02]  /*6720*/  UISETP.GE.AND UP0, UPT, UR19, UR9, UPT ;  /* 0x000000091300728c */ /* 0x000fe4000bf06270 */
[----:B------:R-:W3:Y:S01]  /*6730*/  LDL R5, [R1+0x5c] ;  /* 0x00005c0001057983 */ /* 0x000ee20000100800 */
[----:B------:R-:W-:Y:S01]  /*6740*/  UIADD3 UR22, UR4, 0x1, URZ ;  /* 0x0000000104167890 */ /* 0x000fe2000fffe03f */
[----:B------:R-:W-:Y:S01]  /*6750*/  IMAD.U32 R4, RZ, RZ, UR16 ;  /* 0x00000010ff047e24 */ /* 0x000fe2000f8e00ff */
[----:B------:R-:W-:Y:S02]  /*6760*/  UISETP.GE.AND UP3, UPT, UR4, 0x1, UPT ;  /* 0x000000010400788c */ /* 0x000fe4000bf66270 */
[----:B------:R-:W-:Y:S01]  /*6770*/  LDSM.16.MT88.4 R184, [R0+0x1080] ;  /* 0x0010800000b8783b */ /* 0x000fe20000004200 */
[----:B------:R-:W-:Y:S02]  /*6780*/  UIADD3 UR7, UR21, 0x1, URZ ;  /* 0x0000000115077890 */ /* 0x000fe4000fffe03f */
[----:B------:R-:W-:Y:S02]  /*6790*/  UISETP.GE.AND UP2, UPT, UR21, 0x1, UPT ;  /* 0x000000011500788c */ /* 0x000fe4000bf46270 */
[----:B------:R-:W0:Y:S01]  /*67a0*/  LDGDEPBAR ;  /* 0x00000000000079af */ /* 0x000e220000000000 */
[----:B------:R-:W-:Y:S02]  /*67b0*/  UIADD3 UR6, UR20, 0x1, URZ ;  /* 0x0000000114067890 */ /* 0x000fe4000fffe03f */
[----:B------:R-:W-:Y:S02]  /*67c0*/  UISETP.GE.AND UP1, UPT, UR20, 0x1, UPT ;  /* 0x000000011400788c */ /* 0x000fe4000bf26270 */
[----:B------:R-:W-:Y:S02]  /*67d0*/  USEL UR4, UR22, URZ, !UP3 ;  /* 0x0000003f16047287 */ /* 0x000fe4000d800000 */
[----:B------:R-:W-:Y:S02]  /*67e0*/  USEL UR21, UR7, URZ, !UP2 ;  /* 0x0000003f07157287 */ /* 0x000fe4000d000000 */
[----:B------:R-:W-:Y:S01]  /*67f0*/  USEL UR20, UR6, URZ, !UP1 ;  /* 0x0000003f06147287 */ /* 0x000fe2000c800000 */
[----:B--2---:R-:W-:Y:S01]  /*6800*/  IADD3 R3, P0, R6, UR16, RZ ;  /* 0x0000001006037c10 */ /* 0x004fe2000ff1e0ff */
[----:B------:R-:W-:Y:S03]  /*6810*/  UMOV UR16, UR19 ;  /* 0x0000001300107c82 */ /* 0x000fe60008000000 */
[----:B---3--:R-:W-:Y:S02]  /*6820*/  LEA.HI.X.SX32 R4, R4, R5, 0x1, P0 ;  /* 0x0000000504047211 */ /* 0x008fe400000f0eff */
[C---:B------:R-:W-:Y:S04]  /*6830*/  LEA R222, P0, R3.reuse, c[0x0][0x220], 0x2 ;  /* 0x0000880003de7a11 */ /* 0x040fe800078010ff */
[----:B------:R-:W-:Y:S01]  /*6840*/  LEA.HI.X R223, R3, c[0x0][0x224], R4, 0x2, P0 ;  /* 0x0000890003df7a11 */ /* 0x000fe200000f1404 */
[----:B------:R-:W-:Y:S01]  /*6850*/  IMAD.IADD R3, R204, 0x1, R215 ;  /* 0x00000001cc037824 */ /* 0x000fe200078e02d7 */
[-C--:B------:R-:W-:Y:S01]  /*6860*/  HMMA.16816.F32 R4, R36, R16.reuse, RZ ;  /* 0x000000102404723c */ /* 0x080fe200000018ff */
[----:B------:R-:W-:Y:S02]  /*6870*/  PLOP3.LUT P0, PT, PT, PT, UP0, 0x80, 0x0 ;  /* 0x000000000000781c */ /* 0x000fe40003f0f008 */
[----:B------:R-:W-:Y:S01]  /*6880*/  IMAD.IADD R192, R208, 0x1, R3 ;  /* 0x00000001d0c07824 */ /* 0x000fe200078e0203 */
[----:B------:R-:W1:Y:S04]  /*6890*/  LDSM.16.M88.4 R180, [R3+0x24480] ;  /* 0x0244800003b4783b */ /* 0x000e680000000200 */
[C---:B------:R-:W-:Y:S01]  /*68a0*/  HMMA.16816.F32 R8, R28.reuse, R16, RZ ;  /* 0x000000101c08723c */ /* 0x040fe200000018ff */
[----:B------:R-:W2:Y:S07]  /*68b0*/  LDSM.16.M88.4 R188, [R3+0x25480] ;  /* 0x0254800003bc783b */ /* 0x000eae0000000200 */
[-C--:B------:R-:W-:Y:S08]  /*68c0*/  HMMA.16816.F32 R12, R28, R18.reuse, RZ ;  /* 0x000000121c0c723c */ /* 0x080ff000000018ff */
[C---:B------:R-:W-:Y:S08]  /*68d0*/  HMMA.16816.F32 R16, R36.reuse, R18, RZ ;  /* 0x000000122410723c */ /* 0x040ff000000018ff */
[-C--:B------:R-:W-:Y:S08]  /*68e0*/  HMMA.16816.F32 R20, R36, R40.reuse, RZ ;  /* 0x000000282414723c */ /* 0x080ff000000018ff */
[C---:B------:R-:W-:Y:S08]  /*68f0*/  HMMA.16816.F32 R24, R28.reuse, R40, RZ ;  /* 0x000000281c18723c */ /* 0x040ff000000018ff */
[-C--:B------:R-:W-:Y:S08]  /*6900*/  HMMA.16816.F32 R28, R28, R42.reuse, RZ ;  /* 0x0000002a1c1c723c */ /* 0x080ff000000018ff */
[----:B------:R-:W-:Y:S01]  /*6910*/  HMMA.16816.F32 R32, R36, R42, RZ ;  /* 0x0000002a2420723c */ /* 0x000fe200000018ff */
[----:B------:R-:W3:Y:S05]  /*6920*/  LDSM.16.MT88.4 R36, [R0+0x5080] ;  /* 0x005080000024783b */ /* 0x000eea0000004200 */
[----:B------:R-:W-:Y:S02]  /*6930*/  LDSM.16.M88.4 R40, [R192+0x24480] ;  /* 0x02448000c028783b */ /* 0x000fe40000000200 */
[-C--:B------:R-:W-:Y:S03]  /*6940*/  HMMA.16816.F32 R4, R44, R48.reuse, R4 ;  /* 0x000000302c04723c */ /* 0x080fe60000001804 */
[----:B------:R-:W-:Y:S05]  /*6950*/  LDSM.16.M88.4 R192, [R192+0x25480] ;  /* 0x02548000c0c0783b */ /* 0x000fea0000000200 */
[C---:B------:R-:W-:Y:S08]  /*6960*/  HMMA.16816.F32 R8, R196.reuse, R48, R8 ;  /* 0x00000030c408723c */ /* 0x040ff00000001808 */
[-C--:B------:R-:W-:Y:S08]  /*6970*/  HMMA.16816.F32 R12, R196, R50.reuse, R12 ;  /* 0x00000032c40c723c */ /* 0x080ff0000000180c */
[C---:B------:R-:W-:Y:S01]  /*6980*/  HMMA.16816.F32 R16, R44.reuse, R50, R16 ;  /* 0x000000322c10723c */ /* 0x040fe20000001810 */
[----:B------:R-:W4:Y:S07]  /*6990*/  LDSM.16.MT88.4 R48, [R0+0x1880] ;  /* 0x001880000030783b */ /* 0x000f2e0000004200 */
[-C--:B------:R-:W-:Y:S08]  /*69a0*/  HMMA.16816.F32 R20, R44, R200.reuse, R20 ;  /* 0x000000c82c14723c */ /* 0x080ff00000001814 */
[C---:B------:R-:W-:Y:S08]  /*69b0*/  HMMA.16816.F32 R24, R196.reuse, R200, R24 ;  /* 0x000000c8c418723c */ /* 0x040ff00000001818 */
[-C--:B------:R-:W-:Y:S01]  /*69c0*/  HMMA.16816.F32 R28, R196, R202.reuse, R28 ;  /* 0x000000cac41c723c */ /* 0x080fe2000000181c */
[----:B------:R-:W-:Y:S07]  /*69d0*/  LDSM.16.M88.4 R196, [R204+0x27480] ;  /* 0x02748000ccc4783b */ /* 0x000fee0000000200 */
[----:B------:R-:W-:Y:S01]  /*69e0*/  HMMA.16816.F32 R32, R44, R202, R32 ;  /* 0x000000ca2c20723c */ /* 0x000fe20000001820 */
[----:B------:R-:W5:Y:S05]  /*69f0*/  LDSM.16.MT88.4 R44, [R0+0x5880] ;  /* 0x00588000002c783b */ /* 0x000f6a0000004200 */
[----:B------:R-:W-:Y:S02]  /*6a00*/  LDSM.16.M88.4 R200, [R3+0x27480] ;  /* 0x0274800003c8783b */ /* 0x000fe40000000200 */
[-C--:B-1----:R-:W-:Y:S08]  /*6a10*/  HMMA.16816.F32 R4, R180, R184.reuse, R4 ;  /* 0x000000b8b404723c */ /* 0x082ff00000001804 */
[C---:B--2---:R-:W-:Y:S08]  /*6a20*/  HMMA.16816.F32 R8, R188.reuse, R184, R8 ;  /* 0x000000b8bc08723c */ /* 0x044ff00000001808 */
[-C--:B------:R-:W-:Y:S08]  /*6a30*/  HMMA.16816.F32 R12, R188, R186.reuse, R12 ;  /* 0x000000babc0c723c */ /* 0x080ff0000000180c */
[C---:B------:R-:W-:Y:S01]  /*6a40*/  HMMA.16816.F32 R16, R180.reuse, R186, R16 ;  /* 0x000000bab410723c */ /* 0x040fe20000001810 */
[----:B------:R-:W-:Y:S07]  /*6a50*/  LDSM.16.M88.4 R184, [R204+0x26480] ;  /* 0x02648000ccb8783b */ /* 0x000fee0000000200 */
[-C--:B---3--:R-:W-:Y:S08]  /*6a60*/  HMMA.16816.F32 R20, R180, R36.reuse, R20 ;  /* 0x00000024b414723c */ /* 0x088ff00000001814 */
[C---:B------:R-:W-:Y:S08]  /*6a70*/  HMMA.16816.F32 R24, R188.reuse, R36, R24 ;  /* 0x00000024bc18723c */ /* 0x040ff00000001818 */
[-C--:B------:R-:W-:Y:S01]  /*6a80*/  HMMA.16816.F32 R28, R188, R38.reuse, R28 ;  /* 0x00000026bc1c723c */ /* 0x080fe2000000181c */
[----:B------:R-:W1:Y:S07]  /*6a90*/  LDSM.16.MT88.4 R188, [R0+0x2080] ;  /* 0x0020800000bc783b */ /* 0x000e6e0000004200 */
[----:B------:R-:W-:Y:S01]  /*6aa0*/  HMMA.16816.F32 R32, R180, R38, R32 ;  /* 0x00000026b420723c */ /* 0x000fe20000001820 */
[----:B------:R-:W2:Y:S05]  /*6ab0*/  LDSM.16.MT88.4 R36, [R0+0x6080] ;  /* 0x006080000024783b */ /* 0x000eaa0000004200 */
[----:B------:R-:W-:Y:S02]  /*6ac0*/  LDSM.16.MT88.4 R180, [R0+0x2880] ;  /* 0x0028800000b4783b */ /* 0x000fe40000004200 */
[-C--:B----4-:R-:W-:Y:S08]  /*6ad0*/  HMMA.16816.F32 R4, R40, R48.reuse, R4 ;  /* 0x000000302804723c */ /* 0x090ff00000001804 */
[C---:B------:R-:W-:Y:S08]  /*6ae0*/  HMMA.16816.F32 R8, R192.reuse, R48, R8 ;  /* 0x00000030c008723c */ /* 0x040ff00000001808 */
[-C--:B------:R-:W-:Y:S08]  /*6af0*/  HMMA.16816.F32 R12, R192, R50.reuse, R12 ;  /* 0x00000032c00c723c */ /* 0x080ff0000000180c */
[C---:B------:R-:W-:Y:S01]  /*6b00*/  HMMA.16816.F32 R16, R40.reuse, R50, R16 ;  /* 0x000000322810723c */ /* 0x040fe20000001810 */
[----:B------:R-:W3:Y:S07]  /*6b10*/  LDSM.16.M88.4 R48, [R205+0x26480] ;  /* 0x02648000cd30783b */ /* 0x000eee0000000200 */
[-C--:B-----5:R-:W-:Y:S08]  /*6b20*/  HMMA.16816.F32 R20, R40, R44.reuse, R20 ;  /* 0x0000002c2814723c */ /* 0x0a0ff00000001814 */
[C---:B------:R-:W-:Y:S08]  /*6b30*/  HMMA.16816.F32 R24, R192.reuse, R44, R24 ;  /* 0x0000002cc018723c */ /* 0x040ff00000001818 */
[-C--:B------:R-:W-:Y:S01]  /*6b40*/  HMMA.16816.F32 R28, R192, R46.reuse, R28 ;  /* 0x0000002ec01c723c */ /* 0x080fe2000000181c */
[----:B------:R-:W4:Y:S07]  /*6b50*/  LDSM.16.M88.4 R192, [R205+0x27480] ;  /* 0x02748000cdc0783b */ /* 0x000f2e0000000200 */
[----:B------:R-:W-:Y:S01]  /*6b60*/  HMMA.16816.F32 R32, R40, R46, R32 ;  /* 0x0000002e2820723c */ /* 0x000fe20000001820 */
[----:B------:R-:W5:Y:S05]  /*6b70*/  LDSM.16.MT88.4 R40, [R0+0x6880] ;  /* 0x006880000028783b */ /* 0x000f6a0000004200 */
[----:B------:R-:W-:Y:S02]  /*6b80*/  LDSM.16.M88.4 R44, [R3+0x26480] ;  /* 0x02648000032c783b */ /* 0x000fe40000000200 */
[-C--:B-1----:R-:W-:Y:S08]  /*6b90*/  HMMA.16816.F32 R4, R184, R188.reuse, R4 ;  /* 0x000000bcb804723c */ /* 0x082ff00000001804 */
[C---:B------:R-:W-:Y:S08]  /*6ba0*/  HMMA.16816.F32 R8, R196.reuse, R188, R8 ;  /* 0x000000bcc408723c */ /* 0x040ff00000001808 */
[-C--:B------:R-:W-:Y:S08]  /*6bb0*/  HMMA.16816.F32 R12, R196, R190.reuse, R12 ;  /* 0x000000bec40c723c */ /* 0x080ff0000000180c */
[C---:B------:R-:W-:Y:S01]  /*6bc0*/  HMMA.16816.F32 R16, R184.reuse, R190, R16 ;  /* 0x000000beb810723c */ /* 0x040fe20000001810 */
[----:B------:R-:W1:Y:S07]  /*6bd0*/  LDSM.16.MT88.4 R188, [R0+0x3080] ;  /* 0x0030800000bc783b */ /* 0x000e6e0000004200 */
[-C--:B--2---:R-:W-:Y:S08]  /*6be0*/  HMMA.16816.F32 R20, R184, R36.reuse, R20 ;  /* 0x00000024b814723c */ /* 0x084ff00000001814 */
[C---:B------:R-:W-:Y:S08]  /*6bf0*/  HMMA.16816.F32 R24, R196.reuse, R36, R24 ;  /* 0x00000024c418723c */ /* 0x040ff00000001818 */
[-C--:B------:R-:W-:Y:S07]  /*6c00*/  HMMA.16816.F32 R28, R196, R38.reuse, R28 ;  /* 0x00000026c41c723c */ /* 0x080fee000000181c */
[----:B------:R-:W-:Y:S01]  /*6c10*/  IADD3 R196, R215, R204, R208 ;  /* 0x000000ccd7c47210 */ /* 0x000fe20007ffe0d0 */
[----:B------:R-:W-:Y:S01]  /*6c20*/  HMMA.16816.F32 R32, R184, R38, R32 ;  /* 0x00000026b820723c */ /* 0x000fe20000001820 */
[----:B------:R-:W2:Y:S05]  /*6c30*/  LDSM.16.MT88.4 R36, [R0+0x7080] ;  /* 0x007080000024783b */ /* 0x000eaa0000004200 */
[----:B------:R-:W-:Y:S02]  /*6c40*/  LDSM.16.MT88.4 R184, [R0+0x3880] ;  /* 0x0038800000b8783b */ /* 0x000fe40000004200 */
[-C--:B---3--:R-:W-:Y:S08]  /*6c50*/  HMMA.16816.F32 R4, R48, R180.reuse, R4 ;  /* 0x000000b43004723c */ /* 0x088ff00000001804 */
[C---:B----4-:R-:W-:Y:S08]  /*6c60*/  HMMA.16816.F32 R8, R192.reuse, R180, R8 ;  /* 0x000000b4c008723c */ /* 0x050ff00000001808 */
[-C--:B------:R-:W-:Y:S08]  /*6c70*/  HMMA.16816.F32 R12, R192, R182.reuse, R12 ;  /* 0x000000b6c00c723c */ /* 0x080ff0000000180c */
[C---:B------:R-:W-:Y:S01]  /*6c80*/  HMMA.16816.F32 R16, R48.reuse, R182, R16 ;  /* 0x000000b63010723c */ /* 0x040fe20000001810 */
[----:B------:R-:W3:Y:S05]  /*6c90*/  LDSM.16.M88.4 R180, [R196+0x26480] ;  /* 0x02648000c4b4783b */ /* 0x000eea0000000200 */
[----:B------:R-:W4:Y:S02]  /*6ca0*/  LDSM.16.M88.4 R196, [R196+0x27480] ;  /* 0x02748000c4c4783b */ /* 0x000f240000000200 */
[-C--:B-----5:R-:W-:Y:S08]  /*6cb0*/  HMMA.16816.F32 R20, R48, R40.reuse, R20 ;  /* 0x000000283014723c */ /* 0x0a0ff00000001814 */
[C---:B------:R-:W-:Y:S08]  /*6cc0*/  HMMA.16816.F32 R24, R192.reuse, R40, R24 ;  /* 0x00000028c018723c */ /* 0x040ff00000001818 */
[-C--:B------:R-:W-:Y:S08]  /*6cd0*/  HMMA.16816.F32 R28, R192, R42.reuse, R28 ;  /* 0x0000002ac01c723c */ /* 0x080ff0000000181c */
[----:B------:R-:W-:Y:S01]  /*6ce0*/  HMMA.16816.F32 R32, R48, R42, R32 ;  /* 0x0000002a3020723c */ /* 0x000fe20000001820 */
[----:B------:R-:W5:Y:S05]  /*6cf0*/  LDSM.16.MT88.4 R40, [R0+0x7880] ;  /* 0x007880000028783b */ /* 0x000f6a0000004200 */
[----:B------:R-:W-:Y:S02]  /*6d00*/  LDSM.16.MT88.4 R48, [R207+0x27c80] ;  /* 0x027c8000cf30783b */ /* 0x000fe40000004200 */
        /* <DEDUP_REMOVED lines=8> */
[----:B------:R-:W-:Y:S05]  /*6d90*/  LDSM.16.MT88.4 R36, [R2+0x10880] ;  /* 0x010880000224783b */ /* 0x000fea0000004200 */
[----:B------:R-:W-:Y:S02]  /*6da0*/  LDSM.16.MT88.4 R44, [R206+0x26c80] ;  /* 0x026c8000ce2c783b */ /* 0x000fe40000004200 */
[-C--:B---3--:R-:W-:Y:S08]  /*6db0*/  HMMA.16816.F32 R4, R180, R184.reuse, R4 ;  /* 0x000000b8b404723c */ /* 0x088ff00000001804 */
[C---:B----4-:R-:W-:Y:S08]  /*6dc0*/  HMMA.16816.F32 R8, R196.reuse, R184, R8 ;  /* 0x000000b8c408723c */ /* 0x050ff00000001808 */
[-C--:B------:R-:W-:Y:S07]  /*6dd0*/  HMMA.16816.F32 R12, R196, R186.reuse, R12 ;  /* 0x000000bac40c723c */ /* 0x080fee000000180c */
[----:B------:R-:W-:Y:S01]  /*6de0*/  RED.E.ADD.F32.FTZ.RN.STRONG.GPU [R222.64], R4 ;  /* 0x00000004de00798e */ /* 0x000fe2000c10e78e */
[C---:B------:R-:W-:Y:S04]  /*6df0*/  HMMA.16816.F32 R16, R180.reuse, R186, R16 ;  /* 0x000000bab410723c */ /* 0x040fe80000001810 */
[----:B------:R-:W-:Y:S04]  /*6e00*/  RED.E.ADD.F32.FTZ.RN.STRONG.GPU [R222.64+0x400], R5 ;  /* 0x00040005de00798e */ /* 0x000fe8000c10e78e */
[-C--:B-----5:R-:W-:Y:S01]  /*6e10*/  HMMA.16816.F32 R20, R180, R40.reuse, R20 ;  /* 0x00000028b414723c */ /* 0x0a0fe20000001814 */
        /* <DEDUP_REMOVED lines=184> */
.L_x_1572:
        /* <DEDUP_REMOVED lines=20> */
[CC--:B------:R-:W-:Y:S02]  /*7ae0*/  LEA.HI R2, R35.reuse, R36.reuse, RZ, 0x5 ;  /* 0x0000002423027211 */ /* 0x0c0fe400078f28ff */
[--C-:B------:R-:W-:Y:S02]  /*7af0*/  SHF.R.S32.HI R7, RZ, 0x2, R5.reuse ;  /* 0x00000002ff077819 */ /* 0x100fe40000011405 */
[----:B-1----:R-:W-:Y:S02]  /*7b00*/  SHF.R.S32.HI R0, RZ, 0x1f, R5 ;  /* 0x0000001fff007819 */ /* 0x002fe40000011405 */
        /* <DEDUP_REMOVED lines=83> */
[----:B-----5:R-:W-:Y:S02]  /*8040*/  F2FP.PACK_AB R9, R161, R160 ;  /* 0x000000a0a109723e */ /* 0x020fe400000000ff */
        /* <DEDUP_REMOVED lines=71> */
.L_x_1595:
[CC--:B-1----:R-:W-:Y:S01]  /*84c0*/  LEA.HI R2, R35.reuse, R36.reuse, RZ, 0x4 ;  /* 0x0000002423027211 */ /* 0x0c2fe200078f20ff */
[----:B------:R-:W1:Y:S01]  /*84d0*/  S2R R30, SR_CTAID.Y ;  /* 0x00000000001e7919 */ /* 0x000e620000002600 */
[----:B------:R-:W-:Y:S01]  /*84e0*/  LEA.HI R4, R35, R36, RZ, 0x7 ;  /* 0x0000002423047211 */ /* 0x000fe200078f38ff */
[----:B------:R-:W-:Y:S01]  /*84f0*/  BSSY B0, `(.L_x_1596) ;  /* 0x0000040000007945 */ /* 0x000fe20003800000 */
[----:B------:R-:W-:-:S02]  /*8500*/  LOP3.LUT R0, R2, 0xfffffff0, RZ, 0xc0, !PT ;  /* 0xfffffff002007812 */ /* 0x000fc400078ec0ff */
[----:B------:R-:W-:Y:S01]  /*8510*/  SHF.R.S32.HI R14, RZ, 0x4, R2 ;  /* 0x00000004ff0e7819 */ /* 0x000fe20000011402 */
[----:B------:R-:W-:Y:S01]  /*8520*/  IMAD.SHL.U32 R4, R4, 0x4, RZ ;  /* 0x0000000404047824 */ /* 0x000fe200078e00ff */
[----:B-----5:R-:W-:Y:S01]  /*8530*/  IADD3 R8, R8, -UR11, RZ ;  /* 0x8000000b08087c10 */ /* 0x020fe2000fffe0ff */
[----:B------:R-:W-:Y:S01]  /*8540*/  IMAD.IADD R0, R36, 0x1, -R0 ;  /* 0x0000000124007824 */ /* 0x000fe200078e0a00 */
[C---:B------:R-:W-:Y:S01]  /*8550*/  IADD3 R6, P0, R14.reuse, R6, RZ ;  /* 0x000000060e067210 */ /* 0x040fe20007f1e0ff */
[----:B------:R-:W-:Y:S01]  /*8560*/  IMAD.SHL.U32 R2, R14, 0x40, RZ ;  /* 0x000000400e027824 */ /* 0x000fe200078e00ff */
[----:B------:R-:W-:Y:S01]  /*8570*/  IMNMX R15, R8, 0x80, PT ;  /* 0x00000080080f7817 */ /* 0x000fe20003800200 */
[----:B------:R-:W-:Y:S01]  /*8580*/  IMAD.SHL.U32 R12, R0, 0x8, RZ ;  /* 0x00000008000c7824 */ /* 0x000fe200078e00ff */
[----:B------:R-:W-:Y:S02]  /*8590*/  SHF.R.S32.HI R3, RZ, 0x1f, R0 ;  /* 0x0000001fff037819 */ /* 0x000fe40000011400 */
[----:B------:R-:W-:-:S02]  /*85a0*/  LOP3.LUT R2, R2, 0x1c0, RZ, 0xc0, !PT ;  /* 0x000001c002027812 */ /* 0x000fc400078ec0ff */
[----:B------:R-:W-:Y:S02]  /*85b0*/  LEA.HI R3, R3, R0, RZ, 0x3 ;  /* 0x0000000003037211 */ /* 0x000fe400078f18ff */
[----:B------:R-:W-:Y:S02]  /*85c0*/  LOP3.LUT R5, R2, 0x38, R12, 0xf8, !PT ;  /* 0x0000003802057812 */ /* 0x000fe400078ef80c */
[----:B------:R-:W-:Y:S01]  /*85d0*/  SHF.R.U32.HI R0, RZ, 0x3, R2 ;  /* 0x00000003ff007819 */ /* 0x000fe20000011602 */
[----:B------:R-:W-:Y:S01]  /*85e0*/  IMAD.SHL.U32 R2, R3, 0x400, RZ ;  /* 0x0000040003027824 */ /* 0x000fe200078e00ff */
[----:B------:R-:W-:Y:S02]  /*85f0*/  LOP3.LUT R3, R4, 0x7ffffe00, RZ, 0xc0, !PT ;  /* 0x7ffffe0004037812 */ /* 0x000fe400078ec0ff */
[----:B------:R-:W-:Y:S02]  /*8600*/  LOP3.LUT R0, R5, R0, RZ, 0x3c, !PT ;  /* 0x0000000005007212 */ /* 0x000fe400078e3cff */
[----:B------:R-:W-:-:S02]  /*8610*/  LOP3.LUT R2, R2, 0x7fffe000, RZ, 0xc0, !PT ;  /* 0x7fffe00002027812 */ /* 0x000fc400078ec0ff */
[----:B-1----:R-:W-:Y:S02]  /*8620*/  SHF.R.S32.HI R31, RZ, 0x1f, R30 ;  /* 0x0000001fff1f7819 */ /* 0x002fe4000001141e */
[----:B------:R-:W-:Y:S02]  /*8630*/  IADD3 R0, R0, R2, R3 ;  /* 0x0000000200007210 */ /* 0x000fe40007ffe003 */
[----:B------:R-:W-:Y:S01]  /*8640*/  ISETP.GE.AND P2, PT, R14, R15, PT ;  /* 0x0000000f0e00720c */ /* 0x000fe20003f46270 */
[----:B------:R-:W-:Y:S01]  /*8650*/  IMAD R5, R31, c[0x0][0x338], RZ ;  /* 0x0000ce001f057a24 */ /* 0x000fe200078e02ff */
[--C-:B------:R-:W-:Y:S01]  /*8660*/  SHF.R.S32.HI R13, RZ, 0x1f, R12.reuse ;  /* 0x0000001fff0d7819 */ /* 0x100fe2000001140c */
[----:B------:R-:W-:Y:S01]  /*8670*/  IMAD.SHL.U32 R0, R0, 0x2, RZ ;  /* 0x0000000200007824 */ /* 0x000fe200078e00ff */
[----:B------:R-:W-:Y:S01]  /*8680*/  SHF.R.S32.HI R4, RZ, 0x1f, R117 ;  /* 0x0000001fff047819 */ /* 0x000fe20000011475 */
[----:B------:R-:W-:Y:S01]  /*8690*/  IMAD R5, R30, c[0x0][0x33c], R5 ;  /* 0x0000cf001e057a24 */ /* 0x000fe200078e0205 */
[----:B------:R-:W-:Y:S01]  /*86a0*/  LEA.HI.X.SX32 R7, R14, R7, 0x1, P0 ;  /* 0x000000070e077211 */ /* 0x000fe200000f0eff */
[----:B------:R-:W-:Y:S01]  /*86b0*/  IMAD.WIDE.U32 R2, R30, c[0x0][0x338], R12 ;  /* 0x0000ce001e027a25 */ /* 0x000fe200078e000c */
[----:B------:R1:W2:Y:S01]  /*86c0*/  LDS.128 R20, [R0+0x8880] ;  /* 0x0088800000147984 */ /* 0x0002a20000000c00 */
[----:B------:R-:W-:-:S02]  /*86d0*/  ISETP.GE.OR P0, PT, R12, c[0x0][0x324], P2 ;  /* 0x0000c9000c007a0c */ /* 0x000fc40001706670 */
[----:B------:R-:W-:Y:S01]  /*86e0*/  SEL R29, R4, RZ, !P1 ;  /* 0x000000ff041d7207 */ /* 0x000fe20004800000 */
[----:B------:R1:W3:Y:S01]  /*86f0*/  LDS.128 R24, [R0+0x9080] ;  /* 0x0090800000187984 */ /* 0x0002e20000000c00 */
[----:B------:R-:W-:Y:S01]  /*8700*/  SEL R28, R117, RZ, !P1 ;  /* 0x000000ff751c7207 */ /* 0x000fe20004800000 */
[----:B------:R-:W-:Y:S02]  /*8710*/  IMAD.IADD R3, R3, 0x1, R5 ;  /* 0x0000000103037824 */ /* 0x000fe400078e0205 */
[----:B------:R1:W4:Y:S01]  /*8720*/  LDS.128 R32, [R0+0x9880] ;  /* 0x0098800000207984 */ /* 0x0003220000000c00 */
[----:B------:R-:W-:Y:S02]  /*8730*/  IMAD R4, R29, c[0x0][0x340], RZ ;  /* 0x0000d0001d047a24 */ /* 0x000fe400078e02ff */
[----:B------:R-:W-:Y:S01]  /*8740*/  IMAD.U32 R5, RZ, RZ, UR8 ;  /* 0x00000008ff057e24 */ /* 0x000fe2000f8e00ff */
[----:B------:R1:W1:Y:S01]  /*8750*/  LDS.128 R36, [R0+0xa080] ;  /* 0x00a0800000247984 */ /* 0x0002620000000c00 */
[----:B------:R-:W-:-:S02]  /*8760*/  IMAD R4, R28, c[0x0][0x344], R4 ;  /* 0x0000d1001c047a24 */ /* 0x000fc400078e0204 */
[----:B------:R-:W-:Y:S01]  /*8770*/  IMAD.WIDE.U32 R10, R28, c[0x0][0x340], R2 ;  /* 0x0000d0001c0a7a25 */ /* 0x000fe200078e0002 */
[----:B------:R1:W1:Y:S03]  /*8780*/  LDS.128 R40, [R0+0xa880] ;  /* 0x00a8800000287984 */ /* 0x0002660000000c00 */
[----:B------:R-:W-:Y:S01]  /*8790*/  IMAD.WIDE R6, R5, 0x80, R6 ;  /* 0x0000008005067825 */ /* 0x000fe200078e0206 */
        /* <DEDUP_REMOVED lines=21> */
.L_x_1597:
[----:B--234-:R-:W-:Y:S05]  /*88f0*/  BSYNC B0 ;  /* 0x0000000000007941 */ /* 0x01cfea0003800000 */
.L_x_1596:
        /* <DEDUP_REMOVED lines=17> */
.L_x_1599:
[----:B------:R-:W-:Y:S05]  /*8a10*/  BSYNC B0 ;  /* 0x0000000000007941 */ /* 0x000fea0003800000 */
.L_x_1598:
        /* <DEDUP_REMOVED lines=17> */
.L_x_1601:
[----:B------:R-:W-:Y:S05]  /*8b30*/  BSYNC B0 ;  /* 0x0000000000007941 */ /* 0x000fea0003800000 */
.L_x_1600:
        /* <DEDUP_REMOVED lines=16> */
.L_x_1603:
[----:B------:R-:W-:Y:S05]  /*8c40*/  BSYNC B0 ;  /* 0x0000000000007941 */ /* 0x000fea0003800000 */
.L_x_1602:
        /* <DEDUP_REMOVED lines=16> */
.L_x_1605:
[----:B------:R-:W-:Y:S05]  /*8d50*/  BSYNC B0 ;  /* 0x0000000000007941 */ /* 0x000fea0003800000 */
.L_x_1604:
        /* <DEDUP_REMOVED lines=16> */
.L_x_1607:
[----:B------:R-:W-:Y:S05]  /*8e60*/  BSYNC B0 ;  /* 0x0000000000007941 */ /* 0x000fea0003800000 */
.L_x_1606:
        /* <DEDUP_REMOVED lines=16> */
.L_x_1609:
[----:B------:R-:W-:Y:S05]  /*8f70*/  BSYNC B0 ;  /* 0x0000000000007941 */ /* 0x000fea0003800000 */
.L_x_1608:
        /* <DEDUP_REMOVED lines=16> */
.L_x_1611:
[----:B------:R-:W-:Y:S05]  /*9080*/  BSYNC B0 ;  /* 0x0000000000007941 */ /* 0x000fea0003800000 */
.L_x_1610:
        /* <DEDUP_REMOVED lines=19> */
.L_x_1613:
[----:B------:R-:W-:Y:S05]  /*91c0*/  BSYNC B0 ;  /* 0x0000000000007941 */ /* 0x000fea0003800000 */
.L_x_1612:
        /* <DEDUP_REMOVED lines=15> */
.L_x_1615:
[----:B------:R-:W-:Y:S05]  /*92c0*/  BSYNC B0 ;  /* 0x0000000000007941 */ /* 0x000fea0003800000 */
.L_x_1614:
        /* <DEDUP_REMOVED lines=15> */
.L_x_1617:
[----:B------:R-:W-:Y:S05]  /*93c0*/  BSYNC B0 ;  /* 0x0000000000007941 */ /* 0x000fea0003800000 */
.L_x_1616:
        /* <DEDUP_REMOVED lines=14> */
.L_x_1619:
[----:B------:R-:W-:Y:S05]  /*94b0*/  BSYNC B0 ;  /* 0x0000000000007941 */ /* 0x000fea0003800000 */
.L_x_1618:
        /* <DEDUP_REMOVED lines=14> */
.L_x_1621:
[----:B------:R-:W-:Y:S05]  /*95a0*/  BSYNC B0 ;  /* 0x0000000000007941 */ /* 0x000fea0003800000 */
.L_x_1620:
        /* <DEDUP_REMOVED lines=14> */
.L_x_1623:
[----:B------:R-:W-:Y:S05]  /*9690*/  BSYNC B0 ;  /* 0x0000000000007941 */ /* 0x000fea0003800000 */
.L_x_1622:
        /* <DEDUP_REMOVED lines=14> */
.L_x_1625:
[----:B------:R-:W-:Y:S05]  /*9780*/  BSYNC B0 ;  /* 0x0000000000007941 */ /* 0x000fea0003800000 */
.L_x_1624:
        /* <DEDUP_REMOVED lines=14> */
.L_x_1594:
[----:B-----5:R-:W2:Y:S01]  /*9870*/  LDL R9, [R1+0x68] ;  /* 0x0000680001097983 */ /* 0x020ea20000100800 */
[----:B------:R-:W-:Y:S01]  /*9880*/  ISETP.NE.U32.AND P0, PT, RZ, c[0x0][0x358], PT ;  /* 0x0000d600ff007a0c */ /* 0x000fe20003f05070 */
[----:B------:R-:W-:-:S03]  /*9890*/  IMAD.MOV.U32 R2, RZ, RZ, 0x4 ;  /* 0x00000004ff027424 */ /* 0x000fc600078e00ff */
[----:B------:R-:W-:Y:S02]  /*98a0*/  ISETP.NE.AND.EX P1, PT, RZ, c[0x0][0x35c], PT, P0 ;  /* 0x0000d700ff007a0c */ /* 0x000fe40003f25300 */
[----:B------:R-:W-:-:S04]  /*98b0*/  ISETP.NE.U32.AND P0, PT, RZ, c[0x0][0x360], PT ;  /* 0x0000d800ff007a0c */ /* 0x000fc80003f05070 */
[----:B------:R-:W-:Y:S01]  /*98c0*/  ISETP.NE.AND.EX P0, PT, RZ, c[0x0][0x364], PT, P0 ;  /* 0x0000d900ff007a0c */ /* 0x000fe20003f05300 */
[----:B--2---:R-:W-:-:S06]  /*98d0*/  IMAD.WIDE R4, R9, R2, c[0x0][0x358] ;  /* 0x0000d60009047625 */ /* 0x004fcc00078e0202 */
[----:B-1----:R-:W2:Y:S01]  /*98e0*/  @P1 LDG.E R0, [R4.64] ;  /* 0x0000000e04001981 */ /* 0x002ea2000c1e1900 */
        /* <DEDUP_REMOVED lines=10> */
[----:B--2--5:R-:W-:-:S03]  /*9990*/  IADD3 R6, -R0, R4, RZ ;  /* 0x0000000400067210 */ /* 0x024fc60007ffe1ff */
.L_x_1626:
[----:B------:R-:W1:Y:S01]  /*99a0*/  S2R R5, SR_TID.X ;  /* 0x0000000000057919 */ /* 0x000e620000002100 */
[----:B-----5:R-:W-:Y:S01]  /*99b0*/  IADD3 R15, R6, -UR11, RZ ;  /* 0x8000000b060f7c10 */ /* 0x020fe2000fffe0ff */
[----:B------:R-:W-:Y:S01]  /*99c0*/  IMAD.U32 R6, RZ, RZ, UR8 ;  /* 0x00000008ff067e24 */ /* 0x000fe2000f8e00ff */
[----:B------:R-:W-:Y:S01]  /*99d0*/  SHF.R.S32.HI R7, RZ, 0x1f, R9 ;  /* 0x0000001fff077819 */ /* 0x000fe20000011409 */
[----:B------:R-:W2:Y:S01]  /*99e0*/  S2R R20, SR_CTAID.Y ;  /* 0x0000000000147919 */ /* 0x000ea20000002600 */
[----:B------:R-:W-:Y:S01]  /*99f0*/  SEL R16, R9, RZ, !P1 ;  /* 0x000000ff09107207 */ /* 0x000fe20004800000 */
[----:B------:R-:W-:Y:S01]  /*9a00*/  BSSY B0, `(.L_x_1627) ;  /* 0x0000020000007945 */ /* 0x000fe20003800000 */
[----:B------:R-:W-:-:S02]  /*9a10*/  SEL R17, R7, RZ, !P1 ;  /* 0x000000ff07117207 */ /* 0x000fc40004800000 */
[----:B-1----:R-:W-:-:S04]  /*9a20*/  SHF.R.S32.HI R4, RZ, 0x1f, R5 ;  /* 0x0000001fff047819 */ /* 0x002fc80000011405 */
[----:B------:R-:W-:Y:S02]  /*9a30*/  LEA.HI R4, R4, R5, RZ, 0x4 ;  /* 0x0000000504047211 */ /* 0x000fe400078f20ff */
[----:B--2---:R-:W-:Y:S02]  /*9a40*/  SHF.R.S32.HI R21, RZ, 0x1f, R20 ;  /* 0x0000001fff157819 */ /* 0x004fe40000011414 */
[----:B------:R-:W-:Y:S02]  /*9a50*/  LOP3.LUT R0, R4, 0x1ffffff0, RZ, 0xc0, !PT ;  /* 0x1ffffff004007812 */ /* 0x000fe400078ec0ff */
[----:B------:R-:W-:-:S03]  /*9a60*/  SHF.R.S32.HI R14, RZ, 0x4, R4 ;  /* 0x00000004ff0e7819 */ /* 0x000fc60000011404 */
[----:B------:R-:W-:Y:S01]  /*9a70*/  IMAD.IADD R0, R5, 0x1, -R0 ;  /* 0x0000000105007824 */ /* 0x000fe200078e0a00 */
[C---:B------:R-:W-:Y:S02]  /*9a80*/  IADD3 R2, P0, R14.reuse, R2, RZ ;  /* 0x000000020e027210 */ /* 0x040fe40007f1e0ff */
[----:B------:R-:W-:Y:S01]  /*9a90*/  ISETP.GE.AND P2, PT, R14, R15, PT ;  /* 0x0000000f0e00720c */ /* 0x000fe20003f46270 */
[----:B------:R-:W-:Y:S01]  /*9aa0*/  IMAD.SHL.U32 R12, R0, 0x8, RZ ;  /* 0x00000008000c7824 */ /* 0x000fe200078e00ff */
[----:B------:R-:W-:Y:S01]  /*9ab0*/  LEA.HI.X.SX32 R3, R14, R3, 0x1, P0 ;  /* 0x000000030e037211 */ /* 0x000fe200000f0eff */
[----:B------:R-:W-:-:S03]  /*9ac0*/  IMAD R0, R21, c[0x0][0x308], RZ ;  /* 0x0000c20015007a24 */ /* 0x000fc600078e02ff */
[----:B------:R-:W-:Y:S01]  /*9ad0*/  SHF.R.S32.HI R13, RZ, 0x1f, R12 ;  /* 0x0000001fff0d7819 */ /* 0x000fe2000001140c */
[----:B------:R-:W-:Y:S01]  /*9ae0*/  IMAD R0, R20, c[0x0][0x30c], R0 ;  /* 0x0000c30014007a24 */ /* 0x000fe200078e0200 */
[----:B------:R-:W-:Y:S01]  /*9af0*/  ISETP.GE.OR P0, PT, R12, c[0x0][0x2f4], P2 ;  /* 0x0000bd000c007a0c */ /* 0x000fe20001706670 */
[----:B------:R-:W-:-:S04]  /*9b00*/  IMAD.WIDE R6, R6, 0x80, R2 ;  /* 0x0000008006067825 */ /* 0x000fc800078e0202 */
        /* <DEDUP_REMOVED lines=15> */
.L_x_1628:
[----:B------:R-:W-:Y:S05]  /*9c00*/  BSYNC B0 ;  /* 0x0000000000007941 */ /* 0x000fea0003800000 */
.L_x_1627:
        /* <DEDUP_REMOVED lines=17> */
.L_x_1630:
[----:B------:R-:W-:Y:S05]  /*9d20*/  BSYNC B0 ;  /* 0x0000000000007941 */ /* 0x000fea0003800000 */
.L_x_1629:
        /* <DEDUP_REMOVED lines=17> */
.L_x_1632:
[----:B------:R-:W-:Y:S05]  /*9e40*/  BSYNC B0 ;  /* 0x0000000000007941 */ /* 0x000fea0003800000 */
.L_x_1631:
        /* <DEDUP_REMOVED lines=16> */
.L_x_1634:
[----:B------:R-:W-:Y:S05]  /*9f50*/  BSYNC B0 ;  /* 0x0000000000007941 */ /* 0x000fea0003800000 */
.L_x_1633:
        /* <DEDUP_REMOVED lines=16> */
.L_x_1636:
[----:B------:R-:W-:Y:S05]  /*a060*/  BSYNC B0 ;  /* 0x0000000000007941 */ /* 0x000fea0003800000 */
.L_x_1635:
        /* <DEDUP_REMOVED lines=16> */
.L_x_1638:
[----:B------:R-:W-:Y:S05]  /*a170*/  BSYNC B0 ;  /* 0x0000000000007941 */ /* 0x000fea0003800000 */
.L_x_1637:
        /* <DEDUP_REMOVED lines=16> */
.L_x_1640:
[----:B------:R-:W-:Y:S05]  /*a280*/  BSYNC B0 ;  /* 0x0000000000007941 */ /* 0x000fea0003800000 */
.L_x_1639:
        /* <DEDUP_REMOVED lines=16> */
.L_x_1642:
[----:B------:R-:W-:Y:S05]  /*a390*/  BSYNC B0 ;  /* 0x0000000000007941 */ /* 0x000fea0003800000 */
.L_x_1641:
        /* <DEDUP_REMOVED lines=19> */
.L_x_1644:
[----:B------:R-:W-:Y:S05]  /*a4d0*/  BSYNC B0 ;  /* 0x0000000000007941 */ /* 0x000fea0003800000 */
.L_x_1643:
        /* <DEDUP_REMOVED lines=15> */
.L_x_1646:
[----:B------:R-:W-:Y:S05]  /*a5d0*/  BSYNC B0 ;  /* 0x0000000000007941 */ /* 0x000fea0003800000 */
.L_x_1645:
        /* <DEDUP_REMOVED lines=15> */
.L_x_1648:
[----:B------:R-:W-:Y:S05]  /*a6d0*/  BSYNC B0 ;  /* 0x0000000000007941 */ /* 0x000fea0003800000 */
.L_x_1647:
        /* <DEDUP_REMOVED lines=14> */
.L_x_1650:
[----:B------:R-:W-:Y:S05]  /*a7c0*/  BSYNC B0 ;  /* 0x0000000000007941 */ /* 0x000fea0003800000 */
.L_x_1649:
        /* <DEDUP_REMOVED lines=14> */
.L_x_1652:
[----:B------:R-:W-:Y:S05]  /*a8b0*/  BSYNC B0 ;  /* 0x0000000000007941 */ /* 0x000fea0003800000 */
.L_x_1651:
        /* <DEDUP_REMOVED lines=14> */
.L_x_1654:
[----:B------:R-:W-:Y:S05]  /*a9a0*/  BSYNC B0 ;  /* 0x0000000000007941 */ /* 0x000fea0003800000 */
.L_x_1653:
        /* <DEDUP_REMOVED lines=14> */
.L_x_1656:
[----:B------:R-:W-:Y:S05]  /*aa90*/  BSYNC B0 ;  /* 0x0000000000007941 */ /* 0x000fea0003800000 */
.L_x_1655:
        /* <DEDUP_REMOVED lines=14> */
.L_x_1657:
        /* <DEDUP_REMOVED lines=16> */
.L_x_2331:


//--------------------- .text._ZN7cutlass13device_kernelIN5flash19enable_sm80_to_sm89INS1_16FlashAttnBwdSm80INS1_25CollectiveMainloopBwdSm80ILi2ELi2EN4cute5tupleIJNS5_1CILi64EEENS7_ILi128EEES9_EEENS_6half_tEfNS_4arch4Sm80ELb0ELb1ELb0ELb1ELb1ELb0ELb0ELb0ELi2ELi2ELi2ELi2ELb0EEENS1_21CollectiveEpilogueBwdISA_SB_SD_Li256ELb1ELb0ELi4EEENS1_19SingleTileSchedulerILb1ELb0ELb0ELi128EEEEEEEEEvNT_6ParamsE --------------------------
	.section	.text._ZN7cutlass13device_kernelIN5flash19enable_sm80_to_sm89INS1_16FlashAttnBwdSm80INS1_25CollectiveMainloopBwdSm80ILi2ELi2EN4cute5tupleIJNS5_1CILi64EEENS7_ILi128EEES9_EEENS_6half_tEfNS_4arch4Sm80ELb0ELb1ELb0ELb1ELb1ELb0ELb0ELb0ELi2ELi2ELi2ELi2ELb0EEENS1_21CollectiveEpilogueBwdISA_SB_SD_Li256ELb1ELb0ELi4EEENS1_19SingleTileSchedulerILb1ELb0ELb0ELi128EEEEEEEEEvNT_6ParamsE,"ax",@progbits
	.sectioninfo	@"SHI_REGISTERS=255"
	.align	128
.text._ZN7cutlass13device_kernelIN5flash19enable_sm80_to_sm89INS1_16FlashAttnBwdSm80INS1_25CollectiveMainloopBwdSm80ILi2ELi2EN4cute5tupleIJNS5_1CILi64EEENS7_ILi128EEES9_EEENS_6half_tEfNS_4arch4Sm80ELb0ELb1ELb0ELb1ELb1ELb0ELb0ELb0ELi2ELi2ELi2ELi2ELb0EEENS1_21CollectiveEpilogueBwdISA_SB_SD_Li256ELb1ELb0ELi4EEENS1_19SingleTileSchedulerILb1ELb0ELb0ELi128EEEEEEEEEvNT_6ParamsE:
        .type           _ZN7cutlass13device_kernelIN5flash19enable_sm80_to_sm89INS1_16FlashAttnBwdSm80INS1_25CollectiveMainloopBwdSm80ILi2ELi2EN4cute5tupleIJNS5_1CILi64EEENS7_ILi128EEES9_EEENS_6half_tEfNS_4arch4Sm80ELb0ELb1ELb0ELb1ELb1ELb0ELb0ELb0ELi2ELi2ELi2ELi2ELb0EEENS1_21CollectiveEpilogueBwdISA_SB_SD_Li256ELb1ELb0ELi4EEENS1_19SingleTileSchedulerILb1ELb0ELb0ELi128EEEEEEEEEvNT_6ParamsE,@function
        .size           _ZN7cutlass13device_kernelIN5flash19enable_sm80_to_sm89INS1_16FlashAttnBwdSm80INS1_25CollectiveMainloopBwdSm80ILi2ELi2EN4cute5tupleIJNS5_1CILi64EEENS7_ILi128EEES9_EEENS_6half_tEfNS_4arch4Sm80ELb0ELb1ELb0ELb1ELb1ELb0ELb0ELb0ELi2ELi2ELi2ELi2ELb0EEENS1_21CollectiveEpilogueBwdISA_SB_SD_Li256ELb1ELb0ELi4EEENS1_19SingleTileSchedulerILb1ELb0ELb0ELi128EEEEEEEEEvNT_6ParamsE,(.L_x_2332 - _ZN7cutlass13device_kernelIN5flash19enable_sm80_to_sm89INS1_16FlashAttnBwdSm80INS1_25CollectiveMainloopBwdSm80ILi2ELi2EN4cute5tupleIJNS5_1CILi64EEENS7_ILi128EEES9_EEENS_6half_tEfNS_4arch4Sm80ELb0ELb1ELb0ELb1ELb1ELb0ELb0ELb0ELi2ELi2ELi2ELi2ELb0EEENS1_21CollectiveEpilogueBwdISA_SB_SD_Li256ELb1ELb0ELi4EEENS1_19SingleTileSchedulerILb1ELb0ELb0ELi128EEEEEEEEEvNT_6ParamsE)
        .other          _ZN7cutlass13device_kernelIN5flash19enable_sm80_to_sm89INS1_16FlashAttnBwdSm80INS1_25CollectiveMainloopBwdSm80ILi2ELi2EN4cute5tupleIJNS5_1CILi64EEENS7_ILi128EEES9_EEENS_6half_tEfNS_4arch4Sm80ELb0ELb1ELb0ELb1ELb1ELb0ELb0ELb0ELi2ELi2ELi2ELi2ELb0EEENS1_21CollectiveEpilogueBwdISA_SB_SD_Li256ELb1ELb0ELi4EEENS1_19SingleTileSchedulerILb1ELb0ELb0ELi128EEEEEEEEEvNT_6ParamsE,@"STO_CUDA_ENTRY STV_DEFAULT"
_ZN7cutlass13device_kernelIN5flash19enable_sm80_to_sm89INS1_16FlashAttnBwdSm80INS1_25CollectiveMainloopBwdSm80ILi2ELi2EN4cute5tupleIJNS5_1CILi64EEENS7_ILi128EEES9_EEENS_6half_tEfNS_4arch4Sm80ELb0ELb1ELb0ELb1ELb1ELb0ELb0ELb0ELi2ELi2ELi2ELi2ELb0EEENS1_21CollectiveEpilogueBwdISA_SB_SD_Li256ELb1ELb0ELi4EEENS1_19SingleTileSchedulerILb1ELb0ELb0ELi128EEEEEEEEEvNT_6ParamsE:
        /* <DEDUP_REMOVED lines=18> */
.L_x_1659:
        /* <DEDUP_REMOVED lines=8> */
.L_x_1661:
[----:B------:R-:W-:Y:S02]  /*01a0*/  MOV R0, c[0x0][0x3a4] ;  /* 0x0000e90000007a02 */ /* 0x000fe40000000f00 */
.L_x_1660:
[----:B------:R-:W-:-:S06]  /*01b0*/  USHF.L.U32 UR11, UR8, 0x7, URZ ;  /* 0x00000007080b7899 */ /* 0x000fcc000800063f */
[----:B-----5:R-:W-:-:S04]  /*01c0*/  ISETP.LE.AND P0, PT, R0, UR11, PT ;  /* 0x0000000b00007c0c */ /* 0x020fc8000bf03270 */
[----:B------:R-:W-:-:S05]  /*01d0*/  SEL R0, R5, 0xffffffff, !P0 ;  /* 0xffffffff05007807 */ /* 0x000fca0004000000 */
[----:B------:R2:W-:Y:S01]  /*01e0*/  STL [R1+0x68], R0 ;  /* 0x0000680001007387 */ /* 0x0005e20000100800 */
[----:B------:R-:W-:Y:S05]  /*01f0*/  BRA `(.L_x_1662) ;  /* 0x0000012000007947 */ /* 0x000fea0003800000 */
.L_x_1658:
[----:B--2-4-:R-:W-:-:S04]  /*0200*/  ISETP.NE.U32.AND P0, PT, RZ, c[0x0][0x3c0], PT ;  /* 0x0000f000ff007a0c */ /* 0x014fc80003f05070 */
[----:B------:R-:W-:-:S13]  /*0210*/  ISETP.NE.AND.EX P0, PT, RZ, c[0x0][0x3c4], PT, P0 ;  /* 0x0000f100ff007a0c */ /* 0x000fda0003f05300 */
[----:B------:R-:W-:Y:S05]  /*0220*/  @!P0 BRA `(.L_x_1663) ;  /* 0x0000002000008947 */ /* 0x000fea0003800000 */
[----:B------:R1:W5:Y:S01]  /*0230*/  LDG.E R0, [R2.64] ;  /* 0x0000000e02007981 */ /* 0x000362000c1e1900 */
[----:B------:R-:W-:Y:S05]  /*0240*/  BRA `(.L_x_1664) ;  /* 0x0000009000007947 */ /* 0x000fea0003800000 */
.L_x_1663:
        /* <DEDUP_REMOVED lines=8> */
.L_x_1665:
[----:B------:R-:W-:Y:S02]  /*02d0*/  MOV R0, c[0x0][0x3a4] ;  /* 0x0000e90000007a02 */ /* 0x000fe40000000f00 */
.L_x_1664:
[----:B------:R-:W-:-:S06]  /*02e0*/  USHF.L.U32 UR11, UR8, 0x7, URZ ;  /* 0x00000007080b7899 */ /* 0x000fcc000800063f */
[----:B-----5:R-:W-:-:S04]  /*02f0*/  ISETP.LE.AND P0, PT, R0, UR11, PT ;  /* 0x0000000b00007c0c */ /* 0x020fc8000bf03270 */
[----:B------:R-:W-:-:S05]  /*0300*/  SEL R0, R5, 0xffffffff, !P0 ;  /* 0xffffffff05007807 */ /* 0x000fca0004000000 */
[----:B------:R2:W-:Y:S04]  /*0310*/  STL [R1+0x68], R0 ;  /* 0x0000680001007387 */ /* 0x0005e80000100800 */
.L_x_1662:
        /* <DEDUP_REMOVED lines=34> */
.L_x_1666:
[----:B-1-3--:R-:W-:-:S04]  /*0540*/  ISETP.NE.U32.AND P0, PT, RZ, c[0x0][0x2e0], PT ;  /* 0x0000b800ff007a0c */ /* 0x00afc80003f05070 */
[----:B------:R-:W-:-:S13]  /*0550*/  ISETP.NE.AND.EX P0, PT, RZ, c[0x0][0x2e4], PT, P0 ;  /* 0x0000b900ff007a0c */ /* 0x000fda0003f05300 */
[----:B------:R-:W-:Y:S05]  /*0560*/  @!P0 BRA `(.L_x_1667) ;  /* 0x0000004000008947 */ /* 0x000fea0003800000 */
[----:B------:R-:W-:-:S05]  /*0570*/  IMAD.WIDE R2, R42, R8, c[0x0][0x2e0] ;  /* 0x0000b8002a027625 */ /* 0x000fca00078e0208 */
[----:B------:R-:W2:Y:S02]  /*0580*/  LDG.E R0, [R2.64] ;  /* 0x0000000e02007981 */ /* 0x000ea4000c1e1900 */
[----:B--2---:R1:W2:Y:S01]  /*0590*/  R2UR UR22, R0 ;  /* 0x00000000001673c2 */ /* 0x0042a200000e0000 */
[----:B------:R-:W-:Y:S05]  /*05a0*/  BRA `(.L_x_1668) ;  /* 0x0000006000007947 */ /* 0x000fea0003800000 */
.L_x_1667:
[----:B------:R-:W-:Y:S05]  /*05b0*/  @!P3 BRA `(.L_x_1668) ;  /* 0x000000500000b947 */ /* 0x000fea0003800000 */
[----:B------:R-:W2:Y:S04]  /*05c0*/  LDG.E R2, [R4.64] ;  /* 0x0000000e04027981 */ /* 0x000ea8000c1e1900 */
[----:B------:R-:W3:Y:S01]  /*05d0*/  LDG.E R0, [R4.64+0x4] ;  /* 0x0000040e04007981 */ /* 0x000ee2000c1e1900 */
[----:B--2---:R-:W1:Y:S08]  /*05e0*/  R2UR UR22, R2 ;  /* 0x00000000021673c2 */ /* 0x004e7000000e0000 */
[----:B---3--:R-:W1:Y:S02]  /*05f0*/  R2UR UR4, R0 ;  /* 0x00000000000473c2 */ /* 0x008e6400000e0000 */
[----:B-1----:R-:W-:-:S06]  /*0600*/  UIADD3 UR22, -UR22, UR4, URZ ;  /* 0x0000000416167290 */ /* 0x002fcc000fffe13f */
.L_x_1668:
        /* <DEDUP_REMOVED lines=15> */
.L_x_1669:
        /* <DEDUP_REMOVED lines=514> */
.L_x_1672:
[----:B------:R-:W-:Y:S05]  /*2720*/  BSYNC B0 ;  /* 0x0000000000007941 */ /* 0x000fea0003800000 */
.L_x_1671:
        /* <DEDUP_REMOVED lines=119> */
.L_x_1691:
        /* <DEDUP_REMOVED lines=148> */
.L_x_1675:
[----:B------:R-:W-:Y:S11]  /*37e0*/  ISETP.NE.AND P0, PT, R226, c[0x0][0x2a8], PT ;  /* 0x0000aa00e2007a0c */ /* 0x000ff60003f05270 */
[----:B------:R-:W-:Y:S02]  /*37f0*/  @!UPT UIADD3 URZ, URZ, URZ, URZ ;  /* 0x0000003f3f3ff290 */ /* 0x000fe4000fffe03f */
[----:B------:R-:W-:Y:S05]  /*3800*/  @P0 IMAD.HI.U32 R36, R2, c[0x0][0x2ac], RZ ;  /* 0x0000ab0002240a27 */ /* 0x000fea00078e00ff */
[----:B------:R-:W-:Y:S02]  /*3810*/  @P0 SHF.R.U32.HI R2, RZ, c[0x0][0x2b0], R36 ;  /* 0x0000ac00ff020a19 */ /* 0x000fe40000011624 */
.L_x_1676:
[----:B------:R-:W-:Y:S05]  /*3820*/  BSYNC B0 ;  /* 0x0000000000007941 */ /* 0x000fea0003800000 */
.L_x_1674:
        /* <DEDUP_REMOVED lines=8> */
.L_x_1673:
        /* <DEDUP_REMOVED lines=16> */
.L_x_1679:
[----:B------:R-:W-:Y:S11]  /*39b0*/  ISETP.NE.AND P0, PT, R226, c[0x0][0x2a8], PT ;  /* 0x0000aa00e2007a0c */ /* 0x000ff60003f05270 */
[----:B------:R-:W-:Y:S02]  /*39c0*/  @!UPT UIADD3 URZ, URZ, URZ, URZ ;  /* 0x0000003f3f3ff290 */ /* 0x000fe4000fffe03f */
[----:B------:R-:W-:Y:S05]  /*39d0*/  @P0 IMAD.HI.U32 R36, R2, c[0x0][0x2ac], RZ ;  /* 0x0000ab0002240a27 */ /* 0x000fea00078e00ff */
[----:B------:R-:W-:Y:S02]  /*39e0*/  @P0 SHF.R.U32.HI R2, RZ, c[0x0][0x2b0], R36 ;  /* 0x0000ac00ff020a19 */ /* 0x000fe40000011624 */
.L_x_1680:
[----:B------:R-:W-:Y:S05]  /*39f0*/  BSYNC B0 ;  /* 0x0000000000007941 */ /* 0x000fea0003800000 */
.L_x_1678:
[----:B------:R-:W2:Y:S01]  /*3a00*/  LDL R37, [R1+0x10] ;  /* 0x0000100001257983 */ /* 0x000ea20000100800 */
[----:B------:R-:W-:Y:S04]  /*3a10*/  IMAD.MOV.U32 R36, RZ, RZ, c[0x0][0x2a8] ;  /* 0x0000aa00ff247624 */ /* 0x000fe800078e00ff */
[----:B------:R-:W-:Y:S04]  /*3a20*/  IMAD R2, R2, R36, -UR11 ;  /* 0x8000000b02027e24 */ /* 0x000fe8000f8e0224 */
[----:B--2---:R-:W-:Y:S05]  /*3a30*/  IMAD.IADD R2, R2, 0x1, -R37 ;  /* 0x0000000102027824 */ /* 0x004fea00078e0a25 */
[----:B------:R-:W-:Y:S02]  /*3a40*/  IADD3 R36, R2, c[0x0][0x2a8], RZ ;  /* 0x0000aa0002247a10 */ /* 0x000fe40007ffe0ff */
[----:B------:R-:W-:Y:S02]  /*3a50*/  IMNMX R43, R43, R2, !PT ;  /* 0x000000022b2b7217 */ /* 0x000fe40007800200 */
[----:B------:R-:W-:Y:S02]  /*3a60*/  IMNMX R200, R200, R36, PT ;  /* 0x00000024c8c87217 */ /* 0x000fe40003800200 */
.L_x_1677:
        /* <DEDUP_REMOVED lines=16> */
.L_x_1683:
[----:B------:R-:W-:Y:S11]  /*3b70*/  ISETP.NE.AND P0, PT, R226, c[0x0][0x2a8], PT ;  /* 0x0000aa00e2007a0c */ /* 0x000ff60003f05270 */
[----:B------:R-:W-:Y:S02]  /*3b80*/  @!UPT UIADD3 URZ, URZ, URZ, URZ ;  /* 0x0000003f3f3ff290 */ /* 0x000fe4000fffe03f */
[----:B------:R-:W-:Y:S05]  /*3b90*/  @P0 IMAD.HI.U32 R36, R2, c[0x0][0x2ac], RZ ;  /* 0x0000ab0002240a27 */ /* 0x000fea00078e00ff */
[----:B------:R-:W-:Y:S02]  /*3ba0*/  @P0 SHF.R.U32.HI R2, RZ, c[0x0][0x2b0], R36 ;  /* 0x0000ac00ff020a19 */ /* 0x000fe40000011624 */
.L_x_1684:
[----:B------:R-:W-:Y:S05]  /*3bb0*/  BSYNC B0 ;  /* 0x0000000000007941 */ /* 0x000fea0003800000 */
.L_x_1682:
[----:B------:R-:W2:Y:S01]  /*3bc0*/  LDL R37, [R1+0x10] ;  /* 0x0000100001257983 */ /* 0x000ea20000100800 */
[----:B------:R-:W-:Y:S04]  /*3bd0*/  IMAD.MOV.U32 R36, RZ, RZ, c[0x0][0x2a8] ;  /* 0x0000aa00ff247624 */ /* 0x000fe800078e00ff */
[----:B------:R-:W-:Y:S04]  /*3be0*/  IMAD R2, R2, R36, -UR11 ;  /* 0x8000000b02027e24 */ /* 0x000fe8000f8e0224 */
[----:B--2---:R-:W-:Y:S05]  /*3bf0*/  IMAD.IADD R2, R2, 0x1, -R37 ;  /* 0x0000000102027824 */ /* 0x004fea00078e0a25 */
[----:B------:R-:W-:Y:S02]  /*3c00*/  IADD3 R36, R2, c[0x0][0x2a8], RZ ;  /* 0x0000aa0002247a10 */ /* 0x000fe40007ffe0ff */
[----:B------:R-:W-:Y:S02]  /*3c10*/  IMNMX R41, R41, R2, !PT ;  /* 0x0000000229297217 */ /* 0x000fe40007800200 */
[----:B------:R-:W-:Y:S02]  /*3c20*/  IMNMX R42, R42, R36, PT ;  /* 0x000000242a2a7217 */ /* 0x000fe40003800200 */
.L_x_1681:
        /* <DEDUP_REMOVED lines=16> */
.L_x_1687:
[----:B------:R-:W-:Y:S11]  /*3d30*/  ISETP.NE.AND P0, PT, R226, c[0x0][0x2a8], PT ;  /* 0x0000aa00e2007a0c */ /* 0x000ff60003f05270 */
[----:B------:R-:W-:Y:S02]  /*3d40*/  @!UPT UIADD3 URZ, URZ, URZ, URZ ;  /* 0x0000003f3f3ff290 */ /* 0x000fe4000fffe03f */
[----:B------:R-:W-:Y:S05]  /*3d50*/  @P0 IMAD.HI.U32 R36, R0, c[0x0][0x2ac], RZ ;  /* 0x0000ab0000240a27 */ /* 0x000fea00078e00ff */
[----:B------:R-:W-:Y:S02]  /*3d60*/  @P0 SHF.R.U32.HI R0, RZ, c[0x0][0x2b0], R36 ;  /* 0x0000ac00ff000a19 */ /* 0x000fe40000011624 */
.L_x_1688:
[----:B------:R-:W-:Y:S05]  /*3d70*/  BSYNC B0 ;  /* 0x0000000000007941 */ /* 0x000fea0003800000 */
.L_x_1686:
[----:B------:R-:W2:Y:S01]  /*3d80*/  LDL R37, [R1+0x10] ;  /* 0x0000100001257983 */ /* 0x000ea20000100800 */
[----:B------:R-:W-:Y:S04]  /*3d90*/  IMAD.MOV.U32 R36, RZ, RZ, c[0x0][0x2a8] ;  /* 0x0000aa00ff247624 */ /* 0x000fe800078e00ff */
[----:B------:R-:W-:Y:S04]  /*3da0*/  IMAD R0, R0, R36, -UR11 ;  /* 0x8000000b00007e24 */ /* 0x000fe8000f8e0224 */
[----:B--2---:R-:W-:Y:S05]  /*3db0*/  IMAD.IADD R0, R0, 0x1, -R37 ;  /* 0x0000000100007824 */ /* 0x004fea00078e0a25 */
[----:B------:R-:W-:Y:S02]  /*3dc0*/  IADD3 R36, R0, c[0x0][0x2a8], RZ ;  /* 0x0000aa0000247a10 */ /* 0x000fe40007ffe0ff */
[----:B------:R-:W-:Y:S02]  /*3dd0*/  IMNMX R2, R2, R0, !PT ;  /* 0x0000000002027217 */ /* 0x000fe40007800200 */
[----:B------:R-:W-:Y:S02]  /*3de0*/  IMNMX R40, R40, R36, PT ;  /* 0x0000002428287217 */ /* 0x000fe40003800200 */
.L_x_1685:
        /* <DEDUP_REMOVED lines=78> */
.L_x_1689:
        /* <DEDUP_REMOVED lines=579> */
.L_x_1690:
        /* <DEDUP_REMOVED lines=298> */
.L_x_1670:
        /* <DEDUP_REMOVED lines=178> */
.L_x_1693:
        /* <DEDUP_REMOVED lines=67> */
.L_x_1695:
[----:B--234-:R-:W-:Y:S05]  /*88f0*/  BSYNC B0 ;  /* 0x0000000000007941 */ /* 0x01cfea0003800000 */
.L_x_1694:
        /* <DEDUP_REMOVED lines=17> */
.L_x_1697:
[----:B------:R-:W-:Y:S05]  /*8a10*/  BSYNC B0 ;  /* 0x0000000000007941 */ /* 0x000fea0003800000 */
.L_x_1696:
        /* <DEDUP_REMOVED lines=17> */
.L_x_1699:
[----:B------:R-:W-:Y:S05]  /*8b30*/  BSYNC B0 ;  /* 0x0000000000007941 */ /* 0x000fea0003800000 */
.L_x_1698:
        /* <DEDUP_REMOVED lines=16> */
.L_x_1701:
[----:B------:R-:W-:Y:S05]  /*8c40*/  BSYNC B0 ;  /* 0x0000000000007941 */ /* 0x000fea0003800000 */
.L_x_1700:
        /* <DEDUP_REMOVED lines=16> */
.L_x_1703:
[----:B------:R-:W-:Y:S05]  /*8d50*/  BSYNC B0 ;  /* 0x0000000000007941 */ /* 0x000fea0003800000 */
.L_x_1702:
        /* <DEDUP_REMOVED lines=16> */
.L_x_1705:
[----:B------:R-:W-:Y:S05]  /*8e60*/  BSYNC B0 ;  /* 0x0000000000007941 */ /* 0x000fea0003800000 */
.L_x_1704:
        /* <DEDUP_REMOVED lines=16> */
.L_x_1707:
[----:B------:R-:W-:Y:S05]  /*8f70*/  BSYNC B0 ;  /* 0x0000000000007941 */ /* 0x000fea0003800000 */
.L_x_1706:
        /* <DEDUP_REMOVED lines=16> */
.L_x_1709:
[----:B------:R-:W-:Y:S05]  /*9080*/  BSYNC B0 ;  /* 0x0000000000007941 */ /* 0x000fea0003800000 */
.L_x_1708:
        /* <DEDUP_REMOVED lines=19> */
.L_x_1711:
[----:B------:R-:W-:Y:S05]  /*91c0*/  BSYNC B0 ;  /* 0x0000000000007941 */ /* 0x000fea0003800000 */
.L_x_1710:
        /* <DEDUP_REMOVED lines=15> */
.L_x_1713:
[----:B------:R-:W-:Y:S05]  /*92c0*/  BSYNC B0 ;  /* 0x0000000000007941 */ /* 0x000fea0003800000 */
.L_x_1712:
        /* <DEDUP_REMOVED lines=15> */
.L_x_1715:
[----:B------:R-:W-:Y:S05]  /*93c0*/  BSYNC B0 ;  /* 0x0000000000007941 */ /* 0x000fea0003800000 */
.L_x_1714:
        /* <DEDUP_REMOVED lines=14> */
.L_x_1717:
[----:B------:R-:W-:Y:S05]  /*94b0*/  BSYNC B0 ;  /* 0x0000000000007941 */ /* 0x000fea0003800000 */
.L_x_1716:
        /* <DEDUP_REMOVED lines=14> */
.L_x_1719:
[----:B------:R-:W-:Y:S05]  /*95a0*/  BSYNC B0 ;  /* 0x0000000000007941 */ /* 0x000fea0003800000 */
.L_x_1718:
        /* <DEDUP_REMOVED lines=14> */
.L_x_1721:
[----:B------:R-:W-:Y:S05]  /*9690*/  BSYNC B0 ;  /* 0x0000000000007941 */ /* 0x000fea0003800000 */
.L_x_1720:
        /* <DEDUP_REMOVED lines=14> */
.L_x_1723:
[----:B------:R-:W-:Y:S05]  /*9780*/  BSYNC B0 ;  /* 0x0000000000007941 */ /* 0x000fea0003800000 */
.L_x_1722:
        /* <DEDUP_REMOVED lines=14> */
.L_x_1692:
        /* <DEDUP_REMOVED lines=19> */
.L_x_1724:
        /* <DEDUP_REMOVED lines=38> */
.L_x_1726:
[----:B------:R-:W-:Y:S05]  /*9c00*/  BSYNC B0 ;  /* 0x0000000000007941 */ /* 0x000fea0003800000 */
.L_x_1725:
        /* <DEDUP_REMOVED lines=17> */
.L_x_1728:
[----:B------:R-:W-:Y:S05]  /*9d20*/  BSYNC B0 ;  /* 0x0000000000007941 */ /* 0x000fea0003800000 */
.L_x_1727:
        /* <DEDUP_REMOVED lines=17> */
.L_x_1730:
[----:B------:R-:W-:Y:S05]  /*9e40*/  BSYNC B0 ;  /* 0x0000000000007941 */ /* 0x000fea0003800000 */
.L_x_1729:
        /* <DEDUP_REMOVED lines=16> */
.L_x_1732:
[----:B------:R-:W-:Y:S05]  /*9f50*/  BSYNC B0 ;  /* 0x0000000000007941 */ /* 0x000fea0003800000 */
.L_x_1731:
        /* <DEDUP_REMOVED lines=16> */
.L_x_1734:
[----:B------:R-:W-:Y:S05]  /*a060*/  BSYNC B0 ;  /* 0x0000000000007941 */ /* 0x000fea0003800000 */
.L_x_1733:
        /* <DEDUP_REMOVED lines=16> */
.L_x_1736:
[----:B------:R-:W-:Y:S05]  /*a170*/  BSYNC B0 ;  /* 0x0000000000007941 */ /* 0x000fea0003800000 */
.L_x_1735:
        /* <DEDUP_REMOVED lines=16> */
.L_x_1738:
[----:B------:R-:W-:Y:S05]  /*a280*/  BSYNC B0 ;  /* 0x0000000000007941 */ /* 0x000fea0003800000 */
.L_x_1737:
        /* <DEDUP_REMOVED lines=16> */
.L_x_1740:
[----:B------:R-:W-:Y:S05]  /*a390*/  BSYNC B0 ;  /* 0x0000000000007941 */ /* 0x000fea0003800000 */
.L_x_1739:
        /* <DEDUP_REMOVED lines=19> */
.L_x_1742:
[----:B------:R-:W-:Y:S05]  /*a4d0*/  BSYNC B0 ;  /* 0x0000000000007941 */ /* 0x000fea0003800000 */
.L_x_1741:
        /* <DEDUP_REMOVED lines=15> */
.L_x_1744:
[----:B------:R-:W-:Y:S05]  /*a5d0*/  BSYNC B0 ;  /* 0x0000000000007941 */ /* 0x000fea0003800000 */
.L_x_1743:
        /* <DEDUP_REMOVED lines=15> */
.L_x_1746:
[----:B------:R-:W-:Y:S05]  /*a6d0*/  BSYNC B0 ;  /* 0x0000000000007941 */ /* 0x000fea0003800000 */
.L_x_1745:
        /* <DEDUP_REMOVED lines=14> */
.L_x_1748:
[----:B------:R-:W-:Y:S05]  /*a7c0*/  BSYNC B0 ;  /* 0x0000000000007941 */ /* 0x000fea0003800000 */
.L_x_1747:
        /* <DEDUP_REMOVED lines=14> */
.L_x_1750:
[----:B------:R-:W-:Y:S05]  /*a8b0*/  BSYNC B0 ;  /* 0x0000000000007941 */ /* 0x000fea0003800000 */
.L_x_1749:
        /* <DEDUP_REMOVED lines=14> */
.L_x_1752:
[----:B------:R-:W-:Y:S05]  /*a9a0*/  BSYNC B0 ;  /* 0x0000000000007941 */ /* 0x000fea0003800000 */
.L_x_1751:
        /* <DEDUP_REMOVED lines=14> */
.L_x_1754:
[----:B------:R-:W-:Y:S05]  /*aa90*/  BSYNC B0 ;  /* 0x0000000000007941 */ /* 0x000fea0003800000 */
.L_x_1753:
        /* <DEDUP_REMOVED lines=14> */
.L_x_1755:
        /* <DEDUP_REMOVED lines=16> */
.L_x_2332:


//--------------------- .text._ZN7cutlass13device_kernelIN5flash19enable_sm80_to_sm89INS1_16FlashAttnBwdSm80INS1_25CollectiveMainloopBwdSm80ILi2ELi2EN4cute5tupleIJNS5_1CILi64EEENS7_ILi128EEES9_EEENS_6half_tEfNS_4arch4Sm80ELb0ELb1ELb0ELb1ELb0ELb0ELb0ELb0ELi2ELi2ELi2ELi2ELb0EEENS1_24CollectiveEpilogueBwdGQAISA_fSD_Li256ELb1ELb0EEENS1_19SingleTileSchedulerILb1ELb0ELb0ELi128EEEEEEEEEvNT_6ParamsE --------------------------
	.section	.text._ZN7cutlass13device_kernelIN5flash19enable_sm80_to_sm89INS1_16FlashAttnBwdSm80INS1_25CollectiveMainloopBwdSm80ILi2ELi2EN4cute5tupleIJNS5_1CILi64EEENS7_ILi128EEES9_EEENS_6half_tEfNS_4arch4Sm80ELb0ELb1ELb0ELb1ELb0ELb0ELb0ELb0ELi2ELi2ELi2ELi2ELb0EEENS1_24CollectiveEpilogueBwdGQAISA_fSD_Li256ELb1ELb0EEENS1_19SingleTileSchedulerILb1ELb0ELb0ELi128EEEEEEEEEvNT_6ParamsE,"ax",@progbits
	.sectioninfo	@"SHI_REGISTERS=255"
	.align	128
.text._ZN7cutlass13device_kernelIN5flash19enable_sm80_to_sm89INS1_16FlashAttnBwdSm80INS1_25CollectiveMainloopBwdSm80ILi2ELi2EN4cute5tupleIJNS5_1CILi64EEENS7_ILi128EEES9_EEENS_6half_tEfNS_4arch4Sm80ELb0ELb1ELb0ELb1ELb0ELb0ELb0ELb0ELi2ELi2ELi2ELi2ELb0EEENS1_24CollectiveEpilogueBwdGQAISA_fSD_Li256ELb1ELb0EEENS1_19SingleTileSchedulerILb1ELb0ELb0ELi128EEEEEEEEEvNT_6ParamsE:
        .type           _ZN7cutlass13device_kernelIN5flash19enable_sm80_to_sm89INS1_16FlashAttnBwdSm80INS1_25CollectiveMainloopBwdSm80ILi2ELi2EN4cute5tupleIJNS5_1CILi64EEENS7_ILi128EEES9_EEENS_6half_tEfNS_4arch4Sm80ELb0ELb1ELb0ELb1ELb0ELb0ELb0ELb0ELi2ELi2ELi2ELi2ELb0EEENS1_24CollectiveEpilogueBwdGQAISA_fSD_Li256ELb1ELb0EEENS1_19SingleTileSchedulerILb1ELb0ELb0ELi128EEEEEEEEEvNT_6ParamsE,@function
        .size           _ZN7cutlass13device_kernelIN5flash19enable_sm80_to_sm89INS1_16FlashAttnBwdSm80INS1_25CollectiveMainloopBwdSm80ILi2ELi2EN4cute5tupleIJNS5_1CILi64EEENS7_ILi128EEES9_EEENS_6half_tEfNS_4arch4Sm80ELb0ELb1ELb0ELb1ELb0ELb0ELb0ELb0ELi2ELi2ELi2ELi2ELb0EEENS1_24CollectiveEpilogueBwdGQAISA_fSD_Li256ELb1ELb0EEENS1_19SingleTileSchedulerILb1ELb0ELb0ELi128EEEEEEEEEvNT_6ParamsE,(.L_x_2333 - _ZN7cutlass13device_kernelIN5flash19enable_sm80_to_sm89INS1_16FlashAttnBwdSm80INS1_25CollectiveMainloopBwdSm80ILi2ELi2EN4cute5tupleIJNS5_1CILi64EEENS7_ILi128EEES9_EEENS_6half_tEfNS_4arch4Sm80ELb0ELb1ELb0ELb1ELb0ELb0ELb0ELb0ELi2ELi2ELi2ELi2ELb0EEENS1_24CollectiveEpilogueBwdGQAISA_fSD_Li256ELb1ELb0EEENS1_19SingleTileSchedulerILb1ELb0ELb0ELi128EEEEEEEEEvNT_6ParamsE)
        .other          _ZN7cutlass13device_kernelIN5flash19enable_sm80_to_sm89INS1_16FlashAttnBwdSm80INS1_25CollectiveMainloopBwdSm80ILi2ELi2EN4cute5tupleIJNS5_1CILi64EEENS7_ILi128EEES9_EEENS_6half_tEfNS_4arch4Sm80ELb0ELb1ELb0ELb1ELb0ELb0ELb0ELb0ELi2ELi2ELi2ELi2ELb0EEENS1_24CollectiveEpilogueBwdGQAISA_fSD_Li256ELb1ELb0EEENS1_19SingleTileSchedulerILb1ELb0ELb0ELi128EEEEEEEEEvNT_6ParamsE,@"STO_CUDA_ENTRY STV_DEFAULT"
_ZN7cutlass13device_kernelIN5flash19enable_sm80_to_sm89INS1_16FlashAttnBwdSm80INS1_25CollectiveMainloopBwdSm80ILi2ELi2EN4cute5tupleIJNS5_1CILi64EEENS7_ILi128EEES9_EEENS_6half_tEfNS_4arch4Sm80ELb0ELb1ELb0ELb1ELb0ELb0ELb0ELb0ELi2ELi2ELi2ELi2ELb0EEENS1_24CollectiveEpilogueBwdGQAISA_fSD_Li256ELb1ELb0EEENS1_19SingleTileSchedulerILb1ELb0ELb0ELi128EEEEEEEEEvNT_6ParamsE:
        /* <DEDUP_REMOVED lines=18> */
.L_x_1757:
        /* <DEDUP_REMOVED lines=8> */
.L_x_1759:
[----:B------:R-:W-:Y:S02]  /*01a0*/  MOV R0, c[0x0][0x3ac] ;  /* 0x0000eb0000007a02 */ /* 0x000fe40000000f00 */
.L_x_1758:
[----:B------:R-:W-:-:S06]  /*01b0*/  USHF.L.U32 UR12, UR8, 0x7, URZ ;  /* 0x00000007080c7899 */ /* 0x000fcc000800063f */
[----:B-----5:R-:W-:-:S04]  /*01c0*/  ISETP.LE.AND P0, PT, R0, UR12, PT ;  /* 0x0000000c00007c0c */ /* 0x020fc8000bf03270 */
[----:B------:R-:W-:-:S05]  /*01d0*/  SEL R0, R5, 0xffffffff, !P0 ;  /* 0xffffffff05007807 */ /* 0x000fca0004000000 */
[----:B------:R2:W-:Y:S01]  /*01e0*/  STL [R1+0x68], R0 ;  /* 0x0000680001007387 */ /* 0x0005e20000100800 */
[----:B------:R-:W-:Y:S05]  /*01f0*/  BRA `(.L_x_1760) ;  /* 0x0000012000007947 */ /* 0x000fea0003800000 */
.L_x_1756:
[----:B--2-4-:R-:W-:-:S04]  /*0200*/  ISETP.NE.U32.AND P0, PT, RZ, c[0x0][0x3c8], PT ;  /* 0x0000f200ff007a0c */ /* 0x014fc80003f05070 */
[----:B------:R-:W-:-:S13]  /*0210*/  ISETP.NE.AND.EX P0, PT, RZ, c[0x0][0x3cc], PT, P0 ;  /* 0x0000f300ff007a0c */ /* 0x000fda0003f05300 */
[----:B------:R-:W-:Y:S05]  /*0220*/  @!P0 BRA `(.L_x_1761) ;  /* 0x0000002000008947 */ /* 0x000fea0003800000 */
[----:B------:R1:W5:Y:S01]  /*0230*/  LDG.E R0, [R2.64] ;  /* 0x0000000e02007981 */ /* 0x000362000c1e1900 */
[----:B------:R-:W-:Y:S05]  /*0240*/  BRA `(.L_x_1762) ;  /* 0x0000009000007947 */ /* 0x000fea0003800000 */
.L_x_1761:
        /* <DEDUP_REMOVED lines=8> */
.L_x_1763:
[----:B------:R-:W-:Y:S02]  /*02d0*/  MOV R0, c[0x0][0x3ac] ;  /* 0x0000eb0000007a02 */ /* 0x000fe40000000f00 */
.L_x_1762:
[----:B------:R-:W-:-:S06]  /*02e0*/  USHF.L.U32 UR12, UR8, 0x7, URZ ;  /* 0x00000007080c7899 */ /* 0x000fcc000800063f */
[----:B-----5:R-:W-:-:S04]  /*02f0*/  ISETP.LE.AND P0, PT, R0, UR12, PT ;  /* 0x0000000c00007c0c */ /* 0x020fc8000bf03270 */
[----:B------:R-:W-:-:S05]  /*0300*/  SEL R0, R5, 0xffffffff, !P0 ;  /* 0xffffffff05007807 */ /* 0x000fca0004000000 */
[----:B------:R2:W-:Y:S04]  /*0310*/  STL [R1+0x68], R0 ;  /* 0x0000680001007387 */ /* 0x0005e80000100800 */
.L_x_1760:
        /* <DEDUP_REMOVED lines=8> */
[----:B------:R-:W-:Y:S01]  /*03a0*/  ISETP.NE.U32.AND P3, PT, RZ, c[0x0][0x2d0], PT ;  /* 0x0000b400ff007a0c */ /* 0x000fe20003f65070 */
[----:B------:R-:W-:Y:S01]  /*03b0*/  ULDC UR11, c[0x0][0x168] ;  /* 0x00005a00000b7ab9 */ /* 0x000fe20000000800 */
[----:B------:R-:W-:Y:S01]  /*03c0*/  CS2R R10, SRZ ;  /* 0x00000000000a7805 */ /* 0x000fe2000001ff00 */
[----:B------:R-:W-:Y:S01]  /*03d0*/  ULDC UR10, c[0x0][0x198] ;  /* 0x00006600000a7ab9 */ /* 0x000fe20000000800 */
[----:B------:R-:W-:Y:S01]  /*03e0*/  ISETP.NE.AND.EX P3, PT, RZ, c[0x0][0x2d4], PT, P3 ;  /* 0x0000b500ff007a0c */ /* 0x000fe20003f65330 */
[----:B------:R-:W-:Y:S01]  /*03f0*/  IMAD.MOV.U32 R20, RZ, RZ, RZ ;  /* 0x000000ffff147224 */ /* 0x000fe200078e00ff */
[----:B------:R-:W-:-:S03]  /*0400*/  P2R R28, PR, RZ, 0x4 ;  /* 0x00000004ff1c7803 */ /* 0x000fc60000000000 */
[CC--:B-1----:R-:W-:Y:S02]  /*0410*/  @P0 IMAD.WIDE R2, R40.reuse, R12.reuse, c[0x0][0x2d8] ;  /* 0x0000b60028020625 */ /* 0x0c2fe400078e020c */
[----:B--2---:R-:W2:Y:S04]  /*0420*/  @P2 LDG.E R0, [R4.64] ;  /* 0x0000000e04002981 */ /* 0x004ea8000c1e1900 */
[----:B------:R1:W3:Y:S04]  /*0430*/  @P0 LDG.E R8, [R2.64] ;  /* 0x0000000e02080981 */ /* 0x0002e8000c1e1900 */
[----:B------:R-:W4:Y:S01]  /*0440*/  @P2 LDG.E R7, [R4.64] ;  /* 0x0000000e04072981 */ /* 0x000f22000c1e1900 */
[----:B-1----:R-:W-:-:S05]  /*0450*/  IMAD.WIDE R2, R40, R12, c[0x0][0x2d0] ;  /* 0x0000b40028027625 */ /* 0x002fca00078e020c */
[----:B------:R-:W5:Y:S01]  /*0460*/  @P3 LDG.E R6, [R2.64] ;  /* 0x0000000e02063981 */ /* 0x000f62000c1e1900 */
[----:B--2---:R-:W-:Y:S01]  /*0470*/  @P2 IMAD R0, R40, 0x40, R0 ;  /* 0x0000004028002824 */ /* 0x004fe200078e0200 */
[----:B---3--:R1:W2:Y:S04]  /*0480*/  @P0 R2UR UR11, R8 ;  /* 0x00000000080b03c2 */ /* 0x0082a800000e0000 */
[----:B-1----:R-:W-:-:S04]  /*0490*/  @P2 SHF.R.S32.HI R8, RZ, 0x1f, R0 ;  /* 0x0000001fff082819 */ /* 0x002fc80000011400 */
[----:B------:R-:W-:Y:S02]  /*04a0*/  @P2 LEA.HI R0, R8, R0, RZ, 0x6 ;  /* 0x0000000008002211 */ /* 0x000fe400078f30ff */
[----:B------:R-:W-:Y:S01]  /*04b0*/  CS2R R8, SRZ ;  /* 0x0000000000087805 */ /* 0x000fe2000001ff00 */
[--C-:B-----5:R-:W-:Y:S01]  /*04c0*/  @P3 SHF.R.S32.HI R11, RZ, 0x1f, R6.reuse ;  /* 0x0000001fff0b3819 */ /* 0x120fe20000011406 */
[--C-:B----4-:R-:W-:Y:S01]  /*04d0*/  @P2 IMAD.MOV.U32 R8, RZ, RZ, R7.reuse ;  /* 0x000000ffff082224 */ /* 0x110fe200078e0007 */
[----:B------:R-:W-:Y:S01]  /*04e0*/  @P2 SHF.R.S32.HI R9, RZ, 0x1f, R7 ;  /* 0x0000001fff092819 */ /* 0x000fe20000011407 */
        /* <DEDUP_REMOVED lines=9> */
.L_x_1764:
[----:B--2---:R-:W-:-:S04]  /*0580*/  ISETP.NE.U32.AND P0, PT, RZ, c[0x0][0x2e0], PT ;  /* 0x0000b800ff007a0c */ /* 0x004fc80003f05070 */
[----:B------:R-:W-:-:S13]  /*0590*/  ISETP.NE.AND.EX P0, PT, RZ, c[0x0][0x2e4], PT, P0 ;  /* 0x0000b900ff007a0c */ /* 0x000fda0003f05300 */
[----:B------:R-:W-:Y:S05]  /*05a0*/  @!P0 BRA `(.L_x_1765) ;  /* 0x0000004000008947 */ /* 0x000fea0003800000 */
[----:B------:R-:W-:-:S05]  /*05b0*/  IMAD.WIDE R2, R40, R12, c[0x0][0x2e0] ;  /* 0x0000b80028027625 */ /* 0x000fca00078e020c */
[----:B------:R-:W2:Y:S02]  /*05c0*/  LDG.E R0, [R2.64] ;  /* 0x0000000e02007981 */ /* 0x000ea4000c1e1900 */
[----:B--2---:R1:W2:Y:S01]  /*05d0*/  R2UR UR10, R0 ;  /* 0x00000000000a73c2 */ /* 0x0042a200000e0000 */
[----:B------:R-:W-:Y:S05]  /*05e0*/  BRA `(.L_x_1766) ;  /* 0x0000006000007947 */ /* 0x000fea0003800000 */
.L_x_1765:
[----:B------:R-:W-:Y:S05]  /*05f0*/  @!P3 BRA `(.L_x_1766) ;  /* 0x000000500000b947 */ /* 0x000fea0003800000 */
[----:B------:R1:W2:Y:S04]  /*0600*/  LDG.E R0, [R2.64] ;  /* 0x0000000e02007981 */ /* 0x0002a8000c1e1900 */
[----:B-1----:R-:W3:Y:S01]  /*0610*/  LDG.E R2, [R2.64+0x4] ;  /* 0x0000040e02027981 */ /* 0x002ee2000c1e1900 */
[----:B--2---:R-:W1:Y:S08]  /*0620*/  R2UR UR10, R0 ;  /* 0x00000000000a73c2 */ /* 0x004e7000000e0000 */
[----:B---3--:R-:W1:Y:S02]  /*0630*/  R2UR UR4, R2 ;  /* 0x00000000020473c2 */ /* 0x008e6400000e0000 */
[----:B-1----:R-:W-:-:S06]  /*0640*/  UIADD3 UR10, -UR10, UR4, URZ ;  /* 0x000000040a0a7290 */ /* 0x002fcc000fffe13f */
.L_x_1766:
        /* <DEDUP_REMOVED lines=15> */
.L_x_1767:
[----:B--2---:R-:W-:Y:S01]  /*0740*/  UIADD3 UR4, UR12, UR11, -UR10 ;  /* 0x0000000b0c047290 */ /* 0x004fe2000fffe80a */
[----:B------:R-:W-:Y:S01]  /*0750*/  PLOP3.LUT P0, PT, PT, PT, PT, 0x80, 0x0 ;  /* 0x000000000000781c */ /* 0x000fe20003f0f070 */
[----:B------:R-:W-:Y:S01]  /*0760*/  ULDC UR5, c[0x0][0x2a4] ;  /* 0x0000a90000057ab9 */ /* 0x000fe20000000800 */
        /* <DEDUP_REMOVED lines=74> */
[----:B-1----:R-:W-:Y:S01]  /*0c10*/  IMAD.MOV.U32 R0, RZ, RZ, c[0x0][0x248] ;  /* 0x00009200ff007624 */ /* 0x002fe200078e00ff */
[----:B------:R-:W-:Y:S01]  /*0c20*/  SHF.R.S32.HI R12, RZ, 0x1f, R36 ;  /* 0x0000001fff0c7819 */ /* 0x000fe20000011424 */
[----:B------:R-:W-:Y:S01]  /*0c30*/  IMAD.SHL.U32 R5, R20, 0x80, RZ ;  /* 0x0000008014057824 */ /* 0x000fe200078e00ff */
[-C--:B------:R-:W-:Y:S01]  /*0c40*/  LEA.HI R33, R37, R36.reuse, RZ, 0x3 ;  /* 0x0000002425217211 */ /* 0x080fe200078f18ff */
[----:B------:R-:W-:Y:S01]  /*0c50*/  IMAD.U32 R16, RZ, RZ, UR8 ;  /* 0x00000008ff107e24 */ /* 0x000fe2000f8e00ff */
[----:B------:R-:W-:Y:S01]  /*0c60*/  ISETP.NE.AND P0, PT, R0, 0x1, PT ;  /* 0x000000010000780c */ /* 0x000fe20003f05270 */
[----:B------:R-:W-:Y:S01]  /*0c70*/  IMAD.MOV.U32 R0, RZ, RZ, R38 ;  /* 0x000000ffff007224 */ /* 0x000fe200078e0026 */
[----:B------:R-:W-:Y:S01]  /*0c80*/  SHF.R.S32.HI R42, RZ, 0x3, R33 ;  /* 0x00000003ff2a7819 */ /* 0x000fe20000011421 */
[C---:B------:R-:W-:Y:S01]  /*0c90*/  IMAD.SHL.U32 R23, R36.reuse, 0x4, RZ ;  /* 0x0000000424177824 */ /* 0x040fe200078e00ff */
[----:B------:R-:W-:Y:S01]  /*0ca0*/  LOP3.LUT R2, R33, 0xfffffff8, RZ, 0xc0, !PT ;  /* 0xfffffff821027812 */ /* 0x000fe200078ec0ff */
[----:B------:R-:W-:Y:S01]  /*0cb0*/  ULDC.64 UR4, c[0x0][0x1d8] ;  /* 0x0000760000047ab9 */ /* 0x000fe20000000a00 */
[C---:B------:R-:W-:Y:S01]  /*0cc0*/  IADD3 R26, P1, R5.reuse, R36, RZ ;  /* 0x00000024051a7210 */ /* 0x040fe20007f3e0ff */
[----:B------:R-:W-:Y:S01]  /*0cd0*/  STL [R1+0x38], R42 ;  /* 0x0000382a01007387 */ /* 0x000fe20000100800 */
[----:B------:R-:W-:Y:S01]  /*0ce0*/  SHF.R.S32.HI R29, RZ, 0x1f, R40 ;  /* 0x0000001fff1d7819 */ /* 0x000fe20000011428 */
[----:B------:R-:W-:Y:S01]  /*0cf0*/  IMAD.IADD R32, R36, 0x1, -R2 ;  /* 0x0000000124207824 */ /* 0x000fe200078e0a02 */
[----:B------:R-:W-:Y:S01]  /*0d00*/  LEA.HI.X.SX32 R27, R5, R12, 0x1, P1 ;  /* 0x0000000c051b7211 */ /* 0x000fe200008f0eff */
[----:B------:R-:W2:Y:S01]  /*0d10*/  LDL.LU R39, [R1+0x4] ;  /* 0x0000040001277983 */ /* 0x000ea20000300800 */
[----:B------:R-:W-:Y:S01]  /*0d20*/  SEL R12, R29, RZ, !P3 ;  /* 0x000000ff1d0c7207 */ /* 0x000fe20005800000 */
[----:B------:R-:W-:Y:S01]  /*0d30*/  @P0 IMAD.HI.U32 R3, R38, c[0x0][0x24c], RZ ;  /* 0x0000930026030a27 */ /* 0x000fe200078e00ff */
[----:B------:R-:W-:Y:S01]  /*0d40*/  SHF.R.S32.HI R7, RZ, 0x1f, R42 ;  /* 0x0000001fff077819 */ /* 0x000fe2000001142a */
[----:B------:R-:W-:Y:S01]  /*0d50*/  USHF.L.U32 UR6, UR4, 0x6, URZ ;  /* 0x0000000604067899 */ /* 0x000fe2000800063f */
[----:B------:R-:W-:Y:S01]  /*0d60*/  IADD3 R17, P2, R42, R8, RZ ;  /* 0x000000082a117210 */ /* 0x000fe20007f5e0ff */
[----:B------:R-:W-:Y:S01]  /*0d70*/  IMAD.SHL.U32 R18, R32, 0x8, RZ ;  /* 0x0000000820127824 */ /* 0x000fe200078e00ff */
[----:B------:R-:W-:Y:S01]  /*0d80*/  @P0 SHF.R.U32.HI R0, RZ, c[0x0][0x250], R3 ;  /* 0x00009400ff000a19 */ /* 0x000fe20000011603 */
[----:B------:R-:W-:Y:S01]  /*0d90*/  IMAD R5, R12, c[0x0][0x1e8], RZ ;  /* 0x00007a000c057a24 */ /* 0x000fe200078e02ff */
[----:B------:R-:W-:Y:S01]  /*0da0*/  SEL R13, R40, RZ, !P3 ;  /* 0x000000ff280d7207 */ /* 0x000fe20005800000 */
[----:B------:R-:W-:Y:S01]  /*0db0*/  IMAD.X R24, R7, 0x1, R9, P2 ;  /* 0x0000000107187824 */ /* 0x000fe200010e0609 */
[----:B------:R-:W-:Y:S01]  /*0dc0*/  SHF.R.S32.HI R6, RZ, 0x1f, R0 ;  /* 0x0000001fff067819 */ /* 0x000fe20000011400 */
[C---:B------:R-:W-:Y:S01]  /*0dd0*/  IMAD.SHL.U32 R8, R42.reuse, 0x40, RZ ;  /* 0x000000402a087824 */ /* 0x040fe200078e00ff */
[----:B------:R-:W-:Y:S01]  /*0de0*/  SHF.R.S32.HI R19, RZ, 0x1f, R18 ;  /* 0x0000001fff137819 */ /* 0x000fe20000011412 */
[----:B------:R-:W-:Y:S01]  /*0df0*/  IMAD R14, R13, c[0x0][0x1ec], R5 ;  /* 0x00007b000d0e7a24 */ /* 0x000fe200078e0205 */
[----:B------:R-:W-:Y:S01]  /*0e00*/  IADD3 R10, P0, R42, R10, RZ ;  /* 0x0000000a2a0a7210 */ /* 0x000fe20007f1e0ff */
[----:B------:R-:W-:Y:S01]  /*0e10*/  IMAD R2, R6, c[0x0][0x1e0], RZ ;  /* 0x0000780006027a24 */ /* 0x000fe200078e02ff */
[----:B------:R-:W-:Y:S01]  /*0e20*/  LOP3.LUT R8, R8, 0x1c0, RZ, 0xc0, !PT ;  /* 0x000001c008087812 */ /* 0x000fe200078ec0ff */
[----:B------:R-:W-:Y:S01]  /*0e30*/  UIADD3 UR20, -UR12, UR10, URZ ;  /* 0x0000000a0c147290 */ /* 0x000fe2000fffe13f */
[----:B------:R-:W-:Y:S01]  /*0e40*/  SHF.R.S32.HI R31, RZ, 0x1f, R38 ;  /* 0x0000001fff1f7819 */ /* 0x000fe20000011426 */
[----:B------:R-:W-:Y:S01]  /*0e50*/  IMAD R4, R0, c[0x0][0x1e4], R2 ;  /* 0x0000790000047a24 */ /* 0x000fe200078e0202 */
[--C-:B------:R-:W-:Y:S01]  /*0e60*/  LOP3.LUT R15, R8, 0x38, R18.reuse, 0xf8, !PT ;  /* 0x00000038080f7812 */ /* 0x100fe200078ef812 */
[----:B------:R-:W-:Y:S01]  /*0e70*/  IMAD.WIDE.U32 R2, R0, c[0x0][0x1e0], R18 ;  /* 0x0000780000027a25 */ /* 0x000fe200078e0012 */
[----:B------:R-:W-:Y:S01]  /*0e80*/  SHF.R.U32.HI R8, RZ, 0x3, R8 ;  /* 0x00000003ff087819 */ /* 0x000fe20000011608 */
[----:B------:R-:W-:-:S02]  /*0e90*/  UMOV UR21, 0x6 ;  /* 0x0000000600157882 */ /* 0x000fc40000000000 */
[----:B------:R-:W-:Y:S01]  /*0ea0*/  IMAD.IADD R3, R3, 0x1, R4 ;  /* 0x0000000103037824 */ /* 0x000fe200078e0204 */
[----:B------:R-:W-:Y:S01]  /*0eb0*/  LEA.HI R4, R37, R36, RZ, 0x6 ;  /* 0x0000002425047211 */ /* 0x000fe200078f30ff */
[----:B------:R-:W-:-:S03]  /*0ec0*/  IMAD.X R11, R7, 0x1, R11, P0 ;  /* 0x00000001070b7824 */ /* 0x000fc600000e060b */
[----:B------:R-:W-:Y:S01]  /*0ed0*/  SHF.R.S32.HI R30, RZ, 0x6, R4 ;  /* 0x00000006ff1e7819 */ /* 0x000fe20000011404 */
[----:B------:R-:W-:Y:S02]  /*0ee0*/  IMAD R4, R6, c[0x0][0x1b0], RZ ;  /* 0x00006c0006047a24 */ /* 0x000fe400078e02ff */
[----:B------:R-:W-:-:S04]  /*0ef0*/  IMAD.WIDE.U32 R6, R13, c[0x0][0x1e8], R2 ;  /* 0x00007a000d067a25 */ /* 0x000fc800078e0002 */
[C---:B------:R-:W-:Y:S02]  /*0f00*/  IMAD R9, R0.reuse, c[0x0][0x1b4], R4 ;  /* 0x00006d0000097a24 */ /* 0x040fe400078e0204 */
[----:B------:R-:W-:-:S04]  /*0f10*/  IMAD.WIDE.U32 R4, R0, c[0x0][0x1b0], R18 ;  /* 0x00006c0000047a25 */ /* 0x000fc800078e0012 */
[----:B------:R-:W-:Y:S02]  /*0f20*/  IMAD R0, R12, c[0x0][0x1b8], RZ ;  /* 0x00006e000c007a24 */ /* 0x000fe400078e02ff */
[----:B------:R-:W-:Y:S02]  /*0f30*/  IMAD.IADD R3, R5, 0x1, R9 ;  /* 0x0000000105037824 */ /* 0x000fe400078e0209 */
[----:B------:R-:W-:Y:S02]  /*0f40*/  IMAD.MOV.U32 R2, RZ, RZ, R4 ;  /* 0x000000ffff027224 */ /* 0x000fe400078e0004 */
[----:B------:R-:W-:-:S04]  /*0f50*/  IMAD.WIDE R10, R16, 0x80, R10 ;  /* 0x00000080100a7825 */ /* 0x000fc800078e020a */
[C---:B------:R-:W-:Y:S01]  /*0f60*/  IMAD R16, R13.reuse, c[0x0][0x1bc], R0 ;  /* 0x00006f000d107a24 */ /* 0x040fe200078e0200 */
[----:B------:R-:W-:Y:S01]  /*0f70*/  SHF.R.S32.HI R0, RZ, 0x1f, R20 ;  /* 0x0000001fff007819 */ /* 0x000fe20000011414 */
[----:B------:R-:W-:Y:S01]  /*0f80*/  IMAD.WIDE.U32 R12, R13, c[0x0][0x1b8], R2 ;  /* 0x00006e000d0c7a25 */ /* 0x000fe200078e0002 */
[----:B------:R-:W-:-:S03]  /*0f90*/  IADD3 R20, P0, R23, R20, RZ ;  /* 0x0000001417147210 */ /* 0x000fc60007f1e0ff */
[----:B------:R-:W-:Y:S01]  /*0fa0*/  IMAD.IADD R5, R7, 0x1, R14 ;  /* 0x0000000107057824 */ /* 0x000fe200078e020e */
[----:B------:R-:W-:Y:S01]  /*0fb0*/  LEA.HI.X.SX32 R21, R23, R0, 0x1, P0 ;  /* 0x0000000017157211 */ /* 0x000fe200000f0eff */
[----:B------:R-:W-:Y:S02]  /*0fc0*/  IMAD.MOV.U32 R4, RZ, RZ, R6 ;  /* 0x000000ffff047224 */ /* 0x000fe400078e0006 */
[----:B------:R-:W-:Y:S02]  /*0fd0*/  IMAD R2, R11, c[0x0][0x1d8], RZ ;  /* 0x000076000b027a24 */ /* 0x000fe400078e02ff */
[----:B------:R-:W-:Y:S02]  /*0fe0*/  IMAD.SHL.U32 R35, R30, 0x200, RZ ;  /* 0x000002001e237824 */ /* 0x000fe400078e00ff */
[C---:B------:R-:W-:Y:S02]  /*0ff0*/  IMAD R0, R10.reuse, c[0x0][0x1dc], R2 ;  /* 0x000077000a007a24 */ /* 0x040fe400078e0202 */
[----:B------:R-:W-:Y:S01]  /*1000*/  IMAD.WIDE.U32 R4, R10, c[0x0][0x1d8], R4 ;  /* 0x000076000a047a25 */ /* 0x000fe200078e0004 */
[----:B------:R-:W-:-:S02]  /*1010*/  IADD3 R34, R18, 0x40, RZ ;  /* 0x0000004012227810 */ /* 0x000fc40007ffe0ff */
[----:B------:R-:W-:Y:S01]  /*1020*/  LOP3.LUT R14, R35, R15, R8, 0xf6, !PT ;  /* 0x0000000f230e7212 */ /* 0x000fe200078ef608 */
[----:B------:R-:W-:Y:S01]  /*1030*/  IMAD.IADD R0, R5, 0x1, R0 ;  /* 0x0000000105007824 */ /* 0x000fe200078e0200 */
[----:B------:R-:W-:Y:S01]  /*1040*/  LEA R2, P0, R4, c[0x0][0x1c0], 0x1 ;  /* 0x0000700004027a11 */ /* 0x000fe200078008ff */
[----:B------:R-:W-:Y:S01]  /*1050*/  IMAD R7, R31, c[0x0][0x270], RZ ;  /* 0x00009c001f077a24 */ /* 0x000fe200078e02ff */
[----:B------:R-:W-:Y:S01]  /*1060*/  IADD3 R15, -R42, UR20, RZ ;  /* 0x000000142a0f7c10 */ /* 0x000fe2000fffe1ff */
[----:B------:R-:W-:Y:S01]  /*1070*/  IMAD.U32 R6, RZ, RZ, UR6 ;  /* 0x00000006ff067e24 */ /* 0x000fe2000f8e00ff */
[----:B------:R-:W-:Y:S01]  /*1080*/  ISETP.GE.AND P3, PT, R18, c[0x0][0x1cc], PT ;  /* 0x0000730012007a0c */ /* 0x000fe20003f66270 */
[----:B------:R-:W-:Y:S01]  /*1090*/  USHF.L.U64.HI UR5, UR4, UR21, UR5 ;  /* 0x0000001504057299 */ /* 0x000fe20008010205 */
[----:B------:R-:W-:Y:S01]  /*10a0*/  ISETP.GE.AND P4, PT, R34, c[0x0][0x1cc], PT ;  /* 0x0000730022007a0c */ /* 0x000fe20003f86270 */
[----:B------:R-:W-:Y:S01]  /*10b0*/  IMAD R7, R38, c[0x0][0x274], R7 ;  /* 0x00009d0026077a24 */ /* 0x000fe200078e0207 */
        /* <DEDUP_REMOVED lines=36> */
[----:B------:R-:W-:Y:S01]  /*1300*/  IMAD R11, R10, c[0x0][0x1ac], R0 ;  /* 0x00006b000a0b7a24 */ /* 0x000fe200078e0200 */
[----:B------:R-:W-:Y:S01]  /*1310*/  ISETP.GE.AND P1, PT, R34, c[0x0][0x19c], PT ;  /* 0x0000670022007a0c */ /* 0x000fe20003f26270 */
[----:B------:R-:W-:Y:S01]  /*1320*/  ULDC.64 UR4, c[0x0][0x1a8] ;  /* 0x00006a0000047ab9 */ /* 0x000fe20000000a00 */
[----:B------:R4:W-:Y:S01]  /*1330*/  LDGSTS.E.BYPASS.LTC128B.128 [R14+0xb080], [R4.64], !P2 ;  /* 0x0b080000040e7fae */ /* 0x0009e2000d101d4e */
[----:B------:R-:W-:Y:S01]  /*1340*/  IMAD R0, R24, c[0x0][0x208], RZ ;  /* 0x0000820018007a24 */ /* 0x000fe200078e02ff */
[----:B------:R-:W-:Y:S01]  /*1350*/  ISETP.GE.AND P2, PT, R18, c[0x0][0x19c], PT ;  /* 0x0000670012007a0c */ /* 0x000fe20003f46270 */
[----:B------:R-:W-:Y:S01]  /*1360*/  IMAD.WIDE.U32 R12, R10, c[0x0][0x1a8], R8 ;  /* 0x00006a000a0c7a25 */ /* 0x000fe200078e0008 */
[C---:B------:R-:W-:Y:S01]  /*1370*/  ISETP.LT.OR P3, PT, R15.reuse, 0x61, P4 ;  /* 0x000000610f00780c */ /* 0x040fe20002761670 */
[----:B------:R-:W-:Y:S01]  /*1380*/  USHF.L.U32 UR6, UR4, 0x6, URZ ;  /* 0x0000000604067899 */ /* 0x000fe2000800063f */
[----:B------:R-:W-:Y:S01]  /*1390*/  ISETP.LT.OR P5, PT, R15, 0x1, P2 ;  /* 0x000000010f00780c */ /* 0x000fe200017a1670 */
[----:B------:R-:W-:Y:S01]  /*13a0*/  IMAD R25, R17, c[0x0][0x20c], R0 ;  /* 0x0000830011197a24 */ /* 0x000fe200078e0200 */
[----:B------:R-:W-:Y:S01]  /*13b0*/  ISETP.LT.OR P4, PT, R15, 0x1, P1 ;  /* 0x000000010f00780c */ /* 0x000fe20000f81670 */
        /* <DEDUP_REMOVED lines=57> */
[----:B------:R-:W-:Y:S01]  /*1750*/  IMAD.IADD R11, R11, 0x1, R25 ;  /* 0x000000010b0b7824 */ /* 0x000fe200078e0219 */
[----:B--2---:R-:W-:-:S04]  /*1760*/  LOP3.LUT R39, R39, 0xfffffffd, RZ, 0xc0, !PT ;  /* 0xfffffffd27277812 */ /* 0x004fc800078ec0ff */
[----:B------:R-:W-:Y:S02]  /*1770*/  @P0 LOP3.LUT R39, R39, 0x2, RZ, 0xfc, !PT ;  /* 0x0000000227270812 */ /* 0x000fe400078efcff */
[----:B------:R-:W-:-:S04]  /*1780*/  IADD3 R2, P0, R6, UR6, RZ ;  /* 0x0000000606027c10 */ /* 0x000fc8000ff1e0ff */
[----:B------:R-:W-:Y:S02]  /*1790*/  IADD3.X R3, R7, UR16, RZ, P0, !PT ;  /* 0x0000001007037c10 */ /* 0x000fe400087fe4ff */
[----:B------:R-:W-:-:S03]  /*17a0*/  IADD3 R8, P0, R6, UR19, RZ ;  /* 0x0000001306087c10 */ /* 0x000fc6000ff1e0ff */
[----:B------:R2:W-:Y:S01]  /*17b0*/  LDGSTS.E.BYPASS.LTC128B.128 [R14+0x2080], [R2.64], !P5 ;  /* 0x02080000020e7fae */ /* 0x0005e2000e901d4e */
[----:B------:R-:W-:Y:S02]  /*17c0*/  IADD3.X R9, R7, UR18, RZ, P0, !PT ;  /* 0x0000001207097c10 */ /* 0x000fe400087fe4ff */
[----:B------:R-:W-:-:S03]  /*17d0*/  LEA R0, P0, R4, R40, 0x6 ;  /* 0x0000002804007211 */ /* 0x000fc600078030ff */
[----:B------:R3:W-:Y:S01]  /*17e0*/  LDGSTS.E.BYPASS.LTC128B.128 [R14+0x6080], [R8.64], !P4 ;  /* 0x06080000080e7fae */ /* 0x0007e2000e101d4e */
[----:B----4-:R-:W-:Y:S02]  /*17f0*/  LEA.HI.X R7, R4, R16, R5, 0x6, P0 ;  /* 0x0000001004077211 */ /* 0x010fe400000f3405 */
[----:B------:R-:W-:-:S04]  /*1800*/  LEA R6, P0, R0, c[0x0][0x160], 0x1 ;  /* 0x0000580000067a11 */ /* 0x000fc800078008ff */
[----:B------:R-:W-:Y:S01]  /*1810*/  LEA.HI.X R7, R0, c[0x0][0x164], R7, 0x1, P0 ;  /* 0x0000590000077a11 */ /* 0x000fe200000f0c07 */
[----:B------:R-:W-:Y:S02]  /*1820*/  IMAD.U32 R0, RZ, RZ, UR4 ;  /* 0x00000004ff007e24 */ /* 0x000fe4000f8e00ff */
[----:B------:R-:W-:-:S04]  /*1830*/  IMAD.WIDE.U32 R4, R38, c[0x0][0x210], R10 ;  /* 0x0000840026047a25 */ /* 0x000fc800078e000a */
[----:B------:R-:W-:Y:S01]  /*1840*/  IMAD.U32 R11, RZ, RZ, UR5 ;  /* 0x00000005ff0b7e24 */ /* 0x000fe2000f8e00ff */
[----:B------:R-:W-:Y:S02]  /*1850*/  ISETP.NE.AND P5, PT, R28, RZ, PT ;  /* 0x000000ff1c00720c */ /* 0x000fe40003fa5270 */
[C---:B---3--:R-:W-:Y:S01]  /*1860*/  IADD3 R8, P1, R2.reuse, UR6, RZ ;  /* 0x0000000602087c10 */ /* 0x048fe2000ff3e0ff */
[----:B------:R-:W-:Y:S01]  /*1870*/  IMAD.WIDE.U32 R22, R15, c[0x0][0x278], R22 ;  /* 0x00009e000f167a25 */ /* 0x000fe200078e0016 */
[----:B--2---:R-:W-:Y:S01]  /*1880*/  IADD3 R2, P0, R2, UR19, RZ ;  /* 0x0000001302027c10 */ /* 0x004fe2000ff1e0ff */
[----:B------:R-:W-:Y:S01]  /*1890*/  USHF.L.U32 UR19, UR17, 0x6, URZ ;  /* 0x0000000611137899 */ /* 0x000fe2000800063f */
[----:B------:R-:W-:Y:S01]  /*18a0*/  IADD3.X R9, R3, UR16, RZ, P1, !PT ;  /* 0x0000001003097c10 */ /* 0x000fe20008ffe4ff */
[----:B-1----:R-:W-:Y:S01]  /*18b0*/  IMAD R12, R31, c[0x0][0x210], RZ ;  /* 0x000084001f0c7a24 */ /* 0x002fe200078e02ff */
[----:B------:R-:W-:Y:S01]  /*18c0*/  IADD3.X R3, R3, UR18, RZ, P0, !PT ;  /* 0x0000001203037c10 */ /* 0x000fe200087fe4ff */
[----:B------:R-:W-:Y:S01]  /*18d0*/  ULDC.64 UR6, c[0x0][0x208] ;  /* 0x0000820000067ab9 */ /* 0x000fe20000000a00 */
[----:B------:R-:W-:-:S03]  /*18e0*/  LEA R10, P0, R0, R6, 0x6 ;  /* 0x00000006000a7211 */ /* 0x000fc600078030ff */
[----:B------:R1:W-:Y:S01]  /*18f0*/  LDGSTS.E.BYPASS.LTC128B.128 [R14+0x3080], [R8.64], !P5 ;  /* 0x03080000080e7fae */ /* 0x0003e2000e901d4e */
[----:B------:R-:W-:Y:S01]  /*1900*/  LEA.HI.X R11, R0, R7, R11, 0x6, P0 ;  /* 0x00000007000b7211 */ /* 0x000fe200000f340b */
[----:B------:R-:W-:Y:S01]  /*1910*/  IMAD.U32 R0, RZ, RZ, UR19 ;  /* 0x00000013ff007e24 */ /* 0x000fe2000f8e00ff */
[----:B------:R-:W-:Y:S01]  /*1920*/  LOP3.LUT P2, RZ, R29, 0x1, RZ, 0xc0, !PT ;  /* 0x000000011dff7812 */ /* 0x000fe2000784c0ff */
[----:B------:R2:W-:Y:S03]  /*1930*/  LDGSTS.E.BYPASS.LTC128B.128 [R14+0x7080], [R2.64], !P6 ;  /* 0x07080000020e7fae */ /* 0x0005e6000f101d4e */
[----:B------:R-:W-:Y:S02]  /*1940*/  IADD3 R0, -R42, UR11, -R0 ;  /* 0x0000000b2a007c10 */ /* 0x000fe4000fffe900 */
[----:B------:R-:W-:Y:S02]  /*1950*/  ISETP.GT.AND P4, PT, R36, 0xf, PT ;  /* 0x0000000f2400780c */ /* 0x000fe40003f84270 */
[----:B------:R-:W-:Y:S01]  /*1960*/  LOP3.LUT R39, R39, 0xfffffffe, RZ, 0xc0, !PT ;  /* 0xfffffffe27277812 */ /* 0x000fe200078ec0ff */
[----:B------:R-:W-:Y:S01]  /*1970*/  USHF.R.S32.HI UR18, URZ, 0x1f, UR19 ;  /* 0x0000001f3f127899 */ /* 0x000fe20008011413 */
[----:B------:R-:W-:Y:S01]  /*1980*/  ISETP.LT.OR P0, PT, R0, 0x1, !P2 ;  /* 0x000000010000780c */ /* 0x000fe20005701670 */
[----:B------:R-:W0:Y:S01]  /*1990*/  LDGDEPBAR ;  /* 0x00000000000079af */ /* 0x000e220000000000 */
[----:B------:R-:W-:Y:S01]  /*19a0*/  @P3 LOP3.LUT R39, R39, 0x1, RZ, 0xfc, !PT ;  /* 0x0000000127273812 */ /* 0x000fe200078efcff */
[----:B------:R-:W-:-:S04]  /*19b0*/  IMAD R12, R38, c[0x0][0x214], R12 ;  /* 0x00008500260c7a24 */ /* 0x000fc800078e020c */
[----:B------:R-:W-:Y:S01]  /*19c0*/  STL [R1+0x4], R39 ;  /* 0x0000042701007387 */ /* 0x000fe20000100800 */
[----:B--2---:R-:W-:-:S05]  /*19d0*/  IMAD R2, R24, c[0x0][0x278], RZ ;  /* 0x00009e0018027a24 */ /* 0x004fca00078e02ff */
[----:B------:R2:W-:Y:S01]  /*19e0*/  LDGSTS.E.BYPASS.LTC128B.128 [R14+0x10080], [R6.64], !P0 ;  /* 0x10080000060e7fae */ /* 0x0005e2000c101d4e */
[----:B------:R-:W-:-:S03]  /*19f0*/  IMAD R2, R15, c[0x0][0x27c], R2 ;  /* 0x00009f000f027a24 */ /* 0x000fc600078e0202 */
[----:B------:R-:W-:Y:S01]  /*1a00*/  STL.64 [R1+0x28], R40 ;  /* 0x0000282801007387 */ /* 0x000fe20000100a00 */
[----:B-1----:R-:W-:Y:S01]  /*1a10*/  @!P4 IADD3 R9, P0, R22, UR19, RZ ;  /* 0x000000131609cc10 */ /* 0x002fe2000ff1e0ff */
[----:B------:R-:W-:Y:S02]  /*1a20*/  IMAD.IADD R13, R23, 0x1, R2 ;  /* 0x00000001170d7824 */ /* 0x000fe400078e0202 */
[----:B------:R-:W-:Y:S01]  /*1a30*/  STL [R1+0x34], R16 ;  /* 0x0000341001007387 */ /* 0x000fe20000100800 */
[----:B------:R-:W-:-:S03]  /*1a40*/  IMAD.IADD R5, R5, 0x1, R12 ;  /* 0x0000000105057824 */ /* 0x000fc600078e020c */
[----:B------:R-:W-:Y:S01]  /*1a50*/  STL.64 [R1+0x48], R22 ;  /* 0x0000481601007387 */ /* 0x000fe20000100a00 */
[----:B------:R-:W-:Y:S01]  /*1a60*/  LOP3.LUT P3, RZ, R29, 0x2, RZ, 0xc0, !PT ;  /* 0x000000021dff7812 */ /* 0x000fe2000786c0ff */
[----:B------:R-:W-:Y:S02]  /*1a70*/  IMAD R3, R24, c[0x0][0x218], RZ ;  /* 0x0000860018037a24 */ /* 0x000fe400078e02ff */
[----:B------:R1:W-:Y:S01]  /*1a80*/  STL [R1+0x58], R13 ;  /* 0x0000580d01007387 */ /* 0x0003e20000100800 */
[----:B------:R-:W-:Y:S01]  /*1a90*/  USHF.L.U32 UR22, UR6, 0x6, URZ ;  /* 0x0000000606167899 */ /* 0x000fe2000800063f */
[----:B------:R-:W-:Y:S01]  /*1aa0*/  ISETP.GE.AND P1, PT, R18, c[0x0][0x1fc], PT ;  /* 0x00007f0012007a0c */ /* 0x000fe20003f26270 */
[----:B------:R-:W-:Y:S01]  /*1ab0*/  USHF.L.U64.HI UR21, UR6, UR21, UR7 ;  /* 0x0000001506157299 */ /* 0x000fe20008010207 */
[----:B------:R-:W-:Y:S01]  /*1ac0*/  IMAD R2, R15, c[0x0][0x21c], R3 ;  /* 0x000087000f027a24 */ /* 0x000fe200078e0203 */
[C---:B------:R-:W-:Y:S02]  /*1ad0*/  ISETP.LT.OR P5, PT, R0.reuse, 0x1, !P3 ;  /* 0x000000010000780c */ /* 0x040fe40005fa1670 */
[----:B------:R-:W-:Y:S01]  /*1ae0*/  SEL R3, RZ, 0x1, P1 ;  /* 0x00000001ff037807 */ /* 0x000fe20000800000 */
[----:B------:R-:W-:Y:S01]  /*1af0*/  UIMAD UR16, UR21, UR17, URZ ;  /* 0x00000011151072a4 */ /* 0x000fe2000f8e023f */
[C---:B------:R-:W-:Y:S01]  /*1b00*/  ISETP.LT.OR P2, PT, R0.reuse, 0x21, !P2 ;  /* 0x000000210000780c */ /* 0x040fe20005741670 */
[----:B------:R-:W-:Y:S01]  /*1b10*/  IMAD.U32 R28, RZ, RZ, UR22 ;  /* 0x00000016ff1c7e24 */ /* 0x000fe2000f8e00ff */
[----:B------:R-:W-:Y:S01]  /*1b20*/  ISETP.LT.OR P1, PT, R0, 0x21, !P3 ;  /* 0x000000210000780c */ /* 0x000fe20005f21670 */
[----:B------:R-:W-:-:S06]  /*1b30*/  UIMAD UR16, UR13, UR22, UR16 ;  /* 0x000000160d1072a4 */ /* 0x000fcc000f8e0210 */
[----:B------:R2:W-:Y:S04]  /*1b40*/  LDGSTS.E.BYPASS.LTC128B.128 [R14+0x12080], [R6.64+0x80], !P5 ;  /* 0x12080080060e7fae */ /* 0x0005e8000e901d4e */
[----:B------:R3:W-:Y:S01]  /*1b50*/  LDGSTS.E.BYPASS.LTC128B.128 [R14+0x11080], [R10.64], !P2 ;  /* 0x110800000a0e7fae */ /* 0x0007e2000d101d4e */
[----:B-1----:R-:W-:Y:S01]  /*1b60*/  @!P4 IADD3.X R13, R13, UR18, RZ, P0, !PT ;  /* 0x000000120d0dcc10 */ /* 0x002fe200087fe4ff */
[----:B------:R-:W-:Y:S01]  /*1b70*/  IMAD.WIDE.U32 R22, R15, c[0x0][0x218], R4 ;  /* 0x000086000f167a25 */ /* 0x000fe200078e0004 */
[----:B------:R-:W-:Y:S01]  /*1b80*/  ISETP.GE.AND P0, PT, R34, c[0x0][0x1fc], PT ;  /* 0x00007f0022007a0c */ /* 0x000fe20003f06270 */
[----:B------:R3:W-:Y:S03]  /*1b90*/  LDGSTS.E.BYPASS.LTC128B.128 [R14+0x13080], [R10.64+0x80], !P1 ;  /* 0x130800800a0e7fae */ /* 0x0007e6000c901d4e */
[----:B------:R-:W-:Y:S01]  /*1ba0*/  SEL R4, RZ, 0xffffffff, P0 ;  /* 0xffffffffff047807 */ /* 0x000fe20000000000 */
[----:B------:R-:W-:-:S02]  /*1bb0*/  IMAD.IADD R45, R23, 0x1, R2 ;  /* 0x00000001172d7824 */ /* 0x000fc400078e0202 */
[----:B------:R-:W-:Y:S02]  /*1bc0*/  IMAD.MOV.U32 R44, RZ, RZ, R22 ;  /* 0x000000ffff2c7224 */ /* 0x000fe400078e0016 */
[----:B------:R-:W-:Y:S01]  /*1bd0*/  IMAD.SHL.U32 R2, R4, 0x2, RZ ;  /* 0x0000000204027824 */ /* 0x000fe200078e00ff */
[----:B------:R-:W-:Y:S01]  /*1be0*/  @!P4 LEA R8, P0, R9, c[0x0][0x258], 0x2 ;  /* 0x000096000908ca11 */ /* 0x000fe200078010ff */
[----:B------:R-:W-:-:S03]  /*1bf0*/  IMAD.WIDE.U32 R4, R28, UR17, R44 ;  /* 0x000000111c047c25 */ /* 0x000fc6000f8e002c */
[----:B------:R-:W-:Y:S02]  /*1c00*/  LOP3.LUT R3, R2, 0x2, R3, 0xe2, !PT ;  /* 0x0000000202037812 */ /* 0x000fe400078ee203 */
[----:B------:R-:W-:Y:S02]  /*1c10*/  @!P4 LEA.HI.X R9, R9, c[0x0][0x25c], R13, 0x2, P0 ;  /* 0x000097000909ca11 */ /* 0x000fe400000f140d */
[----:B------:R-:W-:Y:S02]  /*1c20*/  IADD3 R5, R5, UR16, RZ ;  /* 0x0000001005057c10 */ /* 0x000fe4000fffe0ff */
[----:B------:R-:W-:Y:S02]  /*1c30*/  LEA R2, P0, R4, c[0x0][0x1f0], 0x1 ;  /* 0x00007c0004027a11 */ /* 0x000fe400078008ff */
[C---:B------:R-:W-:Y:S02]  /*1c40*/  LOP3.LUT P5, RZ, R3.reuse, 0x1, RZ, 0xc0, !PT ;  /* 0x0000000103ff7812 */ /* 0x040fe400078ac0ff */
[----:B------:R-:W-:-:S02]  /*1c50*/  LOP3.LUT P6, RZ, R3, 0x2, RZ, 0xc0, !PT ;  /* 0x0000000203ff7812 */ /* 0x000fc400078cc0ff */
[----:B------:R-:W-:Y:S02]  /*1c60*/  LEA.HI.X R3, R4, c[0x0][0x1f4], R5, 0x1, P0 ;  /* 0x00007d0004037a11 */ /* 0x000fe400000f0c05 */
[C---:B------:R-:W-:Y:S02]  /*1c70*/  ISETP.LT.OR P1, PT, R0.reuse, 0x1, !P5 ;  /* 0x000000010000780c */ /* 0x040fe40006f21670 */
[----:B------:R-:W-:Y:S01]  /*1c80*/  ISETP.LT.OR P0, PT, R0, 0x1, !P6 ;  /* 0x000000010000780c */ /* 0x000fe20007701670 */
[----:B------:R-:W-:Y:S01]  /*1c90*/  IMAD R25, R31, c[0x0][0x288], RZ ;  /* 0x0000a2001f197a24 */ /* 0x000fe200078e02ff */
[----:B------:R-:W-:Y:S01]  /*1ca0*/  USHF.L.U32 UR16, UR6, 0x5, URZ ;  /* 0x0000000506107899 */ /* 0x000fe2000800063f */
[----:B--2---:R-:W-:Y:S01]  /*1cb0*/  @!P4 IMAD.SHL.U32 R6, R36, 0x10, RZ ;  /* 0x000000102406c824 */ /* 0x004fe200078e00ff */
[----:B------:R-:W-:Y:S01]  /*1cc0*/  UMOV UR13, 0x5 ;  /* 0x00000005000d7882 */ /* 0x000fe20000000000 */
[C---:B------:R-:W-:Y:S01]  /*1cd0*/  IMAD R25, R38.reuse, c[0x0][0x28c], R25 ;  /* 0x0000a30026197a24 */ /* 0x040fe200078e0219 */
[CC--:B------:R-:W-:Y:S01]  /*1ce0*/  LEA.HI R29, R37.reuse, R36.reuse, RZ, 0x5 ;  /* 0x00000024251d7211 */ /* 0x0c0fe200078f28ff */
[----:B------:R-:W-:Y:S01]  /*1cf0*/  IMAD.WIDE.U32 R16, R38, c[0x0][0x288], R20 ;  /* 0x0000a20026107a25 */ /* 0x000fe200078e0014 */
[----:B------:R-:W-:Y:S01]  /*1d00*/  USHF.L.U64.HI UR13, UR6, UR13, UR7 ;  /* 0x0000000d060d7299 */ /* 0x000fe20008010207 */
[----:B------:R-:W-:Y:S01]  /*1d10*/  LEA.HI R7, R37, R36, RZ, 0x4 ;  /* 0x0000002425077211 */ /* 0x000fe200078f20ff */
[----:B------:R-:W-:Y:S01]  /*1d20*/  USHF.L.U32 UR7, UR16, 0x1, URZ ;  /* 0x0000000110077899 */ /* 0x000fe2000800063f */
[----:B------:R1:W-:Y:S01]  /*1d30*/  @!P4 LDGSTS.E.BYPASS.LTC128B.128 [R6+0x20080], [R8.64] ;  /* 0x200800000806cfae */ /* 0x0003e2000b901d4e */
[----:B------:R-:W-:Y:S01]  /*1d40*/  SHF.R.S32.HI R20, RZ, 0x5, R29 ;  /* 0x00000005ff147819 */ /* 0x000fe2000001141d */
[----:B------:R-:W-:Y:S01]  /*1d50*/  IMAD.IADD R5, R17, 0x1, R25 ;  /* 0x0000000111057824 */ /* 0x000fe200078e0219 */
[----:B---3--:R-:W-:Y:S01]  /*1d60*/  SHF.R.S32.HI R10, RZ, 0x4, R7 ;  /* 0x00000004ff0a7819 */ /* 0x008fe20000011407 */
[----:B------:R-:W-:Y:S01]  /*1d70*/  IMAD.MOV.U32 R4, RZ, RZ, R16 ;  /* 0x000000ffff047224 */ /* 0x000fe200078e0010 */
[----:B------:R-:W0:Y:S01]  /*1d80*/  LDGDEPBAR ;  /* 0x00000000000079af */ /* 0x000e220000000000 */
[----:B------:R-:W-:Y:S01]  /*1d90*/  USHF.L.U64.HI UR6, UR16, 0x1, UR13 ;  /* 0x0000000110067899 */ /* 0x000fe2000801020d */
[----:B------:R-:W-:-:S02]  /*1da0*/  IMAD R31, R31, c[0x0][0x238], RZ ;  /* 0x00008e001f1f7a24 */ /* 0x000fc400078e02ff */
[----:B------:R2:W-:Y:S01]  /*1db0*/  LDGSTS.E.BYPASS.LTC128B.128 [R14+0x18080], [R2.64], !P1 ;  /* 0x18080000020e7fae */ /* 0x0005e2000c901d4e */
[----:B------:R-:W-:Y:S01]  /*1dc0*/  LEA.HI R12, R29, R20, RZ, 0x1 ;  /* 0x000000141d0c7211 */ /* 0x000fe200078f08ff */
[----:B------:R-:W-:Y:S02]  /*1dd0*/  IMAD.WIDE.U32 R40, R15, c[0x0][0x290], R4 ;  /* 0x0000a4000f287a25 */ /* 0x000fe400078e0004 */
[----:B------:R2:W-:Y:S01]  /*1de0*/  LDGSTS.E.BYPASS.LTC128B.128 [R14+0x1a080], [R2.64+0x80], !P0 ;  /* 0x1a080080020e7fae */ /* 0x0005e2000c101d4e */
[----:B------:R-:W-:Y:S02]  /*1df0*/  ISETP.LT.OR P2, PT, R0, 0x21, !P5 ;  /* 0x000000210000780c */ /* 0x000fe40006f41670 */
[----:B------:R-:W-:Y:S01]  /*1e00*/  LEA.HI R4, R7, R10, RZ, 0x1 ;  /* 0x0000000a07047211 */ /* 0x000fe200078f08ff */
[----:B------:R-:W-:Y:S01]  /*1e10*/  IMAD R31, R38, c[0x0][0x23c], R31 ;  /* 0x00008f00261f7a24 */ /* 0x000fe200078e021f */
[----:B------:R-:W-:Y:S01]  /*1e20*/  ISETP.LT.OR P1, PT, R0, 0x21, !P6 ;  /* 0x000000210000780c */ /* 0x000fe20007721670 */
[----:B------:R-:W-:Y:S01]  /*1e30*/  IMAD.WIDE.U32 R26, R38, c[0x0][0x238], R26 ;  /* 0x00008e00261a7a25 */ /* 0x000fe200078e001a */
[----:B------:R-:W-:-:S03]  /*1e40*/  LEA.HI R11, R37, R36, RZ, 0x2 ;  /* 0x00000024250b7211 */ /* 0x000fc600078f10ff */
[----:B-1----:R-:W-:-:S04]  /*1e50*/  IMAD R6, R24, c[0x0][0x290], RZ ;  /* 0x0000a40018067a24 */ /* 0x002fc800078e02ff */
[----:B------:R-:W-:Y:S01]  /*1e60*/  IMAD R6, R15, c[0x0][0x294], R6 ;  /* 0x0000a5000f067a24 */ /* 0x000fe200078e0206 */
[----:B------:R-:W-:Y:S02]  /*1e70*/  LOP3.LUT R12, R12, 0xfffffffe, RZ, 0xc0, !PT ;  /* 0xfffffffe0c0c7812 */ /* 0x000fe400078ec0ff */
[----:B------:R-:W-:Y:S01]  /*1e80*/  LOP3.LUT R4, R4, 0xfffffffe, RZ, 0xc0, !PT ;  /* 0xfffffffe04047812 */ /* 0x000fe200078ec0ff */
[----:B------:R-:W-:Y:S01]  /*1e90*/  IMAD.IADD R38, R41, 0x1, R6 ;  /* 0x0000000129267824 */ /* 0x000fe200078e0206 */
[----:B--2---:R-:W-:-:S04]  /*1ea0*/  IADD3 R2, P0, R2, UR7, RZ ;  /* 0x0000000702027c10 */ /* 0x004fc8000ff1e0ff */
[----:B------:R-:W-:Y:S02]  /*1eb0*/  IADD3.X R3, R3, UR6, RZ, P0, !PT ;  /* 0x0000000603037c10 */ /* 0x000fe400087fe4ff */
[----:B------:R-:W-:Y:S01]  /*1ec0*/  IADD3 R0, P0, R40, UR19, RZ ;  /* 0x0000001328007c10 */ /* 0x000fe2000ff1e0ff */
[----:B------:R1:W-:Y:S01]  /*1ed0*/  STL.64 [R1+0x20], R22 ;  /* 0x0000201601007387 */ /* 0x0003e20000100a00 */
[--C-:B------:R-:W-:Y:S02]  /*1ee0*/  SHF.R.S32.HI R8, RZ, 0x2, R11.reuse ;  /* 0x00000002ff087819 */ /* 0x100fe4000001140b */
[----:B------:R-:W-:Y:S02]  /*1ef0*/  SHF.R.S32.HI R6, RZ, 0x1f, R11 ;  /* 0x0000001fff067819 */ /* 0x000fe4000001140b */
[----:B------:R-:W-:Y:S01]  /*1f00*/  LOP3.LUT R7, R7, 0xfffffff0, RZ, 0xc0, !PT ;  /* 0xfffffff007077812 */ /* 0x000fe200078ec0ff */
[----:B------:R-:W-:Y:S01]  /*1f10*/  IMAD.IADD R10, R10, 0x1, -R4 ;  /* 0x000000010a0a7824 */ /* 0x000fe200078e0a04 */
[----:B------:R-:W-:Y:S01]  /*1f20*/  IADD3.X R5, R38, UR18, RZ, P0, !PT ;  /* 0x0000001226057c10 */ /* 0x000fe200087fe4ff */
[----:B------:R2:W-:Y:S01]  /*1f30*/  LDGSTS.E.BYPASS.LTC128B.128 [R14+0x19080], [R2.64], !P2 ;  /* 0x19080000020e7fae */ /* 0x0005e2000d101d4e */
[----:B------:R-:W-:Y:S01]  /*1f40*/  LEA.HI R4, R6, R8, RZ, 0x3 ;  /* 0x0000000806047211 */ /* 0x000fe200078f18ff */
[----:B------:R-:W-:-:S02]  /*1f50*/  IMAD.IADD R7, R36, 0x1, -R7 ;  /* 0x0000000124077824 */ /* 0x000fc400078e0a07 */
[----:B------:R2:W-:Y:S01]  /*1f60*/  LDGSTS.E.BYPASS.LTC128B.128 [R14+0x1b080], [R2.64+0x80], !P1 ;  /* 0x1b080080020e7fae */ /* 0x0005e2000c901d4e */
[----:B-1----:R-:W-:Y:S01]  /*1f70*/  IMAD.IADD R22, R20, 0x1, -R12 ;  /* 0x0000000114167824 */ /* 0x002fe200078e0a0c */
[----:B------:R-:W-:-:S04]  /*1f80*/  LEA R20, P0, R0, c[0x0][0x280], 0x2 ;  /* 0x0000a00000147a11 */ /* 0x000fc800078010ff */
[----:B------:R-:W-:Y:S02]  /*1f90*/  LEA.HI.X R21, R0, c[0x0][0x284], R5, 0x2, P0 ;  /* 0x0000a10000157a11 */ /* 0x000fe400000f1405 */
[----:B------:R-:W-:Y:S02]  /*1fa0*/  LOP3.LUT R0, R4, 0xfffffff8, RZ, 0xc0, !PT ;  /* 0xfffffff804007812 */ /* 0x000fe400078ec0ff */
[----:B------:R-:W-:Y:S01]  /*1fb0*/  SHF.R.S32.HI R4, RZ, 0x1f, R7 ;  /* 0x0000001fff047819 */ /* 0x000fe20000011407 */
[----:B--2---:R-:W-:Y:S02]  /*1fc0*/  IMAD.SHL.U32 R2, R32, 0x40, RZ ;  /* 0x0000004020027824 */ /* 0x004fe400078e00ff */
[----:B------:R-:W-:Y:S01]  /*1fd0*/  IMAD.IADD R17, R8, 0x1, -R0 ;  /* 0x0000000108117824 */ /* 0x000fe200078e0a00 */
[----:B------:R-:W-:Y:S01]  /*1fe0*/  LEA.HI R13, R4, R7, RZ, 0x3 ;  /* 0x00000007040d7211 */ /* 0x000fe200078f18ff */
[----:B------:R-:W-:Y:S01]  /*1ff0*/  IMAD.IADD R3, R27, 0x1, R31 ;  /* 0x000000011b037824 */ /* 0x000fe200078e021f */
[----:B------:R-:W-:Y:S01]  /*2000*/  LOP3.LUT R0, R2, 0x1c0, RZ, 0xc0, !PT ;  /* 0x000001c002007812 */ /* 0x000fe200078ec0ff */
[----:B------:R-:W-:-:S02]  /*2010*/  IMAD.SHL.U32 R16, R22, 0x10, RZ ;  /* 0x0000001016107824 */ /* 0x000fc400078e00ff */
[----:B------:R-:W-:Y:S01]  /*2020*/  IMAD.MOV.U32 R2, RZ, RZ, R26 ;  /* 0x000000ffff027224 */ /* 0x000fe200078e001a */
[----:B------:R-:W-:Y:S01]  /*2030*/  LOP3.LUT R5, R13, 0xfffffff8, RZ, 0xc0, !PT ;  /* 0xfffffff80d057812 */ /* 0x000fe200078ec0ff */
[----:B------:R-:W-:Y:S01]  /*2040*/  IMAD R4, R24, c[0x0][0x240], RZ ;  /* 0x0000900018047a24 */ /* 0x000fe200078e02ff */
        /* <DEDUP_REMOVED lines=98> */
.L_x_1770:
[----:B------:R-:W-:Y:S05]  /*2670*/  BSYNC B0 ;  /* 0x0000000000007941 */ /* 0x000fea0003800000 */
.L_x_1769:
        /* <DEDUP_REMOVED lines=119> */
.L_x_1789:
        /* <DEDUP_REMOVED lines=148> */
.L_x_1773:
[----:B------:R-:W-:Y:S11]  /*3730*/  ISETP.NE.AND P0, PT, R226, c[0x0][0x2a8], PT ;  /* 0x0000aa00e2007a0c */ /* 0x000ff60003f05270 */
[----:B------:R-:W-:Y:S02]  /*3740*/  @!UPT UIADD3 URZ, URZ, URZ, URZ ;  /* 0x0000003f3f3ff290 */ /* 0x000fe4000fffe03f */
[----:B------:R-:W-:Y:S05]  /*3750*/  @P0 IMAD.HI.U32 R36, R2, c[0x0][0x2ac], RZ ;  /* 0x0000ab0002240a27 */ /* 0x000fea00078e00ff */
[----:B------:R-:W-:Y:S02]  /*3760*/  @P0 SHF.R.U32.HI R2, RZ, c[0x0][0x2b0], R36 ;  /* 0x0000ac00ff020a19 */ /* 0x000fe40000011624 */
.L_x_1774:
[----:B------:R-:W-:Y:S05]  /*3770*/  BSYNC B0 ;  /* 0x0000000000007941 */ /* 0x000fea0003800000 */
.L_x_1772:
        /* <DEDUP_REMOVED lines=8> */
.L_x_1771:
        /* <DEDUP_REMOVED lines=16> */
.L_x_1777:
[----:B------:R-:W-:Y:S11]  /*3900*/  ISETP.NE.AND P0, PT, R226, c[0x0][0x2a8], PT ;  /* 0x0000aa00e2007a0c */ /* 0x000ff60003f05270 */
[----:B------:R-:W-:Y:S02]  /*3910*/  @!UPT UIADD3 URZ, URZ, URZ, URZ ;  /* 0x0000003f3f3ff290 */ /* 0x000fe4000fffe03f */
[----:B------:R-:W-:Y:S05]  /*3920*/  @P0 IMAD.HI.U32 R36, R2, c[0x0][0x2ac], RZ ;  /* 0x0000ab0002240a27 */ /* 0x000fea00078e00ff */
[----:B------:R-:W-:Y:S02]  /*3930*/  @P0 SHF.R.U32.HI R2, RZ, c[0x0][0x2b0], R36 ;  /* 0x0000ac00ff020a19 */ /* 0x000fe40000011624 */
.L_x_1778:
[----:B------:R-:W-:Y:S05]  /*3940*/  BSYNC B0 ;  /* 0x0000000000007941 */ /* 0x000fea0003800000 */
.L_x_1776:
[----:B------:R-:W2:Y:S01]  /*3950*/  LDL R37, [R1+0x10] ;  /* 0x0000100001257983 */ /* 0x000ea20000100800 */
[----:B------:R-:W-:Y:S04]  /*3960*/  IMAD.MOV.U32 R36, RZ, RZ, c[0x0][0x2a8] ;  /* 0x0000aa00ff247624 */ /* 0x000fe800078e00ff */
[----:B------:R-:W-:Y:S04]  /*3970*/  IMAD R2, R2, R36, -UR12 ;  /* 0x8000000c02027e24 */ /* 0x000fe8000f8e0224 */
[----:B--2---:R-:W-:Y:S05]  /*3980*/  IMAD.IADD R2, R2, 0x1, -R37 ;  /* 0x0000000102027824 */ /* 0x004fea00078e0a25 */
[----:B------:R-:W-:Y:S02]  /*3990*/  IADD3 R36, R2, c[0x0][0x2a8], RZ ;  /* 0x0000aa0002247a10 */ /* 0x000fe40007ffe0ff */
[----:B------:R-:W-:Y:S02]  /*39a0*/  IMNMX R43, R43, R2, !PT ;  /* 0x000000022b2b7217 */ /* 0x000fe40007800200 */
[----:B------:R-:W-:Y:S02]  /*39b0*/  IMNMX R200, R200, R36, PT ;  /* 0x00000024c8c87217 */ /* 0x000fe40003800200 */
.L_x_1775:
        /* <DEDUP_REMOVED lines=16> */
.L_x_1781:
[----:B------:R-:W-:Y:S11]  /*3ac0*/  ISETP.NE.AND P0, PT, R226, c[0x0][0x2a8], PT ;  /* 0x0000aa00e2007a0c */ /* 0x000ff60003f05270 */
[----:B------:R-:W-:Y:S02]  /*3ad0*/  @!UPT UIADD3 URZ, URZ, URZ, URZ ;  /* 0x0000003f3f3ff290 */ /* 0x000fe4000fffe03f */
[----:B------:R-:W-:Y:S05]  /*3ae0*/  @P0 IMAD.HI.U32 R36, R2, c[0x0][0x2ac], RZ ;  /* 0x0000ab0002240a27 */ /* 0x000fea00078e00ff */
[----:B------:R-:W-:Y:S02]  /*3af0*/  @P0 SHF.R.U32.HI R2, RZ, c[0x0][0x2b0], R36 ;  /* 0x0000ac00ff020a19 */ /* 0x000fe40000011624 */
.L_x_1782:
[----:B------:R-:W-:Y:S05]  /*3b00*/  BSYNC B0 ;  /* 0x0000000000007941 */ /* 0x000fea0003800000 */
.L_x_1780:
[----:B------:R-:W2:Y:S01]  /*3b10*/  LDL R37, [R1+0x10] ;  /* 0x0000100001257983 */ /* 0x000ea20000100800 */
[----:B------:R-:W-:Y:S04]  /*3b20*/  IMAD.MOV.U32 R36, RZ, RZ, c[0x0][0x2a8] ;  /* 0x0000aa00ff247624 */ /* 0x000fe800078e00ff */
[----:B------:R-:W-:Y:S04]  /*3b30*/  IMAD R2, R2, R36, -UR12 ;  /* 0x8000000c02027e24 */ /* 0x000fe8000f8e0224 */
[----:B--2---:R-:W-:Y:S05]  /*3b40*/  IMAD.IADD R2, R2, 0x1, -R37 ;  /* 0x0000000102027824 */ /* 0x004fea00078e0a25 */
[----:B------:R-:W-:Y:S02]  /*3b50*/  IADD3 R36, R2, c[0x0][0x2a8], RZ ;  /* 0x0000aa0002247a10 */ /* 0x000fe40007ffe0ff */
[----:B------:R-:W-:Y:S02]  /*3b60*/  IMNMX R41, R41, R2, !PT ;  /* 0x0000000229297217 */ /* 0x000fe40007800200 */
[----:B------:R-:W-:Y:S02]  /*3b70*/  IMNMX R42, R42, R36, PT ;  /* 0x000000242a2a7217 */ /* 0x000fe40003800200 */
.L_x_1779:
        /* <DEDUP_REMOVED lines=16> */
.L_x_1785:
[----:B------:R-:W-:Y:S11]  /*3c80*/  ISETP.NE.AND P0, PT, R226, c[0x0][0x2a8], PT ;  /* 0x0000aa00e2007a0c */ /* 0x000ff60003f05270 */
[----:B------:R-:W-:Y:S02]  /*3c90*/  @!UPT UIADD3 URZ, URZ, URZ, URZ ;  /* 0x0000003f3f3ff290 */ /* 0x000fe4000fffe03f */
[----:B------:R-:W-:Y:S05]  /*3ca0*/  @P0 IMAD.HI.U32 R36, R0, c[0x0][0x2ac], RZ ;  /* 0x0000ab0000240a27 */ /* 0x000fea00078e00ff */
[----:B------:R-:W-:Y:S02]  /*3cb0*/  @P0 SHF.R.U32.HI R0, RZ, c[0x0][0x2b0], R36 ;  /* 0x0000ac00ff000a19 */ /* 0x000fe40000011624 */
.L_x_1786:
[----:B------:R-:W-:Y:S05]  /*3cc0*/  BSYNC B0 ;  /* 0x0000000000007941 */ /* 0x000fea0003800000 */
.L_x_1784:
[----:B------:R-:W2:Y:S01]  /*3cd0*/  LDL R37, [R1+0x10] ;  /* 0x0000100001257983 */ /* 0x000ea20000100800 */
[----:B------:R-:W-:Y:S04]  /*3ce0*/  IMAD.MOV.U32 R36, RZ, RZ, c[0x0][0x2a8] ;  /* 0x0000aa00ff247624 */ /* 0x000fe800078e00ff */
[----:B------:R-:W-:Y:S04]  /*3cf0*/  IMAD R0, R0, R36, -UR12 ;  /* 0x8000000c00007e24 */ /* 0x000fe8000f8e0224 */
[----:B--2---:R-:W-:Y:S05]  /*3d00*/  IMAD.IADD R0, R0, 0x1, -R37 ;  /* 0x0000000100007824 */ /* 0x004fea00078e0a25 */
[----:B------:R-:W-:Y:S02]  /*3d10*/  IADD3 R36, R0, c[0x0][0x2a8], RZ ;  /* 0x0000aa0000247a10 */ /* 0x000fe40007ffe0ff */
[----:B------:R-:W-:Y:S02]  /*3d20*/  IMNMX R2, R2, R0, !PT ;  /* 0x0000000002027217 */ /* 0x000fe40007800200 */
[----:B------:R-:W-:Y:S02]  /*3d30*/  IMNMX R40, R40, R36, PT ;  /* 0x0000002428287217 */ /* 0x000fe40003800200 */
.L_x_1783:
        /* <DEDUP_REMOVED lines=78> */
.L_x_1787:
        /* <DEDUP_REMOVED lines=579> */
.L_x_1788:
        /* <DEDUP_REMOVED lines=298> */
.L_x_1768:
[----:B------:R-:W-:Y:S05]  /*78f0*/  @P0 EXIT ;  /* 0x000000000000094d */ /* 0x000fea0003800000 */
[----:B------:R-:W2:Y:S01]  /*7900*/  LDL.LU R9, [R1+0x68] ;  /* 0x0000680001097983 */ /* 0x000ea20000300800 */
[----:B------:R-:W-:-:S04]  /*7910*/  ISETP.NE.U32.AND P0, PT, RZ, c[0x0][0x360], PT ;  /* 0x0000d800ff007a0c */ /* 0x000fc80003f05070 */
[----:B------:R-:W-:-:S13]  /*7920*/  ISETP.NE.AND.EX P0, PT, RZ, c[0x0][0x364], PT, P0 ;  /* 0x0000d900ff007a0c */ /* 0x000fda0003f05300 */
[----:B------:R-:W-:-:S04]  /*7930*/  @P0 IMAD.MOV.U32 R2, RZ, RZ, 0x4 ;  /* 0x00000004ff020424 */ /* 0x000fc800078e00ff */
[----:B--2---:R-:W-:-:S05]  /*7940*/  @P0 IMAD.WIDE R2, R9, R2, c[0x0][0x360] ;  /* 0x0000d80009020625 */ /* 0x004fca00078e0202 */
[----:B-1----:R1:W2:Y:S01]  /*7950*/  @P0 LDG.E R0, [R2.64] ;  /* 0x0000000e02000981 */ /* 0x0022a2000c1e1900 */
[----:B------:R-:W-:Y:S01]  /*7960*/  IMAD.MOV.U32 R4, RZ, RZ, 0x1 ;  /* 0x00000001ff047424 */ /* 0x000fe200078e00ff */
[----:B------:R-:W-:Y:S02]  /*7970*/  USHF.L.U32 UR5, UR8, 0xe, URZ ;  /* 0x0000000e08057899 */ /* 0x000fe4000800063f */
[----:B------:R-:W3:Y:S04]  /*7980*/  S2R R5, SR_TID.X ;  /* 0x0000000000057919 */ /* 0x000ee80000002100 */
[----:B------:R-:W-:Y:S01]  /*7990*/  BAR.SYNC.DEFER_BLOCKING 0x1, 0x100 ;  /* 0x0044000000007b1d */ /* 0x000fe20000010000 */
[----:B------:R-:W-:Y:S01]  /*79a0*/  ISETP.NE.AND P1, PT, R4, c[0x0][0x338], PT ;  /* 0x0000ce0004007a0c */ /* 0x000fe20003f25270 */
[----:B------:R-:W-:-:S04]  /*79b0*/  USHF.R.S32.HI UR4, URZ, 0x1f, UR5 ;  /* 0x0000001f3f047899 */ /* 0x000fc80008011405 */
[----:B-1----:R-:W1:Y:S01]  /*79c0*/  S2R R3, SR_CTAID.Y ;  /* 0x0000000000037919 */ /* 0x002e620000002600 */
[----:B---3--:R-:W-:-:S07]  /*79d0*/  SHF.R.S32.HI R6, RZ, 0x1f, R5 ;  /* 0x0000001fff067819 */ /* 0x008fce0000011405 */
        /* <DEDUP_REMOVED lines=165> */
.L_x_1790:
        /* <DEDUP_REMOVED lines=13> */
.L_x_2333:


//--------------------- .text._ZN7cutlass13device_kernelIN5flash19enable_sm80_to_sm89INS1_16FlashAttnBwdSm80INS1_25CollectiveMainloopBwdSm80ILi2ELi2EN4cute5tupleIJNS5_1CILi64EEENS7_ILi128EEES9_EEENS_6half_tEfNS_4arch4Sm80ELb0ELb1ELb0ELb1ELb1ELb0ELb0ELb0ELi2ELi2ELi2ELi2ELb0EEENS1_24CollectiveEpilogueBwdGQAISA_fSD_Li256ELb1ELb1EEENS1_19SingleTileSchedulerILb1ELb0ELb0ELi128EEEEEEEEEvNT_6ParamsE --------------------------
	.section	.text._ZN7cutlass13device_kernelIN5flash19enable_sm80_to_sm89INS1_16FlashAttnBwdSm80INS1_25CollectiveMainloopBwdSm80ILi2ELi2EN4cute5tupleIJNS5_1CILi64EEENS7_ILi128EEES9_EEENS_6half_tEfNS_4arch4Sm80ELb0ELb1ELb0ELb1ELb1ELb0ELb0ELb0ELi2ELi2ELi2ELi2ELb0EEENS1_24CollectiveEpilogueBwdGQAISA_fSD_Li256ELb1ELb1EEENS1_19SingleTileSchedulerILb1ELb0ELb0ELi128EEEEEEEEEvNT_6ParamsE,"ax",@progbits
	.sectioninfo	@"SHI_REGISTERS=255"
	.align	128
.text._ZN7cutlass13device_kernelIN5flash19enable_sm80_to_sm89INS1_16FlashAttnBwdSm80INS1_25CollectiveMainloopBwdSm80ILi2ELi2EN4cute5tupleIJNS5_1CILi64EEENS7_ILi128EEES9_EEENS_6half_tEfNS_4arch4Sm80ELb0ELb1ELb0ELb1ELb1ELb0ELb0ELb0ELi2ELi2ELi2ELi2ELb0EEENS1_24CollectiveEpilogueBwdGQAISA_fSD_Li256ELb1ELb1EEENS1_19SingleTileSchedulerILb1ELb0ELb0ELi128EEEEEEEEEvNT_6ParamsE:
        .type           _ZN7cutlass13device_kernelIN5flash19enable_sm80_to_sm89INS1_16FlashAttnBwdSm80INS1_25CollectiveMainloopBwdSm80ILi2ELi2EN4cute5tupleIJNS5_1CILi64EEENS7_ILi128EEES9_EEENS_6half_tEfNS_4arch4Sm80ELb0ELb1ELb0ELb1ELb1ELb0ELb0ELb0ELi2ELi2ELi2ELi2ELb0EEENS1_24CollectiveEpilogueBwdGQAISA_fSD_Li256ELb1ELb1EEENS1_19SingleTileSchedulerILb1ELb0ELb0ELi128EEEEEEEEEvNT_6ParamsE,@function
        .size           _ZN7cutlass13device_kernelIN5flash19enable_sm80_to_sm89INS1_16FlashAttnBwdSm80INS1_25CollectiveMainloopBwdSm80ILi2ELi2EN4cute5tupleIJNS5_1CILi64EEENS7_ILi128EEES9_EEENS_6half_tEfNS_4arch4Sm80ELb0ELb1ELb0ELb1ELb1ELb0ELb0ELb0ELi2ELi2ELi2ELi2ELb0EEENS1_24CollectiveEpilogueBwdGQAISA_fSD_Li256ELb1ELb1EEENS1_19SingleTileSchedulerILb1ELb0ELb0ELi128EEEEEEEEEvNT_6ParamsE,(.L_x_2334 - _ZN7cutlass13device_kernelIN5flash19enable_sm80_to_sm89INS1_16FlashAttnBwdSm80INS1_25CollectiveMainloopBwdSm80ILi2ELi2EN4cute5tupleIJNS5_1CILi64EEENS7_ILi128EEES9_EEENS_6half_tEfNS_4arch4Sm80ELb0ELb1ELb0ELb1ELb1ELb0ELb0ELb0ELi2ELi2ELi2ELi2ELb0EEENS1_24CollectiveEpilogueBwdGQAISA_fSD_Li256ELb1ELb1EEENS1_19SingleTileSchedulerILb1ELb0ELb0ELi128EEEEEEEEEvNT_6ParamsE)
        .other          _ZN7cutlass13device_kernelIN5flash19enable_sm80_to_sm89INS1_16FlashAttnBwdSm80INS1_25CollectiveMainloopBwdSm80ILi2ELi2EN4cute5tupleIJNS5_1CILi64EEENS7_ILi128EEES9_EEENS_6half_tEfNS_4arch4Sm80ELb0ELb1ELb0ELb1ELb1ELb0ELb0ELb0ELi2ELi2ELi2ELi2ELb0EEENS1_24CollectiveEpilogueBwdGQAISA_fSD_Li256ELb1ELb1EEENS1_19SingleTileSchedulerILb1ELb0ELb0ELi128EEEEEEEEEvNT_6ParamsE,@"STO_CUDA_ENTRY STV_DEFAULT"
_ZN7cutlass13device_kernelIN5flash19enable_sm80_to_sm89INS1_16FlashAttnBwdSm80INS1_25CollectiveMainloopBwdSm80ILi2ELi2EN4cute5tupleIJNS5_1CILi64EEENS7_ILi128EEES9_EEENS_6half_tEfNS_4arch4Sm80ELb0ELb1ELb0ELb1ELb1ELb0ELb0ELb0ELi2ELi2ELi2ELi2ELb0EEENS1_24CollectiveEpilogueBwdGQAISA_fSD_Li256ELb1ELb1EEENS1_19SingleTileSchedulerILb1ELb0ELb0ELi128EEEEEEEEEvNT_6ParamsE:
        /* <DEDUP_REMOVED lines=18> */
.L_x_1792:
        /* <DEDUP_REMOVED lines=8> */
.L_x_1794:
[----:B------:R-:W-:Y:S02]  /*01a0*/  MOV R0, c[0x0][0x3ac] ;  /* 0x0000eb0000007a02 */ /* 0x000fe40000000f00 */
.L_x_1793:
[----:B------:R-:W-:-:S06]  /*01b0*/  USHF.L.U32 UR12, UR8, 0x7, URZ ;  /* 0x00000007080c7899 */ /* 0x000fcc000800063f */
[----:B-----5:R-:W-:-:S04]  /*01c0*/  ISETP.LE.AND P0, PT, R0, UR12, PT ;  /* 0x0000000c00007c0c */ /* 0x020fc8000bf03270 */
[----:B------:R-:W-:-:S05]  /*01d0*/  SEL R0, R5, 0xffffffff, !P0 ;  /* 0xffffffff05007807 */ /* 0x000fca0004000000 */
[----:B------:R2:W-:Y:S01]  /*01e0*/  STL [R1+0x68], R0 ;  /* 0x0000680001007387 */ /* 0x0005e20000100800 */
[----:B------:R-:W-:Y:S05]  /*01f0*/  BRA `(.L_x_1795) ;  /* 0x0000012000007947 */ /* 0x000fea0003800000 */
.L_x_1791:
[----:B--2-4-:R-:W-:-:S04]  /*0200*/  ISETP.NE.U32.AND P0, PT, RZ, c[0x0][0x3c8], PT ;  /* 0x0000f200ff007a0c */ /* 0x014fc80003f05070 */
[----:B------:R-:W-:-:S13]  /*0210*/  ISETP.NE.AND.EX P0, PT, RZ, c[0x0][0x3cc], PT, P0 ;  /* 0x0000f300ff007a0c */ /* 0x000fda0003f05300 */
[----:B------:R-:W-:Y:S05]  /*0220*/  @!P0 BRA `(.L_x_1796) ;  /* 0x0000002000008947 */ /* 0x000fea0003800000 */
[----:B------:R1:W5:Y:S01]  /*0230*/  LDG.E R0, [R2.64] ;  /* 0x0000000e02007981 */ /* 0x000362000c1e1900 */
[----:B------:R-:W-:Y:S05]  /*0240*/  BRA `(.L_x_1797) ;  /* 0x0000009000007947 */ /* 0x000fea0003800000 */
.L_x_1796:
        /* <DEDUP_REMOVED lines=8> */
.L_x_1798:
[----:B------:R-:W-:Y:S02]  /*02d0*/  MOV R0, c[0x0][0x3ac] ;  /* 0x0000eb0000007a02 */ /* 0x000fe40000000f00 */
.L_x_1797:
[----:B------:R-:W-:-:S06]  /*02e0*/  USHF.L.U32 UR12, UR8, 0x7, URZ ;  /* 0x00000007080c7899 */ /* 0x000fcc000800063f */
[----:B-----5:R-:W-:-:S04]  /*02f0*/  ISETP.LE.AND P0, PT, R0, UR12, PT ;  /* 0x0000000c00007c0c */ /* 0x020fc8000bf03270 */
[----:B------:R-:W-:-:S05]  /*0300*/  SEL R0, R5, 0xffffffff, !P0 ;  /* 0xffffffff05007807 */ /* 0x000fca0004000000 */
[----:B------:R2:W-:Y:S04]  /*0310*/  STL [R1+0x68], R0 ;  /* 0x0000680001007387 */ /* 0x0005e80000100800 */
.L_x_1795:
        /* <DEDUP_REMOVED lines=38> */
.L_x_1799:
[----:B--2---:R-:W-:-:S04]  /*0580*/  ISETP.NE.U32.AND P0, PT, RZ, c[0x0][0x2e0], PT ;  /* 0x0000b800ff007a0c */ /* 0x004fc80003f05070 */
[----:B------:R-:W-:-:S13]  /*0590*/  ISETP.NE.AND.EX P0, PT, RZ, c[0x0][0x2e4], PT, P0 ;  /* 0x0000b900ff007a0c */ /* 0x000fda0003f05300 */
[----:B------:R-:W-:Y:S05]  /*05a0*/  @!P0 BRA `(.L_x_1800) ;  /* 0x0000004000008947 */ /* 0x000fea0003800000 */
[----:B------:R-:W-:-:S05]  /*05b0*/  IMAD.WIDE R2, R40, R12, c[0x0][0x2e0] ;  /* 0x0000b80028027625 */ /* 0x000fca00078e020c */
[----:B------:R-:W2:Y:S02]  /*05c0*/  LDG.E R0, [R2.64] ;  /* 0x0000000e02007981 */ /* 0x000ea4000c1e1900 */
[----:B--2---:R1:W2:Y:S01]  /*05d0*/  R2UR UR10, R0 ;  /* 0x00000000000a73c2 */ /* 0x0042a200000e0000 */
[----:B------:R-:W-:Y:S05]  /*05e0*/  BRA `(.L_x_1801) ;  /* 0x0000006000007947 */ /* 0x000fea0003800000 */
.L_x_1800:
[----:B------:R-:W-:Y:S05]  /*05f0*/  @!P3 BRA `(.L_x_1801) ;  /* 0x000000500000b947 */ /* 0x000fea0003800000 */
[----:B------:R1:W2:Y:S04]  /*0600*/  LDG.E R0, [R2.64] ;  /* 0x0000000e02007981 */ /* 0x0002a8000c1e1900 */
[----:B-1----:R-:W3:Y:S01]  /*0610*/  LDG.E R2, [R2.64+0x4] ;  /* 0x0000040e02027981 */ /* 0x002ee2000c1e1900 */
[----:B--2---:R-:W1:Y:S08]  /*0620*/  R2UR UR10, R0 ;  /* 0x00000000000a73c2 */ /* 0x004e7000000e0000 */
[----:B---3--:R-:W1:Y:S02]  /*0630*/  R2UR UR4, R2 ;  /* 0x00000000020473c2 */ /* 0x008e6400000e0000 */
[----:B-1----:R-:W-:-:S06]  /*0640*/  UIADD3 UR10, -UR10, UR4, URZ ;  /* 0x000000040a0a7290 */ /* 0x002fcc000fffe13f */
.L_x_1801:
        /* <DEDUP_REMOVED lines=15> */
.L_x_1802:
        /* <DEDUP_REMOVED lines=90> */
[----:B------:R-:W-:Y:S01]  /*0ce0*/  IADD3 R26, P1, R6, R36, RZ ;  /* 0x00000024061a7210 */ /* 0x000fe20007f3e0ff */
[----:B------:R-:W-:Y:S01]  /*0cf0*/  IMAD.IADD R32, R36, 0x1, -R2 ;  /* 0x0000000124207824 */ /* 0x000fe200078e0a02 */
[----:B------:R-:W-:Y:S01]  /*0d00*/  SHF.R.S32.HI R12, RZ, 0x1f, R42 ;  /* 0x0000001fff0c7819 */ /* 0x000fe2000001142a */
[----:B------:R-:W2:Y:S01]  /*0d10*/  LDL.LU R39, [R1+0x4] ;  /* 0x0000040001277983 */ /* 0x000ea20000300800 */
[----:B------:R-:W-:Y:S01]  /*0d20*/  IADD3 R17, P2, R42, R8, RZ ;  /* 0x000000082a117210 */ /* 0x000fe20007f5e0ff */
[----:B------:R-:W-:Y:S01]  /*0d30*/  @P0 IMAD.HI.U32 R3, R38, c[0x0][0x24c], RZ ;  /* 0x0000930026030a27 */ /* 0x000fe200078e00ff */
[----:B------:R-:W-:Y:S01]  /*0d40*/  SEL R8, R29, RZ, !P3 ;  /* 0x000000ff1d087207 */ /* 0x000fe20005800000 */
[----:B------:R-:W-:Y:S01]  /*0d50*/  USHF.L.U32 UR6, UR4, 0x6, URZ ;  /* 0x0000000604067899 */ /* 0x000fe2000800063f */
[----:B------:R-:W-:Y:S01]  /*0d60*/  LEA.HI.X.SX32 R27, R6, R13, 0x1, P1 ;  /* 0x0000000d061b7211 */ /* 0x000fe200008f0eff */
[----:B------:R-:W-:Y:S01]  /*0d70*/  IMAD.SHL.U32 R18, R32, 0x8, RZ ;  /* 0x0000000820127824 */ /* 0x000fe200078e00ff */
[----:B------:R-:W-:Y:S01]  /*0d80*/  @P0 SHF.R.U32.HI R0, RZ, c[0x0][0x250], R3 ;  /* 0x00009400ff000a19 */ /* 0x000fe20000011603 */
[----:B------:R-:W-:Y:S01]  /*0d90*/  IMAD.X R24, R12, 0x1, R9, P2 ;  /* 0x000000010c187824 */ /* 0x000fe200010e0609 */
[C---:B------:R-:W-:Y:S01]  /*0da0*/  IADD3 R10, P0, R42.reuse, R10, RZ ;  /* 0x0000000a2a0a7210 */ /* 0x040fe20007f1e0ff */
[----:B------:R-:W-:Y:S01]  /*0db0*/  IMAD.SHL.U32 R6, R42, 0x40, RZ ;  /* 0x000000402a067824 */ /* 0x000fe200078e00ff */
[----:B------:R-:W-:Y:S01]  /*0dc0*/  SHF.R.S32.HI R7, RZ, 0x1f, R0 ;  /* 0x0000001fff077819 */ /* 0x000fe20000011400 */
[----:B------:R-:W-:Y:S01]  /*0dd0*/  UIADD3 UR20, -UR12, UR10, URZ ;  /* 0x0000000a0c147290 */ /* 0x000fe2000fffe13f */
[----:B------:R-:W-:Y:S01]  /*0de0*/  SHF.R.S32.HI R19, RZ, 0x1f, R18 ;  /* 0x0000001fff137819 */ /* 0x000fe20000011412 */
[----:B------:R-:W-:Y:S01]  /*0df0*/  IMAD.X R11, R12, 0x1, R11, P0 ;  /* 0x000000010c0b7824 */ /* 0x000fe200000e060b */
[----:B------:R-:W-:Y:S01]  /*0e00*/  SEL R12, R40, RZ, !P3 ;  /* 0x000000ff280c7207 */ /* 0x000fe20005800000 */
[----:B------:R-:W-:Y:S01]  /*0e10*/  IMAD R2, R7, c[0x0][0x1e0], RZ ;  /* 0x0000780007027a24 */ /* 0x000fe200078e02ff */
[----:B------:R-:W-:Y:S01]  /*0e20*/  LOP3.LUT R6, R6, 0x1c0, RZ, 0xc0, !PT ;  /* 0x000001c006067812 */ /* 0x000fe200078ec0ff */
[----:B------:R-:W-:Y:S01]  /*0e30*/  IMAD.WIDE R10, R14, 0x80, R10 ;  /* 0x000000800e0a7825 */ /* 0x000fe200078e020a */
[----:B------:R-:W-:Y:S01]  /*0e40*/  SHF.R.S32.HI R31, RZ, 0x1f, R38 ;  /* 0x0000001fff1f7819 */ /* 0x000fe20000011426 */
[----:B------:R-:W-:Y:S01]  /*0e50*/  UMOV UR21, 0x6 ;  /* 0x0000000600157882 */ /* 0x000fe20000000000 */
[----:B------:R-:W-:Y:S01]  /*0e60*/  LOP3.LUT R13, R6, 0x38, R18, 0xf8, !PT ;  /* 0x00000038060d7812 */ /* 0x000fe200078ef812 */
[C---:B------:R-:W-:Y:S01]  /*0e70*/  IMAD R4, R0.reuse, c[0x0][0x1e4], R2 ;  /* 0x0000790000047a24 */ /* 0x040fe200078e0202 */
[----:B------:R-:W-:Y:S01]  /*0e80*/  SHF.R.U32.HI R6, RZ, 0x3, R6 ;  /* 0x00000003ff067819 */ /* 0x000fe20000011606 */
[----:B------:R-:W-:-:S04]  /*0e90*/  IMAD.WIDE.U32 R2, R0, c[0x0][0x1e0], R18 ;  /* 0x0000780000027a25 */ /* 0x000fc800078e0012 */
[----:B------:R-:W-:Y:S02]  /*0ea0*/  IMAD.IADD R5, R3, 0x1, R4 ;  /* 0x0000000103057824 */ /* 0x000fe400078e0204 */
[----:B------:R-:W-:Y:S01]  /*0eb0*/  IMAD.MOV.U32 R4, RZ, RZ, R2 ;  /* 0x000000ffff047224 */ /* 0x000fe200078e0002 */
[----:B------:R-:W-:Y:S01]  /*0ec0*/  LEA.HI R2, R37, R36, RZ, 0x6 ;  /* 0x0000002425027211 */ /* 0x000fe200078f30ff */
[----:B------:R-:W-:Y:S02]  /*0ed0*/  IMAD R3, R8, c[0x0][0x1e8], RZ ;  /* 0x00007a0008037a24 */ /* 0x000fe400078e02ff */
        /* <DEDUP_REMOVED lines=8> */
[----:B------:R-:W-:Y:S01]  /*0f60*/  IMAD.IADD R3, R3, 0x1, R7 ;  /* 0x0000000103037824 */ /* 0x000fe200078e0207 */
[----:B------:R-:W-:Y:S01]  /*0f70*/  LOP3.LUT R14, R35, R13, R6, 0xf6, !PT ;  /* 0x0000000d230e7212 */ /* 0x000fe200078ef606 */
        /* <DEDUP_REMOVED lines=127> */
[----:B-1----:R-:W-:-:S04]  /*1770*/  IMAD.WIDE.U32 R10, R38, c[0x0][0x210], R8 ;  /* 0x00008400260a7a25 */ /* 0x002fc800078e0008 */
[----:B------:R-:W-:Y:S01]  /*1780*/  IMAD R12, R38, c[0x0][0x214], R12 ;  /* 0x00008500260c7a24 */ /* 0x000fe200078e020c */
[----:B--2---:R-:W-:-:S04]  /*1790*/  LOP3.LUT R39, R39, 0xfffffffd, RZ, 0xc0, !PT ;  /* 0xfffffffd27277812 */ /* 0x004fc800078ec0ff */
[----:B------:R-:W-:Y:S02]  /*17a0*/  @P0 LOP3.LUT R39, R39, 0x2, RZ, 0xfc, !PT ;  /* 0x0000000227270812 */ /* 0x000fe400078efcff */
[----:B------:R-:W-:-:S04]  /*17b0*/  IADD3 R2, P0, R6, UR6, RZ ;  /* 0x0000000606027c10 */ /* 0x000fc8000ff1e0ff */
[C---:B------:R-:W-:Y:S02]  /*17c0*/  IADD3.X R3, R7.reuse, UR16, RZ, P0, !PT ;  /* 0x0000001007037c10 */ /* 0x040fe400087fe4ff */
[----:B----4-:R-:W-:Y:S02]  /*17d0*/  IADD3 R6, P0, R6, UR19, RZ ;  /* 0x0000001306067c10 */ /* 0x010fe4000ff1e0ff */
        /* <DEDUP_REMOVED lines=30> */
[----:B------:R-:W-:-:S05]  /*19c0*/  @P3 LOP3.LUT R39, R39, 0x1, RZ, 0xfc, !PT ;  /* 0x0000000127273812 */ /* 0x000fca00078efcff */
[----:B------:R-:W-:Y:S01]  /*19d0*/  STL [R1+0x4], R39 ;  /* 0x0000042701007387 */ /* 0x000fe20000100800 */
[----:B--2---:R-:W-:-:S03]  /*19e0*/  IMAD R2, R24, c[0x0][0x278], RZ ;  /* 0x00009e0018027a24 */ /* 0x004fc600078e02ff */
[----:B------:R2:W-:Y:S01]  /*19f0*/  STL.64 [R1+0x28], R40 ;  /* 0x0000282801007387 */ /* 0x0005e20000100a00 */
[----:B------:R-:W-:-:S03]  /*1a00*/  IMAD R2, R15, c[0x0][0x27c], R2 ;  /* 0x00009f000f027a24 */ /* 0x000fc600078e0202 */
[----:B------:R3:W-:Y:S01]  /*1a10*/  LDGSTS.E.BYPASS.LTC128B.128 [R14+0x10080], [R4.64], !P0 ;  /* 0x10080000040e7fae */ /* 0x0007e2000c101d4e */
[----:B-1----:R-:W-:Y:S01]  /*1a20*/  @!P4 IADD3 R9, P0, R22, UR19, RZ ;  /* 0x000000131609cc10 */ /* 0x002fe2000ff1e0ff */
[----:B------:R-:W-:Y:S01]  /*1a30*/  IMAD.MOV.U32 R6, RZ, RZ, R10 ;  /* 0x000000ffff067224 */ /* 0x000fe200078e000a */
[----:B------:R-:W-:Y:S01]  /*1a40*/  LOP3.LUT P3, RZ, R29, 0x2, RZ, 0xc0, !PT ;  /* 0x000000021dff7812 */ /* 0x000fe2000786c0ff */
[----:B------:R-:W-:Y:S01]  /*1a50*/  IMAD R3, R24, c[0x0][0x218], RZ ;  /* 0x0000860018037a24 */ /* 0x000fe200078e02ff */
[----:B------:R-:W-:Y:S01]  /*1a60*/  STL [R1+0x34], R16 ;  /* 0x0000341001007387 */ /* 0x000fe20000100800 */
[----:B------:R-:W-:Y:S01]  /*1a70*/  USHF.L.U32 UR22, UR6, 0x6, URZ ;  /* 0x0000000606167899 */ /* 0x000fe2000800063f */
[----:B------:R-:W-:Y:S02]  /*1a80*/  ISETP.GE.AND P1, PT, R18, c[0x0][0x1fc], PT ;  /* 0x00007f0012007a0c */ /* 0x000fe40003f26270 */
[----:B------:R1:W-:Y:S01]  /*1a90*/  STL.64 [R1+0x48], R22 ;  /* 0x0000481601007387 */ /* 0x0003e20000100a00 */
[----:B------:R-:W-:Y:S01]  /*1aa0*/  USHF.L.U64.HI UR21, UR6, UR21, UR7 ;  /* 0x0000001506157299 */ /* 0x000fe20008010207 */
[C---:B------:R-:W-:Y:S01]  /*1ab0*/  ISETP.LT.OR P5, PT, R0.reuse, 0x1, !P3 ;  /* 0x000000010000780c */ /* 0x040fe20005fa1670 */
[----:B--2---:R-:W-:Y:S01]  /*1ac0*/  IMAD.IADD R40, R23, 0x1, R2 ;  /* 0x0000000117287824 */ /* 0x004fe200078e0202 */
[----:B------:R-:W-:Y:S01]  /*1ad0*/  ISETP.LT.OR P2, PT, R0, 0x21, !P2 ;  /* 0x000000210000780c */ /* 0x000fe20005741670 */
[----:B------:R-:W-:Y:S01]  /*1ae0*/  UIMAD UR16, UR21, UR17, URZ ;  /* 0x00000011151072a4 */ /* 0x000fe2000f8e023f */
[----:B------:R-:W-:Y:S01]  /*1af0*/  IMAD.U32 R28, RZ, RZ, UR22 ;  /* 0x00000016ff1c7e24 */ /* 0x000fe2000f8e00ff */
[----:B------:R-:W-:-:S08]  /*1b00*/  LEA.HI R29, R37, R36, RZ, 0x5 ;  /* 0x00000024251d7211 */ /* 0x000fd000078f28ff */
[----:B------:R3:W-:Y:S01]  /*1b10*/  LDGSTS.E.BYPASS.LTC128B.128 [R14+0x12080], [R4.64+0x80], !P5 ;  /* 0x12080080040e7fae */ /* 0x0007e2000e901d4e */
[----:B------:R-:W-:Y:S02]  /*1b20*/  @!P4 IADD3.X R11, R40, UR18, RZ, P0, !PT ;  /* 0x00000012280bcc10 */ /* 0x000fe400087fe4ff */
[----:B------:R-:W-:Y:S01]  /*1b30*/  ISETP.GE.AND P0, PT, R34, c[0x0][0x1fc], PT ;  /* 0x00007f0022007a0c */ /* 0x000fe20003f06270 */
[C---:B------:R-:W-:Y:S02]  /*1b40*/  IMAD R2, R15.reuse, c[0x0][0x21c], R3 ;  /* 0x000087000f027a24 */ /* 0x040fe400078e0203 */
[----:B-1----:R-:W-:Y:S01]  /*1b50*/  IMAD.WIDE.U32 R22, R15, c[0x0][0x218], R6 ;  /* 0x000086000f167a25 */ /* 0x002fe200078e0006 */
[----:B------:R-:W-:Y:S01]  /*1b60*/  SEL R6, RZ, 0xffffffff, P0 ;  /* 0xffffffffff067807 */ /* 0x000fe20000000000 */
[----:B------:R-:W-:Y:S01]  /*1b70*/  UIMAD UR16, UR13, UR22, UR16 ;  /* 0x000000160d1072a4 */ /* 0x000fe2000f8e0210 */
[----:B------:R-:W-:Y:S01]  /*1b80*/  SEL R3, RZ, 0x1, P1 ;  /* 0x00000001ff037807 */ /* 0x000fe20000800000 */
[----:B------:R-:W-:Y:S01]  /*1b90*/  IMAD.IADD R45, R23, 0x1, R2 ;  /* 0x00000001172d7824 */ /* 0x000fe200078e0202 */
[----:B------:R-:W-:Y:S01]  /*1ba0*/  ISETP.LT.OR P1, PT, R0, 0x21, !P3 ;  /* 0x000000210000780c */ /* 0x000fe20005f21670 */
[----:B------:R-:W-:Y:S01]  /*1bb0*/  IMAD.SHL.U32 R2, R6, 0x2, RZ ;  /* 0x0000000206027824 */ /* 0x000fe200078e00ff */
[----:B------:R1:W-:Y:S01]  /*1bc0*/  LDGSTS.E.BYPASS.LTC128B.128 [R14+0x11080], [R12.64], !P2 ;  /* 0x110800000c0e7fae */ /* 0x0003e2000d101d4e */
[----:B------:R-:W-:Y:S01]  /*1bd0*/  IMAD.MOV.U32 R44, RZ, RZ, R22 ;  /* 0x000000ffff2c7224 */ /* 0x000fe200078e0016 */
[----:B------:R-:W-:-:S02]  /*1be0*/  @!P4 LEA R8, P0, R9, c[0x0][0x258], 0x2 ;  /* 0x000096000908ca11 */ /* 0x000fc400078010ff */
[----:B------:R-:W-:Y:S01]  /*1bf0*/  LOP3.LUT R3, R2, 0x2, R3, 0xe2, !PT ;  /* 0x0000000202037812 */ /* 0x000fe200078ee203 */
[----:B------:R-:W-:Y:S01]  /*1c00*/  IMAD.WIDE.U32 R6, R28, UR17, R44 ;  /* 0x000000111c067c25 */ /* 0x000fe2000f8e002c */
[----:B------:R-:W-:Y:S02]  /*1c10*/  @!P4 LEA.HI.X R9, R9, c[0x0][0x25c], R11, 0x2, P0 ;  /* 0x000097000909ca11 */ /* 0x000fe400000f140b */
[----:B------:R-:W-:Y:S01]  /*1c20*/  LOP3.LUT P5, RZ, R3, 0x1, RZ, 0xc0, !PT ;  /* 0x0000000103ff7812 */ /* 0x000fe200078ac0ff */
[----:B------:R-:W-:Y:S01]  /*1c30*/  IMAD.WIDE.U32 R16, R38, c[0x0][0x288], R20 ;  /* 0x0000a20026107a25 */ /* 0x000fe200078e0014 */
[----:B------:R-:W-:Y:S01]  /*1c40*/  LEA R2, P0, R6, c[0x0][0x1f0], 0x1 ;  /* 0x00007c0006027a11 */ /* 0x000fe200078008ff */
[----:B------:R1:W-:Y:S01]  /*1c50*/  LDGSTS.E.BYPASS.LTC128B.128 [R14+0x13080], [R12.64+0x80], !P1 ;  /* 0x130800800c0e7fae */ /* 0x0003e2000c901d4e */
[----:B---3--:R-:W-:Y:S02]  /*1c60*/  IADD3 R4, R7, UR16, RZ ;  /* 0x0000001007047c10 */ /* 0x008fe4000fffe0ff */
[----:B------:R-:W-:-:S02]  /*1c70*/  LOP3.LUT P6, RZ, R3, 0x2, RZ, 0xc0, !PT ;  /* 0x0000000203ff7812 */ /* 0x000fc400078cc0ff */
[----:B------:R-:W-:Y:S02]  /*1c80*/  SHF.R.S32.HI R20, RZ, 0x5, R29 ;  /* 0x00000005ff147819 */ /* 0x000fe4000001141d */
[----:B------:R-:W-:Y:S02]  /*1c90*/  LEA.HI.X R3, R6, c[0x0][0x1f4], R4, 0x1, P0 ;  /* 0x00007d0006037a11 */ /* 0x000fe400000f0c04 */
        /* <DEDUP_REMOVED lines=11> */
[----:B------:R2:W-:Y:S01]  /*1d50*/  STL [R1+0x58], R40 ;  /* 0x0000582801007387 */ /* 0x0005e20000100800 */
[----:B------:R-:W-:Y:S01]  /*1d60*/  USHF.L.U32 UR7, UR16, 0x1, URZ ;  /* 0x0000000110077899 */ /* 0x000fe2000800063f */
[----:B------:R-:W-:-:S02]  /*1d70*/  IMAD.IADD R5, R17, 0x1, R25 ;  /* 0x0000000111057824 */ /* 0x000fc400078e0219 */
[----:B------:R3:W-:Y:S01]  /*1d80*/  STL.64 [R1+0x20], R22 ;  /* 0x0000201601007387 */ /* 0x0007e20000100a00 */
[----:B------:R-:W-:-:S03]  /*1d90*/  IMAD.MOV.U32 R4, RZ, RZ, R16 ;  /* 0x000000ffff047224 */ /* 0x000fc600078e0010 */
[----:B------:R4:W-:Y:S01]  /*1da0*/  @!P4 LDGSTS.E.BYPASS.LTC128B.128 [R6+0x20080], [R8.64] ;  /* 0x200800000806cfae */ /* 0x0009e2000b901d4e */
[----:B------:R-:W-:Y:S01]  /*1db0*/  USHF.L.U64.HI UR6, UR16, 0x1, UR13 ;  /* 0x0000000110067899 */ /* 0x000fe2000801020d */
[----:B------:R-:W-:Y:S02]  /*1dc0*/  IMAD R31, R31, c[0x0][0x238], RZ ;  /* 0x00008e001f1f7a24 */ /* 0x000fe400078e02ff */
[----:B------:R-:W0:Y:S01]  /*1dd0*/  LDGDEPBAR ;  /* 0x00000000000079af */ /* 0x000e220000000000 */
[----:B------:R-:W-:-:S03]  /*1de0*/  ISETP.LT.OR P2, PT, R0, 0x21, !P5 ;  /* 0x000000210000780c */ /* 0x000fc60006f41670 */
[----:B------:R5:W-:Y:S01]  /*1df0*/  LDGSTS.E.BYPASS.LTC128B.128 [R14+0x18080], [R2.64], !P1 ;  /* 0x18080000020e7fae */ /* 0x000be2000c901d4e */
[----:B------:R-:W-:-:S03]  /*1e00*/  ISETP.LT.OR P1, PT, R0, 0x21, !P6 ;  /* 0x000000210000780c */ /* 0x000fc60007721670 */
[----:B------:R5:W-:Y:S01]  /*1e10*/  LDGSTS.E.BYPASS.LTC128B.128 [R14+0x1a080], [R2.64+0x80], !P0 ;  /* 0x1a080080020e7fae */ /* 0x000be2000c101d4e */
[----:B------:R-:W-:Y:S01]  /*1e20*/  IMAD R31, R38, c[0x0][0x23c], R31 ;  /* 0x00008f00261f7a24 */ /* 0x000fe200078e021f */
[----:B------:R-:W-:Y:S01]  /*1e30*/  LEA.HI R11, R37, R36, RZ, 0x2 ;  /* 0x00000024250b7211 */ /* 0x000fe200078f10ff */
[----:B--2---:R-:W-:-:S04]  /*1e40*/  IMAD.WIDE.U32 R40, R15, c[0x0][0x290], R4 ;  /* 0x0000a4000f287a25 */ /* 0x004fc800078e0004 */
[----:B---3--:R-:W-:Y:S01]  /*1e50*/  IMAD.IADD R22, R20, 0x1, -R10 ;  /* 0x0000000114167824 */ /* 0x008fe200078e0a0a */
[----:B------:R-:W-:Y:S01]  /*1e60*/  SHF.R.S32.HI R10, RZ, 0x4, R7 ;  /* 0x00000004ff0a7819 */ /* 0x000fe20000011407 */
[----:B----4-:R-:W-:-:S03]  /*1e70*/  IMAD R6, R24, c[0x0][0x290], RZ ;  /* 0x0000a40018067a24 */ /* 0x010fc600078e02ff */
[----:B------:R-:W-:Y:S01]  /*1e80*/  LEA.HI R4, R7, R10, RZ, 0x1 ;  /* 0x0000000a07047211 */ /* 0x000fe200078f08ff */
[----:B------:R-:W-:Y:S02]  /*1e90*/  IMAD R6, R15, c[0x0][0x294], R6 ;  /* 0x0000a5000f067a24 */ /* 0x000fe400078e0206 */
[----:B------:R-:W-:Y:S01]  /*1ea0*/  IMAD.WIDE.U32 R26, R38, c[0x0][0x238], R26 ;  /* 0x00008e00261a7a25 */ /* 0x000fe200078e001a */
[----:B------:R-:W-:Y:S02]  /*1eb0*/  LOP3.LUT R4, R4, 0xfffffffe, RZ, 0xc0, !PT ;  /* 0xfffffffe04047812 */ /* 0x000fe400078ec0ff */
[----:B-----5:R-:W-:Y:S01]  /*1ec0*/  IADD3 R2, P0, R2, UR7, RZ ;  /* 0x0000000702027c10 */ /* 0x020fe2000ff1e0ff */
[----:B------:R-:W-:-:S03]  /*1ed0*/  IMAD.IADD R38, R41, 0x1, R6 ;  /* 0x0000000129267824 */ /* 0x000fc600078e0206 */
[----:B------:R-:W-:Y:S02]  /*1ee0*/  IADD3.X R3, R3, UR6, RZ, P0, !PT ;  /* 0x0000000603037c10 */ /* 0x000fe400087fe4ff */
[----:B------:R-:W-:Y:S02]  /*1ef0*/  IADD3 R0, P0, R40, UR19, RZ ;  /* 0x0000001328007c10 */ /* 0x000fe4000ff1e0ff */
[--C-:B------:R-:W-:Y:S02]  /*1f00*/  SHF.R.S32.HI R8, RZ, 0x2, R11.reuse ;  /* 0x00000002ff087819 */ /* 0x100fe4000001140b */
[----:B------:R-:W-:Y:S01]  /*1f10*/  LOP3.LUT R7, R7, 0xfffffff0, RZ, 0xc0, !PT ;  /* 0xfffffff007077812 */ /* 0x000fe200078ec0ff */
[----:B------:R-:W-:Y:S01]  /*1f20*/  IMAD.IADD R10, R10, 0x1, -R4 ;  /* 0x000000010a0a7824 */ /* 0x000fe200078e0a04 */
[----:B------:R-:W-:Y:S01]  /*1f30*/  SHF.R.S32.HI R6, RZ, 0x1f, R11 ;  /* 0x0000001fff067819 */ /* 0x000fe2000001140b */
[----:B------:R2:W-:Y:S01]  /*1f40*/  LDGSTS.E.BYPASS.LTC128B.128 [R14+0x19080], [R2.64], !P2 ;  /* 0x19080000020e7fae */ /* 0x0005e2000d101d4e */
[----:B------:R-:W-:-:S02]  /*1f50*/  IADD3.X R5, R38, UR18, RZ, P0, !PT ;  /* 0x0000001226057c10 */ /* 0x000fc400087fe4ff */
[----:B------:R-:W-:Y:S01]  /*1f60*/  LEA R20, P0, R0, c[0x0][0x280], 0x2 ;  /* 0x0000a00000147a11 */ /* 0x000fe200078010ff */
[----:B------:R-:W-:Y:S01]  /*1f70*/  IMAD.IADD R7, R36, 0x1, -R7 ;  /* 0x0000000124077824 */ /* 0x000fe200078e0a07 */
[----:B------:R-:W-:Y:S01]  /*1f80*/  LEA.HI R4, R6, R8, RZ, 0x3 ;  /* 0x0000000806047211 */ /* 0x000fe200078f18ff */
[----:B------:R2:W-:Y:S01]  /*1f90*/  LDGSTS.E.BYPASS.LTC128B.128 [R14+0x1b080], [R2.64+0x80], !P1 ;  /* 0x1b080080020e7fae */ /* 0x0005e2000c901d4e */
[----:B------:R-:W-:Y:S02]  /*1fa0*/  LEA.HI.X R21, R0, c[0x0][0x284], R5, 0x2, P0 ;  /* 0x0000a10000157a11 */ /* 0x000fe400000f1405 */
[----:B------:R-:W-:Y:S02]  /*1fb0*/  LOP3.LUT R0, R4, 0xfffffff8, RZ, 0xc0, !PT ;  /* 0xfffffff804007812 */ /* 0x000fe400078ec0ff */
[----:B------:R-:W-:Y:S01]  /*1fc0*/  SHF.R.S32.HI R4, RZ, 0x1f, R7 ;  /* 0x0000001fff047819 */ /* 0x000fe20000011407 */
[----:B------:R-:W-:Y:S02]  /*1fd0*/  IMAD.SHL.U32 R16, R22, 0x10, RZ ;  /* 0x0000001016107824 */ /* 0x000fe400078e00ff */
[----:B------:R-:W-:Y:S01]  /*1fe0*/  IMAD.IADD R17, R8, 0x1, -R0 ;  /* 0x0000000108117824 */ /* 0x000fe200078e0a00 */
[----:B-1----:R-:W-:Y:S01]  /*1ff0*/  LEA.HI R13, R4, R7, RZ, 0x3 ;  /* 0x00000007040d7211 */ /* 0x002fe200078f18ff */
[----:B------:R-:W-:-:S03]  /*2000*/  IMAD R4, R24, c[0x0][0x240], RZ ;  /* 0x0000900018047a24 */ /* 0x000fc600078e02ff */
[----:B------:R-:W-:Y:S01]  /*2010*/  LOP3.LUT R5, R13, 0xfffffff8, RZ, 0xc0, !PT ;  /* 0xfffffff80d057812 */ /* 0x000fe200078ec0ff */
[----:B--2---:R-:W-:Y:S02]  /*2020*/  IMAD.SHL.U32 R2, R32, 0x40, RZ ;  /* 0x0000004020027824 */ /* 0x004fe400078e00ff */
        /* <DEDUP_REMOVED lines=101> */
.L_x_1805:
[----:B------:R-:W-:Y:S05]  /*2680*/  BSYNC B0 ;  /* 0x0000000000007941 */ /* 0x000fea0003800000 */
.L_x_1804:
        /* <DEDUP_REMOVED lines=119> */
.L_x_1824:
        /* <DEDUP_REMOVED lines=148> */
.L_x_1808:
[----:B------:R-:W-:Y:S11]  /*3740*/  ISETP.NE.AND P0, PT, R226, c[0x0][0x2a8], PT ;  /* 0x0000aa00e2007a0c */ /* 0x000ff60003f05270 */
[----:B------:R-:W-:Y:S02]  /*3750*/  @!UPT UIADD3 URZ, URZ, URZ, URZ ;  /* 0x0000003f3f3ff290 */ /* 0x000fe4000fffe03f */
[----:B------:R-:W-:Y:S05]  /*3760*/  @P0 IMAD.HI.U32 R36, R2, c[0x0][0x2ac], RZ ;  /* 0x0000ab0002240a27 */ /* 0x000fea00078e00ff */
[----:B------:R-:W-:Y:S02]  /*3770*/  @P0 SHF.R.U32.HI R2, RZ, c[0x0][0x2b0], R36 ;  /* 0x0000ac00ff020a19 */ /* 0x000fe40000011624 */
.L_x_1809:
[----:B------:R-:W-:Y:S05]  /*3780*/  BSYNC B0 ;  /* 0x0000000000007941 */ /* 0x000fea0003800000 */
.L_x_1807:
        /* <DEDUP_REMOVED lines=8> */
.L_x_1806:
        /* <DEDUP_REMOVED lines=16> */
.L_x_1812:
[----:B------:R-:W-:Y:S11]  /*3910*/  ISETP.NE.AND P0, PT, R226, c[0x0][0x2a8], PT ;  /* 0x0000aa00e2007a0c */ /* 0x000ff60003f05270 */
[----:B------:R-:W-:Y:S02]  /*3920*/  @!UPT UIADD3 URZ, URZ, URZ, URZ ;  /* 0x0000003f3f3ff290 */ /* 0x000fe4000fffe03f */
[----:B------:R-:W-:Y:S05]  /*3930*/  @P0 IMAD.HI.U32 R36, R2, c[0x0][0x2ac], RZ ;  /* 0x0000ab0002240a27 */ /* 0x000fea00078e00ff */
[----:B------:R-:W-:Y:S02]  /*3940*/  @P0 SHF.R.U32.HI R2, RZ, c[0x0][0x2b0], R36 ;  /* 0x0000ac00ff020a19 */ /* 0x000fe40000011624 */
.L_x_1813:
[----:B------:R-:W-:Y:S05]  /*3950*/  BSYNC B0 ;  /* 0x0000000000007941 */ /* 0x000fea0003800000 */
.L_x_1811:
[----:B------:R-:W2:Y:S01]  /*3960*/  LDL R37, [R1+0x10] ;  /* 0x0000100001257983 */ /* 0x000ea20000100800 */
[----:B------:R-:W-:Y:S04]  /*3970*/  IMAD.MOV.U32 R36, RZ, RZ, c[0x0][0x2a8] ;  /* 0x0000aa00ff247624 */ /* 0x000fe800078e00ff */
[----:B------:R-:W-:Y:S04]  /*3980*/  IMAD R2, R2, R36, -UR12 ;  /* 0x8000000c02027e24 */ /* 0x000fe8000f8e0224 */
[----:B--2---:R-:W-:Y:S05]  /*3990*/  IMAD.IADD R2, R2, 0x1, -R37 ;  /* 0x0000000102027824 */ /* 0x004fea00078e0a25 */
[----:B------:R-:W-:Y:S02]  /*39a0*/  IADD3 R36, R2, c[0x0][0x2a8], RZ ;  /* 0x0000aa0002247a10 */ /* 0x000fe40007ffe0ff */
[----:B------:R-:W-:Y:S02]  /*39b0*/  IMNMX R43, R43, R2, !PT ;  /* 0x000000022b2b7217 */ /* 0x000fe40007800200 */
[----:B------:R-:W-:Y:S02]  /*39c0*/  IMNMX R200, R200, R36, PT ;  /* 0x00000024c8c87217 */ /* 0x000fe40003800200 */
.L_x_1810:
        /* <DEDUP_REMOVED lines=16> */
.L_x_1816:
[----:B------:R-:W-:Y:S11]  /*3ad0*/  ISETP.NE.AND P0, PT, R226, c[0x0][0x2a8], PT ;  /* 0x0000aa00e2007a0c */ /* 0x000ff60003f05270 */
[----:B------:R-:W-:Y:S02]  /*3ae0*/  @!UPT UIADD3 URZ, URZ, URZ, URZ ;  /* 0x0000003f3f3ff290 */ /* 0x000fe4000fffe03f */
[----:B------:R-:W-:Y:S05]  /*3af0*/  @P0 IMAD.HI.U32 R36, R2, c[0x0][0x2ac], RZ ;  /* 0x0000ab0002240a27 */ /* 0x000fea00078e00ff */
[----:B------:R-:W-:Y:S02]  /*3b00*/  @P0 SHF.R.U32.HI R2, RZ, c[0x0][0x2b0], R36 ;  /* 0x0000ac00ff020a19 */ /* 0x000fe40000011624 */
.L_x_1817:
[----:B------:R-:W-:Y:S05]  /*3b10*/  BSYNC B0 ;  /* 0x0000000000007941 */ /* 0x000fea0003800000 */
.L_x_1815:
[----:B------:R-:W2:Y:S01]  /*3b20*/  LDL R37, [R1+0x10] ;  /* 0x0000100001257983 */ /* 0x000ea20000100800 */
[----:B------:R-:W-:Y:S04]  /*3b30*/  IMAD.MOV.U32 R36, RZ, RZ, c[0x0][0x2a8] ;  /* 0x0000aa00ff247624 */ /* 0x000fe800078e00ff */
[----:B------:R-:W-:Y:S04]  /*3b40*/  IMAD R2, R2, R36, -UR12 ;  /* 0x8000000c02027e24 */ /* 0x000fe8000f8e0224 */
[----:B--2---:R-:W-:Y:S05]  /*3b50*/  IMAD.IADD R2, R2, 0x1, -R37 ;  /* 0x0000000102027824 */ /* 0x004fea00078e0a25 */
[----:B------:R-:W-:Y:S02]  /*3b60*/  IADD3 R36, R2, c[0x0][0x2a8], RZ ;  /* 0x0000aa0002247a10 */ /* 0x000fe40007ffe0ff */
[----:B------:R-:W-:Y:S02]  /*3b70*/  IMNMX R41, R41, R2, !PT ;  /* 0x0000000229297217 */ /* 0x000fe40007800200 */
[----:B------:R-:W-:Y:S02]  /*3b80*/  IMNMX R42, R42, R36, PT ;  /* 0x000000242a2a7217 */ /* 0x000fe40003800200 */
.L_x_1814:
        /* <DEDUP_REMOVED lines=16> */
.L_x_1820:
[----:B------:R-:W-:Y:S11]  /*3c90*/  ISETP.NE.AND P0, PT, R226, c[0x0][0x2a8], PT ;  /* 0x0000aa00e2007a0c */ /* 0x000ff60003f05270 */
[----:B------:R-:W-:Y:S02]  /*3ca0*/  @!UPT UIADD3 URZ, URZ, URZ, URZ ;  /* 0x0000003f3f3ff290 */ /* 0x000fe4000fffe03f */
[----:B------:R-:W-:Y:S05]  /*3cb0*/  @P0 IMAD.HI.U32 R36, R0, c[0x0][0x2ac], RZ ;  /* 0x0000ab0000240a27 */ /* 0x000fea00078e00ff */
[----:B------:R-:W-:Y:S02]  /*3cc0*/  @P0 SHF.R.U32.HI R0, RZ, c[0x0][0x2b0], R36 ;  /* 0x0000ac00ff000a19 */ /* 0x000fe40000011624 */
.L_x_1821:
[----:B------:R-:W-:Y:S05]  /*3cd0*/  BSYNC B0 ;  /* 0x0000000000007941 */ /* 0x000fea0003800000 */
.L_x_1819:
[----:B------:R-:W2:Y:S01]  /*3ce0*/  LDL R37, [R1+0x10] ;  /* 0x0000100001257983 */ /* 0x000ea20000100800 */
[----:B------:R-:W-:Y:S04]  /*3cf0*/  IMAD.MOV.U32 R36, RZ, RZ, c[0x0][0x2a8] ;  /* 0x0000aa00ff247624 */ /* 0x000fe800078e00ff */
[----:B------:R-:W-:Y:S04]  /*3d00*/  IMAD R0, R0, R36, -UR12 ;  /* 0x8000000c00007e24 */ /* 0x000fe8000f8e0224 */
[----:B--2---:R-:W-:Y:S05]  /*3d10*/  IMAD.IADD R0, R0, 0x1, -R37 ;  /* 0x0000000100007824 */ /* 0x004fea00078e0a25 */
[----:B------:R-:W-:Y:S02]  /*3d20*/  IADD3 R36, R0, c[0x0][0x2a8], RZ ;  /* 0x0000aa0000247a10 */ /* 0x000fe40007ffe0ff */
[----:B------:R-:W-:Y:S02]  /*3d30*/  IMNMX R2, R2, R0, !PT ;  /* 0x0000000002027217 */ /* 0x000fe40007800200 */
[----:B------:R-:W-:Y:S02]  /*3d40*/  IMNMX R40, R40, R36, PT ;  /* 0x0000002428287217 */ /* 0x000fe40003800200 */
.L_x_1818:
        /* <DEDUP_REMOVED lines=78> */
.L_x_1822:
        /* <DEDUP_REMOVED lines=579> */
.L_x_1823:
        /* <DEDUP_REMOVED lines=298> */
.L_x_1803:
[----:B------:R-:W-:Y:S05]  /*7900*/  @P0 EXIT ;  /* 0x000000000000094d */ /* 0x000fea0003800000 */
[----:B------:R-:W2:Y:S01]  /*7910*/  LDL.LU R11, [R1+0x68] ;  /* 0x00006800010b7983 */ /* 0x000ea20000300800 */
[----:B------:R-:W-:-:S04]  /*7920*/  ISETP.NE.U32.AND P0, PT, RZ, c[0x0][0x360], PT ;  /* 0x0000d800ff007a0c */ /* 0x000fc80003f05070 */
[----:B------:R-:W-:-:S13]  /*7930*/  ISETP.NE.AND.EX P0, PT, RZ, c[0x0][0x364], PT, P0 ;  /* 0x0000d900ff007a0c */ /* 0x000fda0003f05300 */
[----:B------:R-:W-:Y:S01]  /*7940*/  @P0 IMAD.MOV.U32 R2, RZ, RZ, 0x4 ;  /* 0x00000004ff020424 */ /* 0x000fe200078e00ff */
[----:B------:R-:W3:Y:S03]  /*7950*/  S2R R5, SR_CTAID.Y ;  /* 0x0000000000057919 */ /* 0x000ee60000002600 */
[----:B--2---:R-:W-:-:S06]  /*7960*/  @P0 IMAD.WIDE R2, R11, R2, c[0x0][0x360] ;  /* 0x0000d8000b020625 */ /* 0x004fcc00078e0202 */
[----:B------:R2:W4:Y:S01]  /*7970*/  @P0 LDG.E R2, [R2.64] ;  /* 0x0000000e02020981 */ /* 0x000522000c1e1900 */
[----:B-1----:R-:W-:Y:S01]  /*7980*/  IMAD.MOV.U32 R0, RZ, RZ, 0x1 ;  /* 0x00000001ff007424 */ /* 0x002fe200078e00ff */
[----:B------:R-:W-:Y:S01]  /*7990*/  ULDC UR5, c[0x0][0x358] ;  /* 0x0000d60000057ab9 */ /* 0x000fe20000000800 */
[----:B---3--:R-:W-:Y:S01]  /*79a0*/  IMAD.MOV.U32 R7, RZ, RZ, R5 ;  /* 0x000000ffff077224 */ /* 0x008fe200078e0005 */
[----:B------:R-:W1:Y:S01]  /*79b0*/  S2R R10, SR_TID.X ;  /* 0x00000000000a7919 */ /* 0x000e620000002100 */
[----:B------:R-:W-:-:S03]  /*79c0*/  UIMAD UR5, UR8, UR5, URZ ;  /* 0x00000005080572a4 */ /* 0x000fc6000f8e023f */
[----:B------:R-:W-:Y:S01]  /*79d0*/  BAR.SYNC.DEFER_BLOCKING 0x1, 0x100 ;  /* 0x0044000000007b1d */ /* 0x000fe20000010000 */
[----:B------:R-:W-:Y:S01]  /*79e0*/  ISETP.NE.AND P1, PT, R0, c[0x0][0x338], PT ;  /* 0x0000ce0000007a0c */ /* 0x000fe20003f25270 */
        /* <DEDUP_REMOVED lines=17> */
[----:B-1----:R-:W-:Y:S02]  /*7b00*/  ISETP.NE.AND P2, PT, R10, RZ, PT ;  /* 0x000000ff0a00720c */ /* 0x002fe40003f45270 */
        /* <DEDUP_REMOVED lines=11> */
.L_x_1827:
[----:B------:R-:W2:Y:S01]  /*7bc0*/  LDG.E.STRONG.GPU R0, [R4.64] ;  /* 0x0000000e04007981 */ /* 0x000ea2000c1ef900 */
[----:B------:R-:W-:Y:S01]  /*7bd0*/  YIELD ;  /* 0x0000000000007946 */ /* 0x000fe20003800000 */
[----:B--2---:R-:W-:Y:S01]  /*7be0*/  ISETP.NE.AND P0, PT, R0, R6, PT ;  /* 0x000000060000720c */ /* 0x004fe20003f05270 */
[----:B------:R-:W-:-:S12]  /*7bf0*/  CCTL.IVALL ;  /* 0x00000000ff00798f */ /* 0x000fd80002000000 */
[----:B------:R-:W-:Y:S05]  /*7c00*/  @P0 BRA `(.L_x_1827) ;  /* 0xffffffb000000947 */ /* 0x000fea000383ffff */
.L_x_1826:
[----:B------:R-:W-:Y:S05]  /*7c10*/  BSYNC B0 ;  /* 0x0000000000007941 */ /* 0x000fea0003800000 */
.L_x_1825:
[----:B------:R-:W-:Y:S01]  /*7c20*/  MOV R17, 0xffffffff ;  /* 0xffffffff00117802 */ /* 0x000fe20000000f00 */
[----:B------:R-:W-:Y:S05]  /*7c30*/  BRA.CONV ~URZ, `(.L_x_1828) ;  /* 0x000000237f007947 */ /* 0x000fea000b800000 */
[----:B------:R-:W-:Y:S02]  /*7c40*/  MOV R2, 0x7c60 ;  /* 0x00007c6000027802 */ /* 0x000fe40000000f00 */
[----:B------:R-:W-:Y:S05]  /*7c50*/  CALL.REL.NOINC `($__internal_9_$__cuda_sm70_warpsync) ;  /* 0x00000c9000007944 */ /* 0x000fea0003c00000 */
.L_x_1828:
        /* <DEDUP_REMOVED lines=82> */
[----:B------:R-:W-:Y:S05]  /*8180*/  CALL.REL.NOINC `($__internal_9_$__cuda_sm70_warpsync) ;  /* 0x0000076000007944 */ /* 0x000fea0003c00000 */
.L_x_1829:
        /* <DEDUP_REMOVED lines=12> */
.L_x_1831:
[----:B------:R-:W-:Y:S05]  /*8250*/  BSYNC B0 ;  /* 0x0000000000007941 */ /* 0x000fea0003800000 */
.L_x_1830:
[----:B--2---:R-:W-:Y:S01]  /*8260*/  IADD3 R4, P0, R14, c[0x0][0x348], RZ ;  /* 0x0000d2000e047a10 */ /* 0x004fe20007f1e0ff */
[----:B------:R-:W-:Y:S03]  /*8270*/  BSSY B0, `(.L_x_1832) ;  /* 0x0000008000007945 */ /* 0x000fe60003800000 */
[----:B------:R-:W-:Y:S01]  /*8280*/  IADD3.X R5, R15, c[0x0][0x34c], RZ, P0, !PT ;  /* 0x0000d3000f057a10 */ /* 0x000fe200007fe4ff */
[----:B------:R-:W-:Y:S05]  /*8290*/  @P2 BRA `(.L_x_1833) ;  /* 0x0000005000002947 */ /* 0x000fea0003800000 */
.L_x_1834:
[----:B------:R-:W2:Y:S01]  /*82a0*/  LDG.E.STRONG.GPU R0, [R4.64] ;  /* 0x0000000e04007981 */ /* 0x000ea2000c1ef900 */
[----:B------:R-:W-:Y:S01]  /*82b0*/  YIELD ;  /* 0x0000000000007946 */ /* 0x000fe20003800000 */
[----:B--2---:R-:W-:Y:S01]  /*82c0*/  ISETP.NE.AND P0, PT, R0, R6, PT ;  /* 0x000000060000720c */ /* 0x004fe20003f05270 */
[----:B------:R-:W-:-:S12]  /*82d0*/  CCTL.IVALL ;  /* 0x00000000ff00798f */ /* 0x000fd80002000000 */
[----:B------:R-:W-:Y:S05]  /*82e0*/  @P0 BRA `(.L_x_1834) ;  /* 0xffffffb000000947 */ /* 0x000fea000383ffff */
.L_x_1833:
[----:B------:R-:W-:Y:S05]  /*82f0*/  BSYNC B0 ;  /* 0x0000000000007941 */ /* 0x000fea0003800000 */
.L_x_1832:
[----:B------:R-:W-:Y:S05]  /*8300*/  BRA.CONV ~URZ, `(.L_x_1835) ;  /* 0x000000237f007947 */ /* 0x000fea000b800000 */
[----:B-1----:R-:W-:Y:S02]  /*8310*/  MOV R2, 0x8330 ;  /* 0x0000833000027802 */ /* 0x002fe40000000f00 */
[----:B------:R-:W-:Y:S05]  /*8320*/  CALL.REL.NOINC `($__internal_9_$__cuda_sm70_warpsync) ;  /* 0x000005c000007944 */ /* 0x000fea0003c00000 */
.L_x_1835:
        /* <DEDUP_REMOVED lines=80> */
.L_x_1836:
        /* <DEDUP_REMOVED lines=12> */
        .weak           $__internal_9_$__cuda_sm70_warpsync
        .type           $__internal_9_$__cuda_sm70_warpsync,@function
        .size           $__internal_9_$__cuda_sm70_warpsync,(.L_x_2334 - $__internal_9_$__cuda_sm70_warpsync)
$__internal_9_$__cuda_sm70_warpsync:
[----:B------:R-:W-:Y:S01]  /*88f0*/  MOV R3, 0x0 ;  /* 0x0000000000037802 */ /* 0x000fe20000000f00 */
[----:B------:R-:W-:Y:S04]  /*8900*/  WARPSYNC R17 ;  /* 0x0000001100007348 */ /* 0x000fe80003800000 */
[----:B------:R-:W-:Y:S05]  /*8910*/  RET.REL.NODEC R2 `(_ZN7cutlass13device_kernelIN5flash19enable_sm80_to_sm89INS1_16FlashAttnBwdSm80INS1_25CollectiveMainloopBwdSm80ILi2ELi2EN4cute5tupleIJNS5_1CILi64EEENS7_ILi128EEES9_EEENS_6half_tEfNS_4arch4Sm80ELb0ELb1ELb0ELb1ELb1ELb0ELb0ELb0ELi2ELi2ELi2ELi2ELb0EEENS1_24CollectiveEpilogueBwdGQAISA_fSD_Li256ELb1ELb1EEENS1_19SingleTileSchedulerILb1ELb0ELb0ELi128EEEEEEEEEvNT_6ParamsE) ;  /* 0xffff76e002007950 */ /* 0x000fea0003c3ffff */
.L_x_1837:
        /* <DEDUP_REMOVED lines=14> */
.L_x_2334:


//--------------------- .text._ZN7cutlass13device_kernelIN5flash19enable_sm80_to_sm89INS1_16FlashAttnBwdSm80INS1_25CollectiveMainloopBwdSm80ILi2ELi2EN4cute5tupleIJNS5_1CILi64EEENS7_ILi128EEES9_EEENS_6half_tEfNS_4arch4Sm80ELb1ELb0ELb0ELb0ELb0ELb0ELb0ELb0ELi2ELi2ELi2ELi2ELb0EEENS1_21CollectiveEpilogueBwdISA_SB_SD_Li256ELb0ELb0ELi4EEENS1_25SingleTileBwdLPTSchedulerILb0ELi128ELb0EEEEEEEEEvNT_6ParamsE --------------------------
	.section	.text._ZN7cutlass13device_kernelIN5flash19enable_sm80_to_sm89INS1_16FlashAttnBwdSm80INS1_25CollectiveMainloopBwdSm80ILi2ELi2EN4cute5tupleIJNS5_1CILi64EEENS7_ILi128EEES9_EEENS_6half_tEfNS_4arch4Sm80ELb1ELb0ELb0ELb0ELb0ELb0ELb0ELb0ELi2ELi2ELi2ELi2ELb0EEENS1_21CollectiveEpilogueBwdISA_SB_SD_Li256ELb0ELb0ELi4EEENS1_25SingleTileBwdLPTSchedulerILb0ELi128ELb0EEEEEEEEEvNT_6ParamsE,"ax",@progbits
	.sectioninfo	@"SHI_REGISTERS=255"
	.align	128
.text._ZN7cutlass13device_kernelIN5flash19enable_sm80_to_sm89INS1_16FlashAttnBwdSm80INS1_25CollectiveMainloopBwdSm80ILi2ELi2EN4cute5tupleIJNS5_1CILi64EEENS7_ILi128EEES9_EEENS_6half_tEfNS_4arch4Sm80ELb1ELb0ELb0ELb0ELb0ELb0ELb0ELb0ELi2ELi2ELi2ELi2ELb0EEENS1_21CollectiveEpilogueBwdISA_SB_SD_Li256ELb0ELb0ELi4EEENS1_25SingleTileBwdLPTSchedulerILb0ELi128ELb0EEEEEEEEEvNT_6ParamsE:
        .type           _ZN7cutlass13device_kernelIN5flash19enable_sm80_to_sm89INS1_16FlashAttnBwdSm80INS1_25CollectiveMainloopBwdSm80ILi2ELi2EN4cute5tupleIJNS5_1CILi64EEENS7_ILi128EEES9_EEENS_6half_tEfNS_4arch4Sm80ELb1ELb0ELb0ELb0ELb0ELb0ELb0ELb0ELi2ELi2ELi2ELi2ELb0EEENS1_21CollectiveEpilogueBwdISA_SB_SD_Li256ELb0ELb0ELi4EEENS1_25SingleTileBwdLPTSchedulerILb0ELi128ELb0EEEEEEEEEvNT_6ParamsE,@function
        .size           _ZN7cutlass13device_kernelIN5flash19enable_sm80_to_sm89INS1_16FlashAttnBwdSm80INS1_25CollectiveMainloopBwdSm80ILi2ELi2EN4cute5tupleIJNS5_1CILi64EEENS7_ILi128EEES9_EEENS_6half_tEfNS_4arch4Sm80ELb1ELb0ELb0ELb0ELb0ELb0ELb0ELb0ELi2ELi2ELi2ELi2ELb0EEENS1_21CollectiveEpilogueBwdISA_SB_SD_Li256ELb0ELb0ELi4EEENS1_25SingleTileBwdLPTSchedulerILb0ELi128ELb0EEEEEEEEEvNT_6ParamsE,(.L_x_2336 - _ZN7cutlass13device_kernelIN5flash19enable_sm80_to_sm89INS1_16FlashAttnBwdSm80INS1_25CollectiveMainloopBwdSm80ILi2ELi2EN4cute5tupleIJNS5_1CILi64EEENS7_ILi128EEES9_EEENS_6half_tEfNS_4arch4Sm80ELb1ELb0ELb0ELb0ELb0ELb0ELb0ELb0ELi2ELi2ELi2ELi2ELb0EEENS1_21CollectiveEpilogueBwdISA_SB_SD_Li256ELb0ELb0ELi4EEENS1_25SingleTileBwdLPTSchedulerILb0ELi128ELb0EEEEEEEEEvNT_6ParamsE)
        .other          _ZN7cutlass13device_kernelIN5flash19enable_sm80_to_sm89INS1_16FlashAttnBwdSm80INS1_25CollectiveMainloopBwdSm80ILi2ELi2EN4cute5tupleIJNS5_1CILi64EEENS7_ILi128EEES9_EEENS_6half_tEfNS_4arch4Sm80ELb1ELb0ELb0ELb0ELb0ELb0ELb0ELb0ELi2ELi2ELi2ELi2ELb0EEENS1_21CollectiveEpilogueBwdISA_SB_SD_Li256ELb0ELb0ELi4EEENS1_25SingleTileBwdLPTSchedulerILb0ELi128ELb0EEEEEEEEEvNT_6ParamsE,@"STO_CUDA_ENTRY STV_DEFAULT"
_ZN7cutlass13device_kernelIN5flash19enable_sm80_to_sm89INS1_16FlashAttnBwdSm80INS1_25CollectiveMainloopBwdSm80ILi2ELi2EN4cute5tupleIJNS5_1CILi64EEENS7_ILi128EEES9_EEENS_6half_tEfNS_4arch4Sm80ELb1ELb0ELb0ELb0ELb0ELb0ELb0ELb0ELi2ELi2ELi2ELi2ELb0EEENS1_21CollectiveEpilogueBwdISA_SB_SD_Li256ELb0ELb0ELi4EEENS1_25SingleTileBwdLPTSchedulerILb0ELi128ELb0EEEEEEEEEvNT_6ParamsE:
        /* <DEDUP_REMOVED lines=11> */
[----:B------:R-:W-:Y:S02]  /*00b0*/  ULDC UR5, c[0x0][0x3c0] ;  /* 0x0000f00000057ab9 */ /* 0x000fe40000000800 */
[----:B------:R-:W-:-:S05]  /*00c0*/  UMOV UR8, UR4 ;  /* 0x0000000400087c82 */ /* 0x000fca0008000000 */
        /* <DEDUP_REMOVED lines=15> */
.L_x_1839:
[----:B------:R-:W-:Y:S02]  /*01c0*/  ULDC UR7, c[0x0][0x3ac] ;  /* 0x0000eb0000077ab9 */ /* 0x000fe40000000800 */
[----:B------:R-:W-:Y:S02]  /*01d0*/  UISETP.NE.AND UP0, UPT, UR7, 0x1, UPT ;  /* 0x000000010700788c */ /* 0x000fe4000bf05270 */
[----:B------:R-:W-:Y:S02]  /*01e0*/  ULDC.64 UR4, c[0x0][0x3b0] ;  /* 0x0000ec0000047ab9 */ /* 0x000fe40000000a00 */
[----:B------:R-:W-:Y:S02]  /*01f0*/  UIMAD.WIDE.U32 UR10, UR6, UR4, URZ ;  /* 0x00000004060a72a5 */ /* 0x000fe4000f8e003f */
[----:B------:R-:W-:-:S05]  /*0200*/  UMOV UR21, UR6 ;  /* 0x0000000600157c82 */ /* 0x000fca0008000000 */
[----:B------:R-:W-:-:S04]  /*0210*/  @UP0 USHF.R.U32.HI UR21, URZ, UR5, UR11 ;  /* 0x000000053f150299 */ /* 0x000fc8000801160b */
[----:B------:R-:W-:-:S04]  /*0220*/  UIMAD UR7, UR21, UR7, URZ ;  /* 0x00000007150772a4 */ /* 0x000fc8000f8e023f */
.L_x_1840:
[----:B------:R-:W-:Y:S02]  /*0230*/  UIADD3 UR9, UR6, -UR7, URZ ;  /* 0x8000000706097290 */ /* 0x000fe4000fffe03f */
[----:B------:R-:W-:Y:S02]  /*0240*/  ULDC.64 UR4, c[0x0][0x3a8] ;  /* 0x0000ea0000047ab9 */ /* 0x000fe40000000a00 */
[----:B------:R-:W-:Y:S02]  /*0250*/  ULDC.64 UR6, c[0x0][0x3a0] ;  /* 0x0000e80000067ab9 */ /* 0x000fe40000000a00 */
[----:B------:R-:W-:Y:S02]  /*0260*/  UISETP.NE.AND UP0, UPT, UR6, 0x1, UPT ;  /* 0x000000010600788c */ /* 0x000fe4000bf05270 */
[----:B------:R-:W-:-:S04]  /*0270*/  UIMAD UR5, UR8, UR5, UR9 ;  /* 0x00000005080572a4 */ /* 0x000fc8000f8e0209 */
[----:B------:R-:W-:-:S03]  /*0280*/  UIMAD.WIDE.U32 UR8, UR5, UR7, URZ ;  /* 0x00000007050872a5 */ /* 0x000fc6000f8e003f */
[----:B------:R-:W-:Y:S02]  /*0290*/  UMOV UR20, UR5 ;  /* 0x0000000500147c82 */ /* 0x000fe40008000000 */
[----:B------:R-:W-:-:S04]  /*02a0*/  @UP0 USHF.R.U32.HI UR20, URZ, UR4, UR9 ;  /* 0x000000043f140299 */ /* 0x000fc80008011609 */
[----:B------:R-:W-:-:S04]  /*02b0*/  UIADD3 UR19, -UR20, URZ, URZ ;  /* 0x0000003f14137290 */ /* 0x000fc8000fffe13f */
[----:B------:R-:W-:Y:S01]  /*02c0*/  UIMAD UR19, UR19, UR6, UR5 ;  /* 0x00000006131372a4 */ /* 0x000fe2000f8e0205 */
[----:B------:R-:W-:Y:S05]  /*02d0*/  BRA `(.L_x_1841) ;  /* 0x0000025000007947 */ /* 0x000fea0003800000 */
.L_x_1838:
        /* <DEDUP_REMOVED lines=20> */
.L_x_1842:
[----:B------:R-:W-:Y:S02]  /*0420*/  ULDC UR7, c[0x0][0x3ac] ;  /* 0x0000eb0000077ab9 */ /* 0x000fe40000000800 */
[----:B------:R-:W-:Y:S02]  /*0430*/  UISETP.NE.AND UP0, UPT, UR7, 0x1, UPT ;  /* 0x000000010700788c */ /* 0x000fe4000bf05270 */
[----:B------:R-:W-:Y:S02]  /*0440*/  ULDC.64 UR4, c[0x0][0x3b0] ;  /* 0x0000ec0000047ab9 */ /* 0x000fe40000000a00 */
[----:B------:R-:W-:Y:S02]  /*0450*/  UIMAD.WIDE.U32 UR10, UR6, UR4, URZ ;  /* 0x00000004060a72a5 */ /* 0x000fe4000f8e003f */
[----:B------:R-:W-:-:S05]  /*0460*/  UMOV UR21, UR6 ;  /* 0x0000000600157c82 */ /* 0x000fca0008000000 */
[----:B------:R-:W-:-:S04]  /*0470*/  @UP0 USHF.R.U32.HI UR21, URZ, UR5, UR11 ;  /* 0x000000053f150299 */ /* 0x000fc8000801160b */
[----:B------:R-:W-:-:S04]  /*0480*/  UIMAD UR7, UR21, UR7, URZ ;  /* 0x00000007150772a4 */ /* 0x000fc8000f8e023f */
.L_x_1843:
        /* <DEDUP_REMOVED lines=9> */
[----:B------:R-:W-:Y:S02]  /*0520*/  UIMAD UR19, UR19, UR6, UR5 ;  /* 0x00000006131372a4 */ /* 0x000fe4000f8e0205 */
.L_x_1841:
[----:B------:R-:W-:-:S13]  /*0530*/  ISETP.LE.AND P0, PT, RZ, UR20, PT ;  /* 0x00000014ff007c0c */ /* 0x000fda000bf03270 */
[----:B------:R-:W-:Y:S05]  /*0540*/  @!P0 EXIT ;  /* 0x000000000000894d */ /* 0x000fea0003800000 */
        /* <DEDUP_REMOVED lines=9> */
[----:B------:R-:W-:Y:S01]  /*05e0*/  IMAD.MOV.U32 R186, RZ, RZ, RZ ;  /* 0x000000ffffba7224 */ /* 0x000fe200078e00ff */
[----:B------:R-:W-:Y:S01]  /*05f0*/  ULDC UR4, c[0x0][0x2a4] ;  /* 0x0000a90000047ab9 */ /* 0x000fe20000000800 */
[----:B------:R-:W-:Y:S01]  /*0600*/  MOV R11, RZ ;  /* 0x000000ff000b7202 */ /* 0x000fe20000000f00 */
[----:B------:R-:W-:Y:S01]  /*0610*/  UIADD3 UR5, UR5, -UR4, URZ ;  /* 0x8000000405057290 */ /* 0x000fe2000fffe03f */
[----:B------:R-:W-:Y:S01]  /*0620*/  IMAD.MOV.U32 R184, RZ, RZ, RZ ;  /* 0x000000ffffb87224 */ /* 0x000fe200078e00ff */
[----:B------:R-:W-:Y:S01]  /*0630*/  UIADD3 UR6, UR6, 0x3f, URZ ;  /* 0x0000003f06067890 */ /* 0x000fe2000fffe03f */
[----:B------:R-:W-:Y:S01]  /*0640*/  CS2R R12, SRZ ;  /* 0x00000000000c7805 */ /* 0x000fe2000001ff00 */
[----:B------:R-:W-:Y:S01]  /*0650*/  USHF.R.S32.HI UR4, URZ, 0x1f, UR5 ;  /* 0x0000001f3f047899 */ /* 0x000fe20008011405 */
[----:B------:R-:W-:Y:S01]  /*0660*/  MOV R190, RZ ;  /* 0x000000ff00be7202 */ /* 0x000fe20000000f00 */
[----:B------:R-:W-:Y:S01]  /*0670*/  ULDC.64 UR22, c[0x0][0x118] ;  /* 0x0000460000167ab9 */ /* 0x000fe20000000a00 */
[----:B------:R-:W-:Y:S01]  /*0680*/  IMAD.MOV.U32 R188, RZ, RZ, RZ ;  /* 0x000000ffffbc7224 */ /* 0x000fe200078e00ff */
[----:B------:R-:W-:Y:S01]  /*0690*/  ULEA.HI UR24, UR4, UR5, URZ, 0x6 ;  /* 0x0000000504187291 */ /* 0x000fe2000f8f303f */
[----:B------:R-:W-:Y:S01]  /*06a0*/  CS2R R14, SRZ ;  /* 0x00000000000e7805 */ /* 0x000fe2000001ff00 */
[----:B------:R-:W-:Y:S01]  /*06b0*/  USHF.R.S32.HI UR4, URZ, 0x1f, UR6 ;  /* 0x0000001f3f047899 */ /* 0x000fe20008011406 */
[----:B------:R-:W-:Y:S01]  /*06c0*/  MOV R194, RZ ;  /* 0x000000ff00c27202 */ /* 0x000fe20000000f00 */
[----:B------:R-:W-:Y:S01]  /*06d0*/  USHF.R.S32.HI UR24, URZ, 0x6, UR24 ;  /* 0x000000063f187899 */ /* 0x000fe20008011418 */
[----:B------:R-:W-:Y:S01]  /*06e0*/  IMAD.MOV.U32 R192, RZ, RZ, RZ ;  /* 0x000000ffffc07224 */ /* 0x000fe200078e00ff */
[----:B------:R-:W-:Y:S01]  /*06f0*/  ULEA.HI UR4, UR4, UR6, URZ, 0x6 ;  /* 0x0000000604047291 */ /* 0x000fe2000f8f303f */
[----:B------:R-:W-:Y:S01]  /*0700*/  CS2R R16, SRZ ;  /* 0x0000000000107805 */ /* 0x000fe2000001ff00 */
[----:B------:R-:W-:Y:S01]  /*0710*/  UISETP.LT.AND UP0, UPT, URZ, UR24, UPT ;  /* 0x000000183f00728c */ /* 0x000fe2000bf01270 */
[----:B------:R-:W-:Y:S01]  /*0720*/  MOV R178, RZ ;  /* 0x000000ff00b27202 */ /* 0x000fe20000000f00 */
[----:B------:R-:W-:Y:S01]  /*0730*/  USHF.R.S32.HI UR18, URZ, 0x6, UR4 ;  /* 0x000000063f127899 */ /* 0x000fe20008011404 */
[----:B------:R-:W-:Y:S01]  /*0740*/  IMAD.MOV.U32 R176, RZ, RZ, RZ ;  /* 0x000000ffffb07224 */ /* 0x000fe200078e00ff */
[----:B------:R-:W-:Y:S01]  /*0750*/  USEL UR24, URZ, UR24, !UP0 ;  /* 0x000000183f187287 */ /* 0x000fe2000c000000 */
[----:B------:R-:W-:Y:S01]  /*0760*/  CS2R R18, SRZ ;  /* 0x0000000000127805 */ /* 0x000fe2000001ff00 */
[----:B------:R-:W-:Y:S01]  /*0770*/  MOV R174, RZ ;  /* 0x000000ff00ae7202 */ /* 0x000fe20000000f00 */
[----:B------:R-:W-:Y:S01]  /*0780*/  IMAD.MOV.U32 R172, RZ, RZ, RZ ;  /* 0x000000ffffac7224 */ /* 0x000fe200078e00ff */
[----:B------:R-:W-:Y:S01]  /*0790*/  UISETP.GT.AND UP0, UPT, UR18, UR24, UPT ;  /* 0x000000181200728c */ /* 0x000fe2000bf04270 */
[----:B------:R-:W-:Y:S01]  /*07a0*/  CS2R R20, SRZ ;  /* 0x0000000000147805 */ /* 0x000fe2000001ff00 */
        /* <DEDUP_REMOVED lines=63> */
[----:B------:R-:W-:Y:S01]  /*0ba0*/  ULDC.64 UR6, c[0x0][0x248] ;  /* 0x0000920000067ab9 */ /* 0x000fe20000000a00 */
[----:B------:R-:W-:Y:S01]  /*0bb0*/  IMAD.SHL.U32 R8, R248, 0x4, RZ ;  /* 0x00000004f8087824 */ /* 0x000fe200078e00ff */
[----:B------:R-:W-:Y:S01]  /*0bc0*/  UISETP.NE.AND UP0, UPT, UR6, 0x1, UPT ;  /* 0x000000010600788c */ /* 0x000fe2000bf05270 */
[----:B------:R-:W-:Y:S01]  /*0bd0*/  IMAD.U32 R2, RZ, RZ, UR19 ;  /* 0x00000013ff027e24 */ /* 0x000fe2000f8e00ff */
[----:B------:R-:W-:Y:S01]  /*0be0*/  USHF.R.S32.HI UR12, URZ, 0x1f, UR19 ;  /* 0x0000001f3f0c7899 */ /* 0x000fe20008011413 */
[----:B------:R-:W-:Y:S01]  /*0bf0*/  SHF.R.S32.HI R29, RZ, 0x1f, R248 ;  /* 0x0000001fff1d7819 */ /* 0x000fe200000114f8 */
[----:B------:R-:W-:Y:S01]  /*0c00*/  UIMAD.WIDE.U32 UR14, UR19, UR7, URZ ;  /* 0x00000007130e72a5 */ /* 0x000fe2000f8e003f */
[--C-:B------:R-:W-:Y:S01]  /*0c10*/  SHF.R.S32.HI R9, RZ, 0x1f, R8.reuse ;  /* 0x0000001fff097819 */ /* 0x100fe20000011408 */
[----:B------:R-:W-:Y:S01]  /*0c20*/  ULDC.64 UR4, c[0x0][0x270] ;  /* 0x00009c0000047ab9 */ /* 0x000fe20000000a00 */
[CC--:B------:R-:W-:Y:S01]  /*0c30*/  LEA.HI R27, R29.reuse, R248.reuse, RZ, 0x3 ;  /* 0x000000f81d1b7211 */ /* 0x0c0fe200078f18ff */
[----:B------:R-:W-:Y:S01]  /*0c40*/  ULDC UR6, c[0x0][0x250] ;  /* 0x0000940000067ab9 */ /* 0x000fe20000000800 */
[----:B------:R-:W-:Y:S01]  /*0c50*/  LEA.HI R0, R29, R248, RZ, 0x6 ;  /* 0x000000f81d007211 */ /* 0x000fe200078f30ff */
[----:B------:R-:W-:Y:S01]  /*0c60*/  UIMAD UR4, UR12, UR4, URZ ;  /* 0x000000040c0472a4 */ /* 0x000fe2000f8e023f */
[----:B------:R-:W-:Y:S01]  /*0c70*/  IMAD.WIDE.U32 R2, R2, c[0x0][0x270], R8 ;  /* 0x00009c0002027a25 */ /* 0x000fe200078e0008 */
[----:B------:R-:W-:Y:S01]  /*0c80*/  UMOV UR10, UR19 ;  /* 0x00000013000a7c82 */ /* 0x000fe20008000000 */
[----:B------:R-:W-:Y:S01]  /*0c90*/  SHF.R.S32.HI R246, RZ, 0x3, R27 ;  /* 0x00000003fff67819 */ /* 0x000fe2000001141b */
[----:B------:R-:W-:Y:S01]  /*0ca0*/  @UP0 USHF.R.U32.HI UR10, URZ, UR6, UR15 ;  /* 0x000000063f0a0299 */ /* 0x000fe2000801160f */
[----:B------:R-:W-:Y:S01]  /*0cb0*/  IMAD.MOV.U32 R6, RZ, RZ, R2 ;  /* 0x000000ffff067224 */ /* 0x000fe200078e0002 */
[----:B------:R-:W-:Y:S01]  /*0cc0*/  UIMAD UR11, UR19, UR5, UR4 ;  /* 0x00000005130b72a4 */ /* 0x000fe2000f8e0204 */
[----:B------:R-:W-:Y:S01]  /*0cd0*/  LOP3.LUT R2, R27, 0xfffffff8, RZ, 0xc0, !PT ;  /* 0xfffffff81b027812 */ /* 0x000fe200078ec0ff */
[----:B------:R-:W-:Y:S01]  /*0ce0*/  USHF.R.S32.HI UR9, URZ, 0x1f, UR10 ;  /* 0x0000001f3f097899 */ /* 0x000fe2000801140a */
[----:B------:R-:W-:Y:S01]  /*0cf0*/  IMAD.U32 R4, RZ, RZ, UR19 ;  /* 0x00000013ff047e24 */ /* 0x000fe2000f8e00ff */
[----:B------:R-:W-:Y:S01]  /*0d00*/  ULDC.64 UR4, c[0x0][0x1e0] ;  /* 0x0000780000047ab9 */ /* 0x000fe20000000a00 */
[----:B------:R-:W-:Y:S01]  /*0d10*/  SHF.R.S32.HI R25, RZ, 0x6, R0 ;  /* 0x00000006ff197819 */ /* 0x000fe20000011400 */
[----:B------:R-:W-:Y:S01]  /*0d20*/  ULDC.64 UR6, c[0x0][0x288] ;  /* 0x0000a20000067ab9 */ /* 0x000fe20000000a00 */
[----:B------:R-:W-:Y:S01]  /*0d30*/  IMAD.IADD R24, R248, 0x1, -R2 ;  /* 0x00000001f8187824 */ /* 0x000fe200078e0a02 */
[----:B------:R-:W-:Y:S01]  /*0d40*/  UIMAD UR4, UR9, UR4, URZ ;  /* 0x00000004090472a4 */ /* 0x000fe2000f8e023f */
[----:B------:R-:W-:Y:S01]  /*0d50*/  IMAD.SHL.U32 R0, R246, 0x40, RZ ;  /* 0x00000040f6007824 */ /* 0x000fe200078e00ff */
[----:B------:R-:W-:Y:S01]  /*0d60*/  UIMAD UR6, UR12, UR6, URZ ;  /* 0x000000060c0672a4 */ /* 0x000fe2000f8e023f */
[----:B------:R-:W-:Y:S01]  /*0d70*/  IMAD.SHL.U32 R18, R24, 0x8, RZ ;  /* 0x0000000818127824 */ /* 0x000fe200078e00ff */
[----:B------:R1:W-:Y:S01]  /*0d80*/  STL.64 [R1], R8 ;  /* 0x0000000801007387 */ /* 0x0003e20000100a00 */
[----:B------:R-:W-:Y:S01]  /*0d90*/  IMAD.WIDE.U32 R4, R4, c[0x0][0x288], R8 ;  /* 0x0000a20004047a25 */ /* 0x000fe200078e0008 */
[----:B------:R-:W-:Y:S01]  /*0da0*/  UIMAD UR7, UR19, UR7, UR6 ;  /* 0x00000007130772a4 */ /* 0x000fe2000f8e0206 */
[----:B------:R-:W-:Y:S01]  /*0db0*/  IADD3 R7, R3, UR11, RZ ;  /* 0x0000000b03077c10 */ /* 0x000fe2000fffe0ff */
[----:B------:R-:W-:Y:S01]  /*0dc0*/  UIMAD UR6, UR10, UR5, UR4 ;  /* 0x000000050a0672a4 */ /* 0x000fe2000f8e0204 */
[--C-:B------:R-:W-:Y:S01]  /*0dd0*/  SHF.R.S32.HI R19, RZ, 0x1f, R18.reuse ;  /* 0x0000001fff137819 */ /* 0x100fe20000011412 */
[----:B------:R-:W-:Y:S01]  /*0de0*/  IMAD.SHL.U32 R28, R25, 0x200, RZ ;  /* 0x00000200191c7824 */ /* 0x000fe200078e00ff */
[----:B------:R-:W-:Y:S01]  /*0df0*/  ULDC.64 UR4, c[0x0][0x1b0] ;  /* 0x00006c0000047ab9 */ /* 0x000fe20000000a00 */
[----:B------:R-:W-:Y:S01]  /*0e00*/  LOP3.LUT R0, R0, 0x1c0, RZ, 0xc0, !PT ;  /* 0x000001c000007812 */ /* 0x000fe200078ec0ff */
[----:B------:R-:W-:Y:S01]  /*0e10*/  UIMAD UR4, UR9, UR4, URZ ;  /* 0x00000004090472a4 */ /* 0x000fe2000f8e023f */
[----:B------:R-:W-:Y:S01]  /*0e20*/  IADD3 R21, R5, UR7, RZ ;  /* 0x0000000705157c10 */ /* 0x000fe2000fffe0ff */
[----:B------:R-:W-:Y:S01]  /*0e30*/  USHF.R.S32.HI UR9, URZ, 0x1f, UR20 ;  /* 0x0000001f3f097899 */ /* 0x000fe20008011414 */
[----:B------:R-:W-:Y:S01]  /*0e40*/  LOP3.LUT R5, R0, 0x38, R18, 0xf8, !PT ;  /* 0x0000003800057812 */ /* 0x000fe200078ef812 */
[----:B------:R-:W-:Y:S01]  /*0e50*/  UIMAD UR11, UR10, UR5, UR4 ;  /* 0x000000050a0b72a4 */ /* 0x000fe2000f8e0204 */
[----:B------:R-:W-:Y:S01]  /*0e60*/  SHF.R.U32.HI R0, RZ, 0x3, R0 ;  /* 0x00000003ff007819 */ /* 0x000fe20000011600 */
[----:B------:R-:W-:Y:S01]  /*0e70*/  IMAD.MOV.U32 R20, RZ, RZ, R4 ;  /* 0x000000ffff147224 */ /* 0x000fe200078e0004 */
[----:B------:R-:W-:Y:S01]  /*0e80*/  ULDC.64 UR4, c[0x0][0x1e8] ;  /* 0x00007a0000047ab9 */ /* 0x000fe20000000a00 */
[----:B------:R-:W-:Y:S01]  /*0e90*/  SHF.R.S32.HI R247, RZ, 0x1f, R246 ;  /* 0x0000001ffff77819 */ /* 0x000fe200000114f6 */
[----:B------:R-:W-:Y:S01]  /*0ea0*/  UIMAD UR4, UR9, UR4, URZ ;  /* 0x00000004090472a4 */ /* 0x000fe2000f8e023f */
[----:B------:R-:W-:Y:S01]  /*0eb0*/  LOP3.LUT R13, R28, R5, R0, 0xf6, !PT ;  /* 0x000000051c0d7212 */ /* 0x000fe200078ef600 */
[----:B------:R-:W-:Y:S01]  /*0ec0*/  IMAD.U32 R0, RZ, RZ, UR20 ;  /* 0x00000014ff007e24 */ /* 0x000fe2000f8e00ff */
[C---:B------:R-:W-:Y:S01]  /*0ed0*/  IADD3 R30, R18.reuse, 0x40, RZ ;  /* 0x00000040121e7810 */ /* 0x040fe20007ffe0ff */
[----:B------:R-:W-:Y:S01]  /*0ee0*/  IMAD.U32 R10, RZ, RZ, UR21 ;  /* 0x00000015ff0a7e24 */ /* 0x000fe2000f8e00ff */
[----:B------:R-:W-:Y:S01]  /*0ef0*/  ISETP.GE.AND P4, PT, R18, c[0x0][0x1cc], PT ;  /* 0x0000730012007a0c */ /* 0x000fe20003f86270 */
[----:B------:R-:W-:Y:S01]  /*0f00*/  UMOV UR14, 0x6 ;  /* 0x00000006000e7882 */ /* 0x000fe20000000000 */
[----:B------:R-:W-:Y:S01]  /*0f10*/  ISETP.GE.AND P2, PT, R30, c[0x0][0x1cc], PT ;  /* 0x000073001e007a0c */ /* 0x000fe20003f46270 */
[----:B------:R-:W-:-:S04]  /*0f20*/  IMAD.WIDE R10, R10, 0x80, R246 ;  /* 0x000000800a0a7825 */ /* 0x000fc800078e02f6 */
[----:B-1----:R-:W-:Y:S02]  /*0f30*/  IMAD.U32 R8, RZ, RZ, UR10 ;  /* 0x0000000aff087e24 */ /* 0x002fe4000f8e00ff */
[----:B------:R-:W-:Y:S02]  /*0f40*/  IMAD.U32 R14, RZ, RZ, UR19 ;  /* 0x00000013ff0e7e24 */ /* 0x000fe4000f8e00ff */
[----:B------:R-:W-:-:S04]  /*0f50*/  IMAD.WIDE.U32 R2, R8, c[0x0][0x1e0], R18 ;  /* 0x0000780008027a25 */ /* 0x000fc800078e0012 */
[----:B------:R-:W-:Y:S01]  /*0f60*/  IMAD.WIDE.U32 R4, R8, c[0x0][0x1b0], R18 ;  /* 0x00006c0008047a25 */ /* 0x000fe200078e0012 */
[----:B------:R-:W-:Y:S01]  /*0f70*/  IADD3 R3, R3, UR6, RZ ;  /* 0x0000000603037c10 */ /* 0x000fe2000fffe0ff */
[----:B------:R-:W-:Y:S02]  /*0f80*/  UIMAD UR6, UR20, UR5, UR4 ;  /* 0x00000005140672a4 */ /* 0x000fe4000f8e0204 */
[----:B------:R-:W-:Y:S01]  /*0f90*/  IMAD.U32 R8, RZ, RZ, UR20 ;  /* 0x00000014ff087e24 */ /* 0x000fe2000f8e00ff */
[----:B------:R-:W-:Y:S01]  /*0fa0*/  ULDC.64 UR4, c[0x0][0x1b8] ;  /* 0x00006e0000047ab9 */ /* 0x000fe20000000a00 */
[----:B------:R-:W-:Y:S01]  /*0fb0*/  IADD3 R5, R5, UR11, RZ ;  /* 0x0000000b05057c10 */ /* 0x000fe2000fffe0ff */
[----:B------:R-:W-:Y:S01]  /*0fc0*/  UIMAD UR4, UR9, UR4, URZ ;  /* 0x00000004090472a4 */ /* 0x000fe2000f8e023f */
[----:B------:R-:W-:-:S03]  /*0fd0*/  IMAD.WIDE.U32 R2, R0, c[0x0][0x1e8], R2 ;  /* 0x00007a0000027a25 */ /* 0x000fc600078e0002 */
[----:B------:R-:W-:Y:S01]  /*0fe0*/  UIMAD UR5, UR20, UR5, UR4 ;  /* 0x00000005140572a4 */ /* 0x000fe2000f8e0204 */
[C---:B------:R-:W-:Y:S01]  /*0ff0*/  IMAD.WIDE.U32 R22, R8.reuse, c[0x0][0x278], R6 ;  /* 0x00009e0008167a25 */ /* 0x040fe200078e0006 */
[----:B------:R-:W-:Y:S01]  /*1000*/  IADD3 R3, R3, UR6, RZ ;  /* 0x0000000603037c10 */ /* 0x000fe2000fffe0ff */
[----:B------:R-:W-:Y:S02]  /*1010*/  ULDC UR4, c[0x0][0x198] ;  /* 0x0000660000047ab9 */ /* 0x000fe40000000800 */
[----:B------:R-:W-:Y:S01]  /*1020*/  IMAD.WIDE.U32 R8, R8, c[0x0][0x1b8], R4 ;  /* 0x00006e0008087a25 */ /* 0x000fe200078e0004 */
[----:B------:R-:W-:Y:S01]  /*1030*/  UIADD3 UR8, -UR8, UR4, URZ ;  /* 0x0000000408087290 */ /* 0x000fe2000fffe13f */
[----:B------:R-:W-:Y:S02]  /*1040*/  STL.64 [R1+0x30], R22 ;  /* 0x0000301601007387 */ /* 0x000fe40000100a00 */
[----:B------:R-:W-:Y:S01]  /*1050*/  IMAD R4, R247, c[0x0][0x178], RZ ;  /* 0x00005e00f7047a24 */ /* 0x000fe200078e02ff */
[----:B------:R-:W-:Y:S01]  /*1060*/  IADD3 R9, R9, UR5, RZ ;  /* 0x0000000509097c10 */ /* 0x000fe2000fffe0ff */
[----:B------:R-:W-:Y:S01]  /*1070*/  IMAD R0, R11, c[0x0][0x1d8], RZ ;  /* 0x000076000b007a24 */ /* 0x000fe200078e02ff */
[C---:B------:R-:W-:Y:S01]  /*1080*/  IADD3 R16, -R246.reuse, UR8, RZ ;  /* 0x00000008f6107c10 */ /* 0x040fe2000fffe1ff */
[----:B------:R-:W-:Y:S01]  /*1090*/  IMAD R12, R246, c[0x0][0x17c], R4 ;  /* 0x00005f00f60c7a24 */ /* 0x000fe200078e0204 */
[----:B------:R-:W-:Y:S01]  /*10a0*/  ULDC.64 UR4, c[0x0][0x1d8] ;  /* 0x0000760000047ab9 */ /* 0x000fe20000000a00 */
[----:B------:R-:W-:Y:S01]  /*10b0*/  IMAD R0, R10, c[0x0][0x1dc], R0 ;  /* 0x000077000a007a24 */ /* 0x000fe200078e0200 */
[----:B------:R-:W-:Y:S01]  /*10c0*/  ISETP.LT.OR P1, PT, R16, 0x1, P4 ;  /* 0x000000011000780c */ /* 0x000fe20002721670 */
[----:B------:R-:W-:Y:S01]  /*10d0*/  IMAD.WIDE.U32 R4, R10, c[0x0][0x1d8], R2 ;  /* 0x000076000a047a25 */ /* 0x000fe200078e0002 */
[----:B------:R-:W-:Y:S01]  /*10e0*/  USHF.L.U32 UR6, UR4, 0x6, URZ ;  /* 0x0000000604067899 */ /* 0x000fe2000800063f */
[----:B------:R-:W-:Y:S01]  /*10f0*/  ISETP.LT.OR P5, PT, R16, 0x1, P2 ;  /* 0x000000011000780c */ /* 0x000fe200017a1670 */
[----:B------:R-:W-:Y:S01]  /*1100*/  USHF.L.U64.HI UR7, UR4, UR14, UR5 ;  /* 0x0000000e04077299 */ /* 0x000fe20008010205 */
[----:B------:R-:W-:Y:S01]  /*1110*/  IMAD.WIDE.U32 R6, R246, c[0x0][0x178], R18 ;  /* 0x00005e00f6067a25 */ /* 0x000fe200078e0012 */
[----:B------:R-:W-:Y:S01]  /*1120*/  LEA R2, P0, R4, c[0x0][0x1c0], 0x1 ;  /* 0x0000700004027a11 */ /* 0x000fe200078008ff */
[----:B------:R-:W-:Y:S01]  /*1130*/  UIADD3 UR11, UP0, UR6, 0x80, URZ ;  /* 0x00000080060b7890 */ /* 0x000fe2000ff1e03f */
[C---:B------:R-:W-:Y:S01]  /*1140*/  ISETP.LT.OR P3, PT, R16.reuse, 0x21, P4 ;  /* 0x000000211000780c */ /* 0x040fe20002761670 */
[----:B------:R-:W-:Y:S01]  /*1150*/  IMAD.IADD R0, R5, 0x1, R0 ;  /* 0x0000000105007824 */ /* 0x000fe200078e0200 */
[----:B------:R-:W-:Y:S01]  /*1160*/  ISETP.LT.OR P6, PT, R16, 0x21, P2 ;  /* 0x000000211000780c */ /* 0x000fe200017c1670 */
[----:B------:R-:W-:Y:S01]  /*1170*/  IMAD.IADD R7, R7, 0x1, R12 ;  /* 0x0000000107077824 */ /* 0x000fe200078e020c */
[----:B------:R-:W-:Y:S01]  /*1180*/  UIADD3.X UR10, URZ, UR7, URZ, UP0, !UPT ;  /* 0x000000073f0a7290 */ /* 0x000fe200087fe43f */
[----:B------:R-:W-:Y:S01]  /*1190*/  IMAD.SHL.U32 R12, R13, 0x2, RZ ;  /* 0x000000020d0c7824 */ /* 0x000fe200078e00ff */
[----:B------:R-:W-:Y:S01]  /*11a0*/  LEA.HI.X R3, R4, c[0x0][0x1c4], R0, 0x1, P0 ;  /* 0x0000710004037a11 */ /* 0x000fe200000f0c00 */
[----:B------:R-:W-:Y:S01]  /*11b0*/  IMAD.WIDE.U32 R14, R14, c[0x0][0x180], R6 ;  /* 0x000060000e0e7a25 */ /* 0x000fe200078e0006 */
[----:B------:R-:W-:Y:S01]  /*11c0*/  IADD3 R4, P0, R2, UR6, RZ ;  /* 0x0000000602047c10 */ /* 0x000fe2000ff1e0ff */
[----:B------:R-:W-:-:S02]  /*11d0*/  ULDC.64 UR4, c[0x0][0x180] ;  /* 0x0000600000047ab9 */ /* 0x000fc40000000a00 */
[----:B------:R-:W-:Y:S01]  /*11e0*/  IMAD.U32 R6, RZ, RZ, UR6 ;  /* 0x00000006ff067e24 */ /* 0x000fe2000f8e00ff */
[----:B------:R-:W-:Y:S01]  /*11f0*/  IADD3.X R5, R3, UR7, RZ, P0, !PT ;  /* 0x0000000703057c10 */ /* 0x000fe200087fe4ff */
[----:B------:R-:W-:Y:S01]  /*1200*/  @!PT LDS RZ, [RZ] ;  /* 0x00000000fffff984 */ /* 0x000fe20000000800 */
[----:B------:R-:W-:Y:S01]  /*1210*/  @!PT LDS RZ, [RZ] ;  /* 0x00000000fffff984 */ /* 0x000fe20000000800 */
[----:B------:R-:W-:Y:S01]  /*1220*/  @!PT LDS RZ, [RZ] ;  /* 0x00000000fffff984 */ /* 0x000fe20000000800 */
[----:B------:R1:W-:Y:S01]  /*1230*/  LDGSTS.E.BYPASS.LTC128B.128 [R12+0x8080], [R2.64], !P1 ;  /* 0x08080000020c7fae */ /* 0x0003e2000c901d56 */
[----:B------:R-:W-:Y:S01]  /*1240*/  IMAD R0, R11, c[0x0][0x1a8], RZ ;  /* 0x00006a000b007a24 */ /* 0x000fe200078e02ff */
[----:B------:R-:W-:Y:S01]  /*1250*/  UIMAD UR4, UR12, UR4, URZ ;  /* 0x000000040c0472a4 */ /* 0x000fe2000f8e023f */
[----:B------:R-:W-:Y:S01]  /*1260*/  IADD3 R6, P1, P0, R6, 0x80, R2 ;  /* 0x0000008006067810 */ /* 0x000fe2000783e002 */
[----:B------:R1:W-:Y:S01]  /*1270*/  LDGSTS.E.BYPASS.LTC128B.128 [R12+0xc080], [R2.64+0x80], !P5 ;  /* 0x0c080080020c7fae */ /* 0x0003e2000e901d56 */
[----:B------:R-:W-:Y:S01]  /*1280*/  ISETP.LT.OR P5, PT, R16, 0x41, P4 ;  /* 0x000000411000780c */ /* 0x000fe200027a1670 */
[----:B------:R-:W-:Y:S01]  /*1290*/  IMAD R0, R10, c[0x0][0x1ac], R0 ;  /* 0x00006b000a007a24 */ /* 0x000fe200078e0200 */
[----:B------:R-:W-:Y:S01]  /*12a0*/  IADD3.X R7, RZ, UR7, R3, P1, P0 ;  /* 0x00000007ff077c10 */ /* 0x000fe20008fe0403 */
[----:B------:R2:W-:Y:S01]  /*12b0*/  LDGSTS.E.BYPASS.LTC128B.128 [R12+0x9080], [R4.64], !P3 ;  /* 0x09080000040c7fae */ /* 0x0005e2000d901d56 */
[----:B------:R-:W-:Y:S01]  /*12c0*/  ISETP.LT.OR P3, PT, R16, 0x41, P2 ;  /* 0x000000411000780c */ /* 0x000fe20001761670 */
[----:B------:R-:W-:Y:S01]  /*12d0*/  IMAD.WIDE.U32 R10, R10, c[0x0][0x1a8], R8 ;  /* 0x00006a000a0a7a25 */ /* 0x000fe200078e0008 */
[----:B------:R-:W-:Y:S01]  /*12e0*/  ISETP.LT.OR P4, PT, R16, 0x61, P4 ;  /* 0x000000611000780c */ /* 0x000fe20002781670 */
[----:B------:R3:W-:Y:S01]  /*12f0*/  LDGSTS.E.BYPASS.LTC128B.128 [R12+0xd080], [R6.64], !P6 ;  /* 0x0d080000060c7fae */ /* 0x0007e2000f101d56 */
[----:B------:R-:W-:Y:S01]  /*1300*/  ISETP.GE.AND P6, PT, R18, c[0x0][0x19c], PT ;  /* 0x0000670012007a0c */ /* 0x000fe20003fc6270 */
[----:B------:R-:W-:Y:S01]  /*1310*/  IMAD.IADD R0, R11, 0x1, R0 ;  /* 0x000000010b007824 */ /* 0x000fe200078e0200 */
[----:B------:R-:W-:Y:S01]  /*1320*/  ISETP.LT.OR P2, PT, R16, 0x61, P2 ;  /* 0x000000611000780c */ /* 0x000fe20001741670 */
[----:B------:R-:W-:Y:S01]  /*1330*/  UIMAD UR13, UR19, UR5, UR4 ;  /* 0x00000005130d72a4 */ /* 0x000fe2000f8e0204 */
[----:B------:R-:W-:-:S02]  /*1340*/  IMAD.MOV.U32 R8, RZ, RZ, R14 ;  /* 0x000000ffff087224 */ /* 0x000fc400078e000e */
[----:B------:R-:W-:Y:S01]  /*1350*/  ULDC.64 UR4, c[0x0][0x1a8] ;  /* 0x00006a0000047ab9 */ /* 0x000fe20000000a00 */
[----:B------:R-:W-:Y:S01]  /*1360*/  IMAD.MOV.U32 R222, RZ, RZ, 0x10 ;  /* 0x00000010ffde7424 */ /* 0x000fe200078e00ff */
[----:B------:R-:W-:Y:S01]  /*1370*/  USHF.L.U32 UR16, UR4, 0x6, URZ ;  /* 0x0000000604107899 */ /* 0x000fe2000800063f */
[----:B------:R-:W-:Y:S01]  /*1380*/  IADD3 R9, R15, UR13, RZ ;  /* 0x0000000d0f097c10 */ /* 0x000fe2000fffe0ff */
[----:B------:R-:W-:Y:S01]  /*1390*/  USHF.L.U64.HI UR13, UR4, UR14, UR5 ;  /* 0x0000000e040d7299 */ /* 0x000fe20008010205 */
[----:B------:R-:W-:Y:S01]  /*13a0*/  IMAD.MOV.U32 R223, RZ, RZ, 0x20 ;  /* 0x00000020ffdf7424 */ /* 0x000fe200078e00ff */
[----:B------:R-:W-:Y:S02]  /*13b0*/  UIADD3 UR17, UP0, UR16, 0x80, URZ ;  /* 0x0000008010117890 */ /* 0x000fe4000ff1e03f */
[----:B------:R-:W-:Y:S02]  /*13c0*/  ULDC.64 UR4, c[0x0][0x178] ;  /* 0x00005e0000047ab9 */ /* 0x000fe40000000a00 */
[----:B------:R-:W-:Y:S01]  /*13d0*/  UIMAD.WIDE.U32 UR26, UR24, UR4, URZ ;  /* 0x00000004181a72a5 */ /* 0x000fe2000f8e003f */
[----:B------:R-:W-:Y:S01]  /*13e0*/  IMAD.U32 R15, RZ, RZ, UR4 ;  /* 0x00000004ff0f7e24 */ /* 0x000fe2000f8e00ff */
[C---:B-1----:R-:W-:Y:S01]  /*13f0*/  IADD3 R2, P1, R4.reuse, UR6, RZ ;  /* 0x0000000604027c10 */ /* 0x042fe2000ff3e0ff */
[----:B------:R-:W-:Y:S01]  /*1400*/  UIADD3.X UR25, URZ, UR13, URZ, UP0, !UPT ;  /* 0x0000000d3f197290 */ /* 0x000fe200087fe43f */
[----:B--2---:R-:W-:-:S02]  /*1410*/  IADD3 R4, P0, R4, UR11, RZ ;  /* 0x0000000b04047c10 */ /* 0x004fc4000ff1e0ff */
[C---:B------:R-:W-:Y:S02]  /*1420*/  IADD3.X R3, R5.reuse, UR7, RZ, P1, !PT ;  /* 0x0000000705037c10 */ /* 0x040fe40008ffe4ff */
[----:B------:R-:W-:Y:S02]  /*1430*/  IADD3.X R5, R5, UR10, RZ, P0, !PT ;  /* 0x0000000a05057c10 */ /* 0x000fe400087fe4ff */
[----:B---3--:R-:W-:Y:S01]  /*1440*/  IADD3 R6, P0, R2, UR6, RZ ;  /* 0x0000000602067c10 */ /* 0x008fe2000ff1e0ff */
[----:B------:R1:W-:Y:S01]  /*1450*/  LDGSTS.E.BYPASS.LTC128B.128 [R12+0xa080], [R2.64], !P5 ;  /* 0x0a080000020c7fae */ /* 0x0003e2000e901d56 */
[----:B------:R-:W-:Y:S02]  /*1460*/  ISETP.GE.AND P5, PT, R30, c[0x0][0x19c], PT ;  /* 0x000067001e007a0c */ /* 0x000fe40003fa6270 */
[----:B------:R-:W-:Y:S01]  /*1470*/  IADD3.X R7, R3, UR7, RZ, P0, !PT ;  /* 0x0000000703077c10 */ /* 0x000fe200087fe4ff */
[----:B------:R2:W-:Y:S01]  /*1480*/  LDGSTS.E.BYPASS.LTC128B.128 [R12+0xe080], [R4.64], !P3 ;  /* 0x0e080000040c7fae */ /* 0x0005e2000d901d56 */
[----:B------:R-:W-:Y:S01]  /*1490*/  ISETP.LT.OR P3, PT, R16, 0x1, P6 ;  /* 0x000000011000780c */ /* 0x000fe20003761670 */
[----:B------:R-:W-:-:S02]  /*14a0*/  ULDC.64 UR6, c[0x0][0x188] ;  /* 0x0000620000067ab9 */ /* 0x000fc40000000a00 */
[----:B------:R3:W-:Y:S01]  /*14b0*/  LDGSTS.E.BYPASS.LTC128B.128 [R12+0xb080], [R6.64], !P4 ;  /* 0x0b080000060c7fae */ /* 0x0007e2000e101d56 */
[----:B------:R-:W-:Y:S02]  /*14c0*/  ISETP.LT.OR P4, PT, R16, 0x21, P6 ;  /* 0x000000211000780c */ /* 0x000fe40003781670 */
[----:B------:R-:W-:-:S04]  /*14d0*/  ISETP.GE.AND P6, PT, R18, c[0x0][0x16c], PT ;  /* 0x00005b0012007a0c */ /* 0x000fc80003fc6270 */
[----:B------:R-:W-:Y:S02]  /*14e0*/  SEL R13, RZ, 0x1, P6 ;  /* 0x00000001ff0d7807 */ /* 0x000fe40003000000 */
[----:B--2---:R-:W-:Y:S01]  /*14f0*/  IADD3 R4, P1, R2, UR11, RZ ;  /* 0x0000000b02047c10 */ /* 0x004fe2000ff3e0ff */
[----:B------:R-:W-:Y:S01]  /*1500*/  USHF.R.S32.HI UR11, URZ, 0x1f, UR24 ;  /* 0x0000001f3f0b7899 */ /* 0x000fe20008011418 */
[----:B-1----:R-:W-:Y:S02]  /*1510*/  LEA R2, P0, R10, c[0x0][0x190], 0x1 ;  /* 0x000064000a027a11 */ /* 0x002fe400078008ff */
[----:B------:R-:W-:Y:S01]  /*1520*/  IADD3.X R5, R3, UR10, RZ, P1, !PT ;  /* 0x0000000a03057c10 */ /* 0x000fe20008ffe4ff */
[----:B------:R-:W-:Y:S01]  /*1530*/  UIMAD UR10, UR9, UR6, URZ ;  /* 0x00000006090a72a4 */ /* 0x000fe2000f8e023f */
[----:B------:R-:W-:Y:S01]  /*1540*/  ISETP.LT.OR P1, PT, R16, 0x1, P5 ;  /* 0x000000011000780c */ /* 0x000fe20002f21670 */
[----:B------:R-:W-:Y:S01]  /*1550*/  UIMAD UR6, UR11, UR4, URZ ;  /* 0x000000040b0672a4 */ /* 0x000fe2000f8e023f */
[----:B------:R-:W-:Y:S01]  /*1560*/  LEA.HI.X R3, R10, c[0x0][0x194], R0, 0x1, P0 ;  /* 0x000065000a037a11 */ /* 0x000fe200000f0c00 */
[----:B------:R1:W-:Y:S01]  /*1570*/  LDGSTS.E.BYPASS.LTC128B.128 [R12+0xf080], [R4.64], !P2 ;  /* 0x0f080000040c7fae */ /* 0x0003e2000d101d56 */
[----:B------:R-:W-:Y:S01]  /*1580*/  IMAD.U32 R0, RZ, RZ, UR20 ;  /* 0x00000014ff007e24 */ /* 0x000fe2000f8e00ff */
[----:B------:R-:W-:Y:S01]  /*1590*/  UIMAD UR6, UR24, UR5, UR6 ;  /* 0x00000005180672a4 */ /* 0x000fe2000f8e0206 */
[----:B---3--:R-:W-:Y:S01]  /*15a0*/  IMAD.WIDE.U32 R6, R246, c[0x0][0x208], R18 ;  /* 0x00008200f6067a25 */ /* 0x008fe200078e0012 */
[----:B------:R2:W-:Y:S01]  /*15b0*/  LDGSTS.E.BYPASS.LTC128B.128 [R12+0x80], [R2.64], !P3 ;  /* 0x00080000020c7fae */ /* 0x0005e2000d901d56 */
[----:B------:R-:W-:Y:S01]  /*15c0*/  ISETP.LT.OR P3, PT, R16, 0x21, P5 ;  /* 0x000000211000780c */ /* 0x000fe20002f61670 */
[----:B------:R-:W-:Y:S01]  /*15d0*/  UIADD3 UR6, UR27, UR6, URZ ;  /* 0x000000061b067290 */ /* 0x000fe2000fffe03f */
[----:B------:R-:W-:Y:S01]  /*15e0*/  IMAD.WIDE.U32 R32, R0, c[0x0][0x188], R8 ;  /* 0x0000620000207a25 */ /* 0x000fe200078e0008 */
[----:B------:R-:W-:-:S02]  /*15f0*/  UIMAD UR7, UR20, UR7, UR10 ;  /* 0x00000007140772a4 */ /* 0x000fc4000f8e020a */
[----:B------:R2:W-:Y:S01]  /*1600*/  LDGSTS.E.BYPASS.LTC128B.128 [R12+0x4080], [R2.64+0x80], !P1 ;  /* 0x04080080020c7fae */ /* 0x0005e2000c901d56 */
[----:B------:R-:W-:Y:S01]  /*1610*/  IMAD R0, R247, c[0x0][0x208], RZ ;  /* 0x00008200f7007a24 */ /* 0x000fe200078e02ff */
[----:B------:R-:W-:Y:S01]  /*1620*/  USHF.L.U32 UR10, UR24, 0x6, URZ ;  /* 0x00000006180a7899 */ /* 0x000fe2000800063f */
[----:B------:R-:W-:Y:S01]  /*1630*/  IMAD.U32 R8, RZ, RZ, UR26 ;  /* 0x0000001aff087e24 */ /* 0x000fe2000f8e00ff */
[----:B------:R-:W-:Y:S01]  /*1640*/  STL.64 [R1+0x10], R32 ;  /* 0x0000102001007387 */ /* 0x000fe20000100a00 */
[----:B------:R-:W-:Y:S01]  /*1650*/  IMAD R0, R246, c[0x0][0x20c], R0 ;  /* 0x00008300f6007a24 */ /* 0x000fe200078e0200 */
[----:B------:R-:W-:Y:S01]  /*1660*/  IADD3 R14, R33, UR7, RZ ;  /* 0x00000007210e7c10 */ /* 0x000fe2000fffe0ff */
[----:B------:R-:W-:Y:S01]  /*1670*/  IMAD.U32 R9, RZ, RZ, UR27 ;  /* 0x0000001bff097e24 */ /* 0x000fe2000f8e00ff */
[----:B------:R-:W-:Y:S01]  /*1680*/  USHF.R.S32.HI UR15, URZ, 0x1f, UR10 ;  /* 0x0000001f3f0f7899 */ /* 0x000fe2000801140a */
[----:B------:R-:W-:Y:S01]  /*1690*/  IMAD.U32 R9, RZ, RZ, UR6 ;  /* 0x00000006ff097e24 */ /* 0x000fe2000f8e00ff */
[----:B------:R-:W-:Y:S01]  /*16a0*/  ULDC.64 UR6, c[0x0][0x278] ;  /* 0x00009e0000067ab9 */ /* 0x000fe20000000a00 */
[----:B------:R-:W-:Y:S01]  /*16b0*/  IMAD.IADD R7, R7, 0x1, R0 ;  /* 0x0000000107077824 */ /* 0x000fe200078e0200 */
[----:B------:R-:W-:-:S04]  /*16c0*/  UIMAD UR6, UR9, UR6, URZ ;  /* 0x00000006090672a4 */ /* 0x000fc8000f8e023f */
[----:B------:R-:W-:Y:S01]  /*16d0*/  UIMAD UR26, UR20, UR7, UR6 ;  /* 0x00000007141a72a4 */ /* 0x000fe2000f8e0206 */
[----:B-1----:R-:W-:Y:S01]  /*16e0*/  IMAD.U32 R5, RZ, RZ, UR16 ;  /* 0x00000010ff057e24 */ /* 0x002fe2000f8e00ff */
[----:B------:R-:W-:Y:S01]  /*16f0*/  IADD3 R4, P2, R2, UR16, RZ ;  /* 0x0000001002047c10 */ /* 0x000fe2000ff5e0ff */
[----:B------:R-:W-:Y:S02]  /*1700*/  ULDC.64 UR6, c[0x0][0x210] ;  /* 0x0000840000067ab9 */ /* 0x000fe40000000a00 */
[----:B------:R-:W-:-:S04]  /*1710*/  UIMAD UR6, UR12, UR6, URZ ;  /* 0x000000060c0672a4 */ /* 0x000fc8000f8e023f */
[----:B------:R-:W-:Y:S01]  /*1720*/  UIMAD UR6, UR19, UR7, UR6 ;  /* 0x00000007130672a4 */ /* 0x000fe2000f8e0206 */
[----:B--2---:R-:W-:Y:S02]  /*1730*/  IADD3 R2, P1, P0, R5, 0x80, R2 ;  /* 0x0000008005027810 */ /* 0x004fe4000783e002 */
[----:B------:R-:W-:Y:S02]  /*1740*/  IADD3.X R5, R3, UR13, RZ, P2, !PT ;  /* 0x0000000d03057c10 */ /* 0x000fe400097fe4ff */
[----:B------:R-:W-:Y:S02]  /*1750*/  IADD3.X R3, RZ, UR13, R3, P1, P0 ;  /* 0x0000000dff037c10 */ /* 0x000fe40008fe0403 */
[----:B------:R-:W-:Y:S01]  /*1760*/  ISETP.GE.AND P0, PT, R18, c[0x0][0x19c], PT ;  /* 0x0000670012007a0c */ /* 0x000fe20003f06270 */
[----:B------:R1:W-:Y:S01]  /*1770*/  LDGSTS.E.BYPASS.LTC128B.128 [R12+0x1080], [R4.64], !P4 ;  /* 0x01080000040c7fae */ /* 0x0003e2000e101d56 */
[C---:B------:R-:W-:Y:S02]  /*1780*/  ISETP.LT.OR P1, PT, R16.reuse, 0x41, P5 ;  /* 0x000000411000780c */ /* 0x040fe40002f21670 */
[----:B------:R-:W-:Y:S01]  /*1790*/  ISETP.LT.OR P2, PT, R16, 0x41, P0 ;  /* 0x000000411000780c */ /* 0x000fe20000741670 */
[----:B------:R2:W-:Y:S01]  /*17a0*/  LDGSTS.E.BYPASS.LTC128B.128 [R12+0x5080], [R2.64], !P3 ;  /* 0x05080000020c7fae */ /* 0x0005e2000d901d56 */
[----:B------:R-:W-:-:S02]  /*17b0*/  ISETP.GE.AND P3, PT, R30, c[0x0][0x16c], PT ;  /* 0x00005b001e007a0c */ /* 0x000fc40003f66270 */
[C---:B------:R-:W-:Y:S02]  /*17c0*/  ISETP.LT.OR P4, PT, R16.reuse, 0x61, P0 ;  /* 0x000000611000780c */ /* 0x040fe40000781670 */
[----:B------:R-:W-:Y:S02]  /*17d0*/  P2R R10, PR, RZ, 0x8 ;  /* 0x00000008ff0a7803 */ /* 0x000fe40000000000 */
[----:B------:R-:W-:Y:S02]  /*17e0*/  ISETP.LT.OR P5, PT, R16, 0x61, P5 ;  /* 0x000000611000780c */ /* 0x000fe40002fa1670 */
[----:B------:R-:W-:Y:S01]  /*17f0*/  IADD3 R16, R23, UR26, RZ ;  /* 0x0000001a17107c10 */ /* 0x000fe2000fffe0ff */
[----:B------:R3:W-:Y:S04]  /*1800*/  STL [R1+0x40], R10 ;  /* 0x0000400a01007387 */ /* 0x0007e80000100800 */
[----:B------:R4:W-:Y:S04]  /*1810*/  STL [R1+0x18], R14 ;  /* 0x0000180e01007387 */ /* 0x0009e80000100800 */
[----:B------:R5:W-:Y:S01]  /*1820*/  STL [R1+0x2c], R16 ;  /* 0x00002c1001007387 */ /* 0x000be20000100800 */
[----:B--2---:R-:W-:-:S04]  /*1830*/  IADD3 R2, P0, R4, UR16, RZ ;  /* 0x0000001004027c10 */ /* 0x004fc8000ff1e0ff */
[----:B------:R-:W-:Y:S02]  /*1840*/  IADD3.X R3, R5, UR13, RZ, P0, !PT ;  /* 0x0000000d05037c10 */ /* 0x000fe400087fe4ff */
[----:B---3--:R-:W-:-:S03]  /*1850*/  IADD3 R10, P0, R4, UR17, RZ ;  /* 0x00000011040a7c10 */ /* 0x008fc6000ff1e0ff */
[----:B------:R2:W-:Y:S01]  /*1860*/  LDGSTS.E.BYPASS.LTC128B.128 [R12+0x2080], [R2.64], !P2 ;  /* 0x02080000020c7fae */ /* 0x0005e2000d101d56 */
[----:B-1----:R-:W-:Y:S02]  /*1870*/  SEL R4, RZ, 0x2, P3 ;  /* 0x00000002ff047807 */ /* 0x002fe40001800000 */
[----:B------:R-:W-:Y:S02]  /*1880*/  IADD3.X R11, R5, UR25, RZ, P0, !PT ;  /* 0x00000019050b7c10 */ /* 0x000fe400087fe4ff */
[----:B------:R-:W-:Y:S01]  /*1890*/  LEA R0, P0, R8, R32, 0x6 ;  /* 0x0000002008007211 */ /* 0x000fe200078030ff */
[----:B------:R-:W-:Y:S02]  /*18a0*/  IMAD.IADD R13, R4, 0x1, R13 ;  /* 0x00000001040d7824 */ /* 0x000fe400078e020d */
[----:B------:R1:W-:Y:S01]  /*18b0*/  LDGSTS.E.BYPASS.LTC128B.128 [R12+0x6080], [R10.64], !P1 ;  /* 0x060800000a0c7fae */ /* 0x0003e2000c901d56 */
[----:B------:R-:W-:Y:S01]  /*18c0*/  LEA.HI.X R8, R8, R14, R9, 0x6, P0 ;  /* 0x0000000e08087211 */ /* 0x000fe200000f3409 */
[----:B------:R-:W-:Y:S01]  /*18d0*/  IMAD.U32 R9, RZ, RZ, UR19 ;  /* 0x00000013ff097e24 */ /* 0x000fe2000f8e00ff */
[----:B------:R-:W-:-:S02]  /*18e0*/  LEA R4, P0, R0, c[0x0][0x160], 0x1 ;  /* 0x0000580000047a11 */ /* 0x000fc400078008ff */
[----:B------:R-:W-:Y:S02]  /*18f0*/  LOP3.LUT P3, RZ, R13, 0x1, RZ, 0xc0, !PT ;  /* 0x000000010dff7812 */ /* 0x000fe4000786c0ff */
[----:B------:R-:W-:Y:S01]  /*1900*/  LEA.HI.X R5, R0, c[0x0][0x164], R8, 0x1, P0 ;  /* 0x0000590000057a11 */ /* 0x000fe200000f0c08 */
[----:B------:R-:W-:Y:S01]  /*1910*/  IMAD.U32 R0, RZ, RZ, UR5 ;  /* 0x00000005ff007e24 */ /* 0x000fe2000f8e00ff */
[----:B----4-:R-:W-:Y:S01]  /*1920*/  LEA R14, P0, R15, R4, 0x6 ;  /* 0x000000040f0e7211 */ /* 0x010fe200078030ff */
[----:B------:R-:W-:Y:S01]  /*1930*/  IMAD.WIDE.U32 R8, R9, c[0x0][0x210], R6 ;  /* 0x0000840009087a25 */ /* 0x000fe200078e0006 */
[----:B------:R-:W-:Y:S02]  /*1940*/  IADD3 R6, P2, R2, UR17, RZ ;  /* 0x0000001102067c10 */ /* 0x000fe4000ff5e0ff */
[----:B------:R-:W-:Y:S02]  /*1950*/  LEA.HI.X R15, R15, R5, R0, 0x6, P0 ;  /* 0x000000050f0f7211 */ /* 0x000fe400000f3400 */
[----:B------:R-:W-:-:S02]  /*1960*/  IADD3 R0, P0, R22, UR10, RZ ;  /* 0x0000000a16007c10 */ /* 0x000fc4000ff1e0ff */
[----:B------:R-:W-:Y:S02]  /*1970*/  IADD3.X R7, R3, UR25, RZ, P2, !PT ;  /* 0x0000001903077c10 */ /* 0x000fe400097fe4ff */
[----:B------:R-:W-:Y:S02]  /*1980*/  LOP3.LUT P2, RZ, R13, 0x2, RZ, 0xc0, !PT ;  /* 0x000000020dff7812 */ /* 0x000fe4000784c0ff */
[----:B-1----:R-:W-:Y:S02]  /*1990*/  IADD3 R10, P1, R2, UR16, RZ ;  /* 0x00000010020a7c10 */ /* 0x002fe4000ff3e0ff */
[----:B--2---:R-:W-:Y:S02]  /*19a0*/  IADD3.X R2, R16, UR15, RZ, P0, !PT ;  /* 0x0000000f10027c10 */ /* 0x004fe400087fe4ff */
[C---:B-----5:R-:W-:Y:S02]  /*19b0*/  LEA R16, P0, R0.reuse, c[0x0][0x258], 0x2 ;  /* 0x0000960000107a11 */ /* 0x060fe400078010ff */
[----:B------:R-:W-:Y:S01]  /*19c0*/  IADD3.X R11, R3, UR13, RZ, P1, !PT ;  /* 0x0000000d030b7c10 */ /* 0x000fe20008ffe4ff */
[----:B------:R-:W-:Y:S01]  /*19d0*/  ULDC.64 UR12, c[0x0][0x208] ;  /* 0x00008200000c7ab9 */ /* 0x000fe20000000a00 */
[----:B------:R-:W-:Y:S01]  /*19e0*/  LEA.HI.X R17, R0, c[0x0][0x25c], R2, 0x2, P0 ;  /* 0x0000970000117a11 */ /* 0x000fe200000f1402 */
[----:B------:R-:W-:Y:S01]  /*19f0*/  IMAD.U32 R0, RZ, RZ, UR10 ;  /* 0x0000000aff007e24 */ /* 0x000fe2000f8e00ff */
[----:B------:R-:W-:Y:S01]  /*1a00*/  IADD3 R3, R9, UR6, RZ ;  /* 0x0000000609037c10 */ /* 0x000fe2000fffe0ff */
[----:B------:R-:W-:Y:S01]  /*1a10*/  IMAD.U32 R9, RZ, RZ, UR20 ;  /* 0x00000014ff097e24 */ /* 0x000fe2000f8e00ff */
[----:B------:R-:W-:Y:S01]  /*1a20*/  ISETP.GE.AND P1, PT, R18, c[0x0][0x1fc], PT ;  /* 0x00007f0012007a0c */ /* 0x000fe20003f26270 */
[----:B------:R-:W-:Y:S01]  /*1a30*/  IMAD.MOV.U32 R2, RZ, RZ, R8 ;  /* 0x000000ffff027224 */ /* 0x000fe200078e0008 */
[----:B------:R-:W-:Y:S01]  /*1a40*/  ISETP.GE.AND P0, PT, R30, c[0x0][0x1fc], PT ;  /* 0x00007f001e007a0c */ /* 0x000fe20003f06270 */
[----:B------:R-:W-:Y:S01]  /*1a50*/  ULDC.64 UR6, c[0x0][0x218] ;  /* 0x0000860000067ab9 */ /* 0x000fe20000000a00 */
[----:B------:R-:W-:Y:S01]  /*1a60*/  IADD3 R8, -R246, c[0x0][0x168], -R0 ;  /* 0x00005a00f6087a10 */ /* 0x000fe20007ffe900 */
[----:B------:R-:W-:Y:S01]  /*1a70*/  IMAD.WIDE.U32 R22, R9, c[0x0][0x218], R2 ;  /* 0x0000860009167a25 */ /* 0x000fe200078e0002 */
[----:B------:R-:W-:Y:S01]  /*1a80*/  SEL R0, RZ, 0x1, P1 ;  /* 0x00000001ff007807 */ /* 0x000fe20000800000 */
[----:B------:R-:W-:Y:S01]  /*1a90*/  UIMAD UR6, UR9, UR6, URZ ;  /* 0x00000006090672a4 */ /* 0x000fe2000f8e023f */
[----:B------:R-:W-:Y:S01]  /*1aa0*/  SEL R2, RZ, 0xffffffff, P0 ;  /* 0xffffffffff027807 */ /* 0x000fe20000000000 */
[----:B------:R-:W-:Y:S01]  /*1ab0*/  USHF.L.U64.HI UR13, UR12, UR14, UR13 ;  /* 0x0000000e0c0d7299 */ /* 0x000fe2000801020d */
[C---:B------:R-:W-:Y:S01]  /*1ac0*/  ISETP.LT.OR P1, PT, R8.reuse, 0x1, !P3 ;  /* 0x000000010800780c */ /* 0x040fe20005f21670 */
[----:B------:R-:W-:Y:S01]  /*1ad0*/  UIMAD UR7, UR20, UR7, UR6 ;  /* 0x00000007140772a4 */ /* 0x000fe2000f8e0206 */
[C---:B------:R-:W-:Y:S01]  /*1ae0*/  ISETP.LT.OR P0, PT, R8.reuse, 0x1, !P2 ;  /* 0x000000010800780c */ /* 0x040fe20005701670 */
[----:B------:R-:W-:Y:S01]  /*1af0*/  USHF.L.U32 UR14, UR12, 0x6, URZ ;  /* 0x000000060c0e7899 */ /* 0x000fe2000800063f */
[----:B------:R-:W-:Y:S01]  /*1b00*/  ISETP.LT.OR P3, PT, R8, 0x21, !P3 ;  /* 0x000000210800780c */ /* 0x000fe20005f61670 */
[----:B------:R-:W-:Y:S01]  /*1b10*/  IMAD.SHL.U32 R2, R2, 0x2, RZ ;  /* 0x0000000202027824 */ /* 0x000fe200078e00ff */
[----:B------:R1:W-:Y:S01]  /*1b20*/  LDGSTS.E.BYPASS.LTC128B.128 [R12+0x3080], [R10.64], !P4 ;  /* 0x030800000a0c7fae */ /* 0x0003e2000e101d56 */
[----:B------:R-:W-:Y:S01]  /*1b30*/  IADD3 R251, R23, UR7, RZ ;  /* 0x0000000717fb7c10 */ /* 0x000fe2000fffe0ff */
[----:B------:R-:W-:Y:S01]  /*1b40*/  UIMAD UR6, UR13, UR24, URZ ;  /* 0x000000180d0672a4 */ /* 0x000fe2000f8e023f */
[----:B------:R-:W-:Y:S01]  /*1b50*/  IMAD.U32 R26, RZ, RZ, UR14 ;  /* 0x0000000eff1a7e24 */ /* 0x000fe2000f8e00ff */
[----:B------:R2:W-:Y:S01]  /*1b60*/  STL.64 [R1+0x8], R22 ;  /* 0x0000081601007387 */ /* 0x0005e20000100a00 */
[----:B------:R-:W-:Y:S01]  /*1b70*/  LOP3.LUT R0, R2, 0x2, R0, 0xe2, !PT ;  /* 0x0000000202007812 */ /* 0x000fe200078ee200 */
[----:B------:R-:W-:Y:S01]  /*1b80*/  IMAD.MOV.U32 R250, RZ, RZ, R22 ;  /* 0x000000fffffa7224 */ /* 0x000fe200078e0016 */
[----:B------:R-:W-:Y:S01]  /*1b90*/  UIMAD UR6, UR11, UR14, UR6 ;  /* 0x0000000e0b0672a4 */ /* 0x000fe2000f8e0206 */
[----:B------:R3:W-:Y:S01]  /*1ba0*/  LDGSTS.E.BYPASS.LTC128B.128 [R12+0x7080], [R6.64], !P5 ;  /* 0x07080000060c7fae */ /* 0x0007e2000e901d56 */
[C---:B------:R-:W-:Y:S01]  /*1bb0*/  LOP3.LUT P4, RZ, R0.reuse, 0x1, RZ, 0xc0, !PT ;  /* 0x0000000100ff7812 */ /* 0x040fe2000788c0ff */
[----:B------:R-:W-:Y:S01]  /*1bc0*/  ULDC UR11, c[0x0][0x20c] ;  /* 0x00008300000b7ab9 */ /* 0x000fe20000000800 */
[----:B------:R-:W-:Y:S01]  /*1bd0*/  LOP3.LUT P5, RZ, R0, 0x2, RZ, 0xc0, !PT ;  /* 0x0000000200ff7812 */ /* 0x000fe200078ac0ff */
[----:B------:R-:W0:Y:S01]  /*1be0*/  LDGDEPBAR ;  /* 0x00000000000079af */ /* 0x000e220000000000 */
[----:B------:R-:W-:-:S03]  /*1bf0*/  ISETP.LT.OR P2, PT, R8, 0x21, !P2 ;  /* 0x000000210800780c */ /* 0x000fc60005741670 */
[----:B------:R4:W-:Y:S01]  /*1c00*/  LDGSTS.E.BYPASS.LTC128B.128 [R12+0x10080], [R4.64], !P1 ;  /* 0x10080000040c7fae */ /* 0x0009e2000c901d56 */
[----:B------:R-:W-:-:S03]  /*1c10*/  ISETP.LT.OR P1, PT, R8, 0x1, !P4 ;  /* 0x000000010800780c */ /* 0x000fc60006721670 */
[----:B------:R4:W-:Y:S04]  /*1c20*/  LDGSTS.E.BYPASS.LTC128B.128 [R12+0x12080], [R4.64+0x80], !P0 ;  /* 0x12080080040c7fae */ /* 0x0009e8000c101d56 */
[----:B------:R5:W-:Y:S01]  /*1c30*/  LDGSTS.E.BYPASS.LTC128B.128 [R12+0x11080], [R14.64], !P3 ;  /* 0x110800000e0c7fae */ /* 0x000be2000d901d56 */
[----:B------:R-:W-:-:S03]  /*1c40*/  ISETP.GT.AND P3, PT, R248, 0xf, PT ;  /* 0x0000000ff800780c */ /* 0x000fc60003f64270 */
[----:B------:R5:W-:Y:S01]  /*1c50*/  LDGSTS.E.BYPASS.LTC128B.128 [R12+0x13080], [R14.64+0x80], !P2 ;  /* 0x130800800e0c7fae */ /* 0x000be2000d101d56 */
[----:B------:R-:W-:Y:S02]  /*1c60*/  ISETP.LT.OR P2, PT, R8, 0x21, !P5 ;  /* 0x000000210800780c */ /* 0x000fe40006f41670 */
[----:B--2---:R-:W-:Y:S01]  /*1c70*/  LEA.HI R23, R29, R248, RZ, 0x5 ;  /* 0x000000f81d177211 */ /* 0x004fe200078f28ff */
[----:B---3--:R-:W-:-:S05]  /*1c80*/  IMAD.WIDE.U32 R6, R26, UR24, R250 ;  /* 0x000000181a067c25 */ /* 0x008fca000f8e00fa */
[----:B------:R-:W-:Y:S01]  /*1c90*/  IADD3 R3, R7, UR6, RZ ;  /* 0x0000000607037c10 */ /* 0x000fe2000fffe0ff */
[----:B------:R-:W-:Y:S01]  /*1ca0*/  UMOV UR6, 0x5 ;  /* 0x0000000500067882 */ /* 0x000fe20000000000 */
[C---:B------:R-:W-:Y:S01]  /*1cb0*/  LEA R2, P0, R6.reuse, c[0x0][0x1f0], 0x1 ;  /* 0x00007c0006027a11 */ /* 0x040fe200078008ff */
[----:B------:R-:W-:Y:S02]  /*1cc0*/  USHF.L.U64.HI UR11, UR12, UR6, UR11 ;  /* 0x000000060c0b7299 */ /* 0x000fe4000801020b */
[----:B------:R-:W-:Y:S01]  /*1cd0*/  USHF.L.U32 UR12, UR12, 0x5, URZ ;  /* 0x000000050c0c7899 */ /* 0x000fe2000800063f */
[----:B------:R-:W-:Y:S01]  /*1ce0*/  LEA.HI.X R3, R6, c[0x0][0x1f4], R3, 0x1, P0 ;  /* 0x00007d0006037a11 */ /* 0x000fe200000f0c03 */
[----:B------:R-:W-:Y:S01]  /*1cf0*/  ULDC.64 UR6, c[0x0][0x290] ;  /* 0x0000a40000067ab9 */ /* 0x000fe20000000a00 */
[----:B----4-:R-:W-:Y:S01]  /*1d00*/  SHF.R.S32.HI R4, RZ, 0x5, R23 ;  /* 0x00000005ff047819 */ /* 0x010fe20000011417 */
[----:B------:R-:W-:Y:S01]  /*1d10*/  USHF.L.U32 UR16, UR12, 0x1, URZ ;  /* 0x000000010c107899 */ /* 0x000fe2000800063f */
[----:B------:R-:W-:Y:S01]  /*1d20*/  ISETP.LT.OR P0, PT, R8, 0x1, !P5 ;  /* 0x000000010800780c */ /* 0x000fe20006f01670 */
[----:B------:R-:W-:Y:S01]  /*1d30*/  UIMAD UR6, UR9, UR6, URZ ;  /* 0x00000006090672a4 */ /* 0x000fe2000f8e023f */
[----:B------:R-:W-:Y:S01]  /*1d40*/  LEA.HI R0, R23, R4, RZ, 0x1 ;  /* 0x0000000417007211 */ /* 0x000fe200078f08ff */
[----:B------:R-:W-:Y:S01]  /*1d50*/  IMAD.U32 R5, RZ, RZ, UR20 ;  /* 0x00000014ff057e24 */ /* 0x000fe2000f8e00ff */
[----:B------:R-:W-:Y:S01]  /*1d60*/  USHF.L.U64.HI UR9, UR12, 0x1, UR11 ;  /* 0x000000010c097899 */ /* 0x000fe2000801020b */
[----:B-----5:R-:W-:Y:S01]  /*1d70*/  LEA.HI R14, R29, R248, RZ, 0x2 ;  /* 0x000000f81d0e7211 */ /* 0x020fe200078f10ff */
[----:B------:R-:W-:Y:S01]  /*1d80*/  UIMAD UR6, UR20, UR7, UR6 ;  /* 0x00000007140672a4 */ /* 0x000fe2000f8e0206 */
[----:B------:R-:W-:Y:S01]  /*1d90*/  LOP3.LUT R0, R0, 0xfffffffe, RZ, 0xc0, !PT ;  /* 0xfffffffe00007812 */ /* 0x000fe200078ec0ff */
[----:B------:R-:W-:Y:S01]  /*1da0*/  IMAD.WIDE.U32 R32, R5, c[0x0][0x290], R20 ;  /* 0x0000a40005207a25 */ /* 0x000fe200078e0014 */
[----:B-1----:R-:W-:-:S03]  /*1db0*/  SHF.R.S32.HI R10, RZ, 0x1f, R14 ;  /* 0x0000001fff0a7819 */ /* 0x002fc6000001140e */
[----:B------:R-:W-:Y:S01]  /*1dc0*/  IMAD.IADD R22, R4, 0x1, -R0 ;  /* 0x0000000104167824 */ /* 0x000fe200078e0a00 */
[----:B------:R-:W-:Y:S01]  /*1dd0*/  IADD3 R31, R33, UR6, RZ ;  /* 0x00000006211f7c10 */ /* 0x000fe2000fffe0ff */
[----:B------:R-:W-:Y:S01]  /*1de0*/  @!P3 IMAD.SHL.U32 R0, R248, 0x10, RZ ;  /* 0x00000010f800b824 */ /* 0x000fe200078e00ff */
[----:B------:R-:W-:Y:S01]  /*1df0*/  UIADD3 UR6, UR24, 0x1, URZ ;  /* 0x0000000118067890 */ /* 0x000fe2000fffe03f */
[----:B------:R1:W-:Y:S03]  /*1e00*/  STL.64 [R1+0x20], R32 ;  /* 0x0000202001007387 */ /* 0x0003e60000100a00 */
[----:B------:R-:W-:Y:S01]  /*1e10*/  UISETP.GE.AND UP0, UPT, UR6, UR18, UPT ;  /* 0x000000120600728c */ /* 0x000fe2000bf06270 */
[----:B------:R2:W-:Y:S04]  /*1e20*/  @!P3 LDGSTS.E.BYPASS.LTC128B.128 [R0+0x20080], [R16.64] ;  /* 0x200800001000bfae */ /* 0x0005e8000b901d56 */
[----:B------:R-:W0:Y:S04]  /*1e30*/  LDGDEPBAR ;  /* 0x00000000000079af */ /* 0x000e280000000000 */
[----:B------:R3:W-:Y:S01]  /*1e40*/  LDGSTS.E.BYPASS.LTC128B.128 [R12+0x18080], [R2.64], !P1 ;  /* 0x18080000020c7fae */ /* 0x0007e2000c901d56 */
[----:B------:R-:W-:-:S02]  /*1e50*/  ISETP.LT.OR P1, PT, R8, 0x21, !P4 ;  /* 0x000000210800780c */ /* 0x000fc40006721670 */
[----:B------:R-:W-:Y:S01]  /*1e60*/  SHF.R.S32.HI R8, RZ, 0x2, R14 ;  /* 0x00000002ff087819 */ /* 0x000fe2000001140e */
[----:B------:R3:W-:Y:S04]  /*1e70*/  LDGSTS.E.BYPASS.LTC128B.128 [R12+0x1a080], [R2.64+0x80], !P0 ;  /* 0x1a080080020c7fae */ /* 0x0007e8000c101d56 */
[----:B------:R1:W-:Y:S01]  /*1e80*/  STL [R1+0x1c], R31 ;  /* 0x00001c1f01007387 */ /* 0x0003e20000100800 */
[----:B--2---:R-:W-:Y:S01]  /*1e90*/  LEA.HI R0, R29, R248, RZ, 0x4 ;  /* 0x000000f81d007211 */ /* 0x004fe200078f20ff */
[----:B------:R-:W-:-:S03]  /*1ea0*/  IMAD.SHL.U32 R17, R22, 0x10, RZ ;  /* 0x0000001016117824 */ /* 0x000fc600078e00ff */
[----:B------:R-:W-:Y:S02]  /*1eb0*/  SHF.R.S32.HI R9, RZ, 0x4, R0 ;  /* 0x00000004ff097819 */ /* 0x000fe40000011400 */
[C---:B------:R-:W-:Y:S02]  /*1ec0*/  LOP3.LUT R5, R0.reuse, 0xfffffff0, RZ, 0xc0, !PT ;  /* 0xfffffff000057812 */ /* 0x040fe400078ec0ff */
[----:B------:R-:W-:-:S03]  /*1ed0*/  LEA.HI R4, R0, R9, RZ, 0x1 ;  /* 0x0000000900047211 */ /* 0x000fc600078f08ff */
[----:B------:R-:W-:Y:S01]  /*1ee0*/  IMAD.IADD R5, R248, 0x1, -R5 ;  /* 0x00000001f8057824 */ /* 0x000fe200078e0a05 */
[----:B---3--:R-:W-:Y:S02]  /*1ef0*/  IADD3 R2, P0, R2, UR16, RZ ;  /* 0x0000001002027c10 */ /* 0x008fe4000ff1e0ff */
[----:B------:R-:W-:Y:S02]  /*1f00*/  LOP3.LUT R4, R4, 0xfffffffe, RZ, 0xc0, !PT ;  /* 0xfffffffe04047812 */ /* 0x000fe400078ec0ff */
[----:B------:R-:W-:Y:S02]  /*1f10*/  IADD3.X R3, R3, UR9, RZ, P0, !PT ;  /* 0x0000000903037c10 */ /* 0x000fe400087fe4ff */
[----:B------:R-:W-:Y:S01]  /*1f20*/  IADD3 R0, P0, R32, UR10, RZ ;  /* 0x0000000a20007c10 */ /* 0x000fe2000ff1e0ff */
[----:B------:R-:W-:Y:S01]  /*1f30*/  IMAD.IADD R11, R9, 0x1, -R4 ;  /* 0x00000001090b7824 */ /* 0x000fe200078e0a04 */
[----:B------:R-:W-:Y:S01]  /*1f40*/  LEA.HI R4, R10, R8, RZ, 0x3 ;  /* 0x000000080a047211 */ /* 0x000fe200078f18ff */
[----:B------:R2:W-:Y:S01]  /*1f50*/  LDGSTS.E.BYPASS.LTC128B.128 [R12+0x19080], [R2.64], !P1 ;  /* 0x19080000020c7fae */ /* 0x0005e2000c901d56 */
[----:B------:R-:W-:Y:S01]  /*1f60*/  IADD3.X R6, R31, UR15, RZ, P0, !PT ;  /* 0x0000000f1f067c10 */ /* 0x000fe200087fe4ff */
[----:B------:R-:W-:Y:S01]  /*1f70*/  IMAD R10, R11, 0x800, R28 ;  /* 0x000008000b0a7824 */ /* 0x000fe200078e021c */
[----:B------:R-:W-:Y:S01]  /*1f80*/  LEA R20, P0, R0, c[0x0][0x280], 0x2 ;  /* 0x0000a00000147a11 */ /* 0x000fe200078010ff */
[----:B------:R2:W-:Y:S01]  /*1f90*/  LDGSTS.E.BYPASS.LTC128B.128 [R12+0x1b080], [R2.64+0x80], !P2 ;  /* 0x1b080080020c7fae */ /* 0x0005e2000d101d56 */
[----:B------:R-:W-:-:S02]  /*1fa0*/  SHF.R.S32.HI R7, RZ, 0x1f, R5 ;  /* 0x0000001fff077819 */ /* 0x000fc40000011405 */
[----:B------:R-:W-:Y:S02]  /*1fb0*/  LEA.HI.X R21, R0, c[0x0][0x284], R6, 0x2, P0 ;  /* 0x0000a10000157a11 */ /* 0x000fe400000f1406 */
[----:B------:R-:W-:Y:S01]  /*1fc0*/  LOP3.LUT R0, R4, 0xfffffff8, RZ, 0xc0, !PT ;  /* 0xfffffff804007812 */ /* 0x000fe200078ec0ff */
[----:B------:R-:W-:Y:S01]  /*1fd0*/  IMAD.SHL.U32 R4, R11, 0x20, RZ ;  /* 0x000000200b047824 */ /* 0x000fe200078e00ff */
[----:B------:R-:W-:Y:S02]  /*1fe0*/  R2P PR, R24, 0x6 ;  /* 0x0000000618007804 */ /* 0x000fe40000000000 */
[----:B------:R-:W-:Y:S02]  /*1ff0*/  LEA.HI R13, R7, R5, RZ, 0x3 ;  /* 0x00000005070d7211 */ /* 0x000fe400078f18ff */
[----:B------:R-:W-:Y:S02]  /*2000*/  PLOP3.LUT P0, PT, PT, PT, UP0, 0x80, 0x0 ;  /* 0x000000000000781c */ /* 0x000fe40003f0f008 */
[----:B------:R-:W-:-:S02]  /*2010*/  LOP3.LUT R7, R13, 0xfffffff8, RZ, 0xc0, !PT ;  /* 0xfffffff80d077812 */ /* 0x000fc400078ec0ff */
[----:B------:R-:W-:Y:S02]  /*2020*/  SEL R222, R222, 0xfffffff0, !P1 ;  /* 0xfffffff0dede7807 */ /* 0x000fe40004800000 */
[----:B------:R-:W-:Y:S01]  /*2030*/  SEL R223, R223, 0xffffffe0, !P2 ;  /* 0xffffffe0dfdf7807 */ /* 0x000fe20005000000 */
[----:B------:R-:W-:Y:S02]  /*2040*/  IMAD.IADD R7, R5, 0x1, -R7 ;  /* 0x0000000105077824 */ /* 0x000fe400078e0a07 */
        /* <DEDUP_REMOVED lines=43> */
[----:B------:R-:W-:Y:S01]  /*2300*/  SHF.R.S32.HI R2, RZ, 0x1f, R6 ;  /* 0x0000001fff027819 */ /* 0x000fe20000011406 */
[----:B------:R1:W-:Y:S03]  /*2310*/  STL [R1+0x3c], R3 ;  /* 0x00003c0301007387 */ /* 0x0003e60000100800 */
[----:B--2---:R-:W-:-:S02]  /*2320*/  LEA.HI R10, R2, R6, RZ, 0x2 ;  /* 0x00000006020a7211 */ /* 0x004fc400078f10ff */
[----:B------:R-:W-:Y:S02]  /*2330*/  IADD3 R2, R12, 0x18080, RZ ;  /* 0x000180800c027810 */ /* 0x000fe40007ffe0ff */
[----:B------:R-:W-:-:S03]  /*2340*/  LEA.HI.SX32 R252, R10, R17, 0x1e ;  /* 0x000000110afc7211 */ /* 0x000fc600078ff2ff */
[----:B------:R1:W-:Y:S01]  /*2350*/  STL [R1+0x38], R2 ;  /* 0x0000380201007387 */ /* 0x0003e20000100800 */
[----:B------:R-:W-:Y:S05]  /*2360*/  @P0 BRA `(.L_x_1845) ;  /* 0x000001f000000947 */ /* 0x000fea0003800000 */
[----:B------:R-:W-:Y:S01]  /*2370*/  USHF.R.S32.HI UR7, URZ, 0x1f, UR6 ;  /* 0x0000001f3f077899 */ /* 0x000fe20008011406 */
[----:B------:R-:W-:Y:S01]  /*2380*/  IMAD.WIDE.U32 R8, R26, UR6, R250 ;  /* 0x000000061a087c25 */ /* 0x000fe2000f8e00fa */
[----:B------:R-:W-:Y:S01]  /*2390*/  UIMAD UR13, UR13, UR6, URZ ;  /* 0x000000060d0d72a4 */ /* 0x000fe2000f8e023f */
[----:B------:R-:W-:Y:S01]  /*23a0*/  ISETP.GE.AND P1, PT, R18, c[0x0][0x1fc], PT ;  /* 0x00007f0012007a0c */ /* 0x000fe20003f26270 */
[----:B------:R-:W-:Y:S01]  /*23b0*/  USHF.L.U32 UR10, UR6, 0x6, URZ ;  /* 0x00000006060a7899 */ /* 0x000fe2000800063f */
[----:B------:R-:W-:Y:S01]  /*23c0*/  BSSY B0, `(.L_x_1845) ;  /* 0x0000019000007945 */ /* 0x000fe20003800000 */
[----:B------:R-:W-:Y:S01]  /*23d0*/  UIMAD UR7, UR7, UR14, UR13 ;  /* 0x0000000e070772a4 */ /* 0x000fe2000f8e020d */
[----:B-1----:R-:W-:-:S03]  /*23e0*/  LEA R2, P0, R8, c[0x0][0x1f0], 0x1 ;  /* 0x00007c0008027a11 */ /* 0x002fc600078008ff */
[----:B------:R-:W-:Y:S02]  /*23f0*/  IMAD.U32 R11, RZ, RZ, UR10 ;  /* 0x0000000aff0b7e24 */ /* 0x000fe4000f8e00ff */
        /* <DEDUP_REMOVED lines=8> */
[----:B------:R-:W-:-:S04]  /*2480*/  ISETP.GE.AND P0, PT, R30, c[0x0][0x1fc], PT ;  /* 0x00007f001e007a0c */ /* 0x000fc80003f06270 */
[C---:B------:R-:W-:Y:S02]  /*2490*/  ISETP.LT.OR P2, PT, R4.reuse, 0x1, P0 ;  /* 0x000000010400780c */ /* 0x040fe40000741670 */
[----:B------:R-:W-:-:S11]  /*24a0*/  ISETP.LT.OR P0, PT, R4, 0x21, P0 ;  /* 0x000000210400780c */ /* 0x000fd60000701670 */
[----:B------:R1:W-:Y:S04]  /*24b0*/  LDGSTS.E.BYPASS.LTC128B.128 [R12+0x1e080], [R2.64+0x80], !P2 ;  /* 0x1e080080020c7fae */ /* 0x0003e8000d101d56 */
[----:B------:R2:W-:Y:S04]  /*24c0*/  LDGSTS.E.BYPASS.LTC128B.128 [R12+0x1d080], [R8.64], !P1 ;  /* 0x1d080000080c7fae */ /* 0x0005e8000c901d56 */
[----:B------:R2:W-:Y:S01]  /*24d0*/  LDGSTS.E.BYPASS.LTC128B.128 [R12+0x1f080], [R8.64+0x80], !P0 ;  /* 0x1f080080080c7fae */ /* 0x0005e2000c101d56 */
[----:B-1----:R-:W-:-:S04]  /*24e0*/  IADD3 R3, P1, R32, UR10, RZ ;  /* 0x0000000a20037c10 */ /* 0x002fc8000ff3e0ff */
[----:B------:R-:W-:Y:S02]  /*24f0*/  LEA R2, P0, R3, c[0x0][0x280], 0x2 ;  /* 0x0000a00003027a11 */ /* 0x000fe400078010ff */
[----:B------:R-:W-:-:S04]  /*2500*/  LEA.HI.X.SX32 R4, R11, R31, 0x1, P1 ;  /* 0x0000001f0b047211 */ /* 0x000fc800008f0eff */
[----:B------:R-:W-:Y:S01]  /*2510*/  LEA.HI.X R3, R3, c[0x0][0x284], R4, 0x2, P0 ;  /* 0x0000a10003037a11 */ /* 0x000fe200000f1404 */
[----:B------:R-:W-:Y:S05]  /*2520*/  @P3 BRA `(.L_x_1846) ;  /* 0x0000002000003947 */ /* 0x000fea0003800000 */
[----:B--2---:R-:W-:-:S05]  /*2530*/  SHF.L.U32 R4, R248, 0x4, RZ ;  /* 0x00000004f8047819 */ /* 0x004fca00000006ff */
[----:B------:R1:W-:Y:S02]  /*2540*/  LDGSTS.E.BYPASS.LTC128B.128 [R4+0x20380], [R2.64] ;  /* 0x2038000002047fae */ /* 0x0003e4000b901d56 */
.L_x_1846:
[----:B--2---:R-:W-:Y:S05]  /*2550*/  BSYNC B0 ;  /* 0x0000000000007941 */ /* 0x004fea0003800000 */
.L_x_1845:
[----:B-1----:R-:W-:Y:S01]  /*2560*/  SHF.R.S32.HI R2, RZ, 0x1f, R25 ;  /* 0x0000001fff027819 */ /* 0x002fe20000011419 */
[----:B------:R-:W0:Y:S01]  /*2570*/  LDGDEPBAR ;  /* 0x00000000000079af */ /* 0x000e220000000000 */
[----:B------:R-:W-:Y:S01]  /*2580*/  LOP3.LUT R3, R10, 0x7ffffffc, RZ, 0xc0, !PT ;  /* 0x7ffffffc0a037812 */ /* 0x000fe200078ec0ff */
[----:B------:R-:W-:Y:S01]  /*2590*/  IMAD.MOV.U32 R232, RZ, RZ, 0x20 ;  /* 0x00000020ffe87424 */ /* 0x000fe200078e00ff */
[----:B------:R-:W-:Y:S01]  /*25a0*/  LEA.HI R2, R2, R25, RZ, 0x2 ;  /* 0x0000001902027211 */ /* 0x000fe200078f10ff */
[----:B------:R-:W-:Y:S01]  /*25b0*/  IMAD.MOV.U32 R228, RZ, RZ, 0x10 ;  /* 0x00000010ffe47424 */ /* 0x000fe200078e00ff */
[----:B------:R-:W-:Y:S01]  /*25c0*/  LOP3.LUT P0, RZ, R24, 0x4, RZ, 0xc0, !PT ;  /* 0x0000000418ff7812 */ /* 0x000fe2000780c0ff */
[----:B------:R-:W-:Y:S01]  /*25d0*/  IMAD.IADD R3, R6, 0x1, -R3 ;  /* 0x0000000106037824 */ /* 0x000fe200078e0a03 */
[----:B------:R-:W-:Y:S01]  /*25e0*/  LOP3.LUT R2, R2, 0x1ffffffc, RZ, 0xc0, !PT ;  /* 0x1ffffffc02027812 */ /* 0x000fe200078ec0ff */
[----:B------:R-:W-:Y:S01]  /*25f0*/  IMAD.SHL.U32 R221, R5, 0x2, RZ ;  /* 0x0000000205dd7824 */ /* 0x000fe200078e00ff */
[----:B------:R-:W-:Y:S01]  /*2600*/  LOP3.LUT P1, RZ, R7, 0x4, RZ, 0xc0, !PT ;  /* 0x0000000407ff7812 */ /* 0x000fe2000782c0ff */
[----:B------:R-:W-:Y:S01]  /*2610*/  IMAD.MOV.U32 R225, RZ, RZ, -0x40 ;  /* 0xffffffc0ffe17424 */ /* 0x000fe200078e00ff */
[----:B------:R-:W-:Y:S01]  /*2620*/  IADD3 R237, R238, 0x204c0, RZ ;  /* 0x000204c0eeed7810 */ /* 0x000fe20007ffe0ff */
[----:B------:R-:W-:Y:S01]  /*2630*/  IMAD.IADD R2, R25, 0x1, -R2 ;  /* 0x0000000119027824 */ /* 0x000fe200078e0a02 */
[----:B------:R-:W-:Y:S01]  /*2640*/  SEL R226, R232, 0xffffffe0, !P1 ;  /* 0xffffffe0e8e27807 */ /* 0x000fe20004800000 */
[----:B------:R-:W-:Y:S01]  /*2650*/  IMAD R222, R222, 0x2, R221 ;  /* 0x00000002dede7824 */ /* 0x000fe200078e02dd */
[C---:B------:R-:W-:Y:S01]  /*2660*/  IADD3 R216, R223.reuse, R0, RZ ;  /* 0x00000000dfd87210 */ /* 0x040fe20007ffe0ff */
[----:B------:R-:W-:Y:S01]  /*2670*/  IMAD R2, R2, 0x4, R3 ;  /* 0x0000000402027824 */ /* 0x000fe200078e0203 */
[----:B------:R-:W-:Y:S01]  /*2680*/  IADD3 R229, R220, R226, RZ ;  /* 0x000000e2dce57210 */ /* 0x000fe20007ffe0ff */
[----:B------:R-:W-:Y:S01]  /*2690*/  IMAD R224, R223, 0x2, R221 ;  /* 0x00000002dfe07824 */ /* 0x000fe200078e02dd */
[----:B------:R-:W-:Y:S01]  /*26a0*/  @P0 IADD3 R237, R13, -0x40, RZ ;  /* 0xffffffc00ded0810 */ /* 0x000fe20007ffe0ff */
[----:B------:R-:W-:Y:S01]  /*26b0*/  IMAD.SHL.U32 R4, R2, 0x2, RZ ;  /* 0x0000000202047824 */ /* 0x000fe200078e00ff */
[----:B------:R-:W-:Y:S01]  /*26c0*/  LOP3.LUT P0, RZ, R7, 0x2, RZ, 0xc0, !PT ;  /* 0x0000000207ff7812 */ /* 0x000fe2000780c0ff */
[----:B------:R-:W-:Y:S01]  /*26d0*/  IMAD.SHL.U32 R217, R0, 0x2, RZ ;  /* 0x0000000200d97824 */ /* 0x000fe200078e00ff */
[----:B------:R-:W-:Y:S01]  /*26e0*/  CS2R R194, SRZ ;  /* 0x0000000000c27805 */ /* 0x000fe2000001ff00 */
[----:B------:R-:W-:Y:S01]  /*26f0*/  CS2R R192, SRZ ;  /* 0x0000000000c07805 */ /* 0x000fe2000001ff00 */
[----:B------:R1:W-:Y:S01]  /*2700*/  STL [R1+0x28], R4 ;  /* 0x0000280401007387 */ /* 0x0003e20000100800 */
        /* <DEDUP_REMOVED lines=64> */
[----:B------:R-:W-:Y:S01]  /*2b10*/  LEA R223, R223, R222, 0x1 ;  /* 0x000000dedfdf7211 */ /* 0x000fe200078e08ff */
[----:B------:R-:W-:Y:S01]  /*2b20*/  IMAD.IADD R230, R220, 0x1, R228 ;  /* 0x00000001dce67824 */ /* 0x000fe200078e02e4 */
[----:B------:R-:W-:Y:S01]  /*2b30*/  SHF.R.S32.HI R249, RZ, 0x1f, R248 ;  /* 0x0000001ffff97819 */ /* 0x000fe200000114f8 */
[----:B------:R-:W-:Y:S01]  /*2b40*/  IMAD.IADD R231, R228, 0x1, R229 ;  /* 0x00000001e4e77824 */ /* 0x000fe200078e02e5 */
[----:B------:R-:W-:Y:S01]  /*2b50*/  SEL R225, R225, 0x40, P1 ;  /* 0x00000040e1e17807 */ /* 0x000fe20000800000 */
[----:B------:R-:W-:Y:S01]  /*2b60*/  USHF.L.U64.HI UR13, UR4, 0x5, UR5 ;  /* 0x00000005040d7899 */ /* 0x000fe20008010205 */
[----:B------:R-:W-:Y:S01]  /*2b70*/  IADD3 R245, -R4, UR8, RZ ;  /* 0x0000000804f57c10 */ /* 0x000fe2000fffe1ff */
[----:B------:R-:W-:-:S02]  /*2b80*/  USHF.L.U32 UR14, UR4, 0x5, URZ ;  /* 0x00000005040e7899 */ /* 0x000fc4000800063f */
[----:B------:R-:W-:Y:S02]  /*2b90*/  UMOV UR5, URZ ;  /* 0x0000003f00057c82 */ /* 0x000fe40008000000 */
[----:B------:R-:W-:Y:S02]  /*2ba0*/  UMOV UR17, 0x1 ;  /* 0x0000000100117882 */ /* 0x000fe40000000000 */
[----:B------:R-:W-:Y:S02]  /*2bb0*/  UMOV UR16, URZ ;  /* 0x0000003f00107c82 */ /* 0x000fe40008000000 */
[----:B------:R-:W-:Y:S02]  /*2bc0*/  UMOV UR10, 0xffffffc0 ;  /* 0xffffffc0000a7882 */ /* 0x000fe40000000000 */
[----:B------:R-:W-:Y:S02]  /*2bd0*/  ULDC UR9, c[0x0][0x168] ;  /* 0x00005a0000097ab9 */ /* 0x000fe40000000800 */
[----:B-1----:R-:W-:-:S02]  /*2be0*/  ULDC UR8, c[0x0][0x198] ;  /* 0x0000660000087ab9 */ /* 0x002fc40000000800 */
.L_x_1849:
        /* <DEDUP_REMOVED lines=9> */
[----:B------:R-:W-:Y:S02]  /*2c80*/  MOV R0, UR5 ;  /* 0x0000000500007c02 */ /* 0x000fe40008000f00 */
[----:B------:R-:W-:Y:S02]  /*2c90*/  SHF.L.U32 R204, R204, 0x1, RZ ;  /* 0x00000001cccc7819 */ /* 0x000fe400000006ff */
[----:B------:R-:W-:Y:S01]  /*2ca0*/  PLOP3.LUT P1, PT, PT, PT, UP0, 0x80, 0x0 ;  /* 0x000000000000781c */ /* 0x000fe20003f2f008 */
[----:B------:R-:W-:Y:S05]  /*2cb0*/  IMAD R3, R0, 0x2000, R228 ;  /* 0x0000200000037824 */ /* 0x000fea00078e02e4 */
[CC--:B------:R-:W-:Y:S01]  /*2cc0*/  IADD3 R0, R220.reuse, R3.reuse, RZ ;  /* 0x00000003dc007210 */ /* 0x0c0fe20007ffe0ff */
[----:B------:R-:W-:Y:S01]  /*2cd0*/  LDSM.16.M88.4 R16, [R221+0x80] ;  /* 0x00008000dd10783b */ /* 0x000fe20000000200 */
[--C-:B------:R-:W-:Y:S03]  /*2ce0*/  IADD3 R3, R220, R3, R226.reuse ;  /* 0x00000003dc037210 */ /* 0x100fe60007ffe0e2 */
[----:B------:R-:W-:Y:S01]  /*2cf0*/  IMAD.SHL.U32 R208, R0, 0x2, RZ ;  /* 0x0000000200d07824 */ /* 0x000fe200078e00ff */
[----:B------:R-:W-:Y:S01]  /*2d00*/  MOV R0, UR5 ;  /* 0x0000000500007c02 */ /* 0x000fe20008000f00 */
[----:B------:R-:W1:Y:S01]  /*2d10*/  LDSM.16.M88.4 R32, [R2+0x10080] ;  /* 0x010080000220783b */ /* 0x000e620000000200 */
[----:B------:R-:W-:Y:S04]  /*2d20*/  SHF.L.U32 R219, R3, 0x1, RZ ;  /* 0x0000000103db7819 */ /* 0x000fe800000006ff */
        /* <DEDUP_REMOVED lines=10> */
[C---:B--2---:R-:W-:Y:S08]  /*2dd0*/  HMMA.16816.F32 R8, R28.reuse, R16, RZ ;  /* 0x000000101c08723c */ /* 0x044ff000000018ff */
[-C--:B------:R-:W-:Y:S08]  /*2de0*/  HMMA.16816.F32 R12, R28, R18.reuse, RZ ;  /* 0x000000121c0c723c */ /* 0x080ff000000018ff */
[C---:B------:R-:W-:Y:S08]  /*2df0*/  HMMA.16816.F32 R16, R32.reuse, R18, RZ ;  /* 0x000000122010723c */ /* 0x040ff000000018ff */
[-C--:B---3--:R-:W-:Y:S08]  /*2e00*/  HMMA.16816.F32 R20, R32, R36.reuse, RZ ;  /* 0x000000242014723c */ /* 0x088ff000000018ff */
[C---:B------:R-:W-:Y:S07]  /*2e10*/  HMMA.16816.F32 R24, R28.reuse, R36, RZ ;  /* 0x000000241c18723c */ /* 0x040fee00000018ff */
[C---:B------:R-:W-:Y:S01]  /*2e20*/  IMAD R36, R0.reuse, 0x2000, R226 ;  /* 0x0000200000247824 */ /* 0x040fe200078e02e2 */
[-C--:B------:R-:W-:Y:S01]  /*2e30*/  HMMA.16816.F32 R28, R28, R38.reuse, RZ ;  /* 0x000000261c1c723c */ /* 0x080fe200000018ff */
[----:B------:R-:W-:Y:S03]  /*2e40*/  IMAD R0, R0, 0x2000, R229 ;  /* 0x0000200000007824 */ /* 0x000fe600078e02e5 */
[----:B------:R-:W-:Y:S01]  /*2e50*/  IADD3 R36, R220, R36, RZ ;  /* 0x00000024dc247210 */ /* 0x000fe20007ffe0ff */
[----:B------:R-:W-:Y:S03]  /*2e60*/  IMAD.SHL.U32 R0, R0, 0x2, RZ ;  /* 0x0000000200007824 */ /* 0x000fe600078e00ff */
[----:B------:R-:W-:Y:S02]  /*2e70*/  HMMA.16816.F32 R32, R32, R38, RZ ;  /* 0x000000262020723c */ /* 0x000fe400000018ff */
[----:B------:R-:W-:Y:S02]  /*2e80*/  LDSM.16.M88.4 R56, [R0+0x11080] ;  /* 0x011080000038783b */ /* 0x000fe40000000200 */
[----:B------:R-:W-:Y:S04]  /*2e90*/  SHF.L.U32 R218, R36, 0x1, RZ ;  /* 0x0000000124da7819 */ /* 0x000fe800000006ff */
[-C--:B----4-:R-:W-:Y:S01]  /*2ea0*/  HMMA.16816.F32 R4, R40, R44.reuse, R4 ;  /* 0x0000002c2804723c */ /* 0x090fe20000001804 */
[----:B------:R-:W-:Y:S07]  /*2eb0*/  LDSM.16.M88.4 R36, [R218+0x10080] ;  /* 0x01008000da24783b */ /* 0x000fee0000000200 */
[C---:B-----5:R-:W-:Y:S08]  /*2ec0*/  HMMA.16816.F32 R8, R48.reuse, R44, R8 ;  /* 0x0000002c3008723c */ /* 0x060ff00000001808 */
[-C--:B------:R-:W-:Y:S08]  /*2ed0*/  HMMA.16816.F32 R12, R48, R46.reuse, R12 ;  /* 0x0000002e300c723c */ /* 0x080ff0000000180c */
[C---:B------:R-:W-:Y:S01]  /*2ee0*/  HMMA.16816.F32 R16, R40.reuse, R46, R16 ;  /* 0x0000002e2810723c */ /* 0x040fe20000001810 */
[----:B------:R-:W1:Y:S07]  /*2ef0*/  LDSM.16.M88.4 R44, [R224+0x80] ;  /* 0x00008000e02c783b */ /* 0x000e6e0000000200 */
[-C--:B------:R-:W-:Y:S08]  /*2f00*/  HMMA.16816.F32 R20, R40, R52.reuse, R20 ;  /* 0x000000342814723c */ /* 0x080ff00000001814 */
[C---:B------:R-:W-:Y:S07]  /*2f10*/  HMMA.16816.F32 R24, R48.reuse, R52, R24 ;  /* 0x000000343018723c */ /* 0x040fee0000001818 */
[----:B------:R-:W-:Y:S01]  /*2f20*/  MOV R52, UR5 ;  /* 0x0000000500347c02 */ /* 0x000fe20008000f00 */
[-C--:B------:R-:W-:Y:S01]  /*2f30*/  HMMA.16816.F32 R28, R48, R54.reuse, R28 ;  /* 0x00000036301c723c */ /* 0x080fe2000000181c */
[----:B------:R-:W2:Y:S03]  /*2f40*/  LDSM.16.M88.4 R48, [R219+0x10080] ;  /* 0x01008000db30783b */ /* 0x000ea60000000200 */
[----:B------:R-:W-:Y:S04]  /*2f50*/  IMAD R52, R52, 0x2000, R231 ;  /* 0x0000200034347824 */ /* 0x000fe800078e02e7 */
[----:B------:R-:W-:Y:S01]  /*2f60*/  HMMA.16816.F32 R32, R40, R54, R32 ;  /* 0x000000362820723c */ /* 0x000fe20000001820 */
[----:B------:R-:W-:Y:S03]  /*2f70*/  LDSM.16.M88.4 R40, [R223+0x2080] ;  /* 0x00208000df28783b */ /* 0x000fe60000000200 */
[----:B------:R-:W-:Y:S02]  /*2f80*/  IMAD.SHL.U32 R3, R52, 0x2, RZ ;  /* 0x0000000234037824 */ /* 0x000fe400078e00ff */
[----:B------:R-:W-:Y:S02]  /*2f90*/  LDSM.16.M88.4 R52, [R2+0x13080] ;  /* 0x013080000234783b */ /* 0x000fe40000000200 */
[-C--:B-1----:R-:W-:Y:S03]  /*2fa0*/  HMMA.16816.F32 R4, R36, R44.reuse, R4 ;  /* 0x0000002c2404723c */ /* 0x082fe60000001804 */
        /* <DEDUP_REMOVED lines=10> */
[----:B------:R-:W3:Y:S05]  /*3050*/  LDSM.16.M88.4 R36, [R2+0x12080] ;  /* 0x012080000224783b */ /* 0x000eea0000000200 */
[----:B------:R-:W4:Y:S02]  /*3060*/  LDSM.16.M88.4 R60, [R204+0x12080] ;  /* 0x01208000cc3c783b */ /* 0x000f240000000200 */
[-C--:B--2---:R-:W-:Y:S03]  /*3070*/  HMMA.16816.F32 R4, R48, R64.reuse, R4 ;  /* 0x000000403004723c */ /* 0x084fe60000001804 */
[----:B------:R-:W2:Y:S05]  /*3080*/  LDSM.16.M88.4 R204, [R204+0x13080] ;  /* 0x01308000cccc783b */ /* 0x000eaa0000000200 */
[C---:B-1----:R-:W-:Y:S08]  /*3090*/  HMMA.16816.F32 R8, R196.reuse, R64, R8 ;  /* 0x00000040c408723c */ /* 0x042ff00000001808 */
        /* <DEDUP_REMOVED lines=8> */
[----:B------:R-:W1:Y:S05]  /*3120*/  LDSM.16.M88.4 R40, [R222+0x6080] ;  /* 0x00608000de28783b */ /* 0x000e6a0000000200 */
[----:B------:R5:W1:Y:S02]  /*3130*/  LDSM.16.M88.4 R48, [R0+0x12080] ;  /* 0x012080000030783b */ /* 0x000a640000000200 */
[-C--:B---3--:R-:W-:Y:S08]  /*3140*/  HMMA.16816.F32 R4, R36, R44.reuse, R4 ;  /* 0x0000002c2404723c */ /* 0x088ff00000001804 */
[C---:B------:R-:W-:Y:S08]  /*3150*/  HMMA.16816.F32 R8, R52.reuse, R44, R8 ;  /* 0x0000002c3408723c */ /* 0x040ff00000001808 */
[-C--:B------:R-:W-:Y:S01]  /*3160*/  HMMA.16816.F32 R12, R52, R46.reuse, R12 ;  /* 0x0000002e340c723c */ /* 0x080fe2000000180c */
[----:B-----5:R-:W-:Y:S07]  /*3170*/  IMAD.U32 R0, RZ, RZ, UR5 ;  /* 0x00000005ff007e24 */ /* 0x020fee000f8e00ff */
[C---:B------:R-:W-:Y:S01]  /*3180*/  HMMA.16816.F32 R16, R36.reuse, R46, R16 ;  /* 0x0000002e2410723c */ /* 0x040fe20000001810 */
[----:B------:R-:W-:Y:S03]  /*3190*/  LDSM.16.M88.4 R44, [R3+0x12080] ;  /* 0x01208000032c783b */ /* 0x000fe60000000200 */
[----:B------:R-:W-:Y:S04]  /*31a0*/  LEA R0, R0, R252, 0x6 ;  /* 0x000000fc00007211 */ /* 0x000fe800078e30ff */
[-C--:B------:R-:W-:Y:S04]  /*31b0*/  HMMA.16816.F32 R20, R36, R56.reuse, R20 ;  /* 0x000000382414723c */ /* 0x080fe80000001814 */
[----:B------:R-:W-:Y:S04]  /*31c0*/  IMAD.SHL.U32 R236, R0, 0x4, RZ ;  /* 0x0000000400ec7824 */ /* 0x000fe800078e00ff */
[C---:B------:R-:W-:Y:S01]  /*31d0*/  HMMA.16816.F32 R24, R52.reuse, R56, R24 ;  /* 0x000000383418723c */ /* 0x040fe20000001818 */
[----:B------:R-:W-:Y:S05]  /*31e0*/  LDS R233, [R236+0x200a0] ;  /* 0x0200a000ece97984 */ /* 0x000fea0000000800 */
[----:B------:R-:W-:Y:S02]  /*31f0*/  LDS R234, [R236+0x20100] ;  /* 0x02010000ecea7984 */ /* 0x000fe40000000800 */
[-C--:B------:R-:W-:Y:S03]  /*3200*/  HMMA.16816.F32 R28, R52, R58.reuse, R28 ;  /* 0x0000003a341c723c */ /* 0x080fe6000000181c */
[----:B------:R-:W-:Y:S05]  /*3210*/  LDSM.16.M88.4 R52, [R223+0x4080] ;  /* 0x00408000df34783b */ /* 0x000fea0000000200 */
[----:B------:R-:W-:Y:S01]  /*3220*/  HMMA.16816.F32 R32, R36, R58, R32 ;  /* 0x0000003a2420723c */ /* 0x000fe20000001820 */
[----:B------:R-:W3:Y:S05]  /*3230*/  LDSM.16.M88.4 R36, [R224+0x6080] ;  /* 0x00608000e024783b */ /* 0x000eea0000000200 */
[----:B------:R-:W5:Y:S02]  /*3240*/  LDSM.16.M88.4 R56, [R3+0x13080] ;  /* 0x013080000338783b */ /* 0x000f640000000200 */
[-C--:B----4-:R-:W-:Y:S03]  /*3250*/  HMMA.16816.F32 R4, R60, R200.reuse, R4 ;  /* 0x000000c83c04723c */ /* 0x090fe60000001804 */
[----:B------:R-:W-:Y:S05]  /*3260*/  LDS R3, [R236+0x20080] ;  /* 0x02008000ec037984 */ /* 0x000fea0000000800 */
[C---:B--2---:R-:W-:Y:S01]  /*3270*/  HMMA.16816.F32 R8, R204.reuse, R200, R8 ;  /* 0x000000c8cc08723c */ /* 0x044fe20000001808 */
[----:B------:R-:W-:Y:S07]  /*3280*/  LDS R235, [R236+0x20120] ;  /* 0x02012000eceb7984 */ /* 0x000fee0000000800 */
[-C--:B------:R-:W-:Y:S08]  /*3290*/  HMMA.16816.F32 R12, R204, R202.reuse, R12 ;  /* 0x000000cacc0c723c */ /* 0x080ff0000000180c */
[C---:B------:R-:W-:Y:S08]  /*32a0*/  HMMA.16816.F32 R16, R60.reuse, R202, R16 ;  /* 0x000000ca3c10723c */ /* 0x040ff00000001810 */
[-C--:B-1----:R-:W-:Y:S08]  /*32b0*/  HMMA.16816.F32 R20, R60, R40.reuse, R20 ;  /* 0x000000283c14723c */ /* 0x082ff00000001814 */
[C---:B------:R-:W-:Y:S08]  /*32c0*/  HMMA.16816.F32 R24, R204.reuse, R40, R24 ;  /* 0x00000028cc18723c */ /* 0x040ff00000001818 */
[-C--:B------:R-:W-:Y:S08]  /*32d0*/  HMMA.16816.F32 R28, R204, R42.reuse, R28 ;  /* 0x0000002acc1c723c */ /* 0x080ff0000000181c */
[----:B------:R-:W-:Y:S01]  /*32e0*/  HMMA.16816.F32 R32, R60, R42, R32 ;  /* 0x0000002a3c20723c */ /* 0x000fe20000001820 */
[----:B------:R-:W1:Y:S01]  /*32f0*/  LDSM.16.M88.4 R40, [R223+0x6080] ;  /* 0x00608000df28783b */ /* 0x000e620000000200 */
[----:B------:R-:W-:Y:S04]  /*3300*/  DEPBAR.LE SB0, 0x1 ;  /* 0x000080400000791a */ /* 0x000fe80000000000 */
[----:B------:R-:W-:Y:S02]  /*3310*/  BAR.SYNC.DEFER_BLOCKING 0x0 ;  /* 0x0000000000007b1d */ /* 0x000fe40000010000 */
[-C--:B------:R-:W-:Y:S08]  /*3320*/  HMMA.16816.F32 R4, R48, R64.reuse, R4 ;  /* 0x000000403004723c */ /* 0x080ff00000001804 */
[C---:B------:R-:W-:Y:S08]  /*3330*/  HMMA.16816.F32 R8, R196.reuse, R64, R8 ;  /* 0x00000040c408723c */ /* 0x040ff00000001808 */
[-C--:B------:R-:W-:Y:S01]  /*3340*/  HMMA.16816.F32 R12, R196, R66.reuse, R12 ;  /* 0x00000042c40c723c */ /* 0x080fe2000000180c */
[----:B------:R2:W4:Y:S07]  /*3350*/  LDSM.16.M88.4 R60, [R2+0x19080] ;  /* 0x01908000023c783b */ /* 0x00052e0000000200 */
[C---:B------:R-:W-:Y:S01]  /*3360*/  HMMA.16816.F32 R16, R48.reuse, R66, R16 ;  /* 0x000000423010723c */ /* 0x040fe20000001810 */
[----:B------:R2:W1:Y:S07]  /*3370*/  LDSM.16.M88.4 R64, [R2+0x18080] ;  /* 0x018080000240783b */ /* 0x00046e0000000200 */
[-C--:B---3--:R-:W-:Y:S01]  /*3380*/  HMMA.16816.F32 R20, R48, R36.reuse, R20 ;  /* 0x000000243014723c */ /* 0x088fe20000001814 */
[----:B------:R2:W3:Y:S05]  /*3390*/  LDSM.16.M88.4 R200, [R208+0x18080] ;  /* 0x01808000d0c8783b */ /* 0x0004ea0000000200 */
[----:B------:R-:W1:Y:S02]  /*33a0*/  LDSM.16.M88.4 R208, [R208+0x19080] ;  /* 0x01908000d0d0783b */ /* 0x000e640000000200 */
[C---:B------:R-:W-:Y:S03]  /*33b0*/  HMMA.16816.F32 R24, R196.reuse, R36, R24 ;  /* 0x00000024c418723c */ /* 0x040fe60000001818 */
[----:B------:R2:W1:Y:S05]  /*33c0*/  LDSM.16.M88.4 R204, [R222+0x8080] ;  /* 0x00808000decc783b */ /* 0x00046a0000000200 */
[-C--:B------:R-:W-:Y:S01]  /*33d0*/  HMMA.16816.F32 R28, R196, R38.reuse, R28 ;  /* 0x00000026c41c723c */ /* 0x080fe2000000181c */
[----:B------:R2:W1:Y:S05]  /*33e0*/  LDSM.16.M88.4 R196, [R221+0xa080] ;  /* 0x00a08000ddc4783b */ /* 0x00046a0000000200 */
[----:B------:R2:W1:Y:S02]  /*33f0*/  LDSM.16.M88.4 R212, [R222+0xa080] ;  /* 0x00a08000ded4783b */ /* 0x0004640000000200 */
[----:B------:R-:W-:Y:S03]  /*3400*/  HMMA.16816.F32 R32, R48, R38, R32 ;  /* 0x000000263020723c */ /* 0x000fe60000001820 */
[----:B------:R2:W2:Y:S05]  /*3410*/  LDSM.16.M88.4 R48, [R221+0x8080] ;  /* 0x00808000dd30783b */ /* 0x0004aa0000000200 */
[-C--:B------:R-:W-:Y:S08]  /*3420*/  HMMA.16816.F32 R4, R44, R52.reuse, R4 ;  /* 0x000000342c04723c */ /* 0x080ff00000001804 */
[C---:B-----5:R-:W-:Y:S08]  /*3430*/  HMMA.16816.F32 R8, R56.reuse, R52, R8 ;  /* 0x000000343808723c */ /* 0x060ff00000001808 */
[-C--:B------:R-:W-:Y:S08]  /*3440*/  HMMA.16816.F32 R12, R56, R54.reuse, R12 ;  /* 0x00000036380c723c */ /* 0x080ff0000000180c */
[C---:B------:R-:W-:Y:S08]  /*3450*/  HMMA.16816.F32 R16, R44.reuse, R54, R16 ;  /* 0x000000362c10723c */ /* 0x040ff00000001810 */
[-C--:B-1----:R-:W-:Y:S08]  /*3460*/  HMMA.16816.F32 R20, R44, R40.reuse, R20 ;  /* 0x000000282c14723c */ /* 0x082ff00000001814 */
        /* <DEDUP_REMOVED lines=8> */
[----:B------:R-:W3:Y:S01]  /*34f0*/  LDL.64 R52, [R1+0x30] ;  /* 0x0000300001347983 */ /* 0x000ee20000100a00 */
[----:B------:R-:W-:Y:S01]  /*3500*/  IMAD.U32 R42, RZ, RZ, UR13 ;  /* 0x0000000dff2a7e24 */ /* 0x000fe2000f8e00ff */
[----:B------:R-:W-:Y:S01]  /*3510*/  USHF.R.S32.HI UR4, URZ, 0x1f, UR15 ;  /* 0x0000001f3f047899 */ /* 0x000fe2000801140f */
[----:B------:R-:W-:Y:S01]  /*3520*/  IMAD.U32 R2, RZ, RZ, UR24 ;  /* 0x00000018ff027e24 */ /* 0x000fe2000f8e00ff */
[----:B------:R-:W4:Y:S02]  /*3530*/  LDL R242, [R1+0x18] ;  /* 0x0000180001f27983 */ /* 0x000f240000100800 */
[----:B------:R-:W-:Y:S02]  /*3540*/  UIMAD UR4, UR4, UR6, URZ ;  /* 0x00000006040472a4 */ /* 0x000fe4000f8e023f */
[----:B------:R-:W-:Y:S01]  /*3550*/  @!P3 LEA R2, R2, 0x40, 0x6 ;  /* 0x000000400202b811 */ /* 0x000fe200078e30ff */
[----:B------:R-:W5:Y:S01]  /*3560*/  LDL R243, [R1+0x2c] ;  /* 0x00002c0001f37983 */ /* 0x000f620000100800 */
[----:B------:R-:W-:Y:S02]  /*3570*/  UIMAD UR4, UR15, UR7, UR4 ;  /* 0x000000070f0472a4 */ /* 0x000fe4000f8e0204 */
[----:B------:R-:W-:Y:S01]  /*3580*/  USHF.L.U32 UR6, UR26, 0x6, URZ ;  /* 0x000000061a067899 */ /* 0x000fe2000800063f */
[----:B------:R-:W5:Y:S01]  /*3590*/  LDL R239, [R1+0x3c] ;  /* 0x00003c0001ef7983 */ /* 0x000f620000100800 */
[----:B------:R-:W-:Y:S03]  /*35a0*/  UIADD3 UR4, UR27, UR4, URZ ;  /* 0x000000041b047290 */ /* 0x000fe6000fffe03f */
[----:B------:R-:W5:Y:S01]  /*35b0*/  LDL R244, [R1+0x40] ;  /* 0x0000400001f47983 */ /* 0x000f620000100800 */
[----:B------:R-:W-:Y:S03]  /*35c0*/  USHF.L.U64.HI UR4, UR26, 0x6, UR4 ;  /* 0x000000061a047899 */ /* 0x000fe60008010204 */
[----:B------:R-:W5:Y:S01]  /*35d0*/  LDL.64 R240, [R1] ;  /* 0x0000000001f07983 */ /* 0x000f620000100a00 */
[----:B--2---:R-:W-:Y:S04]  /*35e0*/  IADD3 R37, P2, P1, R38, UR6, R37 ;  /* 0x0000000626257c10 */ /* 0x004fe8000f95e025 */
[----:B----4-:R-:W-:Y:S02]  /*35f0*/  IADD3.X R42, R242, UR4, R42, P2, P1 ;  /* 0x00000004f22a7c10 */ /* 0x010fe400097e242a */
[C---:B---3--:R-:W-:Y:S04]  /*3600*/  @!P3 IADD3 R0, P1, R2.reuse, R52, RZ ;  /* 0x000000340200b210 */ /* 0x048fe80007f3e0ff */
[----:B-----5:R-:W-:Y:S02]  /*3610*/  @!P3 LEA.HI.X.SX32 R2, R2, R243, 0x1, P1 ;  /* 0x000000f30202b211 */ /* 0x020fe400008f0eff */
[C---:B------:R-:W-:Y:S04]  /*3620*/  @!P3 LEA R40, P1, R0.reuse, c[0x0][0x258], 0x2 ;  /* 0x000096000028ba11 */ /* 0x040fe800078210ff */
[----:B------:R-:W-:Y:S02]  /*3630*/  @!P3 LEA.HI.X R41, R0, c[0x0][0x25c], R2, 0x2, P1 ;  /* 0x000097000029ba11 */ /* 0x000fe400008f1402 */
[----:B------:R-:W-:Y:S01]  /*3640*/  IADD3 R0, P1, R38, UR6, RZ ;  /* 0x0000000626007c10 */ /* 0x000fe2000ff3e0ff */
[----:B------:R-:W-:Y:S01]  /*3650*/  UIMAD UR6, UR15, UR10, UR9 ;  /* 0x0000000a0f0672a4 */ /* 0x000fe2000f8e0209 */
[----:B------:R-:W-:Y:S02]  /*3660*/  ISETP.NE.AND P2, PT, R244, RZ, PT ;  /* 0x000000fff400720c */ /* 0x000fe40003f45270 */
[----:B------:R-:W-:Y:S02]  /*3670*/  IADD3.X R2, R242, UR4, RZ, P1, !PT ;  /* 0x00000004f2027c10 */ /* 0x000fe40008ffe4ff */
[C---:B------:R-:W-:Y:S04]  /*3680*/  LEA R38, P1, R0.reuse, c[0x0][0x160], 0x1 ;  /* 0x0000580000267a11 */ /* 0x040fe800078208ff */
[----:B------:R-:W-:Y:S01]  /*3690*/  LEA.HI.X R39, R0, c[0x0][0x164], R2, 0x1, P1 ;  /* 0x0000590000277a11 */ /* 0x000fe200008f0c02 */
[----:B------:R-:W-:Y:S01]  /*36a0*/  IMAD.U32 R0, RZ, RZ, UR17 ;  /* 0x00000011ff007e24 */ /* 0x000fe2000f8e00ff */
[C---:B------:R-:W-:Y:S02]  /*36b0*/  LEA R36, P1, R37.reuse, c[0x0][0x160], 0x1 ;  /* 0x0000580025247a11 */ /* 0x040fe400078208ff */
[----:B------:R-:W-:Y:S01]  /*36c0*/  IADD3 R2, -R246, UR6, RZ ;  /* 0x00000006f6027c10 */ /* 0x000fe2000fffe1ff */
[----:B------:R-:W-:Y:S01]  /*36d0*/  IMAD R0, R0, 0x4000, R239 ;  /* 0x0000400000007824 */ /* 0x000fe200078e02ef */
[----:B------:R-:W-:Y:S02]  /*36e0*/  LEA.HI.X R37, R37, c[0x0][0x164], R42, 0x1, P1 ;  /* 0x0000590025257a11 */ /* 0x000fe400008f0c2a */
        /* <DEDUP_REMOVED lines=13> */
[----:B------:R-:W-:Y:S04]  /*37c0*/  IMAD.U32 R2, RZ, RZ, UR17 ;  /* 0x00000011ff027e24 */ /* 0x000fe8000f8e00ff */
[----:B------:R-:W-:Y:S04]  /*37d0*/  @!P3 IMAD R2, R2, 0x40, R240 ;  /* 0x000000400202b824 */ /* 0x000fe800078e02f0 */
[----:B------:R-:W-:Y:S04]  /*37e0*/  @!P3 IMAD.SHL.U32 R2, R2, 0x4, RZ ;  /* 0x000000040202b824 */ /* 0x000fe800078e00ff */
[----:B------:R1:W-:Y:S04]  /*37f0*/  LDGSTS.E.BYPASS.LTC128B.128 [R0+0x3000], [R36.64+0x80], !P1 ;  /* 0x0300008024007fae */ /* 0x0003e8000c901d56 */
[----:B------:R1:W-:Y:S02]  /*3800*/  @!P3 LDGSTS.E.BYPASS.LTC128B.128 [R2+0x20080], [R40.64] ;  /* 0x200800002802bfae */ /* 0x0003e4000b901d56 */
.L_x_1847:
[-C--:B-1234-:R-:W-:Y:S01]  /*3810*/  HMMA.16816.F32 R36, R64, R48.reuse, RZ ;  /* 0x000000304024723c */ /* 0x09efe200000018ff */
[----:B------:R-:W2:Y:S01]  /*3820*/  LDL R239, [R1+0x28] ;  /* 0x0000280001ef7983 */ /* 0x000ea20000100800 */
[----:B------:R-:W-:Y:S02]  /*3830*/  USHF.L.U32 UR4, UR5, 0xd, URZ ;  /* 0x0000000d05047899 */ /* 0x000fe4000800063f */
[----:B------:R-:W-:Y:S01]  /*3840*/  ULEA UR7, UR24, 0x1, 0x6 ;  /* 0x0000000118077891 */ /* 0x000fe2000f8e303f */
[----:B------:R-:W0:Y:S01]  /*3850*/  LDGDEPBAR ;  /* 0x00000000000079af */ /* 0x000e220000000000 */
[----:B------:R-:W-:Y:S02]  /*3860*/  UIADD3 UR6, UR4, 0x10, URZ ;  /* 0x0000001004067890 */ /* 0x000fe4000fffe03f */
[C---:B------:R-:W-:Y:S01]  /*3870*/  HMMA.16816.F32 R40, R60.reuse, R48, RZ ;  /* 0x000000303c28723c */ /* 0x040fe200000018ff */
[----:B------:R-:W-:Y:S01]  /*3880*/  IMAD.U32 R2, RZ, RZ, UR4 ;  /* 0x00000004ff027e24 */ /* 0x000fe2000f8e00ff */
[----:B------:R-:W-:Y:S02]  /*3890*/  UIADD3 UR25, UR24, 0x2, URZ ;  /* 0x0000000218197890 */ /* 0x000fe4000fffe03f */
[----:B------:R-:W-:Y:S02]  /*38a0*/  IADD3 R0, R220, UR4, RZ ;  /* 0x00000004dc007c10 */ /* 0x000fe4000fffe0ff */
[----:B------:R-:W-:Y:S02]  /*38b0*/  UISETP.GE.AND UP0, UPT, UR25, UR18, UPT ;  /* 0x000000121900728c */ /* 0x000fe4000bf06270 */
[-C--:B------:R-:W-:Y:S01]  /*38c0*/  HMMA.16816.F32 R44, R60, R50.reuse, RZ ;  /* 0x000000323c2c723c */ /* 0x080fe200000018ff */
[----:B------:R-:W-:Y:S07]  /*38d0*/  IMAD.SHL.U32 R0, R0, 0x2, RZ ;  /* 0x0000000200007824 */ /* 0x000fee00078e00ff */
        /* <DEDUP_REMOVED lines=17> */
[-C--:B-1----:R-:W-:Y:S08]  /*39f0*/  HMMA.16816.F32 R36, R196, R204.reuse, R36 ;  /* 0x000000ccc424723c */ /* 0x082ff00000001824 */
        /* <DEDUP_REMOVED lines=21> */
[----:B------:R3:W4:Y:S08]  /*3b50*/  LDSM.16.M88.4 R200, [R0+0x1b080] ;  /* 0x01b0800000c8783b */ /* 0x0007300000000200 */
[----:B------:R-:W5:Y:S03]  /*3b60*/  LDSM.16.M88.4 R208, [R221+0xe080] ;  /* 0x00e08000ddd0783b */ /* 0x000f660000000200 */
[----:B---3--:R-:W-:Y:S01]  /*3b70*/  IMAD.U32 R0, RZ, RZ, UR6 ;  /* 0x00000006ff007e24 */ /* 0x008fe2000f8e00ff */
[----:B------:R-:W-:Y:S01]  /*3b80*/  @P0 IADD3 R0, R2, -0x10, RZ ;  /* 0xfffffff002000810 */ /* 0x000fe20007ffe0ff */
[----:B------:R-:W-:Y:S04]  /*3b90*/  USHF.L.U32 UR6, UR21, 0x7, URZ ;  /* 0x0000000715067899 */ /* 0x000fe8000800063f */
[----:B------:R-:W-:Y:S01]  /*3ba0*/  IMAD.IADD R0, R220, 0x1, R0 ;  /* 0x00000001dc007824 */ /* 0x000fe200078e0200 */
[----:B------:R-:W-:Y:S01]  /*3bb0*/  UIADD3 UR6, UR7, UR8, -UR6 ;  /* 0x0000000807067290 */ /* 0x000fe2000fffe806 */
[-C--:B-1----:R-:W-:Y:S05]  /*3bc0*/  HMMA.16816.F32 R36, R196, R204.reuse, R36 ;  /* 0x000000ccc424723c */ /* 0x082fea0000001824 */
[----:B------:R-:W-:Y:S03]  /*3bd0*/  IMAD.SHL.U32 R0, R0, 0x2, RZ ;  /* 0x0000000200007824 */ /* 0x000fe600078e00ff */
[C---:B----4-:R-:W-:Y:S08]  /*3be0*/  HMMA.16816.F32 R40, R200.reuse, R204, R40 ;  /* 0x000000ccc828723c */ /* 0x050ff00000001828 */
[-C--:B------:R-:W-:Y:S08]  /*3bf0*/  HMMA.16816.F32 R44, R200, R206.reuse, R44 ;  /* 0x000000cec82c723c */ /* 0x080ff0000000182c */
[C---:B------:R-:W-:Y:S01]  /*3c00*/  HMMA.16816.F32 R48, R196.reuse, R206, R48 ;  /* 0x000000cec430723c */ /* 0x040fe20000001830 */
[----:B------:R-:W-:Y:S07]  /*3c10*/  LDSM.16.M88.4 R204, [R222+0xc080] ;  /* 0x00c08000decc783b */ /* 0x000fee0000000200 */
[-C--:B-----5:R-:W-:Y:S08]  /*3c20*/  HMMA.16816.F32 R52, R196, R208.reuse, R52 ;  /* 0x000000d0c434723c */ /* 0x0a0ff00000001834 */
[C---:B------:R-:W-:Y:S08]  /*3c30*/  HMMA.16816.F32 R56, R200.reuse, R208, R56 ;  /* 0x000000d0c838723c */ /* 0x040ff00000001838 */
[-C--:B------:R-:W-:Y:S01]  /*3c40*/  HMMA.16816.F32 R60, R200, R210.reuse, R60 ;  /* 0x000000d2c83c723c */ /* 0x080fe2000000183c */
[----:B------:R-:W1:Y:S07]  /*3c50*/  LDSM.16.M88.4 R200, [R0+0x1a080] ;  /* 0x01a0800000c8783b */ /* 0x000e6e0000000200 */
[----:B------:R-:W-:Y:S01]  /*3c60*/  HMMA.16816.F32 R64, R196, R210, R64 ;  /* 0x000000d2c440723c */ /* 0x000fe20000001840 */
[----:B------:R3:W4:Y:S08]  /*3c70*/  LDSM.16.M88.4 R196, [R0+0x1b080] ;  /* 0x01b0800000c4783b */ /* 0x0007300000000200 */
[----:B------:R-:W5:Y:S03]  /*3c80*/  LDSM.16.M88.4 R208, [R222+0xe080] ;  /* 0x00e08000ded0783b */ /* 0x000f660000000200 */
[----:B---3--:R-:W-:Y:S05]  /*3c90*/  IMAD.U32 R0, RZ, RZ, UR6 ;  /* 0x00000006ff007e24 */ /* 0x008fea000f8e00ff */
[----:B------:R-:W-:Y:S01]  /*3ca0*/  IADD3 R0, R252, -c[0x0][0x168], R0 ;  /* 0x80005a00fc007a10 */ /* 0x000fe20007ffe000 */
[-C--:B-1----:R-:W-:Y:S05]  /*3cb0*/  HMMA.16816.F32 R36, R200, R204.reuse, R36 ;  /* 0x000000ccc824723c */ /* 0x082fea0000001824 */
[----:B--2---:R-:W-:Y:S03]  /*3cc0*/  IMAD.IADD R212, R0, 0x1, -R239 ;  /* 0x0000000100d47824 */ /* 0x004fe600078e0aef */
[C---:B----4-:R-:W-:Y:S04]  /*3cd0*/  HMMA.16816.F32 R40, R196.reuse, R204, R40 ;  /* 0x000000ccc428723c */ /* 0x050fe80000001828 */
[----:B------:R-:W-:Y:S04]  /*3ce0*/  IMNMX R0, R245, R212, PT ;  /* 0x000000d4f5007217 */ /* 0x000fe80003800200 */
[-C--:B------:R-:W-:Y:S03]  /*3cf0*/  HMMA.16816.F32 R44, R196, R206.reuse, R44 ;  /* 0x000000cec42c723c */ /* 0x080fe6000000182c */
[----:B------:R-:W-:Y:S04]  /*3d00*/  ISETP.GT.AND P1, PT, R0, RZ, PT ;  /* 0x000000ff0000720c */ /* 0x000fe80003f24270 */
[----:B------:R-:W-:Y:S01]  /*3d10*/  FSEL R4, R4, -INF , P1 ;  /* 0xff80000004047808 */ /* 0x000fe20000800000 */
[C---:B------:R-:W-:Y:S01]  /*3d20*/  HMMA.16816.F32 R48, R200.reuse, R206, R48 ;  /* 0x000000cec830723c */ /* 0x040fe20000001830 */
[----:B------:R-:W-:Y:S03]  /*3d30*/  LDSM.16.M88.4 R204, [R218+0x1b080] ;  /* 0x01b08000dacc783b */ /* 0x000fe60000000200 */
[----:B------:R-:W-:Y:S01]  /*3d40*/  ISETP.GT.AND P1, PT, R0, 0x1, PT ;  /* 0x000000010000780c */ /* 0x000fe20003f24270 */
[--C-:B------:R-:W-:Y:S03]  /*3d50*/  FFMA.FTZ R4, R4, c[0x0][0x29c], -R3.reuse ;  /* 0x0000a70004047a23 */ /* 0x100fe60000010803 */
[-C--:B-----5:R-:W-:Y:S01]  /*3d60*/  HMMA.16816.F32 R52, R200, R208.reuse, R52 ;  /* 0x000000d0c834723c */ /* 0x0a0fe20000001834 */
[----:B------:R-:W-:Y:S03]  /*3d70*/  MUFU.EX2 R242, R4 ;  /* 0x0000000400f27308 */ /* 0x000fe60000000800 */
[----:B------:R-:W-:Y:S02]  /*3d80*/  FSEL R5, R5, -INF , P1 ;  /* 0xff80000005057808 */ /* 0x000fe40000800000 */
[----:B------:R-:W-:Y:S02]  /*3d90*/  ISETP.GT.AND P1, PT, R0, 0x20, PT ;  /* 0x000000200000780c */ /* 0x000fe40003f24270 */
[C---:B------:R-:W-:Y:S04]  /*3da0*/  HMMA.16816.F32 R56, R196.reuse, R208, R56 ;  /* 0x000000d0c438723c */ /* 0x040fe80000001838 */
[----:B------:R-:W-:Y:S01]  /*3db0*/  FSEL R2, R16, -INF , P1 ;  /* 0xff80000010027808 */ /* 0x000fe20000800000 */
[--C-:B------:R-:W-:Y:S01]  /*3dc0*/  FFMA.FTZ R5, R5, c[0x0][0x29c], -R3.reuse ;  /* 0x0000a70005057a23 */ /* 0x100fe20000010803 */
[----:B------:R-:W-:Y:S02]  /*3dd0*/  ISETP.GT.AND P1, PT, R0, 0x21, PT ;  /* 0x000000210000780c */ /* 0x000fe40003f24270 */
[-C--:B------:R-:W-:Y:S01]  /*3de0*/  HMMA.16816.F32 R60, R196, R210.reuse, R60 ;  /* 0x000000d2c43c723c */ /* 0x080fe2000000183c */
[----:B------:R-:W-:Y:S01]  /*3df0*/  LDSM.16.M88.4 R196, [R218+0x1a080] ;  /* 0x01a08000dac4783b */ /* 0x000fe20000000200 */
[----:B------:R-:W-:Y:S02]  /*3e00*/  MUFU.EX2 R240, R5 ;  /* 0x0000000500f07308 */ /* 0x000fe40000000800 */
[--C-:B------:R-:W-:Y:S01]  /*3e10*/  FFMA.FTZ R2, R2, c[0x0][0x29c], -R3.reuse ;  /* 0x0000a70002027a23 */ /* 0x100fe20000010803 */
[----:B------:R-:W-:Y:S02]  /*3e20*/  FSEL R17, R17, -INF , P1 ;  /* 0xff80000011117808 */ /* 0x000fe40000800000 */
[----:B------:R-:W-:Y:S01]  /*3e30*/  ISETP.GT.AND P1, PT, R0, 0x40, PT ;  /* 0x000000400000780c */ /* 0x000fe20003f24270 */
[----:B------:R-:W-:Y:S01]  /*3e40*/  HMMA.16816.F32 R64, R200, R210, R64 ;  /* 0x000000d2c840723c */ /* 0x000fe20000001840 */
[----:B------:R-:W1:Y:S03]  /*3e50*/  LDSM.16.M88.4 R200, [R224+0xc080] ;  /* 0x00c08000e0c8783b */ /* 0x000e660000000200 */
[----:B------:R2:W-:Y:S01]  /*3e60*/  MUFU.EX2 R244, R2 ;  /* 0x0000000200f47308 */ /* 0x0005e20000000800 */
[--C-:B------:R-:W-:Y:S04]  /*3e70*/  FFMA.FTZ R17, R17, c[0x0][0x29c], -R3.reuse ;  /* 0x0000a70011117a23 */ /* 0x100fe80000010803 */
[----:B------:R-:W3:Y:S05]  /*3e80*/  LDSM.16.M88.4 R208, [R224+0xe080] ;  /* 0x00e08000e0d0783b */ /* 0x000eea0000000200 */
[----:B------:R-:W-:Y:S01]  /*3e90*/  MUFU.EX2 R243, R17 ;  /* 0x0000001100f37308 */ /* 0x000fe20000000800 */
[----:B--2---:R-:W-:Y:S02]  /*3ea0*/  FSEL R2, R20, -INF , P1 ;  /* 0xff80000014027808 */ /* 0x004fe40000800000 */
[----:B------:R-:W-:Y:S03]  /*3eb0*/  ISETP.GT.AND P1, PT, R0, 0x41, PT ;  /* 0x000000410000780c */ /* 0x000fe60003f24270 */
[--C-:B------:R-:W-:Y:S01]  /*3ec0*/  FFMA.FTZ R2, R2, c[0x0][0x29c], -R3.reuse ;  /* 0x0000a70002027a23 */ /* 0x100fe20000010803 */
[----:B------:R-:W-:Y:S02]  /*3ed0*/  FSEL R21, R21, -INF , P1 ;  /* 0xff80000015157808 */ /* 0x000fe40000800000 */
[----:B------:R-:W-:Y:S01]  /*3ee0*/  ISETP.GT.AND P1, PT, R0, 0x60, PT ;  /* 0x000000600000780c */ /* 0x000fe20003f24270 */
[----:B------:R2:W-:Y:S02]  /*3ef0*/  MUFU.EX2 R241, R2 ;  /* 0x0000000200f17308 */ /* 0x0005e40000000800 */
[--C-:B------:R-:W-:Y:S01]  /*3f00*/  FFMA.FTZ R21, R21, c[0x0][0x29c], -R3.reuse ;  /* 0x0000a70015157a23 */ /* 0x100fe20000010803 */
[-C--:B-1----:R-:W-:Y:S07]  /*3f10*/  HMMA.16816.F32 R36, R196, R200.reuse, R36 ;  /* 0x000000c8c424723c */ /* 0x082fee0000001824 */
[----:B------:R-:W-:Y:S01]  /*3f20*/  MUFU.EX2 R239, R21 ;  /* 0x0000001500ef7308 */ /* 0x000fe20000000800 */
[C---:B------:R-:W-:Y:S08]  /*3f30*/  HMMA.16816.F32 R40, R204.reuse, R200, R40 ;  /* 0x000000c8cc28723c */ /* 0x040ff00000001828 */
[-C--:B------:R-:W-:Y:S04]  /*3f40*/  HMMA.16816.F32 R44, R204, R202.reuse, R44 ;  /* 0x000000cacc2c723c */ /* 0x080fe8000000182c */
[----:B--2---:R-:W-:Y:S02]  /*3f50*/  FSEL R2, R32, -INF , P1 ;  /* 0xff80000020027808 */ /* 0x004fe40000800000 */
[----:B------:R-:W-:Y:S02]  /*3f60*/  ISETP.GT.AND P1, PT, R0, 0x61, PT ;  /* 0x000000610000780c */ /* 0x000fe40003f24270 */
[C---:B------:R-:W-:Y:S04]  /*3f70*/  HMMA.16816.F32 R48, R196.reuse, R202, R48 ;  /* 0x000000cac430723c */ /* 0x040fe80000001830 */
[--C-:B------:R-:W-:Y:S01]  /*3f80*/  FFMA.FTZ R2, R2, c[0x0][0x29c], -R3.reuse ;  /* 0x0000a70002027a23 */ /* 0x100fe20000010803 */
[----:B------:R-:W-:Y:S02]  /*3f90*/  IADD3 R0, R212, 0x8, RZ ;  /* 0x00000008d4007810 */ /* 0x000fe40007ffe0ff */
[----:B------:R-:W-:Y:S01]  /*3fa0*/  FSEL R33, R33, -INF , P1 ;  /* 0xff80000021217808 */ /* 0x000fe20000800000 */
[-C--:B---3--:R-:W-:Y:S01]  /*3fb0*/  HMMA.16816.F32 R52, R196, R208.reuse, R52 ;  /* 0x000000d0c434723c */ /* 0x088fe20000001834 */
[----:B------:R1:W-:Y:S03]  /*3fc0*/  MUFU.EX2 R218, R2 ;  /* 0x0000000200da7308 */ /* 0x0003e60000000800 */
[----:B------:R-:W-:Y:S01]  /*3fd0*/  IMNMX R0, R245, R0, PT ;  /* 0x00000000f5007217 */ /* 0x000fe20003800200 */
[----:B------:R-:W-:Y:S03]  /*3fe0*/  FFMA.FTZ R3, R33, c[0x0][0x29c], -R3 ;  /* 0x0000a70021037a23 */ /* 0x000fe60000010803 */
[C---:B------:R-:W-:Y:S03]  /*3ff0*/  HMMA.16816.F32 R56, R204.reuse, R208, R56 ;  /* 0x000000d0cc38723c */ /* 0x040fe60000001838 */
[----:B------:R2:W-:Y:S01]  /*4000*/  MUFU.EX2 R215, R3 ;  /* 0x0000000300d77308 */ /* 0x0005e20000000800 */
[----:B------:R-:W-:Y:S04]  /*4010*/  ISETP.GT.AND P1, PT, R0, RZ, PT ;  /* 0x000000ff0000720c */ /* 0x000fe80003f24270 */
[-C--:B------:R-:W-:Y:S04]  /*4020*/  HMMA.16816.F32 R60, R204, R210.reuse, R60 ;  /* 0x000000d2cc3c723c */ /* 0x080fe8000000183c */
[----:B------:R-:W-:Y:S02]  /*4030*/  FSEL R6, R6, -INF , P1 ;  /* 0xff80000006067808 */ /* 0x000fe40000800000 */
[----:B------:R-:W-:Y:S02]  /*4040*/  ISETP.GT.AND P1, PT, R0, 0x1, PT ;  /* 0x000000010000780c */ /* 0x000fe40003f24270 */
[----:B------:R-:W-:Y:S01]  /*4050*/  HMMA.16816.F32 R64, R196, R210, R64 ;  /* 0x000000d2c440723c */ /* 0x000fe20000001840 */
[----:B------:R-:W-:Y:S03]  /*4060*/  LDSM.16.M88.4 R196, [R219+0x1b080] ;  /* 0x01b08000dbc4783b */ /* 0x000fe60000000200 */
[----:B-1----:R-:W-:Y:S01]  /*4070*/  FSEL R2, R7, -INF , P1 ;  /* 0xff80000007027808 */ /* 0x002fe20000800000 */
[--C-:B------:R-:W-:Y:S01]  /*4080*/  FFMA.FTZ R6, R6, c[0x0][0x29c], -R233.reuse ;  /* 0x0000a70006067a23 */ /* 0x100fe200000108e9 */
[----:B------:R-:W-:Y:S02]  /*4090*/  ISETP.GT.AND P1, PT, R0, 0x20, PT ;  /* 0x000000200000780c */ /* 0x000fe40003f24270 */
[----:B------:R-:W-:Y:S01]  /*40a0*/  SEL R210, R232, 0xffffffe0, !P0 ;  /* 0xffffffe0e8d27807 */ /* 0x000fe20004000000 */
[--C-:B------:R-:W-:Y:S01]  /*40b0*/  FFMA.FTZ R2, R2, c[0x0][0x29c], -R233.reuse ;  /* 0x0000a70002027a23 */ /* 0x100fe200000108e9 */
[----:B------:R1:W-:Y:S02]  /*40c0*/  MUFU.EX2 R214, R6 ;  /* 0x0000000600d67308 */ /* 0x0003e40000000800 */
[C---:B--2---:R-:W-:Y:S02]  /*40d0*/  IADD3 R3, R212.reuse, 0x20, RZ ;  /* 0x00000020d4037810 */ /* 0x044fe40007ffe0ff */
[----:B------:R-:W-:Y:S06]  /*40e0*/  IADD3 R212, R212, 0x28, RZ ;  /* 0x00000028d4d47810 */ /* 0x000fec0007ffe0ff */
[----:B------:R2:W-:Y:S01]  /*40f0*/  MUFU.EX2 R213, R2 ;  /* 0x0000000200d57308 */ /* 0x0005e20000000800 */
[----:B-1----:R-:W-:Y:S01]  /*4100*/  LDSM.16.M88.4 R4, [R219+0x1a080] ;  /* 0x01a08000db04783b */ /* 0x002fe20000000200 */
[----:B--2---:R-:W-:Y:S02]  /*4110*/  FSEL R2, R18, -INF , P1 ;  /* 0xff80000012027808 */ /* 0x004fe40000800000 */
[----:B------:R-:W-:Y:S03]  /*4120*/  ISETP.GT.AND P1, PT, R0, 0x21, PT ;  /* 0x000000210000780c */ /* 0x000fe60003f24270 */
[--C-:B------:R-:W-:Y:S01]  /*4130*/  FFMA.FTZ R2, R2, c[0x0][0x29c], -R233.reuse ;  /* 0x0000a70002027a23 */ /* 0x100fe200000108e9 */
[----:B------:R-:W-:Y:S02]  /*4140*/  FSEL R19, R19, -INF , P1 ;  /* 0xff80000013137808 */ /* 0x000fe40000800000 */
[----:B------:R-:W-:Y:S01]  /*4150*/  ISETP.GT.AND P1, PT, R0, 0x40, PT ;  /* 0x000000400000780c */ /* 0x000fe20003f24270 */
[----:B------:R1:W-:Y:S02]  /*4160*/  MUFU.EX2 R208, R2 ;  /* 0x0000000200d07308 */ /* 0x0003e40000000800 */
[--C-:B------:R-:W-:Y:S01]  /*4170*/  FFMA.FTZ R19, R19, c[0x0][0x29c], -R233.reuse ;  /* 0x0000a70013137a23 */ /* 0x100fe200000108e9 */
[----:B------:R-:W-:Y:S02]  /*4180*/  FSEL R22, R22, -INF , P1 ;  /* 0xff80000016167808 */ /* 0x000fe40000800000 */
[----:B------:R-:W-:Y:S03]  /*4190*/  ISETP.GT.AND P1, PT, R0, 0x41, PT ;  /* 0x000000410000780c */ /* 0x000fe60003f24270 */
[--C-:B------:R-:W-:Y:S02]  /*41a0*/  FFMA.FTZ R20, R22, c[0x0][0x29c], -R233.reuse ;  /* 0x0000a70016147a23 */ /* 0x100fe400000108e9 */
[----:B------:R2:W-:Y:S10]  /*41b0*/  MUFU.EX2 R203, R19 ;  /* 0x0000001300cb7308 */ /* 0x0005f40000000800 */
[----:B------:R-:W-:Y:S01]  /*41c0*/  MUFU.EX2 R20, R20 ;  /* 0x0000001400147308 */ /* 0x000fe20000000800 */
[----:B-1----:R-:W-:Y:S02]  /*41d0*/  FSEL R2, R23, -INF , P1 ;  /* 0xff80000017027808 */ /* 0x002fe40000800000 */
[----:B------:R-:W-:Y:S03]  /*41e0*/  ISETP.GT.AND P1, PT, R0, 0x60, PT ;  /* 0x000000600000780c */ /* 0x000fe60003f24270 */
[--C-:B------:R-:W-:Y:S01]  /*41f0*/  FFMA.FTZ R2, R2, c[0x0][0x29c], -R233.reuse ;  /* 0x0000a70002027a23 */ /* 0x100fe200000108e9 */
[----:B------:R-:W-:Y:S02]  /*4200*/  FSEL R34, R34, -INF , P1 ;  /* 0xff80000022227808 */ /* 0x000fe40000800000 */
[----:B------:R-:W-:Y:S01]  /*4210*/  ISETP.GT.AND P1, PT, R0, 0x61, PT ;  /* 0x000000610000780c */ /* 0x000fe20003f24270 */
[----:B------:R1:W3:Y:S01]  /*4220*/  MUFU.EX2 R21, R2 ;  /* 0x0000000200157308 */ /* 0x0002e20000000800 */
[----:B--2---:R-:W2:Y:S01]  /*4230*/  LDSM.16.M88.4 R16, [R223+0xc080] ;  /* 0x00c08000df10783b */ /* 0x004ea20000000200 */
[----:B------:R-:W-:Y:S02]  /*4240*/  IMNMX R0, R245, R3, PT ;  /* 0x00000003f5007217 */ /* 0x000fe40003800200 */
[----:B------:R-:W-:Y:S02]  /*4250*/  FSEL R35, R35, -INF , P1 ;  /* 0xff80000023237808 */ /* 0x000fe40000800000 */
[----:B------:R-:W-:Y:S04]  /*4260*/  ISETP.GT.AND P1, PT, R0, RZ, PT ;  /* 0x000000ff0000720c */ /* 0x000fe80003f24270 */
[----:B------:R-:W-:Y:S02]  /*4270*/  FSEL R3, R8, -INF , P1 ;  /* 0xff80000008037808 */ /* 0x000fe40000800000 */
[----:B------:R-:W-:Y:S03]  /*4280*/  ISETP.GT.AND P1, PT, R0, 0x1, PT ;  /* 0x000000010000780c */ /* 0x000fe60003f24270 */
[--C-:B------:R-:W-:Y:S01]  /*4290*/  FFMA.FTZ R3, R3, c[0x0][0x29c], -R234.reuse ;  /* 0x0000a70003037a23 */ /* 0x100fe200000108ea */
[----:B------:R-:W-:Y:S03]  /*42a0*/  FSEL R201, R9, -INF , P1 ;  /* 0xff80000009c97808 */ /* 0x000fe60000800000 */
[----:B------:R4:W-:Y:S02]  /*42b0*/  MUFU.EX2 R202, R3 ;  /* 0x0000000300ca7308 */ /* 0x0009e40000000800 */
[--C-:B------:R-:W-:Y:S02]  /*42c0*/  FFMA.FTZ R201, R201, c[0x0][0x29c], -R234.reuse ;  /* 0x0000a700c9c97a23 */ /* 0x100fe400000108ea */
[--C-:B-1----:R-:W-:Y:S02]  /*42d0*/  FFMA.FTZ R2, R34, c[0x0][0x29c], -R233.reuse ;  /* 0x0000a70022027a23 */ /* 0x102fe400000108e9 */
[----:B------:R-:W-:Y:S04]  /*42e0*/  FFMA.FTZ R233, R35, c[0x0][0x29c], -R233 ;  /* 0x0000a70023e97a23 */ /* 0x000fe800000108e9 */
[----:B------:R1:W-:Y:S10]  /*42f0*/  MUFU.EX2 R22, R2 ;  /* 0x0000000200167308 */ /* 0x0003f40000000800 */
[----:B------:R-:W5:Y:S01]  /*4300*/  MUFU.EX2 R201, R201 ;  /* 0x000000c900c97308 */ /* 0x000f620000000800 */
[-C--:B--2---:R-:W-:Y:S01]  /*4310*/  HMMA.16816.F32 R36, R4, R16.reuse, R36 ;  /* 0x000000100424723c */ /* 0x084fe20000001824 */
[----:B----4-:R-:W2:Y:S07]  /*4320*/  LDS R3, [R236+0x20280] ;  /* 0x02028000ec037984 */ /* 0x010eae0000000800 */
[C---:B------:R-:W-:Y:S01]  /*4330*/  HMMA.16816.F32 R40, R196.reuse, R16, R40 ;  /* 0x00000010c428723c */ /* 0x040fe20000001828 */
[----:B------:R-:W4:Y:S03]  /*4340*/  MUFU.EX2 R233, R233 ;  /* 0x000000e900e97308 */ /* 0x000f260000000800 */
[----:B-1----:R-:W-:Y:S03]  /*4350*/  IMNMX R2, R245, R212, PT ;  /* 0x000000d4f5027217 */ /* 0x002fe60003800200 */
[----:B---3--:R-:W-:Y:S01]  /*4360*/  F2FP.PACK_AB R16, R21, R20 ;  /* 0x000000141510723e */ /* 0x008fe200000000ff */
[-C--:B------:R-:W-:Y:S03]  /*4370*/  HMMA.16816.F32 R44, R196, R18.reuse, R44 ;  /* 0x00000012c42c723c */ /* 0x080fe6000000182c */
[----:B------:R-:W-:Y:S04]  /*4380*/  ISETP.GT.AND P1, PT, R2, RZ, PT ;  /* 0x000000ff0200720c */ /* 0x000fe80003f24270 */
[----:B------:R-:W-:Y:S01]  /*4390*/  FSEL R34, R10, -INF , P1 ;  /* 0xff8000000a227808 */ /* 0x000fe20000800000 */
[C---:B------:R-:W-:Y:S04]  /*43a0*/  HMMA.16816.F32 R48, R4.reuse, R18, R48 ;  /* 0x000000120430723c */ /* 0x040fe80000001830 */
[----:B------:R-:W-:Y:S01]  /*43b0*/  ISETP.GT.AND P1, PT, R2, 0x1, PT ;  /* 0x000000010200780c */ /* 0x000fe20003f24270 */
[--C-:B------:R-:W-:Y:S02]  /*43c0*/  FFMA.FTZ R34, R34, c[0x0][0x29c], -R235.reuse ;  /* 0x0000a70022227a23 */ /* 0x100fe400000108eb */
[----:B------:R-:W-:Y:S02]  /*43d0*/  F2FP.PACK_AB R19, R203, R208 ;  /* 0x000000d0cb13723e */ /* 0x000fe400000000ff */
[----:B------:R-:W-:Y:S02]  /*43e0*/  FSEL R33, R11, -INF , P1 ;  /* 0xff8000000b217808 */ /* 0x000fe40000800000 */
[----:B------:R-:W1:Y:S01]  /*43f0*/  LDSM.16.M88.4 R8, [R223+0xe080] ;  /* 0x00e08000df08783b */ /* 0x000e620000000200 */
[----:B------:R-:W-:Y:S01]  /*4400*/  ISETP.GT.AND P1, PT, R0, 0x20, PT ;  /* 0x000000200000780c */ /* 0x000fe20003f24270 */
[----:B------:R-:W-:Y:S01]  /*4410*/  MUFU.EX2 R34, R34 ;  /* 0x0000002200227308 */ /* 0x000fe20000000800 */
[----:B------:R-:W-:Y:S02]  /*4420*/  FFMA.FTZ R33, R33, c[0x0][0x29c], -R235 ;  /* 0x0000a70021217a23 */ /* 0x000fe400000108eb */
[----:B------:R-:W-:Y:S02]  /*4430*/  FSEL R12, R12, -INF , P1 ;  /* 0xff8000000c0c7808 */ /* 0x000fe40000800000 */
[----:B------:R-:W-:Y:S01]  /*4440*/  ISETP.GT.AND P1, PT, R0, 0x21, PT ;  /* 0x000000210000780c */ /* 0x000fe20003f24270 */
[--C-:B--2---:R-:W-:Y:S02]  /*4450*/  FADD.FTZ R37, R37, -R3.reuse ;  /* 0x8000000325257221 */ /* 0x104fe40000010000 */
[--C-:B------:R-:W-:Y:S01]  /*4460*/  FADD.FTZ R36, R36, -R3.reuse ;  /* 0x8000000324247221 */ /* 0x100fe20000010000 */
[----:B------:R-:W-:Y:S01]  /*4470*/  FSEL R13, R13, -INF , P1 ;  /* 0xff8000000d0d7808 */ /* 0x000fe20000800000 */
[----:B------:R-:W-:Y:S01]  /*4480*/  MUFU.EX2 R33, R33 ;  /* 0x0000002100217308 */ /* 0x000fe20000000800 */
[----:B------:R-:W-:Y:S01]  /*4490*/  ISETP.GT.AND P1, PT, R2, 0x20, PT ;  /* 0x000000200200780c */ /* 0x000fe20003f24270 */
[--C-:B------:R-:W-:Y:S02]  /*44a0*/  FADD.FTZ R49, R49, -R3.reuse ;  /* 0x8000000331317221 */ /* 0x100fe40000010000 */
[----:B------:R-:W-:Y:S01]  /*44b0*/  FMUL.FTZ R36, R242, R36 ;  /* 0x00000024f2247220 */ /* 0x000fe20000410000 */
[----:B------:R-:W-:Y:S01]  /*44c0*/  FSEL R14, R14, -INF , P1 ;  /* 0xff8000000e0e7808 */ /* 0x000fe20000800000 */
[----:B------:R-:W-:Y:S01]  /*44d0*/  FADD.FTZ R48, R48, -R3 ;  /* 0x8000000330307221 */ /* 0x000fe20000010000 */
[----:B------:R-:W-:Y:S01]  /*44e0*/  ISETP.GT.AND P1, PT, R2, 0x21, PT ;  /* 0x000000210200780c */ /* 0x000fe20003f24270 */
[--C-:B------:R-:W-:Y:S02]  /*44f0*/  FFMA.FTZ R200, R12, c[0x0][0x29c], -R234.reuse ;  /* 0x0000a7000cc87a23 */ /* 0x100fe400000108ea */
[----:B------:R-:W-:Y:S01]  /*4500*/  FMUL.FTZ R48, R244, R48 ;  /* 0x00000030f4307220 */ /* 0x000fe20000410000 */
[----:B------:R-:W-:Y:S01]  /*4510*/  FSEL R15, R15, -INF , P1 ;  /* 0xff8000000f0f7808 */ /* 0x000fe20000800000 */
[--C-:B------:R-:W-:Y:S01]  /*4520*/  FFMA.FTZ R13, R13, c[0x0][0x29c], -R234.reuse ;  /* 0x0000a7000d0d7a23 */ /* 0x100fe200000108ea */
[----:B------:R-:W-:Y:S01]  /*4530*/  ISETP.GT.AND P1, PT, R0, 0x40, PT ;  /* 0x000000400000780c */ /* 0x000fe20003f24270 */
[----:B------:R-:W-:Y:S03]  /*4540*/  MUFU.EX2 R200, R200 ;  /* 0x000000c800c87308 */ /* 0x000fe60000000800 */
[----:B------:R-:W-:Y:S02]  /*4550*/  FSEL R24, R24, -INF , P1 ;  /* 0xff80000018187808 */ /* 0x000fe40000800000 */
[----:B------:R-:W-:Y:S03]  /*4560*/  ISETP.GT.AND P1, PT, R0, 0x41, PT ;  /* 0x000000410000780c */ /* 0x000fe60003f24270 */
[--C-:B------:R-:W-:Y:S01]  /*4570*/  FFMA.FTZ R35, R24, c[0x0][0x29c], -R234.reuse ;  /* 0x0000a70018237a23 */ /* 0x100fe200000108ea */
[----:B------:R-:W-:Y:S01]  /*4580*/  F2FP.PACK_AB R24, R215, R218 ;  /* 0x000000dad718723e */ /* 0x000fe200000000ff */
[----:B------:R-:W2:Y:S01]  /*4590*/  MUFU.EX2 R13, R13 ;  /* 0x0000000d000d7308 */ /* 0x000ea20000000800 */
[----:B------:R-:W-:Y:S02]  /*45a0*/  FSEL R25, R25, -INF , P1 ;  /* 0xff80000019197808 */ /* 0x000fe40000800000 */
[----:B------:R-:W-:Y:S01]  /*45b0*/  ISETP.GT.AND P1, PT, R0, 0x60, PT ;  /* 0x000000600000780c */ /* 0x000fe20003f24270 */
[-C--:B-1----:R-:W-:Y:S03]  /*45c0*/  HMMA.16816.F32 R52, R4, R8.reuse, R52 ;  /* 0x000000080434723c */ /* 0x082fe60000001834 */
[----:B------:R-:W-:Y:S01]  /*45d0*/  FSEL R28, R28, -INF , P1 ;  /* 0xff8000001c1c7808 */ /* 0x000fe20000800000 */
[--C-:B------:R-:W-:Y:S01]  /*45e0*/  FFMA.FTZ R12, R25, c[0x0][0x29c], -R234.reuse ;  /* 0x0000a700190c7a23 */ /* 0x100fe200000108ea */
[----:B------:R-:W-:Y:S01]  /*45f0*/  ISETP.GT.AND P1, PT, R0, 0x61, PT ;  /* 0x000000610000780c */ /* 0x000fe20003f24270 */
[----:B------:R-:W-:Y:S01]  /*4600*/  MUFU.EX2 R35, R35 ;  /* 0x0000002300237308 */ /* 0x000fe20000000800 */
[----:B------:R-:W1:Y:S01]  /*4610*/  LDS R0, [R236+0x202a0] ;  /* 0x0202a000ec007984 */ /* 0x000e620000000800 */
[C---:B------:R-:W-:Y:S04]  /*4620*/  HMMA.16816.F32 R56, R196.reuse, R8, R56 ;  /* 0x00000008c438723c */ /* 0x040fe80000001838 */
[----:B------:R-:W-:Y:S01]  /*4630*/  FSEL R29, R29, -INF , P1 ;  /* 0xff8000001d1d7808 */ /* 0x000fe20000800000 */
[----:B------:R-:W-:Y:S01]  /*4640*/  FFMA.FTZ R25, R15, c[0x0][0x29c], -R235 ;  /* 0x0000a7000f197a23 */ /* 0x000fe200000108eb */
[----:B------:R-:W-:Y:S01]  /*4650*/  ISETP.GT.AND P1, PT, R2, 0x40, PT ;  /* 0x000000400200780c */ /* 0x000fe20003f24270 */
[--C-:B------:R-:W-:Y:S01]  /*4660*/  FFMA.FTZ R9, R28, c[0x0][0x29c], -R234.reuse ;  /* 0x0000a7001c097a23 */ /* 0x100fe200000108ea */
[-C--:B------:R-:W-:Y:S01]  /*4670*/  HMMA.16816.F32 R60, R196, R10.reuse, R60 ;  /* 0x0000000ac43c723c */ /* 0x080fe2000000183c */
[----:B------:R-:W3:Y:S03]  /*4680*/  MUFU.EX2 R12, R12 ;  /* 0x0000000c000c7308 */ /* 0x000ee60000000800 */
[----:B------:R-:W-:Y:S01]  /*4690*/  F2FP.PACK_AB R28, R239, R241 ;  /* 0x000000f1ef1c723e */ /* 0x000fe200000000ff */
[----:B------:R-:W-:Y:S01]  /*46a0*/  FFMA.FTZ R234, R29, c[0x0][0x29c], -R234 ;  /* 0x0000a7001dea7a23 */ /* 0x000fe200000108ea */
[----:B------:R-:W-:Y:S02]  /*46b0*/  F2FP.PACK_AB R29, R240, R242 ;  /* 0x000000f2f01d723e */ /* 0x000fe400000000ff */
[----:B------:R-:W-:Y:S03]  /*46c0*/  HMMA.16816.F32 R64, R4, R10, R64 ;  /* 0x0000000a0440723c */ /* 0x000fe60000001840 */
[----:B------:R-:W-:Y:S01]  /*46d0*/  MUFU.EX2 R25, R25 ;  /* 0x0000001900197308 */ /* 0x000fe20000000800 */
[----:B------:R-:W-:Y:S01]  /*46e0*/  FSEL R26, R26, -INF , P1 ;  /* 0xff8000001a1a7808 */ /* 0x000fe20000800000 */
[--C-:B------:R-:W-:Y:S01]  /*46f0*/  FADD.FTZ R53, R53, -R3.reuse ;  /* 0x8000000335357221 */ /* 0x100fe20000010000 */
[----:B------:R-:W-:Y:S01]  /*4700*/  ISETP.GT.AND P1, PT, R2, 0x41, PT ;  /* 0x000000410200780c */ /* 0x000fe20003f24270 */
[----:B------:R-:W-:Y:S01]  /*4710*/  FADD.FTZ R52, R52, -R3 ;  /* 0x8000000334347221 */ /* 0x000fe20000010000 */
[----:B-----5:R-:W-:Y:S01]  /*4720*/  F2FP.PACK_AB R10, R201, R202 ;  /* 0x000000cac90a723e */ /* 0x020fe200000000ff */
[--C-:B------:R-:W-:Y:S03]  /*4730*/  FFMA.FTZ R4, R26, c[0x0][0x29c], -R235.reuse ;  /* 0x0000a7001a047a23 */ /* 0x100fe600000108eb */
[----:B------:R-:W-:Y:S01]  /*4740*/  FSEL R8, R27, -INF , P1 ;  /* 0xff8000001b087808 */ /* 0x000fe20000800000 */
[--C-:B------:R-:W-:Y:S01]  /*4750*/  FFMA.FTZ R27, R14, c[0x0][0x29c], -R235.reuse ;  /* 0x0000a7000e1b7a23 */ /* 0x100fe200000108eb */
[----:B------:R-:W-:Y:S01]  /*4760*/  ISETP.GT.AND P1, PT, R2, 0x60, PT ;  /* 0x000000600200780c */ /* 0x000fe20003f24270 */
[----:B------:R-:W-:Y:S01]  /*4770*/  MUFU.EX2 R9, R9 ;  /* 0x0000000900097308 */ /* 0x000fe20000000800 */
[----:B------:R-:W-:Y:S01]  /*4780*/  F2FP.PACK_AB R26, R243, R244 ;  /* 0x000000f4f31a723e */ /* 0x000fe200000000ff */
[----:B------:R-:W-:Y:S01]  /*4790*/  FFMA.FTZ R8, R8, c[0x0][0x29c], -R235 ;  /* 0x0000a70008087a23 */ /* 0x000fe200000108eb */
[----:B------:R-:W-:Y:S01]  /*47a0*/  FSEL R30, R30, -INF , P1 ;  /* 0xff8000001e1e7808 */ /* 0x000fe20000800000 */
[----:B------:R-:W-:Y:S01]  /*47b0*/  FMUL.FTZ R52, R241, R52 ;  /* 0x00000034f1347220 */ /* 0x000fe20000410000 */
[----:B------:R-:W-:Y:S01]  /*47c0*/  ISETP.GT.AND P1, PT, R2, 0x61, PT ;  /* 0x000000610200780c */ /* 0x000fe20003f24270 */
[----:B------:R-:W-:Y:S01]  /*47d0*/  FMUL.FTZ R32, R239, R53 ;  /* 0x00000035ef207220 */ /* 0x000fe20000410000 */
[----:B------:R-:W5:Y:S01]  /*47e0*/  LDS R2, [R236+0x20300] ;  /* 0x02030000ec027984 */ /* 0x000f620000000800 */
[--C-:B-1----:R-:W-:Y:S01]  /*47f0*/  FADD.FTZ R38, R38, -R0.reuse ;  /* 0x8000000026267221 */ /* 0x102fe20000010000 */
[----:B----4-:R-:W-:Y:S01]  /*4800*/  F2FP.PACK_AB R14, R233, R22 ;  /* 0x00000016e90e723e */ /* 0x010fe200000000ff */
[--C-:B------:R-:W-:Y:S01]  /*4810*/  FADD.FTZ R39, R39, -R0.reuse ;  /* 0x8000000027277221 */ /* 0x100fe20000010000 */
[----:B------:R-:W1:Y:S01]  /*4820*/  MUFU.EX2 R27, R27 ;  /* 0x0000001b001b7308 */ /* 0x000e620000000800 */
[--C-:B------:R-:W-:Y:S01]  /*4830*/  FADD.FTZ R50, R50, -R0.reuse ;  /* 0x8000000032327221 */ /* 0x100fe20000010000 */
[----:B------:R-:W-:Y:S01]  /*4840*/  FSEL R31, R31, -INF , P1 ;  /* 0xff8000001f1f7808 */ /* 0x000fe20000800000 */
[--C-:B------:R-:W-:Y:S01]  /*4850*/  FADD.FTZ R51, R51, -R0.reuse ;  /* 0x8000000033337221 */ /* 0x100fe20000010000 */
[----:B------:R-:W-:Y:S01]  /*4860*/  F2FP.PACK_AB R32, R32, R52 ;  /* 0x000000342020723e */ /* 0x000fe200000000ff */
[--C-:B------:R-:W-:Y:S01]  /*4870*/  FADD.FTZ R54, R54, -R0.reuse ;  /* 0x8000000036367221 */ /* 0x100fe20000010000 */
[----:B------:R-:W-:Y:S01]  /*4880*/  PLOP3.LUT P1, PT, PT, PT, UP0, 0x80, 0x0 ;  /* 0x000000000000781c */ /* 0x000fe20003f2f008 */
[--C-:B------:R-:W-:Y:S02]  /*4890*/  FADD.FTZ R55, R55, -R0.reuse ;  /* 0x8000000037377221 */ /* 0x100fe40000010000 */
[--C-:B------:R-:W-:Y:S01]  /*48a0*/  FADD.FTZ R66, R66, -R0.reuse ;  /* 0x8000000042427221 */ /* 0x100fe20000010000 */
[----:B------:R2:W-:Y:S01]  /*48b0*/  MUFU.EX2 R17, R8 ;  /* 0x0000000800117308 */ /* 0x0005e20000000800 */
[----:B------:R-:W-:Y:S02]  /*48c0*/  FADD.FTZ R67, R67, -R0 ;  /* 0x8000000043437221 */ /* 0x000fe40000010000 */
[--C-:B------:R-:W-:Y:S01]  /*48d0*/  FADD.FTZ R65, R65, -R3.reuse ;  /* 0x8000000341417221 */ /* 0x100fe20000010000 */
[----:B------:R-:W4:Y:S01]  /*48e0*/  LDS R0, [R236+0x20320] ;  /* 0x02032000ec007984 */ /* 0x000f220000000800 */
[----:B------:R-:W-:Y:S01]  /*48f0*/  FADD.FTZ R64, R64, -R3 ;  /* 0x8000000340407221 */ /* 0x000fe20000010000 */
[----:B------:R-:W-:Y:S01]  /*4900*/  F2FP.PACK_AB R3, R213, R214 ;  /* 0x000000d6d503723e */ /* 0x000fe200000000ff */
[----:B------:R-:W-:Y:S01]  /*4910*/  FMUL.FTZ R54, R20, R54 ;  /* 0x0000003614367220 */ /* 0x000fe20000410000 */
[----:B------:R-:W-:Y:S01]  /*4920*/  STS [R238+0x20480], R29 ;  /* 0x0204801dee007388 */ /* 0x000fe20000000800 */
[--C-:B------:R-:W-:Y:S01]  /*4930*/  FFMA.FTZ R5, R30, c[0x0][0x29c], -R235.reuse ;  /* 0x0000a7001e057a23 */ /* 0x100fe200000108eb */
[----:B------:R3:W-:Y:S01]  /*4940*/  MUFU.EX2 R20, R4 ;  /* 0x0000000400147308 */ /* 0x0007e20000000800 */
[----:B------:R-:W-:Y:S01]  /*4950*/  FFMA.FTZ R235, R31, c[0x0][0x29c], -R235 ;  /* 0x0000a7001feb7a23 */ /* 0x000fe200000108eb */
[----:B------:R1:W-:Y:S01]  /*4960*/  STS [R238+0x20880], R3 ;  /* 0x02088003ee007388 */ /* 0x0003e20000000800 */
[----:B------:R-:W-:Y:S02]  /*4970*/  FMUL.FTZ R30, R240, R37 ;  /* 0x00000025f01e7220 */ /* 0x000fe40000410000 */
[----:B------:R-:W-:Y:S01]  /*4980*/  FMUL.FTZ R38, R214, R38 ;  /* 0x00000026d6267220 */ /* 0x000fe20000410000 */
[----:B------:R-:W-:Y:S01]  /*4990*/  STS [R237], R26 ;  /* 0x0000001aed007388 */ /* 0x000fe20000000800 */
[----:B------:R-:W-:Y:S01]  /*49a0*/  FMUL.FTZ R15, R213, R39 ;  /* 0x00000027d50f7220 */ /* 0x000fe20000410000 */
[----:B------:R-:W-:Y:S01]  /*49b0*/  F2FP.PACK_AB R30, R30, R36 ;  /* 0x000000241e1e723e */ /* 0x000fe200000000ff */
[----:B------:R-:W-:Y:S01]  /*49c0*/  FMUL.FTZ R31, R243, R49 ;  /* 0x00000031f31f7220 */ /* 0x000fe20000410000 */
[----:B------:R-:W-:Y:S01]  /*49d0*/  STS [R237+0x400], R19 ;  /* 0x00040013ed007388 */ /* 0x000fe20000000800 */
[----:B------:R-:W-:Y:S01]  /*49e0*/  MUFU.EX2 R6, R235 ;  /* 0x000000eb00067308 */ /* 0x000fe20000000800 */
[----:B------:R-:W-:Y:S01]  /*49f0*/  FMUL.FTZ R50, R208, R50 ;  /* 0x00000032d0327220 */ /* 0x000fe20000410000 */
[----:B------:R-:W-:Y:S01]  /*4a00*/  F2FP.PACK_AB R15, R15, R38 ;  /* 0x000000260f0f723e */ /* 0x000fe200000000ff */
[----:B------:R-:W-:Y:S01]  /*4a10*/  STS [R238+0x21480], R10 ;  /* 0x0214800aee007388 */ /* 0x000fe20000000800 */
[----:B--2---:R-:W-:Y:S01]  /*4a20*/  F2FP.PACK_AB R8, R13, R200 ;  /* 0x000000c80d08723e */ /* 0x004fe200000000ff */
[--C-:B-----5:R-:W-:Y:S01]  /*4a30*/  FADD.FTZ R41, R41, -R2.reuse ;  /* 0x8000000229297221 */ /* 0x120fe20000010000 */
[----:B------:R-:W-:Y:S01]  /*4a40*/  F2FP.PACK_AB R31, R31, R48 ;  /* 0x000000301f1f723e */ /* 0x000fe200000000ff */
[--C-:B------:R-:W-:Y:S02]  /*4a50*/  FADD.FTZ R57, R57, -R2.reuse ;  /* 0x8000000239397221 */ /* 0x100fe40000010000 */
[--C-:B------:R-:W-:Y:S01]  /*4a60*/  FADD.FTZ R61, R61, -R2.reuse ;  /* 0x800000023d3d7221 */ /* 0x100fe20000010000 */
[----:B------:R-:W2:Y:S01]  /*4a70*/  MUFU.EX2 R234, R234 ;  /* 0x000000ea00ea7308 */ /* 0x000ea20000000800 */
[--C-:B------:R-:W-:Y:S02]  /*4a80*/  FADD.FTZ R40, R40, -R2.reuse ;  /* 0x8000000228287221 */ /* 0x100fe40000010000 */
[--C-:B------:R-:W-:Y:S01]  /*4a90*/  FADD.FTZ R44, R44, -R2.reuse ;  /* 0x800000022c2c7221 */ /* 0x100fe20000010000 */
[----:B---3--:R-:W-:Y:S01]  /*4aa0*/  F2FP.PACK_AB R4, R12, R35 ;  /* 0x000000230c04723e */ /* 0x008fe200000000ff */
[--C-:B------:R-:W-:Y:S01]  /*4ab0*/  FADD.FTZ R45, R45, -R2.reuse ;  /* 0x800000022d2d7221 */ /* 0x100fe20000010000 */
[----:B-1----:R-:W-:Y:S01]  /*4ac0*/  F2FP.PACK_AB R3, R33, R34 ;  /* 0x000000222103723e */ /* 0x002fe200000000ff */
[--C-:B------:R-:W-:Y:S02]  /*4ad0*/  FADD.FTZ R56, R56, -R2.reuse ;  /* 0x8000000238387221 */ /* 0x100fe40000010000 */
[----:B------:R-:W-:Y:S01]  /*4ae0*/  FADD.FTZ R60, R60, -R2 ;  /* 0x800000023c3c7221 */ /* 0x000fe20000010000 */
[----:B------:R-:W-:Y:S01]  /*4af0*/  F2FP.PACK_AB R2, R25, R27 ;  /* 0x0000001b1902723e */ /* 0x000fe200000000ff */
[----:B------:R-:W-:Y:S01]  /*4b00*/  STS [R238+0x21880], R3 ;  /* 0x02188003ee007388 */ /* 0x000fe20000000800 */
[----:B------:R-:W-:Y:S02]  /*4b10*/  FMUL.FTZ R45, R13, R45 ;  /* 0x0000002d0d2d7220 */ /* 0x000fe40000410000 */
[----:B------:R2:W1:Y:S01]  /*4b20*/  MUFU.EX2 R13, R5 ;  /* 0x00000005000d7308 */ /* 0x0004620000000800 */
[----:B------:R3:W-:Y:S01]  /*4b30*/  STS [R237+0x1400], R2 ;  /* 0x00140002ed007388 */ /* 0x0007e20000000800 */
[----:B------:R-:W-:Y:S02]  /*4b40*/  FMUL.FTZ R18, R203, R51 ;  /* 0x00000033cb127220 */ /* 0x000fe40000410000 */
[--C-:B----4-:R-:W-:Y:S01]  /*4b50*/  FADD.FTZ R42, R42, -R0.reuse ;  /* 0x800000002a2a7221 */ /* 0x110fe20000010000 */
[----:B------:R-:W-:Y:S01]  /*4b60*/  STS [R237+0x1000], R8 ;  /* 0x00100008ed007388 */ /* 0x000fe20000000800 */
[--C-:B------:R-:W-:Y:S01]  /*4b70*/  FADD.FTZ R43, R43, -R0.reuse ;  /* 0x800000002b2b7221 */ /* 0x100fe20000010000 */
[----:B------:R-:W-:Y:S01]  /*4b80*/  F2FP.PACK_AB R18, R18, R50 ;  /* 0x000000321212723e */ /* 0x000fe200000000ff */
[----:B------:R-:W-:Y:S01]  /*4b90*/  FMUL.FTZ R42, R34, R42 ;  /* 0x0000002a222a7220 */ /* 0x000fe20000410000 */
[----:B------:R-:W-:Y:S01]  /*4ba0*/  STS [R238+0x22480], R28 ;  /* 0x0224801cee007388 */ /* 0x000fe20000000800 */
[----:B------:R-:W-:Y:S02]  /*4bb0*/  FMUL.FTZ R43, R33, R43 ;  /* 0x0000002b212b7220 */ /* 0x000fe40000410000 */
[----:B------:R-:W-:Y:S01]  /*4bc0*/  FMUL.FTZ R40, R202, R40 ;  /* 0x00000028ca287220 */ /* 0x000fe20000410000 */
[----:B------:R-:W-:Y:S01]  /*4bd0*/  STS [R238+0x22880], R16 ;  /* 0x02288010ee007388 */ /* 0x000fe20000000800 */
[----:B------:R-:W-:Y:S02]  /*4be0*/  FMUL.FTZ R7, R201, R41 ;  /* 0x00000029c9077220 */ /* 0x000fe40000410000 */
[--C-:B------:R-:W-:Y:S01]  /*4bf0*/  FADD.FTZ R46, R46, -R0.reuse ;  /* 0x800000002e2e7221 */ /* 0x100fe20000010000 */
[----:B------:R-:W-:Y:S01]  /*4c00*/  STS [R237+0x2000], R24 ;  /* 0x00200018ed007388 */ /* 0x000fe20000000800 */
[----:B------:R-:W-:Y:S01]  /*4c10*/  FMUL.FTZ R44, R200, R44 ;  /* 0x0000002cc82c7220 */ /* 0x000fe20000410000 */
[----:B------:R-:W-:Y:S01]  /*4c20*/  F2FP.PACK_AB R7, R7, R40 ;  /* 0x000000280707723e */ /* 0x000fe200000000ff */
[----:B------:R-:W-:Y:S01]  /*4c30*/  FMUL.FTZ R27, R27, R46 ;  /* 0x0000002e1b1b7220 */ /* 0x000fe20000410000 */
[----:B------:R-:W-:Y:S01]  /*4c40*/  STS [R237+0x2400], R14 ;  /* 0x0024000eed007388 */ /* 0x000fe20000000800 */
[----:B------:R-:W-:Y:S01]  /*4c50*/  FMUL.FTZ R21, R21, R55 ;  /* 0x0000003715157220 */ /* 0x000fe20000410000 */
[----:B--2---:R-:W-:Y:S02]  /*4c60*/  F2FP.PACK_AB R5, R234, R9 ;  /* 0x00000009ea05723e */ /* 0x004fe400000000ff */
[----:B------:R2:W-:Y:S01]  /*4c70*/  STS [R238+0x23480], R4 ;  /* 0x02348004ee007388 */ /* 0x0005e20000000800 */
[----:B---3--:R-:W-:Y:S01]  /*4c80*/  F2FP.PACK_AB R2, R17, R20 ;  /* 0x000000141102723e */ /* 0x008fe200000000ff */
[----:B------:R-:W-:Y:S01]  /*4c90*/  FMUL.FTZ R60, R9, R60 ;  /* 0x0000003c093c7220 */ /* 0x000fe20000410000 */
[----:B------:R-:W-:Y:S01]  /*4ca0*/  F2FP.PACK_AB R9, R45, R44 ;  /* 0x0000002c2d09723e */ /* 0x000fe200000000ff */
[----:B------:R-:W-:Y:S01]  /*4cb0*/  FMUL.FTZ R64, R218, R64 ;  /* 0x00000040da407220 */ /* 0x000fe20000410000 */
[----:B------:R-:W-:Y:S01]  /*4cc0*/  F2FP.PACK_AB R21, R21, R54 ;  /* 0x000000361515723e */ /* 0x000fe200000000ff */
[----:B------:R1:W-:Y:S01]  /*4cd0*/  STS [R238+0x23880], R2 ;  /* 0x02388002ee007388 */ /* 0x0003e20000000800 */
[----:B------:R-:W-:Y:S02]  /*4ce0*/  FMUL.FTZ R23, R215, R65 ;  /* 0x00000041d7177220 */ /* 0x000fe40000410000 */
[----:B------:R-:W-:Y:S01]  /*4cf0*/  FMUL.FTZ R66, R22, R66 ;  /* 0x0000004216427220 */ /* 0x000fe20000410000 */
[----:B------:R-:W-:Y:S01]  /*4d00*/  STS [R237+0x3000], R5 ;  /* 0x00300005ed007388 */ /* 0x000fe20000000800 */
[----:B------:R-:W-:Y:S01]  /*4d10*/  FMUL.FTZ R22, R233, R67 ;  /* 0x00000043e9167220 */ /* 0x000fe20000410000 */
[----:B------:R-:W-:Y:S01]  /*4d20*/  F2FP.PACK_AB R23, R23, R64 ;  /* 0x000000401717723e */ /* 0x000fe200000000ff */
[--C-:B------:R-:W-:Y:S02]  /*4d30*/  FADD.FTZ R58, R58, -R0.reuse ;  /* 0x800000003a3a7221 */ /* 0x100fe40000010000 */
[--C-:B------:R-:W-:Y:S01]  /*4d40*/  FADD.FTZ R3, R59, -R0.reuse ;  /* 0x800000003b037221 */ /* 0x100fe20000010000 */
[----:B------:R-:W-:Y:S01]  /*4d50*/  F2FP.PACK_AB R22, R22, R66 ;  /* 0x000000421616723e */ /* 0x000fe200000000ff */
[----:B------:R-:W-:Y:S02]  /*4d60*/  FMUL.FTZ R56, R35, R56 ;  /* 0x0000003823387220 */ /* 0x000fe40000410000 */
[----:B------:R-:W-:Y:S02]  /*4d70*/  FMUL.FTZ R11, R12, R57 ;  /* 0x000000390c0b7220 */ /* 0x000fe40000410000 */
[--C-:B------:R-:W-:Y:S02]  /*4d80*/  FADD.FTZ R62, R62, -R0.reuse ;  /* 0x800000003e3e7221 */ /* 0x100fe40000010000 */
[----:B------:R-:W-:Y:S01]  /*4d90*/  FMUL.FTZ R20, R20, R58 ;  /* 0x0000003a14147220 */ /* 0x000fe20000410000 */
[----:B------:R-:W-:Y:S01]  /*4da0*/  F2FP.PACK_AB R11, R11, R56 ;  /* 0x000000380b0b723e */ /* 0x000fe200000000ff */
[--C-:B--2---:R-:W-:Y:S02]  /*4db0*/  FADD.FTZ R4, R47, -R0.reuse ;  /* 0x800000002f047221 */ /* 0x104fe40000010000 */
[----:B------:R-:W-:Y:S02]  /*4dc0*/  FADD.FTZ R0, R63, -R0 ;  /* 0x800000003f007221 */ /* 0x000fe40000010000 */
[----:B------:R-:W-:Y:S01]  /*4dd0*/  FMUL.FTZ R4, R25, R4 ;  /* 0x0000000419047220 */ /* 0x000fe20000410000 */
[----:B-1----:R-:W-:Y:S01]  /*4de0*/  F2FP.PACK_AB R2, R6, R13 ;  /* 0x0000000d0602723e */ /* 0x002fe200000000ff */
[----:B------:R-:W-:Y:S03]  /*4df0*/  FMUL.FTZ R3, R17, R3 ;  /* 0x0000000311037220 */ /* 0x000fe60000410000 */
[----:B------:R-:W-:Y:S01]  /*4e00*/  F2FP.PACK_AB R4, R4, R27 ;  /* 0x0000001b0404723e */ /* 0x000fe200000000ff */
[----:B------:R-:W-:Y:S01]  /*4e10*/  FMUL.FTZ R12, R234, R61 ;  /* 0x0000003dea0c7220 */ /* 0x000fe20000410000 */
[----:B------:R1:W-:Y:S01]  /*4e20*/  STS [R237+0x3400], R2 ;  /* 0x00340002ed007388 */ /* 0x0003e20000000800 */
[----:B------:R-:W-:Y:S01]  /*4e30*/  FMUL.FTZ R13, R13, R62 ;  /* 0x0000003e0d0d7220 */ /* 0x000fe20000410000 */
[----:B------:R-:W-:Y:S01]  /*4e40*/  F2FP.PACK_AB R3, R3, R20 ;  /* 0x000000140303723e */ /* 0x000fe200000000ff */
[----:B------:R-:W-:Y:S01]  /*4e50*/  FMUL.FTZ R0, R6, R0 ;  /* 0x0000000006007220 */ /* 0x000fe20000410000 */
[----:B------:R-:W-:Y:S01]  /*4e60*/  BAR.SYNC.DEFER_BLOCKING 0x0 ;  /* 0x0000000000007b1d */ /* 0x000fe20000010000 */
[----:B------:R-:W-:Y:S03]  /*4e70*/  F2FP.PACK_AB R12, R12, R60 ;  /* 0x0000003c0c0c723e */ /* 0x000fe600000000ff */
[----:B------:R-:W-:Y:S02]  /*4e80*/  F2FP.PACK_AB R0, R0, R13 ;  /* 0x0000000d0000723e */ /* 0x000fe400000000ff */
[----:B-1----:R-:W-:Y:S02]  /*4e90*/  F2FP.PACK_AB R2, R43, R42 ;  /* 0x0000002a2b02723e */ /* 0x002fe400000000ff */
        /* <DEDUP_REMOVED lines=12> */
[----:B------:R-:W-:Y:S02]  /*4f60*/  STS [R237+0x6400], R22 ;  /* 0x00640016ed007388 */ /* 0x000fe40000000800 */
[----:B------:R-:W-:Y:S02]  /*4f70*/  IMAD.SHL.U32 R2, R2, 0x2, RZ ;  /* 0x0000000202027824 */ /* 0x000fe400078e00ff */
[----:B------:R-:W-:Y:S04]  /*4f80*/  STS [R238+0x27480], R11 ;  /* 0x0274800bee007388 */ /* 0x000fe80000000800 */
[----:B------:R1:W-:Y:S04]  /*4f90*/  STS [R238+0x27880], R3 ;  /* 0x02788003ee007388 */ /* 0x0003e80000000800 */
[----:B------:R-:W-:Y:S04]  /*4fa0*/  STS [R237+0x7000], R12 ;  /* 0x0070000ced007388 */ /* 0x000fe80000000800 */
[----:B------:R2:W-:Y:S04]  /*4fb0*/  STS [R237+0x7400], R0 ;  /* 0x00740000ed007388 */ /* 0x0005e80000000800 */
[----:B------:R-:W-:Y:S08]  /*4fc0*/  LDSM.16.MT88.4 R4, [R217+0x20480] ;  /* 0x02048000d904783b */ /* 0x000ff00000004200 */
[----:B------:R-:W3:Y:S01]  /*4fd0*/  LDSM.16.MT88.4 R8, [R2+0x18080] ;  /* 0x018080000208783b */ /* 0x000ee20000004200 */
[C---:B-1----:R-:W-:Y:S07]  /*4fe0*/  IMAD.SHL.U32 R3, R220.reuse, 0x2, RZ ;  /* 0x00000002dc037824 */ /* 0x042fee00078e00ff */
[----:B------:R-:W1:Y:S01]  /*4ff0*/  LDSM.16.MT88.4 R12, [R216+0x20480] ;  /* 0x02048000d80c783b */ /* 0x000e620000004200 */
[----:B--2---:R-:W-:Y:S07]  /*5000*/  IMAD.SHL.U32 R0, R227, 0x2, RZ ;  /* 0x00000002e3007824 */ /* 0x004fee00078e00ff */
        /* <DEDUP_REMOVED lines=71> */
[----:B------:R-:W-:Y:S01]  /*5480*/  IMAD.SHL.U32 R4, R220, 0x2, RZ ;  /* 0x00000002dc047824 */ /* 0x000fe200078e00ff */
[-C--:B--2---:R-:W-:Y:S01]  /*5490*/  HMMA.16816.F32 R68, R32, R52.reuse, R68 ;  /* 0x000000342044723c */ /* 0x084fe20000001844 */
[----:B------:R1:W2:Y:S04]  /*54a0*/  LDSM.16.M88.4 R28, [R3+0x25480] ;  /* 0x02548000031c783b */ /* 0x0002a80000000200 */
[----:B------:R-:W-:Y:S03]  /*54b0*/  IMAD.IADD R208, R4, 0x1, R210 ;  /* 0x0000000104d07824 */ /* 0x000fe600078e02d2 */
        /* <DEDUP_REMOVED lines=23> */
[----:B------:R-:W-:Y:S01]  /*5630*/  ULDC.64 UR6, c[0x0][0x208] ;  /* 0x0000820000067ab9 */ /* 0x000fe20000000a00 */
[----:B------:R-:W-:Y:S01]  /*5640*/  IMAD.U32 R7, RZ, RZ, UR12 ;  /* 0x0000000cff077e24 */ /* 0x000fe2000f8e00ff */
[----:B------:R-:W-:Y:S01]  /*5650*/  USHF.R.S32.HI UR4, URZ, 0x1f, UR25 ;  /* 0x0000001f3f047899 */ /* 0x000fe20008011419 */
[----:B------:R-:W3:Y:S01]  /*5660*/  LDL.64 R242, [R1+0x20] ;  /* 0x0000200001f27983 */ /* 0x000ee20000100a00 */
[----:B------:R-:W-:Y:S01]  /*5670*/  UIMAD.WIDE.U32 UR26, UR25, UR6, URZ ;  /* 0x00000006191a72a5 */ /* 0x000fe2000f8e003f */
[----:B------:R-:W-:Y:S01]  /*5680*/  IMAD.U32 R12, RZ, RZ, UR11 ;  /* 0x0000000bff0c7e24 */ /* 0x000fe2000f8e00ff */
[----:B------:R-:W-:Y:S01]  /*5690*/  UIMAD UR4, UR4, UR6, URZ ;  /* 0x00000006040472a4 */ /* 0x000fe2000f8e023f */
[----:B------:R-:W4:Y:S01]  /*56a0*/  LDL R211, [R1+0x1c] ;  /* 0x00001c0001d37983 */ /* 0x000f220000100800 */
[----:B------:R-:W-:Y:S02]  /*56b0*/  USHF.L.U32 UR6, UR26, 0x6, URZ ;  /* 0x000000061a067899 */ /* 0x000fe4000800063f */
[----:B------:R-:W-:Y:S01]  /*56c0*/  UIMAD UR4, UR25, UR7, UR4 ;  /* 0x00000007190472a4 */ /* 0x000fe2000f8e0204 */
[----:B------:R-:W5:Y:S01]  /*56d0*/  LDL R209, [R1+0x38] ;  /* 0x0000380001d17983 */ /* 0x000f620000100800 */
[----:B------:R-:W-:Y:S02]  /*56e0*/  USHF.L.U32 UR25, UR25, 0x6, URZ ;  /* 0x0000000619197899 */ /* 0x000fe4000800063f */
[----:B------:R-:W-:Y:S01]  /*56f0*/  UIADD3 UR4, UR27, UR4, URZ ;  /* 0x000000041b047290 */ /* 0x000fe2000fffe03f */
[----:B------:R-:W5:Y:S03]  /*5700*/  LDL.64 R206, [R1] ;  /* 0x0000000001ce7983 */ /* 0x000f660000100a00 */
[----:B------:R-:W-:Y:S01]  /*5710*/  USHF.L.U64.HI UR4, UR26, 0x6, UR4 ;  /* 0x000000061a047899 */ /* 0x000fe20008010204 */
[----:B------:R-:W-:Y:S02]  /*5720*/  IMAD.U32 R5, RZ, RZ, UR25 ;  /* 0x00000019ff057e24 */ /* 0x000fe4000f8e00ff */
[----:B------:R-:W-:Y:S01]  /*5730*/  IMAD.U32 R13, RZ, RZ, UR25 ;  /* 0x00000019ff0d7e24 */ /* 0x000fe2000f8e00ff */
[----:B--2---:R-:W-:Y:S04]  /*5740*/  IADD3 R7, P2, P1, R204, UR6, R7 ;  /* 0x00000006cc077c10 */ /* 0x004fe8000f95e007 */
[----:B------:R-:W-:Y:S02]  /*5750*/  IADD3.X R12, R251, UR4, R12, P2, P1 ;  /* 0x00000004fb0c7c10 */ /* 0x000fe400097e240c */
[----:B---3--:R-:W-:Y:S04]  /*5760*/  IADD3 R4, P1, R242, UR25, RZ ;  /* 0x00000019f2047c10 */ /* 0x008fe8000ff3e0ff */
[----:B----4-:R-:W-:Y:S02]  /*5770*/  LEA.HI.X.SX32 R5, R5, R211, 0x1, P1 ;  /* 0x000000d305057211 */ /* 0x010fe400008f0eff */
[C---:B------:R-:W-:Y:S04]  /*5780*/  LEA R10, P1, R4.reuse, c[0x0][0x280], 0x2 ;  /* 0x0000a000040a7a11 */ /* 0x040fe800078210ff */
[----:B------:R-:W-:Y:S02]  /*5790*/  LEA.HI.X R11, R4, c[0x0][0x284], R5, 0x2, P1 ;  /* 0x0000a100040b7a11 */ /* 0x000fe400008f1405 */
[----:B------:R-:W-:Y:S04]  /*57a0*/  IADD3 R4, P1, R204, UR6, RZ ;  /* 0x00000006cc047c10 */ /* 0x000fe8000ff3e0ff */
[----:B------:R-:W-:Y:S02]  /*57b0*/  IADD3.X R5, R251, UR4, RZ, P1, !PT ;  /* 0x00000004fb057c10 */ /* 0x000fe40008ffe4ff */
[C---:B------:R-:W-:Y:S04]  /*57c0*/  LEA R8, P1, R4.reuse, c[0x0][0x1f0], 0x1 ;  /* 0x00007c0004087a11 */ /* 0x040fe800078208ff */
[----:B------:R-:W-:Y:S01]  /*57d0*/  LEA.HI.X R9, R4, c[0x0][0x1f4], R5, 0x1, P1 ;  /* 0x00007d0004097a11 */ /* 0x000fe200008f0c05 */
[----:B------:R-:W-:Y:S01]  /*57e0*/  IMAD.U32 R4, RZ, RZ, UR16 ;  /* 0x00000010ff047e24 */ /* 0x000fe2000f8e00ff */
[C---:B------:R-:W-:Y:S02]  /*57f0*/  LEA R6, P1, R7.reuse, c[0x0][0x1f0], 0x1 ;  /* 0x00007c0007067a11 */ /* 0x040fe400078208ff */
[----:B------:R-:W-:Y:S01]  /*5800*/  IADD3 R5, -R246, c[0x0][0x168], -R13 ;  /* 0x00005a00f6057a10 */ /* 0x000fe20007ffe90d */
[----:B-----5:R-:W-:Y:S01]  /*5810*/  IMAD R4, R4, 0x4000, R209 ;  /* 0x0000400004047824 */ /* 0x020fe200078e02d1 */
        /* <DEDUP_REMOVED lines=19> */
.L_x_1848:
[-C--:B-12-4-:R-:W-:Y:S01]  /*5950*/  HMMA.16816.F32 R4, R36, R16.reuse, RZ ;  /* 0x000000102404723c */ /* 0x096fe200000018ff */
[----:B------:R-:W-:Y:S01]  /*5960*/  LDSM.16.MT88.4 R56, [R0+0x1080] ;  /* 0x001080000038783b */ /* 0x000fe20000004200 */
[----:B------:R-:W-:Y:S02]  /*5970*/  ULDC.64 UR6, c[0x0][0x238] ;  /* 0x00008e0000067ab9 */ /* 0x000fe40000000a00 */
[----:B------:R-:W-:Y:S01]  /*5980*/  IMAD.IADD R209, R3, 0x1, R225 ;  /* 0x0000000103d17824 */ /* 0x000fe200078e02e1 */
[----:B------:R-:W-:Y:S01]  /*5990*/  USHF.R.S32.HI UR4, URZ, 0x1f, UR19 ;  /* 0x0000001f3f047899 */ /* 0x000fe20008011413 */
[----:B------:R-:W-:Y:S01]  /*59a0*/  LDSM.16.MT88.4 R64, [R0+0x1880] ;  /* 0x001880000040783b */ /* 0x000fe20000004200 */
[----:B------:R-:W-:Y:S01]  /*59b0*/  USHF.L.U32 UR25, UR24, 0xd, URZ ;  /* 0x0000000d18197899 */ /* 0x000fe2000800063f */
[C---:B------:R-:W-:Y:S01]  /*59c0*/  HMMA.16816.F32 R8, R28.reuse, R16, RZ ;  /* 0x000000101c08723c */ /* 0x040fe200000018ff */
[----:B------:R-:W-:Y:S02]  /*59d0*/  UIMAD UR4, UR4, UR6, URZ ;  /* 0x00000006040472a4 */ /* 0x000fe4000f8e023f */
[----:B------:R-:W1:Y:S01]  /*59e0*/  LDSM.16.M88.4 R52, [R209+0x24480] ;  /* 0x02448000d134783b */ /* 0x000e620000000200 */
[----:B------:R-:W-:Y:S01]  /*59f0*/  IMAD.IADD R204, R210, 0x1, R209 ;  /* 0x00000001d2cc7824 */ /* 0x000fe200078e02d1 */
[----:B------:R-:W-:Y:S02]  /*5a00*/  UIMAD UR4, UR19, UR7, UR4 ;  /* 0x00000007130472a4 */ /* 0x000fe4000f8e0204 */
[----:B------:R-:W-:Y:S01]  /*5a10*/  USHF.R.S32.HI UR24, URZ, 0x1f, UR20 ;  /* 0x0000001f3f187899 */ /* 0x000fe20008011414 */
[-C--:B------:R-:W-:Y:S01]  /*5a20*/  HMMA.16816.F32 R12, R28, R18.reuse, RZ ;  /* 0x000000121c0c723c */ /* 0x080fe200000018ff */
[----:B------:R-:W2:Y:S01]  /*5a30*/  LDSM.16.M88.4 R60, [R209+0x25480] ;  /* 0x02548000d13c783b */ /* 0x000ea20000000200 */
[----:B------:R-:W-:Y:S02]  /*5a40*/  ULDC.64 UR6, c[0x0][0x240] ;  /* 0x0000900000067ab9 */ /* 0x000fe40000000a00 */
[----:B------:R-:W-:Y:S02]  /*5a50*/  UIMAD UR6, UR24, UR6, URZ ;  /* 0x00000006180672a4 */ /* 0x000fe4000f8e023f */
[----:B------:R-:W0:Y:S01]  /*5a60*/  LDGDEPBAR ;  /* 0x00000000000079af */ /* 0x000e220000000000 */
[----:B------:R-:W-:Y:S01]  /*5a70*/  UISETP.GE.AND UP0, UPT, UR15, UR18, UPT ;  /* 0x000000120f00728c */ /* 0x000fe2000bf06270 */
[C---:B------:R-:W-:Y:S01]  /*5a80*/  HMMA.16816.F32 R16, R36.reuse, R18, RZ ;  /* 0x000000122410723c */ /* 0x040fe200000018ff */
[----:B------:R-:W-:Y:S02]  /*5a90*/  UIMAD UR6, UR20, UR7, UR6 ;  /* 0x00000007140672a4 */ /* 0x000fe4000f8e0206 */
[----:B------:R-:W-:Y:S02]  /*5aa0*/  UIADD3 UR7, UR5, 0x1, URZ ;  /* 0x0000000105077890 */ /* 0x000fe4000fffe03f */
[----:B------:R-:W-:Y:S02]  /*5ab0*/  UISETP.GE.AND UP3, UPT, UR5, 0x1, UPT ;  /* 0x000000010500788c */ /* 0x000fe4000bf66270 */
[----:B------:R-:W-:Y:S01]  /*5ac0*/  UISETP.GE.AND UP2, UPT, UR17, 0x1, UPT ;  /* 0x000000011100788c */ /* 0x000fe2000bf46270 */
[-C--:B------:R-:W-:Y:S01]  /*5ad0*/  HMMA.16816.F32 R20, R36, R40.reuse, RZ ;  /* 0x000000282414723c */ /* 0x080fe200000018ff */
[----:B------:R-:W-:Y:S02]  /*5ae0*/  UISETP.GE.AND UP1, UPT, UR16, 0x1, UPT ;  /* 0x000000011000788c */ /* 0x000fe4000bf26270 */
[----:B------:R-:W-:Y:S02]  /*5af0*/  USEL UR5, UR7, URZ, !UP3 ;  /* 0x0000003f07057287 */ /* 0x000fe4000d800000 */
[----:B------:R-:W-:Y:S03]  /*5b00*/  UMOV UR24, UR15 ;  /* 0x0000000f00187c82 */ /* 0x000fe60008000000 */
        /* <DEDUP_REMOVED lines=10> */
[----:B------:R-:W-:Y:S07]  /*5bb0*/  LDSM.16.MT88.4 R48, [R0+0x2080] ;  /* 0x002080000030783b */ /* 0x000fee0000004200 */
[-C--:B------:R-:W-:Y:S08]  /*5bc0*/  HMMA.16816.F32 R20, R44, R200.reuse, R20 ;  /* 0x000000c82c14723c */ /* 0x080ff00000001814 */
[C---:B------:R-:W-:Y:S08]  /*5bd0*/  HMMA.16816.F32 R24, R196.reuse, R200, R24 ;  /* 0x000000c8c418723c */ /* 0x040ff00000001818 */
[-C--:B------:R-:W-:Y:S01]  /*5be0*/  HMMA.16816.F32 R28, R196, R202.reuse, R28 ;  /* 0x000000cac41c723c */ /* 0x080fe2000000181c */
[----:B------:R-:W-:Y:S07]  /*5bf0*/  LDSM.16.MT88.4 R196, [R0+0x3880] ;  /* 0x0038800000c4783b */ /* 0x000fee0000004200 */
[----:B------:R-:W-:Y:S01]  /*5c00*/  HMMA.16816.F32 R32, R44, R202, R32 ;  /* 0x000000ca2c20723c */ /* 0x000fe20000001820 */
[----:B------:R-:W4:Y:S07]  /*5c10*/  LDSM.16.MT88.4 R44, [R0+0x5880] ;  /* 0x00588000002c783b */ /* 0x000f2e0000004200 */
        /* <DEDUP_REMOVED lines=10> */
[----:B------:R-:W1:Y:S05]  /*5cc0*/  LDSM.16.M88.4 R36, [R3+0x26480] ;  /* 0x026480000324783b */ /* 0x000e6a0000000200 */
[----:B------:R2:W3:Y:S02]  /*5cd0*/  LDSM.16.M88.4 R52, [R3+0x27480] ;  /* 0x027480000334783b */ /* 0x0004e40000000200 */
[-C--:B----4-:R-:W-:Y:S08]  /*5ce0*/  HMMA.16816.F32 R4, R40, R64.reuse, R4 ;  /* 0x000000402804723c */ /* 0x090ff00000001804 */
[C---:B-----5:R-:W-:Y:S08]  /*5cf0*/  HMMA.16816.F32 R8, R204.reuse, R64, R8 ;  /* 0x00000040cc08723c */ /* 0x060ff00000001808 */
[-C--:B------:R-:W-:Y:S04]  /*5d00*/  HMMA.16816.F32 R12, R204, R66.reuse, R12 ;  /* 0x00000042cc0c723c */ /* 0x080fe8000000180c */
[----:B--2---:R-:W-:Y:S04]  /*5d10*/  IADD3 R3, R225, R3, R210 ;  /* 0x00000003e1037210 */ /* 0x004fe80007ffe0d2 */
[C---:B------:R-:W-:Y:S01]  /*5d20*/  HMMA.16816.F32 R16, R40.reuse, R66, R16 ;  /* 0x000000422810723c */ /* 0x040fe20000001810 */
[----:B------:R-:W2:Y:S07]  /*5d30*/  LDSM.16.MT88.4 R64, [R0+0x2880] ;  /* 0x002880000040783b */ /* 0x000eae0000004200 */
[-C--:B------:R-:W-:Y:S08]  /*5d40*/  HMMA.16816.F32 R20, R40, R44.reuse, R20 ;  /* 0x0000002c2814723c */ /* 0x080ff00000001814 */
[C---:B------:R-:W-:Y:S08]  /*5d50*/  HMMA.16816.F32 R24, R204.reuse, R44, R24 ;  /* 0x0000002ccc18723c */ /* 0x040ff00000001818 */
[-C--:B------:R-:W-:Y:S08]  /*5d60*/  HMMA.16816.F32 R28, R204, R46.reuse, R28 ;  /* 0x0000002ecc1c723c */ /* 0x080ff0000000181c */
[----:B------:R-:W-:Y:S01]  /*5d70*/  HMMA.16816.F32 R32, R40, R46, R32 ;  /* 0x0000002e2820723c */ /* 0x000fe20000001820 */
[----:B------:R-:W4:Y:S05]  /*5d80*/  LDSM.16.M88.4 R40, [R208+0x27480] ;  /* 0x02748000d028783b */ /* 0x000f2a0000000200 */
[----:B------:R-:W5:Y:S02]  /*5d90*/  LDSM.16.MT88.4 R44, [R0+0x6880] ;  /* 0x00688000002c783b */ /* 0x000f640000004200 */
[-C--:B-1----:R-:W-:Y:S08]  /*5da0*/  HMMA.16816.F32 R4, R36, R48.reuse, R4 ;  /* 0x000000302404723c */ /* 0x082ff00000001804 */
[C---:B---3--:R-:W-:Y:S08]  /*5db0*/  HMMA.16816.F32 R8, R52.reuse, R48, R8 ;  /* 0x000000303408723c */ /* 0x048ff00000001808 */
        /* <DEDUP_REMOVED lines=8> */
[----:B------:R-:W1:Y:S05]  /*5e40*/  LDSM.16.M88.4 R36, [R209+0x26480] ;  /* 0x02648000d124783b */ /* 0x000e6a0000000200 */
[----:B------:R-:W3:Y:S02]  /*5e50*/  LDSM.16.MT88.4 R56, [R0+0x7080] ;  /* 0x007080000038783b */ /* 0x000ee40000004200 */
[-C--:B--2---:R-:W-:Y:S08]  /*5e60*/  HMMA.16816.F32 R4, R60, R64.reuse, R4 ;  /* 0x000000403c04723c */ /* 0x084ff00000001804 */
[C---:B----4-:R-:W-:Y:S08]  /*5e70*/  HMMA.16816.F32 R8, R40.reuse, R64, R8 ;  /* 0x000000402808723c */ /* 0x050ff00000001808 */
[-C--:B------:R-:W-:Y:S08]  /*5e80*/  HMMA.16816.F32 R12, R40, R66.reuse, R12 ;  /* 0x00000042280c723c */ /* 0x080ff0000000180c */
[C---:B------:R-:W-:Y:S01]  /*5e90*/  HMMA.16816.F32 R16, R60.reuse, R66, R16 ;  /* 0x000000423c10723c */ /* 0x040fe20000001810 */
[----:B------:R-:W2:Y:S07]  /*5ea0*/  LDSM.16.M88.4 R64, [R3+0x26480] ;  /* 0x026480000340783b */ /* 0x000eae0000000200 */
[-C--:B-----5:R-:W-:Y:S08]  /*5eb0*/  HMMA.16816.F32 R20, R60, R44.reuse, R20 ;  /* 0x0000002c3c14723c */ /* 0x0a0ff00000001814 */
[C---:B------:R-:W-:Y:S08]  /*5ec0*/  HMMA.16816.F32 R24, R40.reuse, R44, R24 ;  /* 0x0000002c2818723c */ /* 0x040ff00000001818 */
[-C--:B------:R-:W-:Y:S01]  /*5ed0*/  HMMA.16816.F32 R28, R40, R46.reuse, R28 ;  /* 0x0000002e281c723c */ /* 0x080fe2000000181c */
[----:B------:R-:W4:Y:S07]  /*5ee0*/  LDSM.16.M88.4 R40, [R3+0x27480] ;  /* 0x027480000328783b */ /* 0x000f2e0000000200 */
[----:B------:R-:W-:Y:S01]  /*5ef0*/  HMMA.16816.F32 R32, R60, R46, R32 ;  /* 0x0000002e3c20723c */ /* 0x000fe20000001820 */
[----:B------:R5:W2:Y:S07]  /*5f00*/  LDSM.16.MT88.4 R44, [R0+0x7880] ;  /* 0x00788000002c783b */ /* 0x000aae0000004200 */
[-C--:B-1----:R-:W-:Y:S08]  /*5f10*/  HMMA.16816.F32 R4, R36, R48.reuse, R4 ;  /* 0x000000302404723c */ /* 0x082ff00000001804 */
[C---:B------:R-:W-:Y:S08]  /*5f20*/  HMMA.16816.F32 R8, R52.reuse, R48, R8 ;  /* 0x000000303408723c */ /* 0x040ff00000001808 */
[-C--:B------:R-:W-:Y:S01]  /*5f30*/  HMMA.16816.F32 R12, R52, R50.reuse, R12 ;  /* 0x00000032340c723c */ /* 0x080fe2000000180c */
[----:B-----5:R-:W-:Y:S07]  /*5f40*/  IMAD.U32 R0, RZ, RZ, UR20 ;  /* 0x00000014ff007e24 */ /* 0x020fee000f8e00ff */
[C---:B------:R-:W-:Y:S08]  /*5f50*/  HMMA.16816.F32 R16, R36.reuse, R50, R16 ;  /* 0x000000322410723c */ /* 0x040ff00000001810 */
[-C--:B---3--:R-:W-:Y:S08]  /*5f60*/  HMMA.16816.F32 R20, R36, R56.reuse, R20 ;  /* 0x000000382414723c */ /* 0x088ff00000001814 */
[C---:B------:R-:W-:Y:S08]  /*5f70*/  HMMA.16816.F32 R24, R52.reuse, R56, R24 ;  /* 0x000000383418723c */ /* 0x040ff00000001818 */
[-C--:B------:R-:W-:Y:S01]  /*5f80*/  HMMA.16816.F32 R28, R52, R58.reuse, R28 ;  /* 0x0000003a341c723c */ /* 0x080fe2000000181c */
[----:B------:R-:W-:Y:S07]  /*5f90*/  LDSM.16.MT88.4 R52, [R216+0x27c80] ;  /* 0x027c8000d834783b */ /* 0x000fee0000004200 */
[----:B------:R-:W-:Y:S07]  /*5fa0*/  HMMA.16816.F32 R32, R36, R58, R32 ;  /* 0x0000003a2420723c */ /* 0x000fee0000001820 */
[----:B------:R-:W-:Y:S01]  /*5fb0*/  IMAD.U32 R36, RZ, RZ, UR19 ;  /* 0x00000013ff247e24 */ /* 0x000fe2000f8e00ff */
[-C--:B--2---:R-:W-:Y:S05]  /*5fc0*/  HMMA.16816.F32 R4, R64, R196.reuse, R4 ;  /* 0x000000c44004723c */ /* 0x084fea0000001804 */
[----:B------:R-:W-:Y:S03]  /*5fd0*/  IMAD.WIDE.U32 R36, R36, c[0x0][0x238], R248 ;  /* 0x00008e0024247a25 */ /* 0x000fe600078e00f8 */
[C---:B----4-:R-:W-:Y:S04]  /*5fe0*/  HMMA.16816.F32 R8, R40.reuse, R196, R8 ;  /* 0x000000c42808723c */ /* 0x050fe80000001808 */
        /* <DEDUP_REMOVED lines=9> */
[-C--:B------:R-:W-:Y:S04]  /*6080*/  HMMA.16816.F32 R20, R64, R44.reuse, R20 ;  /* 0x0000002c4014723c */ /* 0x080fe80000001814 */
        /* <DEDUP_REMOVED lines=194> */
.L_x_1844:
[----:B------:R-:W-:Y:S01]  /*6cb0*/  USHF.L.U32 UR7, UR21, 0x7, URZ ;  /* 0x0000000715077899 */ /* 0x000fe2000800063f */
[----:B------:R-:W-:Y:S05]  /*6cc0*/  @P0 BRA `(.L_x_1850) ;  /* 0x00001dd000000947 */ /* 0x000fea0003800000 */
[----:B------:R-:W-:Y:S01]  /*6cd0*/  SHF.R.S32.HI R5, RZ, 0x1f, R248 ;  /* 0x0000001fff057819 */ /* 0x000fe200000114f8 */
[----:B------:R-:W-:Y:S01]  /*6ce0*/  BAR.SYNC.DEFER_BLOCKING 0x1, 0x100 ;  /* 0x0044000000007b1d */ /* 0x000fe20000010000 */
[----:B------:R-:W-:Y:S01]  /*6cf0*/  F2FP.PACK_AB R68, R69, R68 ;  /* 0x000000444544723e */ /* 0x000fe200000000ff */
[----:B------:R-:W-:Y:S01]  /*6d00*/  USHF.R.S32.HI UR6, URZ, 0x1f, UR19 ;  /* 0x0000001f3f067899 */ /* 0x000fe20008011413 */
[CC--:B------:R-:W-:Y:S02]  /*6d10*/  LEA.HI R3, R5.reuse, R248.reuse, RZ, 0x2 ;  /* 0x000000f805037211 */ /* 0x0c0fe400078f10ff */
[CC--:B------:R-:W-:Y:S01]  /*6d20*/  LEA.HI R10, R5.reuse, R248.reuse, RZ, 0x4 ;  /* 0x000000f8050a7211 */ /* 0x0c0fe200078f20ff */
[----:B------:R-:W-:Y:S01]  /*6d30*/  ULDC UR8, c[0x0][0x2f0] ;  /* 0x0000bc0000087ab9 */ /* 0x000fe20000000800 */
[--C-:B------:R-:W-:Y:S01]  /*6d40*/  SHF.R.S32.HI R4, RZ, 0x2, R3.reuse ;  /* 0x00000002ff047819 */ /* 0x100fe20000011403 */
[----:B------:R-:W-:Y:S01]  /*6d50*/  UIADD3 UR8, -UR7, UR8, URZ ;  /* 0x0000000807087290 */ /* 0x000fe2000fffe13f */
[----:B------:R-:W-:Y:S01]  /*6d60*/  SHF.R.S32.HI R0, RZ, 0x1f, R3 ;  /* 0x0000001fff007819 */ /* 0x000fe20000011403 */
[----:B------:R-:W-:Y:S01]  /*6d70*/  ULDC.64 UR4, c[0x0][0x338] ;  /* 0x0000ce0000047ab9 */ /* 0x000fe20000000a00 */
[----:B------:R-:W-:Y:S01]  /*6d80*/  LEA.HI R40, R5, R248, RZ, 0x7 ;  /* 0x000000f805287211 */ /* 0x000fe200078f38ff */
[----:B------:R-:W-:Y:S01]  /*6d90*/  UISETP.LT.AND UP0, UPT, UR8, 0x80, UPT ;  /* 0x000000800800788c */ /* 0x000fe2000bf01270 */
[----:B------:R-:W-:Y:S01]  /*6da0*/  LEA.HI R0, R0, R4, RZ, 0x3 ;  /* 0x0000000400007211 */ /* 0x000fe200078f18ff */
[----:B------:R-:W-:Y:S01]  /*6db0*/  UIMAD UR4, UR6, UR4, URZ ;  /* 0x00000004060472a4 */ /* 0x000fe2000f8e023f */
[----:B------:R-:W-:Y:S01]  /*6dc0*/  F2FP.PACK_AB R70, R71, R70 ;  /* 0x000000464746723e */ /* 0x000fe200000000ff */
[----:B------:R-:W-:Y:S01]  /*6dd0*/  USEL UR8, UR8, 0x80, UP0 ;  /* 0x0000008008087887 */ /* 0x000fe20008000000 */
[----:B------:R-:W-:Y:S01]  /*6de0*/  LOP3.LUT R2, R0, 0xfffffff8, RZ, 0xc0, !PT ;  /* 0xfffffff800027812 */ /* 0x000fe200078ec0ff */
[----:B------:R-:W-:Y:S01]  /*6df0*/  UIMAD UR5, UR19, UR5, UR4 ;  /* 0x00000005130572a4 */ /* 0x000fe2000f8e0204 */
[----:B------:R-:W-:Y:S01]  /*6e00*/  LEA.HI R0, R5, R248, RZ, 0x5 ;  /* 0x000000f805007211 */ /* 0x000fe200078f28ff */
[----:B------:R-:W-:Y:S01]  /*6e10*/  USHF.R.S32.HI UR7, URZ, 0x1f, UR20 ;  /* 0x0000001f3f077899 */ /* 0x000fe20008011414 */
[----:B------:R-:W-:Y:S01]  /*6e20*/  F2FP.PACK_AB R96, R97, R96 ;  /* 0x000000606160723e */ /* 0x000fe200000000ff */
[----:B------:R-:W-:Y:S01]  /*6e30*/  IMAD.IADD R8, R4, 0x1, -R2 ;  /* 0x0000000104087824 */ /* 0x000fe200078e0a02 */
[----:B------:R-:W-:Y:S01]  /*6e40*/  LEA.HI R2, R5, R248, RZ, 0x6 ;  /* 0x000000f805027211 */ /* 0x000fe200078f30ff */
[----:B------:R-:W-:Y:S01]  /*6e50*/  BSSY B0, `(.L_x_1851) ;  /* 0x00000ca000007945 */ /* 0x000fe20003800000 */
[----:B------:R-:W-:-:S02]  /*6e60*/  SHF.R.S32.HI R6, RZ, 0x5, R0 ;  /* 0x00000005ff067819 */ /* 0x000fc40000011400 */
[----:B------:R-:W-:Y:S02]  /*6e70*/  LOP3.LUT R4, R3, 0x3ffffffc, RZ, 0xc0, !PT ;  /* 0x3ffffffc03047812 */ /* 0x000fe400078ec0ff */
[----:B------:R-:W-:Y:S01]  /*6e80*/  SHF.R.U32.HI R5, RZ, 0x3, R2 ;  /* 0x00000003ff057819 */ /* 0x000fe20000011602 */
[----:B------:R-:W-:Y:S01]  /*6e90*/  IMAD.SHL.U32 R2, R8, 0x40, RZ ;  /* 0x0000004008027824 */ /* 0x000fe200078e00ff */
[----:B------:R-:W-:Y:S01]  /*6ea0*/  LEA.HI R0, R0, R6, RZ, 0x1 ;  /* 0x0000000600007211 */ /* 0x000fe200078f08ff */
[----:B------:R-:W-:Y:S01]  /*6eb0*/  IMAD.IADD R7, R248, 0x1, -R4 ;  /* 0x00000001f8077824 */ /* 0x000fe200078e0a04 */
[----:B------:R-:W-:Y:S02]  /*6ec0*/  LOP3.LUT R3, R10, 0xfffffff0, RZ, 0xc0, !PT ;  /* 0xfffffff00a037812 */ /* 0x000fe400078ec0ff */
        /* <DEDUP_REMOVED lines=21> */
[----:B------:R-:W-:Y:S02]  /*7020*/  F2FP.PACK_AB R98, R99, R98 ;  /* 0x000000626362723e */ /* 0x000fe400000000ff */
[C---:B------:R-:W-:Y:S01]  /*7030*/  IADD3 R2, R0.reuse, 0x40, RZ ;  /* 0x0000004000027810 */ /* 0x040fe20007ffe0ff */
[----:B------:R-:W-:Y:S01]  /*7040*/  STS [R0+0x8080], R68 ;  /* 0x0080804400007388 */ /* 0x000fe20000000800 */
[----:B------:R-:W-:-:S02]  /*7050*/  @P0 IADD3 R2, R0, -0x40, RZ ;  /* 0xffffffc000020810 */ /* 0x000fc40007ffe0ff */
        /* <DEDUP_REMOVED lines=89> */
[----:B------:R-:W-:-:S02]  /*75f0*/  LOP3.LUT R5, R3, 0x7fffe000, RZ, 0xc0, !PT ;  /* 0x7fffe00003057812 */ /* 0x000fc400078ec0ff */
[----:B------:R-:W-:Y:S01]  /*7600*/  F2FP.PACK_AB R4, R181, R180 ;  /* 0x000000b4b504723e */ /* 0x000fe200000000ff */
[----:B------:R-:W-:Y:S01]  /*7610*/  STS [R2+0xf480], R118 ;  /* 0x00f4807602007388 */ /* 0x000fe20000000800 */
[----:B------:R-:W-:Y:S02]  /*7620*/  F2FP.PACK_AB R3, R183, R182 ;  /* 0x000000b6b703723e */ /* 0x000fe400000000ff */
[----:B------:R-:W-:Y:S01]  /*7630*/  LOP3.LUT R8, R8, 0x7ffffe00, RZ, 0xc0, !PT ;  /* 0x7ffffe0008087812 */ /* 0x000fe200078ec0ff */
[----:B------:R-:W-:Y:S01]  /*7640*/  STS [R0+0x80], R39 ;  /* 0x0000802700007388 */ /* 0x000fe20000000800 */
[----:B------:R-:W-:Y:S02]  /*7650*/  ISETP.GE.AND P2, PT, R10, UR8, PT ;  /* 0x000000080a007c0c */ /* 0x000fe4000bf46270 */
[----:B------:R-:W-:Y:S01]  /*7660*/  IADD3 R5, R7, R5, R8 ;  /* 0x0000000507057210 */ /* 0x000fe20007ffe008 */
[----:B------:R-:W-:Y:S01]  /*7670*/  STS [R0+0x480], R38 ;  /* 0x0004802600007388 */ /* 0x000fe20000000800 */
[----:B------:R-:W-:-:S02]  /*7680*/  SHF.R.S32.HI R7, RZ, 0x1f, R6 ;  /* 0x0000001fff077819 */ /* 0x000fc40000011406 */
[----:B------:R-:W-:Y:S01]  /*7690*/  ISETP.GE.OR P0, PT, R6, c[0x0][0x324], P2 ;  /* 0x0000c90006007a0c */ /* 0x000fe20001706670 */
        /* <DEDUP_REMOVED lines=29> */
[----:B------:R4:W-:Y:S01]  /*7870*/  STS [R2+0x7480], R3 ;  /* 0x0074800302007388 */ /* 0x0009e20000000800 */
[----:B-1----:R-:W-:Y:S01]  /*7880*/  SHF.R.S32.HI R11, RZ, 0x1f, R10 ;  /* 0x0000001fff0b7819 */ /* 0x002fe2000001140a */
[----:B--2---:R-:W-:-:S02]  /*7890*/  IMAD.SHL.U32 R0, R5, 0x2, RZ ;  /* 0x0000000205007824 */ /* 0x004fc400078e00ff */
[----:B------:R-:W-:Y:S01]  /*78a0*/  BAR.SYNC.DEFER_BLOCKING 0x1, 0x100 ;  /* 0x0044000000007b1d */ /* 0x000fe20000010000 */
[----:B------:R-:W-:Y:S02]  /*78b0*/  IMAD.U32 R5, RZ, RZ, UR21 ;  /* 0x00000015ff057e24 */ /* 0x000fe4000f8e00ff */
[----:B---3--:R-:W-:Y:S02]  /*78c0*/  IMAD.U32 R4, RZ, RZ, UR20 ;  /* 0x00000014ff047e24 */ /* 0x008fe4000f8e00ff */
[----:B----4-:R-:W-:-:S04]  /*78d0*/  IMAD.U32 R2, RZ, RZ, UR19 ;  /* 0x00000013ff027e24 */ /* 0x010fc8000f8e00ff */
[----:B------:R-:W-:-:S05]  /*78e0*/  IMAD.WIDE.U32 R2, R2, c[0x0][0x338], R6 ;  /* 0x0000ce0002027a25 */ /* 0x000fca00078e0006 */
[----:B------:R-:W-:Y:S01]  /*78f0*/  IADD3 R3, R3, UR5, RZ ;  /* 0x0000000503037c10 */ /* 0x000fe2000fffe0ff */
[----:B------:R-:W-:Y:S02]  /*7900*/  ULDC.64 UR4, c[0x0][0x340] ;  /* 0x0000d00000047ab9 */ /* 0x000fe40000000a00 */
[----:B------:R-:W-:Y:S02]  /*7910*/  UIMAD UR4, UR7, UR4, URZ ;  /* 0x00000004070472a4 */ /* 0x000fe4000f8e023f */
[----:B------:R-:W-:Y:S02]  /*7920*/  IMAD.WIDE.U32 R8, R4, c[0x0][0x340], R2 ;  /* 0x0000d00004087a25 */ /* 0x000fe400078e0002 */
[----:B------:R-:W-:Y:S01]  /*7930*/  UIMAD UR4, UR20, UR5, UR4 ;  /* 0x00000005140472a4 */ /* 0x000fe2000f8e0204 */
[----:B------:R1:W2:Y:S01]  /*7940*/  LDS.128 R20, [R0+0x8880] ;  /* 0x0088800000147984 */ /* 0x0002a20000000c00 */
[----:B------:R-:W-:-:S03]  /*7950*/  IMAD.WIDE R2, R5, 0x80, R10 ;  /* 0x0000008005027825 */ /* 0x000fc600078e020a */
[----:B------:R1:W3:Y:S01]  /*7960*/  LDS.128 R24, [R0+0x9080] ;  /* 0x0090800000187984 */ /* 0x0002e20000000c00 */
[----:B------:R-:W-:-:S03]  /*7970*/  IADD3 R5, R9, UR4, RZ ;  /* 0x0000000409057c10 */ /* 0x000fc6000fffe0ff */
        /* <DEDUP_REMOVED lines=23> */
.L_x_1852:
[----:B--234-:R-:W-:Y:S05]  /*7af0*/  BSYNC B0 ;  /* 0x0000000000007941 */ /* 0x01cfea0003800000 */
.L_x_1851:
        /* <DEDUP_REMOVED lines=17> */
.L_x_1854:
[----:B------:R-:W-:Y:S05]  /*7c10*/  BSYNC B0 ;  /* 0x0000000000007941 */ /* 0x000fea0003800000 */
.L_x_1853:
        /* <DEDUP_REMOVED lines=17> */
.L_x_1856:
[----:B------:R-:W-:Y:S05]  /*7d30*/  BSYNC B0 ;  /* 0x0000000000007941 */ /* 0x000fea0003800000 */
.L_x_1855:
        /* <DEDUP_REMOVED lines=16> */
.L_x_1858:
[----:B------:R-:W-:Y:S05]  /*7e40*/  BSYNC B0 ;  /* 0x0000000000007941 */ /* 0x000fea0003800000 */
.L_x_1857:
        /* <DEDUP_REMOVED lines=16> */
.L_x_1860:
[----:B------:R-:W-:Y:S05]  /*7f50*/  BSYNC B0 ;  /* 0x0000000000007941 */ /* 0x000fea0003800000 */
.L_x_1859:
        /* <DEDUP_REMOVED lines=16> */
.L_x_1862:
[----:B------:R-:W-:Y:S05]  /*8060*/  BSYNC B0 ;  /* 0x0000000000007941 */ /* 0x000fea0003800000 */
.L_x_1861:
        /* <DEDUP_REMOVED lines=16> */
.L_x_1864:
[----:B------:R-:W-:Y:S05]  /*8170*/  BSYNC B0 ;  /* 0x0000000000007941 */ /* 0x000fea0003800000 */
.L_x_1863:
        /* <DEDUP_REMOVED lines=15> */
.L_x_1866:
[----:B------:R-:W-:Y:S05]  /*8270*/  BSYNC B0 ;  /* 0x0000000000007941 */ /* 0x000fea0003800000 */
.L_x_1865:
[----:B------:R-:W-:Y:S01]  /*8280*/  ULDC.64 UR4, c[0x0][0x308] ;  /* 0x0000c20000047ab9 */ /* 0x000fe20000000a00 */
[----:B------:R-:W-:Y:S01]  /*8290*/  IMAD.U32 R0, RZ, RZ, UR19 ;  /* 0x00000013ff007e24 */ /* 0x000fe2000f8e00ff */
[----:B------:R-:W-:Y:S01]  /*82a0*/  UIMAD UR4, UR6, UR4, URZ ;  /* 0x00000004060472a4 */ /* 0x000fe2000f8e023f */
[----:B------:R-:W-:Y:S01]  /*82b0*/  ISETP.GE.OR P0, PT, R6, c[0x0][0x2f4], P2 ;  /* 0x0000bd0006007a0c */ /* 0x000fe20001706670 */
[----:B------:R-:W-:Y:S01]  /*82c0*/  BSSY B0, `(.L_x_1867) ;  /* 0x0000013000007945 */ /* 0x000fe20003800000 */
[----:B--2---:R-:W-:Y:S01]  /*82d0*/  IMAD.WIDE.U32 R4, R0, c[0x0][0x308], R6 ;  /* 0x0000c20000047a25 */ /* 0x004fe200078e0006 */
[----:B------:R-:W-:Y:S01]  /*82e0*/  UIMAD UR19, UR19, UR5, UR4 ;  /* 0x00000005131372a4 */ /* 0x000fe2000f8e0204 */
[----:B------:R-:W-:Y:S02]  /*82f0*/  MOV R0, UR20 ;  /* 0x0000001400007c02 */ /* 0x000fe40008000f00 */
[----:B------:R-:W-:Y:S02]  /*8300*/  ULDC.64 UR4, c[0x0][0x310] ;  /* 0x0000c40000047ab9 */ /* 0x000fe40000000a00 */
        /* <DEDUP_REMOVED lines=14> */
.L_x_1868:
[----:B------:R-:W-:Y:S05]  /*83f0*/  BSYNC B0 ;  /* 0x0000000000007941 */ /* 0x000fea0003800000 */
.L_x_1867:
        /* <DEDUP_REMOVED lines=15> */
.L_x_1870:
[----:B------:R-:W-:Y:S05]  /*84f0*/  BSYNC B0 ;  /* 0x0000000000007941 */ /* 0x000fea0003800000 */
.L_x_1869:
        /* <DEDUP_REMOVED lines=15> */
.L_x_1872:
[----:B------:R-:W-:Y:S05]  /*85f0*/  BSYNC B0 ;  /* 0x0000000000007941 */ /* 0x000fea0003800000 */
.L_x_1871:
        /* <DEDUP_REMOVED lines=14> */
.L_x_1874:
[----:B------:R-:W-:Y:S05]  /*86e0*/  BSYNC B0 ;  /* 0x0000000000007941 */ /* 0x000fea0003800000 */
.L_x_1873:
        /* <DEDUP_REMOVED lines=14> */
.L_x_1876:
[----:B------:R-:W-:Y:S05]  /*87d0*/  BSYNC B0 ;  /* 0x0000000000007941 */ /* 0x000fea0003800000 */
.L_x_1875:
        /* <DEDUP_REMOVED lines=14> */
.L_x_1878:
[----:B------:R-:W-:Y:S05]  /*88c0*/  BSYNC B0 ;  /* 0x0000000000007941 */ /* 0x000fea0003800000 */
.L_x_1877:
        /* <DEDUP_REMOVED lines=14> */
.L_x_1880:
[----:B------:R-:W-:Y:S05]  /*89b0*/  BSYNC B0 ;  /* 0x0000000000007941 */ /* 0x000fea0003800000 */
.L_x_1879:
        /* <DEDUP_REMOVED lines=14> */
.L_x_1850:
[----:B------:R-:W-:Y:S01]  /*8aa0*/  SHF.R.S32.HI R0, RZ, 0x1f, R248 ;  /* 0x0000001fff007819 */ /* 0x000fe200000114f8 */
[----:B------:R-:W-:Y:S01]  /*8ab0*/  USHF.R.S32.HI UR6, URZ, 0x1f, UR19 ;  /* 0x0000001f3f067899 */ /* 0x000fe20008011413 */
[----:B------:R-:W-:Y:S01]  /*8ac0*/  IMAD.U32 R10, RZ, RZ, UR19 ;  /* 0x00000013ff0a7e24 */ /* 0x000fe2000f8e00ff */
[----:B------:R-:W-:Y:S01]  /*8ad0*/  ULDC.64 UR4, c[0x0][0x308] ;  /* 0x0000c20000047ab9 */ /* 0x000fe20000000a00 */
[----:B------:R-:W-:Y:S01]  /*8ae0*/  LEA.HI R0, R0, R248, RZ, 0x4 ;  /* 0x000000f800007211 */ /* 0x000fe200078f20ff */
[----:B------:R-:W-:Y:S01]  /*8af0*/  UIMAD UR4, UR6, UR4, URZ ;  /* 0x00000004060472a4 */ /* 0x000fe2000f8e023f */
[----:B------:R-:W-:Y:S01]  /*8b00*/  IMAD.U32 R2, RZ, RZ, UR21 ;  /* 0x00000015ff027e24 */ /* 0x000fe2000f8e00ff */
[----:B------:R-:W-:Y:S01]  /*8b10*/  USHF.R.S32.HI UR8, URZ, 0x1f, UR20 ;  /* 0x0000001f3f087899 */ /* 0x000fe20008011414 */
[----:B------:R-:W-:Y:S01]  /*8b20*/  LOP3.LUT R6, R0, 0x1ffffff0, RZ, 0xc0, !PT ;  /* 0x1ffffff000067812 */ /* 0x000fe200078ec0ff */
[----:B------:R-:W-:Y:S01]  /*8b30*/  UIMAD UR5, UR19, UR5, UR4 ;  /* 0x00000005130572a4 */ /* 0x000fe2000f8e0204 */
[----:B------:R-:W-:Y:S01]  /*8b40*/  SHF.R.S32.HI R4, RZ, 0x4, R0 ;  /* 0x00000004ff047819 */ /* 0x000fe20000011400 */
[----:B------:R-:W-:Y:S01]  /*8b50*/  IMAD.U32 R0, RZ, RZ, UR20 ;  /* 0x00000014ff007e24 */ /* 0x000fe2000f8e00ff */
[----:B------:R-:W-:Y:S01]  /*8b60*/  ULDC UR4, c[0x0][0x2f0] ;  /* 0x0000bc0000047ab9 */ /* 0x000fe20000000800 */
[----:B------:R-:W-:Y:S01]  /*8b70*/  IMAD.IADD R6, R248, 0x1, -R6 ;  /* 0x00000001f8067824 */ /* 0x000fe200078e0a06 */
[----:B------:R-:W-:Y:S01]  /*8b80*/  UIADD3 UR7, -UR7, UR4, URZ ;  /* 0x0000000407077290 */ /* 0x000fe2000fffe13f */
[----:B------:R-:W-:Y:S01]  /*8b90*/  SHF.R.S32.HI R5, RZ, 0x1f, R4 ;  /* 0x0000001fff057819 */ /* 0x000fe20000011404 */
[----:B------:R-:W-:Y:S01]  /*8ba0*/  BSSY B0, `(.L_x_1881) ;  /* 0x0000016000007945 */ /* 0x000fe20003800000 */
[----:B------:R-:W-:-:S03]  /*8bb0*/  IMAD.SHL.U32 R6, R6, 0x8, RZ ;  /* 0x0000000806067824 */ /* 0x000fc600078e00ff */
[----:B------:R-:W-:Y:S01]  /*8bc0*/  ISETP.GE.AND P2, PT, R4, UR7, PT ;  /* 0x0000000704007c0c */ /* 0x000fe2000bf46270 */
[----:B------:R-:W-:Y:S01]  /*8bd0*/  IMAD.WIDE R2, R2, 0x80, R4 ;  /* 0x0000008002027825 */ /* 0x000fe200078e0204 */
[----:B------:R-:W-:Y:S02]  /*8be0*/  SHF.R.S32.HI R7, RZ, 0x1f, R6 ;  /* 0x0000001fff077819 */ /* 0x000fe40000011406 */
[----:B------:R-:W-:-:S03]  /*8bf0*/  ISETP.GE.OR P0, PT, R6, c[0x0][0x2f4], P2 ;  /* 0x0000bd0006007a0c */ /* 0x000fc60001706670 */
[----:B------:R-:W-:-:S05]  /*8c00*/  IMAD.WIDE.U32 R10, R10, c[0x0][0x308], R6 ;  /* 0x0000c2000a0a7a25 */ /* 0x000fca00078e0006 */
[----:B------:R-:W-:Y:S01]  /*8c10*/  IADD3 R11, R11, UR5, RZ ;  /* 0x000000050b0b7c10 */ /* 0x000fe2000fffe0ff */
[----:B------:R-:W-:Y:S02]  /*8c20*/  ULDC.64 UR4, c[0x0][0x310] ;  /* 0x0000c40000047ab9 */ /* 0x000fe40000000a00 */
[----:B------:R-:W-:Y:S02]  /*8c30*/  UIMAD UR4, UR8, UR4, URZ ;  /* 0x00000004080472a4 */ /* 0x000fe4000f8e023f */
[----:B------:R-:W-:Y:S02]  /*8c40*/  IMAD.WIDE.U32 R10, R0, c[0x0][0x310], R10 ;  /* 0x0000c400000a7a25 */ /* 0x000fe400078e000a */
[----:B------:R-:W-:-:S06]  /*8c50*/  UIMAD UR4, UR20, UR5, UR4 ;  /* 0x00000005140472a4 */ /* 0x000fcc000f8e0204 */
        /* <DEDUP_REMOVED lines=10> */
.L_x_1882:
[----:B------:R-:W-:Y:S05]  /*8d00*/  BSYNC B0 ;  /* 0x0000000000007941 */ /* 0x000fea0003800000 */
.L_x_1881:
        /* <DEDUP_REMOVED lines=17> */
.L_x_1884:
[----:B------:R-:W-:Y:S05]  /*8e20*/  BSYNC B0 ;  /* 0x0000000000007941 */ /* 0x000fea0003800000 */
.L_x_1883:
        /* <DEDUP_REMOVED lines=17> */
.L_x_1886:
[----:B------:R-:W-:Y:S05]  /*8f40*/  BSYNC B0 ;  /* 0x0000000000007941 */ /* 0x000fea0003800000 */
.L_x_1885:
        /* <DEDUP_REMOVED lines=16> */
.L_x_1888:
[----:B------:R-:W-:Y:S05]  /*9050*/  BSYNC B0 ;  /* 0x0000000000007941 */ /* 0x000fea0003800000 */
.L_x_1887:
        /* <DEDUP_REMOVED lines=16> */
.L_x_1890:
[----:B------:R-:W-:Y:S05]  /*9160*/  BSYNC B0 ;  /* 0x0000000000007941 */ /* 0x000fea0003800000 */
.L_x_1889:
        /* <DEDUP_REMOVED lines=16> */
.L_x_1892:
[----:B------:R-:W-:Y:S05]  /*9270*/  BSYNC B0 ;  /* 0x0000000000007941 */ /* 0x000fea0003800000 */
.L_x_1891:
        /* <DEDUP_REMOVED lines=16> */
.L_x_1894:
[----:B------:R-:W-:Y:S05]  /*9380*/  BSYNC B0 ;  /* 0x0000000000007941 */ /* 0x000fea0003800000 */
.L_x_1893:
        /* <DEDUP_REMOVED lines=15> */
.L_x_1896:
[----:B------:R-:W-:Y:S05]  /*9480*/  BSYNC B0 ;  /* 0x0000000000007941 */ /* 0x000fea0003800000 */
.L_x_1895:
[----:B------:R-:W-:Y:S01]  /*9490*/  ULDC.64 UR4, c[0x0][0x338] ;  /* 0x0000ce0000047ab9 */ /* 0x000fe20000000a00 */
[----:B------:R-:W-:Y:S01]  /*94a0*/  IMAD.U32 R8, RZ, RZ, UR19 ;  /* 0x00000013ff087e24 */ /* 0x000fe2000f8e00ff */
[----:B------:R-:W-:Y:S01]  /*94b0*/  UIMAD UR4, UR6, UR4, URZ ;  /* 0x00000004060472a4 */ /* 0x000fe2000f8e023f */
[----:B------:R-:W-:Y:S01]  /*94c0*/  ISETP.GE.OR P0, PT, R6, c[0x0][0x324], P2 ;  /* 0x0000c90006007a0c */ /* 0x000fe20001706670 */
[----:B------:R-:W-:Y:S01]  /*94d0*/  BSSY B0, `(.L_x_1897) ;  /* 0x0000013000007945 */ /* 0x000fe20003800000 */
[----:B------:R-:W-:Y:S01]  /*94e0*/  IMAD.WIDE.U32 R8, R8, c[0x0][0x338], R6 ;  /* 0x0000ce0008087a25 */ /* 0x000fe200078e0006 */
[----:B------:R-:W-:Y:S01]  /*94f0*/  UIMAD UR19, UR19, UR5, UR4 ;  /* 0x00000005131372a4 */ /* 0x000fe2000f8e0204 */
[----:B------:R-:W-:Y:S02]  /*9500*/  MOV R0, UR20 ;  /* 0x0000001400007c02 */ /* 0x000fe40008000f00 */
[----:B------:R-:W-:Y:S02]  /*9510*/  ULDC.64 UR4, c[0x0][0x340] ;  /* 0x0000d00000047ab9 */ /* 0x000fe40000000a00 */
[----:B------:R-:W-:Y:S01]  /*9520*/  UIMAD UR4, UR8, UR4, URZ ;  /* 0x00000004080472a4 */ /* 0x000fe2000f8e023f */
[----:B------:R-:W-:-:S03]  /*9530*/  IADD3 R9, R9, UR19, RZ ;  /* 0x0000001309097c10 */ /* 0x000fc6000fffe0ff */
[----:B------:R-:W-:Y:S02]  /*9540*/  UIMAD UR4, UR20, UR5, UR4 ;  /* 0x00000005140472a4 */ /* 0x000fe4000f8e0204 */
[----:B------:R-:W-:-:S05]  /*9550*/  IMAD.WIDE.U32 R8, R0, c[0x0][0x340], R8 ;  /* 0x0000d00000087a25 */ /* 0x000fca00078e0008 */
[----:B--2---:R-:W-:Y:S01]  /*9560*/  IADD3 R5, R9, UR4, RZ ;  /* 0x0000000409057c10 */ /* 0x004fe2000fffe0ff */
        /* <DEDUP_REMOVED lines=9> */
.L_x_1898:
[----:B------:R-:W-:Y:S05]  /*9600*/  BSYNC B0 ;  /* 0x0000000000007941 */ /* 0x000fea0003800000 */
.L_x_1897:
        /* <DEDUP_REMOVED lines=15> */
.L_x_1900:
[----:B------:R-:W-:Y:S05]  /*9700*/  BSYNC B0 ;  /* 0x0000000000007941 */ /* 0x000fea0003800000 */
.L_x_1899:
        /* <DEDUP_REMOVED lines=15> */
.L_x_1902:
[----:B------:R-:W-:Y:S05]  /*9800*/  BSYNC B0 ;  /* 0x0000000000007941 */ /* 0x000fea0003800000 */
.L_x_1901:
        /* <DEDUP_REMOVED lines=14> */
.L_x_1904:
[----:B------:R-:W-:Y:S05]  /*98f0*/  BSYNC B0 ;  /* 0x0000000000007941 */ /* 0x000fea0003800000 */
.L_x_1903:
        /* <DEDUP_REMOVED lines=14> */
.L_x_1906:
[----:B------:R-:W-:Y:S05]  /*99e0*/  BSYNC B0 ;  /* 0x0000000000007941 */ /* 0x000fea0003800000 */
.L_x_1905:
        /* <DEDUP_REMOVED lines=14> */
.L_x_1908:
[----:B------:R-:W-:Y:S05]  /*9ad0*/  BSYNC B0 ;  /* 0x0000000000007941 */ /* 0x000fea0003800000 */
.L_x_1907:
        /* <DEDUP_REMOVED lines=14> */
.L_x_1910:
[----:B------:R-:W-:Y:S05]  /*9bc0*/  BSYNC B0 ;  /* 0x0000000000007941 */ /* 0x000fea0003800000 */
.L_x_1909:
        /* <DEDUP_REMOVED lines=13> */
.L_x_1911:
        /* <DEDUP_REMOVED lines=14> */
.L_x_2336:


//--------------------- .text._ZN7cutlass13device_kernelIN5flash19enable_sm80_to_sm89INS1_16FlashAttnBwdSm80INS1_25CollectiveMainloopBwdSm80ILi2ELi2EN4cute5tupleIJNS5_1CILi64EEENS7_ILi128EEES9_EEENS_6half_tEfNS_4arch4Sm80ELb1ELb0ELb0ELb0ELb1ELb0ELb0ELb0ELi2ELi2ELi2ELi2ELb0EEENS1_21CollectiveEpilogueBwdISA_SB_SD_Li256ELb0ELb0ELi4EEENS1_25SingleTileBwdLPTSchedulerILb0ELi128ELb1EEEEEEEEEvNT_6ParamsE --------------------------
	.section	.text._ZN7cutlass13device_kernelIN5flash19enable_sm80_to_sm89INS1_16FlashAttnBwdSm80INS1_25CollectiveMainloopBwdSm80ILi2ELi2EN4cute5tupleIJNS5_1CILi64EEENS7_ILi128EEES9_EEENS_6half_tEfNS_4arch4Sm80ELb1ELb0ELb0ELb0ELb1ELb0ELb0ELb0ELi2ELi2ELi2ELi2ELb0EEENS1_21CollectiveEpilogueBwdISA_SB_SD_Li256ELb0ELb0ELi4EEENS1_25SingleTileBwdLPTSchedulerILb0ELi128ELb1EEEEEEEEEvNT_6ParamsE,"ax",@progbits
	.sectioninfo	@"SHI_REGISTERS=255"
	.align	128
.text._ZN7cutlass13device_kernelIN5flash19enable_sm80_to_sm89INS1_16FlashAttnBwdSm80INS1_25CollectiveMainloopBwdSm80ILi2ELi2EN4cute5tupleIJNS5_1CILi64EEENS7_ILi128EEES9_EEENS_6half_tEfNS_4arch4Sm80ELb1ELb0ELb0ELb0ELb1ELb0ELb0ELb0ELi2ELi2ELi2ELi2ELb0EEENS1_21CollectiveEpilogueBwdISA_SB_SD_Li256ELb0ELb0ELi4EEENS1_25SingleTileBwdLPTSchedulerILb0ELi128ELb1EEEEEEEEEvNT_6ParamsE:
        .type           _ZN7cutlass13device_kernelIN5flash19enable_sm80_to_sm89INS1_16FlashAttnBwdSm80INS1_25CollectiveMainloopBwdSm80ILi2ELi2EN4cute5tupleIJNS5_1CILi64EEENS7_ILi128EEES9_EEENS_6half_tEfNS_4arch4Sm80ELb1ELb0ELb0ELb0ELb1ELb0ELb0ELb0ELi2ELi2ELi2ELi2ELb0EEENS1_21CollectiveEpilogueBwdISA_SB_SD_Li256ELb0ELb0ELi4EEENS1_25SingleTileBwdLPTSchedulerILb0ELi128ELb1EEEEEEEEEvNT_6ParamsE,@function
        .size           _ZN7cutlass13device_kernelIN5flash19enable_sm80_to_sm89INS1_16FlashAttnBwdSm80INS1_25CollectiveMainloopBwdSm80ILi2ELi2EN4cute5tupleIJNS5_1CILi64EEENS7_ILi128EEES9_EEENS_6half_tEfNS_4arch4Sm80ELb1ELb0ELb0ELb0ELb1ELb0ELb0ELb0ELi2ELi2ELi2ELi2ELb0EEENS1_21CollectiveEpilogueBwdISA_SB_SD_Li256ELb0ELb0ELi4EEENS1_25SingleTileBwdLPTSchedulerILb0ELi128ELb1EEEEEEEEEvNT_6ParamsE,(.L_x_2337 - _ZN7cutlass13device_kernelIN5flash19enable_sm80_to_sm89INS1_16FlashAttnBwdSm80INS1_25CollectiveMainloopBwdSm80ILi2ELi2EN4cute5tupleIJNS5_1CILi64EEENS7_ILi128EEES9_EEENS_6half_tEfNS_4arch4Sm80ELb1ELb0ELb0ELb0ELb1ELb0ELb0ELb0ELi2ELi2ELi2ELi2ELb0EEENS1_21CollectiveEpilogueBwdISA_SB_SD_Li256ELb0ELb0ELi4EEENS1_25SingleTileBwdLPTSchedulerILb0ELi128ELb1EEEEEEEEEvNT_6ParamsE)
        .other          _ZN7cutlass13device_kernelIN5flash19enable_sm80_to_sm89INS1_16FlashAttnBwdSm80INS1_25CollectiveMainloopBwdSm80ILi2ELi2EN4cute5tupleIJNS5_1CILi64EEENS7_ILi128EEES9_EEENS_6half_tEfNS_4arch4Sm80ELb1ELb0ELb0ELb0ELb1ELb0ELb0ELb0ELi2ELi2ELi2ELi2ELb0EEENS1_21CollectiveEpilogueBwdISA_SB_SD_Li256ELb0ELb0ELi4EEENS1_25SingleTileBwdLPTSchedulerILb0ELi128ELb1EEEEEEEEEvNT_6ParamsE,@"STO_CUDA_ENTRY STV_DEFAULT"
_ZN7cutlass13device_kernelIN5flash19enable_sm80_to_sm89INS1_16FlashAttnBwdSm80INS1_25CollectiveMainloopBwdSm80ILi2ELi2EN4cute5tupleIJNS5_1CILi64EEENS7_ILi128EEES9_EEENS_6half_tEfNS_4arch4Sm80ELb1ELb0ELb0ELb0ELb1ELb0ELb0ELb0ELi2ELi2ELi2ELi2ELb0EEENS1_21CollectiveEpilogueBwdISA_SB_SD_Li256ELb0ELb0ELi4EEENS1_25SingleTileBwdLPTSchedulerILb0ELi128ELb1EEEEEEEEEvNT_6ParamsE:
        /* <DEDUP_REMOVED lines=28> */
.L_x_1913:
[----:B------:R-:W-:Y:S02]  /*01c0*/  ULDC UR9, c[0x0][0x3ac] ;  /* 0x0000eb0000097ab9 */ /* 0x000fe40000000800 */
[----:B------:R-:W-:Y:S02]  /*01d0*/  UISETP.NE.AND UP0, UPT, UR9, 0x1, UPT ;  /* 0x000000010900788c */ /* 0x000fe4000bf05270 */
[----:B------:R-:W-:Y:S02]  /*01e0*/  ULDC.64 UR4, c[0x0][0x3b0] ;  /* 0x0000ec0000047ab9 */ /* 0x000fe40000000a00 */
[----:B------:R-:W-:Y:S02]  /*01f0*/  UIMAD.WIDE.U32 UR10, UR8, UR4, URZ ;  /* 0x00000004080a72a5 */ /* 0x000fe4000f8e003f */
[----:B------:R-:W-:-:S05]  /*0200*/  UMOV UR6, UR8 ;  /* 0x0000000800067c82 */ /* 0x000fca0008000000 */
[----:B------:R-:W-:-:S04]  /*0210*/  @UP0 USHF.R.U32.HI UR6, URZ, UR5, UR11 ;  /* 0x000000053f060299 */ /* 0x000fc8000801160b */
[----:B------:R-:W-:Y:S02]  /*0220*/  UIMAD UR9, UR6, UR9, URZ ;  /* 0x00000009060972a4 */ /* 0x000fe4000f8e023f */
.L_x_1914:
[----:B------:R-:W-:Y:S02]  /*0230*/  ULDC.64 UR20, c[0x0][0x3a0] ;  /* 0x0000e80000147ab9 */ /* 0x000fe40000000a00 */
[----:B------:R-:W-:Y:S02]  /*0240*/  UIADD3 UR8, UR8, -UR9, URZ ;  /* 0x8000000908087290 */ /* 0x000fe4000fffe03f */
[----:B------:R-:W-:Y:S02]  /*0250*/  UISETP.NE.AND UP0, UPT, UR20, 0x1, UPT ;  /* 0x000000011400788c */ /* 0x000fe4000bf05270 */
[----:B------:R-:W-:Y:S02]  /*0260*/  ULDC.64 UR4, c[0x0][0x3a8] ;  /* 0x0000ea0000047ab9 */ /* 0x000fe40000000a00 */
[----:B------:R-:W-:Y:S02]  /*0270*/  UIMAD UR5, UR7, UR5, UR8 ;  /* 0x00000005070572a4 */ /* 0x000fe4000f8e0208 */
[----:B------:R-:W-:-:S02]  /*0280*/  ULOP3.LUT UR6, URZ, UR6, URZ, 0x33, !UPT ;  /* 0x000000063f067292 */ /* 0x000fc4000f8e333f */
[----:B------:R-:W-:Y:S02]  /*0290*/  UIMAD.WIDE.U32 UR8, UR5, UR21, URZ ;  /* 0x00000015050872a5 */ /* 0x000fe4000f8e003f */
[----:B------:R-:W-:Y:S02]  /*02a0*/  ULDC UR19, c[0x0][0x394] ;  /* 0x0000e50000137ab9 */ /* 0x000fe40000000800 */
[----:B------:R-:W-:Y:S02]  /*02b0*/  UMOV UR21, UR5 ;  /* 0x0000000500157c82 */ /* 0x000fe40008000000 */
[----:B------:R-:W-:Y:S02]  /*02c0*/  @UP0 USHF.R.U32.HI UR21, URZ, UR4, UR9 ;  /* 0x000000043f150299 */ /* 0x000fe40008011609 */
[----:B------:R-:W-:Y:S02]  /*02d0*/  UIADD3 UR19, UR6, UR19, URZ ;  /* 0x0000001306137290 */ /* 0x000fe4000fffe03f */
[----:B------:R-:W-:-:S04]  /*02e0*/  UIADD3 UR4, -UR21, URZ, URZ ;  /* 0x0000003f15047290 */ /* 0x000fc8000fffe13f */
[----:B------:R-:W-:Y:S01]  /*02f0*/  UIMAD UR20, UR4, UR20, UR5 ;  /* 0x00000014041472a4 */ /* 0x000fe2000f8e0205 */
[----:B------:R-:W-:Y:S05]  /*0300*/  BRA `(.L_x_1915) ;  /* 0x0000028000007947 */ /* 0x000fea0003800000 */
.L_x_1912:
        /* <DEDUP_REMOVED lines=20> */
.L_x_1916:
[----:B------:R-:W-:Y:S02]  /*0450*/  ULDC UR9, c[0x0][0x3ac] ;  /* 0x0000eb0000097ab9 */ /* 0x000fe40000000800 */
[----:B------:R-:W-:Y:S02]  /*0460*/  UISETP.NE.AND UP0, UPT, UR9, 0x1, UPT ;  /* 0x000000010900788c */ /* 0x000fe4000bf05270 */
[----:B------:R-:W-:Y:S02]  /*0470*/  ULDC.64 UR4, c[0x0][0x3b0] ;  /* 0x0000ec0000047ab9 */ /* 0x000fe40000000a00 */
[----:B------:R-:W-:Y:S02]  /*0480*/  UIMAD.WIDE.U32 UR10, UR8, UR4, URZ ;  /* 0x00000004080a72a5 */ /* 0x000fe4000f8e003f */
[----:B------:R-:W-:-:S05]  /*0490*/  UMOV UR6, UR8 ;  /* 0x0000000800067c82 */ /* 0x000fca0008000000 */
[----:B------:R-:W-:-:S04]  /*04a0*/  @UP0 USHF.R.U32.HI UR6, URZ, UR5, UR11 ;  /* 0x000000053f060299 */ /* 0x000fc8000801160b */
[----:B------:R-:W-:Y:S02]  /*04b0*/  UIMAD UR9, UR6, UR9, URZ ;  /* 0x00000009060972a4 */ /* 0x000fe4000f8e023f */
.L_x_1917:
        /* <DEDUP_REMOVED lines=12> */
[----:B------:R-:W-:Y:S02]  /*0580*/  UIMAD UR20, UR4, UR20, UR5 ;  /* 0x00000014041472a4 */ /* 0x000fe4000f8e0205 */
.L_x_1915:
        /* <DEDUP_REMOVED lines=514> */
.L_x_1920:
[----:B--2---:R-:W-:Y:S05]  /*25b0*/  BSYNC B0 ;  /* 0x0000000000007941 */ /* 0x004fea0003800000 */
.L_x_1919:
        /* <DEDUP_REMOVED lines=105> */
.L_x_1923:
        /* <DEDUP_REMOVED lines=194> */
.L_x_1921:
        /* <DEDUP_REMOVED lines=532> */
.L_x_1922:
        /* <DEDUP_REMOVED lines=310> */
.L_x_1918:
        /* <DEDUP_REMOVED lines=228> */
.L_x_1926:
[----:B--234-:R-:W-:Y:S05]  /*7b50*/  BSYNC B0 ;  /* 0x0000000000007941 */ /* 0x01cfea0003800000 */
.L_x_1925:
        /* <DEDUP_REMOVED lines=17> */
.L_x_1928:
[----:B------:R-:W-:Y:S05]  /*7c70*/  BSYNC B0 ;  /* 0x0000000000007941 */ /* 0x000fea0003800000 */
.L_x_1927:
        /* <DEDUP_REMOVED lines=17> */
.L_x_1930:
[----:B------:R-:W-:Y:S05]  /*7d90*/  BSYNC B0 ;  /* 0x0000000000007941 */ /* 0x000fea0003800000 */
.L_x_1929:
        /* <DEDUP_REMOVED lines=16> */
.L_x_1932:
[----:B------:R-:W-:Y:S05]  /*7ea0*/  BSYNC B0 ;  /* 0x0000000000007941 */ /* 0x000fea0003800000 */
.L_x_1931:
        /* <DEDUP_REMOVED lines=16> */
.L_x_1934:
[----:B------:R-:W-:Y:S05]  /*7fb0*/  BSYNC B0 ;  /* 0x0000000000007941 */ /* 0x000fea0003800000 */
.L_x_1933:
        /* <DEDUP_REMOVED lines=16> */
.L_x_1936:
[----:B------:R-:W-:Y:S05]  /*80c0*/  BSYNC B0 ;  /* 0x0000000000007941 */ /* 0x000fea0003800000 */
.L_x_1935:
        /* <DEDUP_REMOVED lines=16> */
.L_x_1938:
[----:B------:R-:W-:Y:S05]  /*81d0*/  BSYNC B0 ;  /* 0x0000000000007941 */ /* 0x000fea0003800000 */
.L_x_1937:
        /* <DEDUP_REMOVED lines=15> */
.L_x_1940:
[----:B------:R-:W-:Y:S05]  /*82d0*/  BSYNC B0 ;  /* 0x0000000000007941 */ /* 0x000fea0003800000 */
.L_x_1939:
        /* <DEDUP_REMOVED lines=23> */
.L_x_1942:
[----:B------:R-:W-:Y:S05]  /*8450*/  BSYNC B0 ;  /* 0x0000000000007941 */ /* 0x000fea0003800000 */
.L_x_1941:
        /* <DEDUP_REMOVED lines=15> */
.L_x_1944:
[----:B------:R-:W-:Y:S05]  /*8550*/  BSYNC B0 ;  /* 0x0000000000007941 */ /* 0x000fea0003800000 */
.L_x_1943:
        /* <DEDUP_REMOVED lines=15> */
.L_x_1946:
[----:B------:R-:W-:Y:S05]  /*8650*/  BSYNC B0 ;  /* 0x0000000000007941 */ /* 0x000fea0003800000 */
.L_x_1945:
        /* <DEDUP_REMOVED lines=14> */
.L_x_1948:
[----:B------:R-:W-:Y:S05]  /*8740*/  BSYNC B0 ;  /* 0x0000000000007941 */ /* 0x000fea0003800000 */
.L_x_1947:
        /* <DEDUP_REMOVED lines=14> */
.L_x_1950:
[----:B------:R-:W-:Y:S05]  /*8830*/  BSYNC B0 ;  /* 0x0000000000007941 */ /* 0x000fea0003800000 */
.L_x_1949:
        /* <DEDUP_REMOVED lines=14> */
.L_x_1952:
[----:B------:R-:W-:Y:S05]  /*8920*/  BSYNC B0 ;  /* 0x0000000000007941 */ /* 0x000fea0003800000 */
.L_x_1951:
        /* <DEDUP_REMOVED lines=14> */
.L_x_1954:
[----:B------:R-:W-:Y:S05]  /*8a10*/  BSYNC B0 ;  /* 0x0000000000007941 */ /* 0x000fea0003800000 */
.L_x_1953:
        /* <DEDUP_REMOVED lines=14> */
.L_x_1924:
        /* <DEDUP_REMOVED lines=38> */
.L_x_1956:
[----:B------:R-:W-:Y:S05]  /*8d60*/  BSYNC B0 ;  /* 0x0000000000007941 */ /* 0x000fea0003800000 */
.L_x_1955:
        /* <DEDUP_REMOVED lines=17> */
.L_x_1958:
[----:B------:R-:W-:Y:S05]  /*8e80*/  BSYNC B0 ;  /* 0x0000000000007941 */ /* 0x000fea0003800000 */
.L_x_1957:
        /* <DEDUP_REMOVED lines=17> */
.L_x_1960:
[----:B------:R-:W-:Y:S05]  /*8fa0*/  BSYNC B0 ;  /* 0x0000000000007941 */ /* 0x000fea0003800000 */
.L_x_1959:
        /* <DEDUP_REMOVED lines=16> */
.L_x_1962:
[----:B------:R-:W-:Y:S05]  /*90b0*/  BSYNC B0 ;  /* 0x0000000000007941 */ /* 0x000fea0003800000 */
.L_x_1961:
        /* <DEDUP_REMOVED lines=16> */
.L_x_1964:
[----:B------:R-:W-:Y:S05]  /*91c0*/  BSYNC B0 ;  /* 0x0000000000007941 */ /* 0x000fea0003800000 */
.L_x_1963:
        /* <DEDUP_REMOVED lines=16> */
.L_x_1966:
[----:B------:R-:W-:Y:S05]  /*92d0*/  BSYNC B0 ;  /* 0x0000000000007941 */ /* 0x000fea0003800000 */
.L_x_1965:
        /* <DEDUP_REMOVED lines=16> */
.L_x_1968:
[----:B------:R-:W-:Y:S05]  /*93e0*/  BSYNC B0 ;  /* 0x0000000000007941 */ /* 0x000fea0003800000 */
.L_x_1967:
        /* <DEDUP_REMOVED lines=15> */
.L_x_1970:
[----:B------:R-:W-:Y:S05]  /*94e0*/  BSYNC B0 ;  /* 0x0000000000007941 */ /* 0x000fea0003800000 */
.L_x_1969:
        /* <DEDUP_REMOVED lines=23> */
.L_x_1972:
[----:B------:R-:W-:Y:S05]  /*9660*/  BSYNC B0 ;  /* 0x0000000000007941 */ /* 0x000fea0003800000 */
.L_x_1971:
        /* <DEDUP_REMOVED lines=15> */
.L_x_1974:
[----:B------:R-:W-:Y:S05]  /*9760*/  BSYNC B0 ;  /* 0x0000000000007941 */ /* 0x000fea0003800000 */
.L_x_1973:
        /* <DEDUP_REMOVED lines=15> */
.L_x_1976:
[----:B------:R-:W-:Y:S05]  /*9860*/  BSYNC B0 ;  /* 0x0000000000007941 */ /* 0x000fea0003800000 */
.L_x_1975:
        /* <DEDUP_REMOVED lines=14> */
.L_x_1978:
[----:B------:R-:W-:Y:S05]  /*9950*/  BSYNC B0 ;  /* 0x0000000000007941 */ /* 0x000fea0003800000 */
.L_x_1977:
        /* <DEDUP_REMOVED lines=14> */
.L_x_1980:
[----:B------:R-:W-:Y:S05]  /*9a40*/  BSYNC B0 ;  /* 0x0000000000007941 */ /* 0x000fea0003800000 */
.L_x_1979:
        /* <DEDUP_REMOVED lines=14> */
.L_x_1982:
[----:B------:R-:W-:Y:S05]  /*9b30*/  BSYNC B0 ;  /* 0x0000000000007941 */ /* 0x000fea0003800000 */
.L_x_1981:
        /* <DEDUP_REMOVED lines=14> */
.L_x_1984:
[----:B------:R-:W-:Y:S05]  /*9c20*/  BSYNC B0 ;  /* 0x0000000000007941 */ /* 0x000fea0003800000 */
.L_x_1983:
        /* <DEDUP_REMOVED lines=13> */
.L_x_1985:
        /* <DEDUP_REMOVED lines=16> */
.L_x_2337:


//--------------------- .text._ZN7cutlass13device_kernelIN5flash19enable_sm80_to_sm89INS1_16FlashAttnBwdSm80INS1_25CollectiveMainloopBwdSm80ILi2ELi2EN4cute5tupleIJNS5_1CILi64EEENS7_ILi128EEES9_EEENS_6half_tEfNS_4arch4Sm80ELb1ELb0ELb0ELb0ELb0ELb0ELb0ELb0ELi2ELi2ELi2ELi2ELb0EEENS1_24CollectiveEpilogueBwdGQAISA_fSD_Li256ELb0ELb0EEENS1_25SingleTileBwdLPTSchedulerILb0ELi128ELb0EEEEEEEEEvNT_6ParamsE --------------------------
	.section	.text._ZN7cutlass13device_kernelIN5flash19enable_sm80_to_sm89INS1_16FlashAttnBwdSm80INS1_25CollectiveMainloopBwdSm80ILi2ELi2EN4cute5tupleIJNS5_1CILi64EEENS7_ILi128EEES9_EEENS_6half_tEfNS_4arch4Sm80ELb1ELb0ELb0ELb0ELb0ELb0ELb0ELb0ELi2ELi2ELi2ELi2ELb0EEENS1_24CollectiveEpilogueBwdGQAISA_fSD_Li256ELb0ELb0EEENS1_25SingleTileBwdLPTSchedulerILb0ELi128ELb0EEEEEEEEEvNT_6ParamsE,"ax",@progbits
	.sectioninfo	@"SHI_REGISTERS=255"
	.align	128
.text._ZN7cutlass13device_kernelIN5flash19enable_sm80_to_sm89INS1_16FlashAttnBwdSm80INS1_25CollectiveMainloopBwdSm80ILi2ELi2EN4cute5tupleIJNS5_1CILi64EEENS7_ILi128EEES9_EEENS_6half_tEfNS_4arch4Sm80ELb1ELb0ELb0ELb0ELb0ELb0ELb0ELb0ELi2ELi2ELi2ELi2ELb0EEENS1_24CollectiveEpilogueBwdGQAISA_fSD_Li256ELb0ELb0EEENS1_25SingleTileBwdLPTSchedulerILb0ELi128ELb0EEEEEEEEEvNT_6ParamsE:
        .type           _ZN7cutlass13device_kernelIN5flash19enable_sm80_to_sm89INS1_16FlashAttnBwdSm80INS1_25CollectiveMainloopBwdSm80ILi2ELi2EN4cute5tupleIJNS5_1CILi64EEENS7_ILi128EEES9_EEENS_6half_tEfNS_4arch4Sm80ELb1ELb0ELb0ELb0ELb0ELb0ELb0ELb0ELi2ELi2ELi2ELi2ELb0EEENS1_24CollectiveEpilogueBwdGQAISA_fSD_Li256ELb0ELb0EEENS1_25SingleTileBwdLPTSchedulerILb0ELi128ELb0EEEEEEEEEvNT_6ParamsE,@function
        .size           _ZN7cutlass13device_kernelIN5flash19enable_sm80_to_sm89INS1_16FlashAttnBwdSm80INS1_25CollectiveMainloopBwdSm80ILi2ELi2EN4cute5tupleIJNS5_1CILi64EEENS7_ILi128EEES9_EEENS_6half_tEfNS_4arch4Sm80ELb1ELb0ELb0ELb0ELb0ELb0ELb0ELb0ELi2ELi2ELi2ELi2ELb0EEENS1_24CollectiveEpilogueBwdGQAISA_fSD_Li256ELb0ELb0EEENS1_25SingleTileBwdLPTSchedulerILb0ELi128ELb0EEEEEEEEEvNT_6ParamsE,(.L_x_2338 - _ZN7cutlass13device_kernelIN5flash19enable_sm80_to_sm89INS1_16FlashAttnBwdSm80INS1_25CollectiveMainloopBwdSm80ILi2ELi2EN4cute5tupleIJNS5_1CILi64EEENS7_ILi128EEES9_EEENS_6half_tEfNS_4arch4Sm80ELb1ELb0ELb0ELb0ELb0ELb0ELb0ELb0ELi2ELi2ELi2ELi2ELb0EEENS1_24CollectiveEpilogueBwdGQAISA_fSD_Li256ELb0ELb0EEENS1_25SingleTileBwdLPTSchedulerILb0ELi128ELb0EEEEEEEEEvNT_6ParamsE)
        .other          _ZN7cutlass13device_kernelIN5flash19enable_sm80_to_sm89INS1_16FlashAttnBwdSm80INS1_25CollectiveMainloopBwdSm80ILi2ELi2EN4cute5tupleIJNS5_1CILi64EEENS7_ILi128EEES9_EEENS_6half_tEfNS_4arch4Sm80ELb1ELb0ELb0ELb0ELb0ELb0ELb0ELb0ELi2ELi2ELi2ELi2ELb0EEENS1_24CollectiveEpilogueBwdGQAISA_fSD_Li256ELb0ELb0EEENS1_25SingleTileBwdLPTSchedulerILb0ELi128ELb0EEEEEEEEEvNT_6ParamsE,@"STO_CUDA_ENTRY STV_DEFAULT"
_ZN7cutlass13device_kernelIN5flash19enable_sm80_to_sm89INS1_16FlashAttnBwdSm80INS1_25CollectiveMainloopBwdSm80ILi2ELi2EN4cute5tupleIJNS5_1CILi64EEENS7_ILi128EEES9_EEENS_6half_tEfNS_4arch4Sm80ELb1ELb0ELb0ELb0ELb0ELb0ELb0ELb0ELi2ELi2ELi2ELi2ELb0EEENS1_24CollectiveEpilogueBwdGQAISA_fSD_Li256ELb0ELb0EEENS1_25SingleTileBwdLPTSchedulerILb0ELi128ELb0EEEEEEEEEvNT_6ParamsE:
[----:B------:R-:W-:-:S03]  /*0000*/  MOV R1, c[0x0][0x28] ;  /* 0x00000a0000017a02 */ /* 0x000fc60000000f00 */
[----:B------:R-:W1:Y:S01]  /*0010*/  S2R R2, SR_TID.X ;  /* 0x0000000000027919 */ /* 0x000e620000002100 */
[----:B------:R-:W-:Y:S01]  /*0020*/  IADD3 R1, R1, -0x68, RZ ;  /* 0xffffff9801017810 */ /* 0x000fe20007ffe0ff */
[----:B------:R-:W2:Y:S01]  /*0030*/  S2UR UR4, SR_CTAID.X ;  /* 0x00000000000479c3 */ /* 0x000ea20000002500 */
[----:B------:R-:W-:Y:S02]  /*0040*/  IMAD.MOV.U32 R33, RZ, RZ, R3 ;  /* 0x000000ffff217224 */ /* 0x000fe400078e0003 */
[--C-:B-1----:R-:W-:Y:S01]  /*0050*/  IMAD.MOV.U32 R32, RZ, RZ, R2.reuse ;  /* 0x000000ffff207224 */ /* 0x102fe200078e0002 */
[----:B------:R-:W-:Y:S01]  /*0060*/  STL [R1+0x20], R2 ;  /* 0x0000200201007387 */ /* 0x000fe20000100800 */
[----:B------:R-:W-:-:S05]  /*0070*/  IMAD.MOV.U32 R32, RZ, RZ, R2 ;  /* 0x000000ffff207224 */ /* 0x000fca00078e0002 */
[----:B------:R-:W-:-:S06]  /*0080*/  SHF.R.U32.HI R0, RZ, 0x5, R32 ;  /* 0x00000005ff007819 */ /* 0x000fcc0000011620 */
        /* <DEDUP_REMOVED lines=23> */
.L_x_1987:
[----:B------:R-:W-:Y:S02]  /*0200*/  ULDC UR7, c[0x0][0x3b4] ;  /* 0x0000ed0000077ab9 */ /* 0x000fe40000000800 */
[----:B------:R-:W-:Y:S02]  /*0210*/  UISETP.NE.AND UP0, UPT, UR7, 0x1, UPT ;  /* 0x000000010700788c */ /* 0x000fe4000bf05270 */
[----:B------:R-:W-:Y:S02]  /*0220*/  ULDC.64 UR4, c[0x0][0x3b8] ;  /* 0x0000ee0000047ab9 */ /* 0x000fe40000000a00 */
[----:B------:R-:W-:Y:S02]  /*0230*/  UIMAD.WIDE.U32 UR10, UR6, UR4, URZ ;  /* 0x00000004060a72a5 */ /* 0x000fe4000f8e003f */
[----:B------:R-:W-:-:S05]  /*0240*/  UMOV UR23, UR6 ;  /* 0x0000000600177c82 */ /* 0x000fca0008000000 */
[----:B------:R-:W-:-:S04]  /*0250*/  @UP0 USHF.R.U32.HI UR23, URZ, UR5, UR11 ;  /* 0x000000053f170299 */ /* 0x000fc8000801160b */
[----:B------:R-:W-:-:S04]  /*0260*/  UIMAD UR7, UR23, UR7, URZ ;  /* 0x00000007170772a4 */ /* 0x000fc8000f8e023f */
.L_x_1988:
        /* <DEDUP_REMOVED lines=11> */
.L_x_1986:
        /* <DEDUP_REMOVED lines=20> */
.L_x_1990:
[----:B------:R-:W-:Y:S02]  /*0460*/  ULDC UR7, c[0x0][0x3b4] ;  /* 0x0000ed0000077ab9 */ /* 0x000fe40000000800 */
[----:B------:R-:W-:Y:S02]  /*0470*/  UISETP.NE.AND UP0, UPT, UR7, 0x1, UPT ;  /* 0x000000010700788c */ /* 0x000fe4000bf05270 */
[----:B------:R-:W-:Y:S02]  /*0480*/  ULDC.64 UR4, c[0x0][0x3b8] ;  /* 0x0000ee0000047ab9 */ /* 0x000fe40000000a00 */
[----:B------:R-:W-:Y:S02]  /*0490*/  UIMAD.WIDE.U32 UR10, UR6, UR4, URZ ;  /* 0x00000004060a72a5 */ /* 0x000fe4000f8e003f */
[----:B------:R-:W-:-:S05]  /*04a0*/  UMOV UR23, UR6 ;  /* 0x0000000600177c82 */ /* 0x000fca0008000000 */
[----:B------:R-:W-:-:S04]  /*04b0*/  @UP0 USHF.R.U32.HI UR23, URZ, UR5, UR11 ;  /* 0x000000053f170299 */ /* 0x000fc8000801160b */
[----:B------:R-:W-:-:S04]  /*04c0*/  UIMAD UR7, UR23, UR7, URZ ;  /* 0x00000007170772a4 */ /* 0x000fc8000f8e023f */
.L_x_1991:
        /* <DEDUP_REMOVED lines=10> */
.L_x_1989:
        /* <DEDUP_REMOVED lines=91> */
[----:B------:R-:W-:Y:S01]  /*0b20*/  SHF.R.S32.HI R29, RZ, 0x1f, R32 ;  /* 0x0000001fff1d7819 */ /* 0x000fe20000011420 */
[----:B------:R-:W-:Y:S01]  /*0b30*/  USHF.R.S32.HI UR10, URZ, 0x1f, UR21 ;  /* 0x0000001f3f0a7899 */ /* 0x000fe20008011415 */
[--C-:B------:R-:W-:Y:S01]  /*0b40*/  SHF.R.S32.HI R9, RZ, 0x1f, R8.reuse ;  /* 0x0000001fff097819 */ /* 0x100fe20000011408 */
[----:B------:R-:W-:Y:S01]  /*0b50*/  UIMAD.WIDE.U32 UR14, UR21, UR7, URZ ;  /* 0x00000007150e72a5 */ /* 0x000fe2000f8e003f */
[CC--:B------:R-:W-:Y:S01]  /*0b60*/  LEA.HI R27, R29.reuse, R32.reuse, RZ, 0x3 ;  /* 0x000000201d1b7211 */ /* 0x0c0fe200078f18ff */
[----:B------:R-:W-:Y:S01]  /*0b70*/  ULDC.64 UR4, c[0x0][0x270] ;  /* 0x00009c0000047ab9 */ /* 0x000fe20000000a00 */
[----:B------:R-:W-:Y:S01]  /*0b80*/  LEA.HI R0, R29, R32, RZ, 0x6 ;  /* 0x000000201d007211 */ /* 0x000fe200078f30ff */
[----:B------:R-:W-:Y:S01]  /*0b90*/  IMAD.WIDE.U32 R2, R2, c[0x0][0x270], R8 ;  /* 0x00009c0002027a25 */ /* 0x000fe200078e0008 */
[----:B------:R-:W-:Y:S01]  /*0ba0*/  ULDC UR6, c[0x0][0x250] ;  /* 0x0000940000067ab9 */ /* 0x000fe20000000800 */
[----:B------:R-:W-:Y:S01]  /*0bb0*/  SHF.R.S32.HI R36, RZ, 0x3, R27 ;  /* 0x00000003ff247819 */ /* 0x000fe2000001141b */
[----:B------:R-:W-:Y:S01]  /*0bc0*/  UIMAD UR4, UR10, UR4, URZ ;  /* 0x000000040a0472a4 */ /* 0x000fe2000f8e023f */
[----:B------:R-:W-:Y:S01]  /*0bd0*/  IMAD.MOV.U32 R6, RZ, RZ, R2 ;  /* 0x000000ffff067224 */ /* 0x000fe200078e0002 */
[----:B------:R-:W-:Y:S01]  /*0be0*/  UMOV UR9, UR21 ;  /* 0x0000001500097c82 */ /* 0x000fe20008000000 */
[----:B------:R-:W-:Y:S01]  /*0bf0*/  LOP3.LUT R2, R27, 0xfffffff8, RZ, 0xc0, !PT ;  /* 0xfffffff81b027812 */ /* 0x000fe200078ec0ff */
[----:B------:R-:W-:Y:S01]  /*0c00*/  @UP0 USHF.R.U32.HI UR9, URZ, UR6, UR15 ;  /* 0x000000063f090299 */ /* 0x000fe2000801160f */
[----:B------:R-:W-:Y:S01]  /*0c10*/  IMAD.U32 R4, RZ, RZ, UR21 ;  /* 0x00000015ff047e24 */ /* 0x000fe2000f8e00ff */
[----:B------:R-:W-:Y:S01]  /*0c20*/  UIMAD UR12, UR21, UR5, UR4 ;  /* 0x00000005150c72a4 */ /* 0x000fe2000f8e0204 */
[----:B------:R-:W-:Y:S01]  /*0c30*/  SHF.R.S32.HI R25, RZ, 0x6, R0 ;  /* 0x00000006ff197819 */ /* 0x000fe20000011400 */
[----:B------:R-:W-:Y:S01]  /*0c40*/  USHF.R.S32.HI UR8, URZ, 0x1f, UR9 ;  /* 0x0000001f3f087899 */ /* 0x000fe20008011409 */
[----:B------:R-:W-:Y:S01]  /*0c50*/  IMAD.IADD R24, R32, 0x1, -R2 ;  /* 0x0000000120187824 */ /* 0x000fe200078e0a02 */
[----:B------:R-:W-:Y:S01]  /*0c60*/  ULDC.64 UR4, c[0x0][0x1e0] ;  /* 0x0000780000047ab9 */ /* 0x000fe20000000a00 */
[----:B------:R-:W-:Y:S01]  /*0c70*/  IMAD.SHL.U32 R0, R36, 0x40, RZ ;  /* 0x0000004024007824 */ /* 0x000fe200078e00ff */
[----:B------:R-:W-:Y:S01]  /*0c80*/  ULDC.64 UR6, c[0x0][0x288] ;  /* 0x0000a20000067ab9 */ /* 0x000fe20000000a00 */
[----:B------:R-:W-:Y:S01]  /*0c90*/  IMAD.SHL.U32 R18, R24, 0x8, RZ ;  /* 0x0000000818127824 */ /* 0x000fe200078e00ff */
[----:B------:R-:W-:Y:S01]  /*0ca0*/  UIMAD UR4, UR8, UR4, URZ ;  /* 0x00000004080472a4 */ /* 0x000fe2000f8e023f */
[----:B------:R-:W-:Y:S01]  /*0cb0*/  IMAD.WIDE.U32 R4, R4, c[0x0][0x288], R8 ;  /* 0x0000a20004047a25 */ /* 0x000fe200078e0008 */
[----:B------:R-:W-:Y:S01]  /*0cc0*/  UIMAD UR6, UR10, UR6, URZ ;  /* 0x000000060a0672a4 */ /* 0x000fe2000f8e023f */
[----:B------:R1:W-:Y:S01]  /*0cd0*/  STL.64 [R1+0x18], R8 ;  /* 0x0000180801007387 */ /* 0x0003e20000100a00 */
[----:B------:R-:W-:Y:S01]  /*0ce0*/  SHF.R.S32.HI R19, RZ, 0x1f, R18 ;  /* 0x0000001fff137819 */ /* 0x000fe20000011412 */
[----:B------:R-:W-:Y:S01]  /*0cf0*/  IMAD.SHL.U32 R28, R25, 0x200, RZ ;  /* 0x00000200191c7824 */ /* 0x000fe200078e00ff */
[----:B------:R-:W-:Y:S01]  /*0d00*/  UIMAD UR7, UR21, UR7, UR6 ;  /* 0x00000007150772a4 */ /* 0x000fe2000f8e0206 */
[----:B------:R-:W-:Y:S01]  /*0d10*/  LOP3.LUT R0, R0, 0x1c0, RZ, 0xc0, !PT ;  /* 0x000001c000007812 */ /* 0x000fe200078ec0ff */
[----:B------:R-:W-:Y:S01]  /*0d20*/  UIMAD UR6, UR9, UR5, UR4 ;  /* 0x00000005090672a4 */ /* 0x000fe2000f8e0204 */
[----:B------:R-:W-:Y:S01]  /*0d30*/  IADD3 R7, R3, UR12, RZ ;  /* 0x0000000c03077c10 */ /* 0x000fe2000fffe0ff */
[----:B------:R-:W-:Y:S01]  /*0d40*/  IMAD.MOV.U32 R20, RZ, RZ, R4 ;  /* 0x000000ffff147224 */ /* 0x000fe200078e0004 */
[----:B------:R-:W-:Y:S01]  /*0d50*/  ULDC.64 UR4, c[0x0][0x1b0] ;  /* 0x00006c0000047ab9 */ /* 0x000fe20000000a00 */
[----:B------:R-:W-:Y:S01]  /*0d60*/  IADD3 R21, R5, UR7, RZ ;  /* 0x0000000705157c10 */ /* 0x000fe2000fffe0ff */
[----:B------:R-:W-:Y:S01]  /*0d70*/  UIMAD UR8, UR8, UR4, URZ ;  /* 0x00000004080872a4 */ /* 0x000fe2000f8e023f */
[----:B------:R-:W-:Y:S01]  /*0d80*/  LOP3.LUT R5, R0, 0x38, R18, 0xf8, !PT ;  /* 0x0000003800057812 */ /* 0x000fe200078ef812 */
[----:B------:R-:W-:Y:S01]  /*0d90*/  IMAD.U32 R10, RZ, RZ, UR23 ;  /* 0x00000017ff0a7e24 */ /* 0x000fe2000f8e00ff */
[----:B------:R-:W-:Y:S01]  /*0da0*/  SHF.R.U32.HI R0, RZ, 0x3, R0 ;  /* 0x00000003ff007819 */ /* 0x000fe20000011600 */
[----:B------:R-:W-:Y:S01]  /*0db0*/  UIMAD UR8, UR9, UR5, UR8 ;  /* 0x00000005090872a4 */ /* 0x000fe2000f8e0208 */
[----:B------:R-:W-:Y:S01]  /*0dc0*/  SHF.R.S32.HI R37, RZ, 0x1f, R36 ;  /* 0x0000001fff257819 */ /* 0x000fe20000011424 */
[----:B------:R-:W-:Y:S01]  /*0dd0*/  IMAD.U32 R14, RZ, RZ, UR21 ;  /* 0x00000015ff0e7e24 */ /* 0x000fe2000f8e00ff */
[----:B------:R-:W-:Y:S01]  /*0de0*/  ULDC.64 UR4, c[0x0][0x1e8] ;  /* 0x00007a0000047ab9 */ /* 0x000fe20000000a00 */
[----:B------:R-:W-:Y:S01]  /*0df0*/  LOP3.LUT R16, R28, R5, R0, 0xf6, !PT ;  /* 0x000000051c107212 */ /* 0x000fe200078ef600 */
[----:B------:R-:W-:Y:S01]  /*0e00*/  IMAD.U32 R0, RZ, RZ, UR22 ;  /* 0x00000016ff007e24 */ /* 0x000fe2000f8e00ff */
[----:B------:R-:W-:Y:S01]  /*0e10*/  IADD3 R30, R18, 0x40, RZ ;  /* 0x00000040121e7810 */ /* 0x000fe20007ffe0ff */
[----:B------:R-:W-:Y:S01]  /*0e20*/  IMAD.WIDE R10, R10, 0x80, R36 ;  /* 0x000000800a0a7825 */ /* 0x000fe200078e0224 */
[----:B------:R-:W-:Y:S01]  /*0e30*/  ISETP.GE.AND P4, PT, R18, c[0x0][0x1cc], PT ;  /* 0x0000730012007a0c */ /* 0x000fe20003f86270 */
[----:B------:R-:W-:Y:S01]  /*0e40*/  UMOV UR16, 0x6 ;  /* 0x0000000600107882 */ /* 0x000fe20000000000 */
[----:B------:R-:W-:Y:S01]  /*0e50*/  ISETP.GE.AND P2, PT, R30, c[0x0][0x1cc], PT ;  /* 0x000073001e007a0c */ /* 0x000fe20003f46270 */
[----:B------:R-:W-:Y:S01]  /*0e60*/  STL.64 [R1+0x8], R36 ;  /* 0x0000082401007387 */ /* 0x000fe20000100a00 */
[----:B------:R-:W-:-:S02]  /*0e70*/  IMAD.MOV.U32 R215, RZ, RZ, 0x10 ;  /* 0x00000010ffd77424 */ /* 0x000fc400078e00ff */
[----:B-1----:R-:W-:Y:S01]  /*0e80*/  IMAD.U32 R8, RZ, RZ, UR9 ;  /* 0x00000009ff087e24 */ /* 0x002fe2000f8e00ff */
[----:B------:R-:W-:Y:S01]  /*0e90*/  USHF.R.S32.HI UR9, URZ, 0x1f, UR22 ;  /* 0x0000001f3f097899 */ /* 0x000fe20008011416 */
[----:B------:R-:W-:Y:S02]  /*0ea0*/  IMAD.MOV.U32 R216, RZ, RZ, 0x20 ;  /* 0x00000020ffd87424 */ /* 0x000fe400078e00ff */
[----:B------:R-:W-:Y:S01]  /*0eb0*/  IMAD.WIDE.U32 R2, R8, c[0x0][0x1e0], R18 ;  /* 0x0000780008027a25 */ /* 0x000fe200078e0012 */
[----:B------:R-:W-:-:S03]  /*0ec0*/  UIMAD UR4, UR9, UR4, URZ ;  /* 0x00000004090472a4 */ /* 0x000fc6000f8e023f */
[----:B------:R-:W-:Y:S01]  /*0ed0*/  IMAD.WIDE.U32 R4, R8, c[0x0][0x1b0], R18 ;  /* 0x00006c0008047a25 */ /* 0x000fe200078e0012 */
[----:B------:R-:W-:Y:S01]  /*0ee0*/  IADD3 R3, R3, UR6, RZ ;  /* 0x0000000603037c10 */ /* 0x000fe2000fffe0ff */
[----:B------:R-:W-:Y:S02]  /*0ef0*/  UIMAD UR6, UR22, UR5, UR4 ;  /* 0x00000005160672a4 */ /* 0x000fe4000f8e0204 */
[----:B------:R-:W-:Y:S01]  /*0f00*/  IMAD.U32 R8, RZ, RZ, UR22 ;  /* 0x00000016ff087e24 */ /* 0x000fe2000f8e00ff */
[----:B------:R-:W-:Y:S01]  /*0f10*/  ULDC.64 UR4, c[0x0][0x1b8] ;  /* 0x00006e0000047ab9 */ /* 0x000fe20000000a00 */
[----:B------:R-:W-:Y:S01]  /*0f20*/  IMAD.WIDE.U32 R2, R0, c[0x0][0x1e8], R2 ;  /* 0x00007a0000027a25 */ /* 0x000fe200078e0002 */
[----:B------:R-:W-:Y:S01]  /*0f30*/  IADD3 R5, R5, UR8, RZ ;  /* 0x0000000805057c10 */ /* 0x000fe2000fffe0ff */
[----:B------:R-:W-:Y:S02]  /*0f40*/  UIMAD UR4, UR9, UR4, URZ ;  /* 0x00000004090472a4 */ /* 0x000fe4000f8e023f */
[----:B------:R-:W-:Y:S01]  /*0f50*/  IMAD.WIDE.U32 R22, R8, c[0x0][0x278], R6 ;  /* 0x00009e0008167a25 */ /* 0x000fe200078e0006 */
[----:B------:R-:W-:Y:S01]  /*0f60*/  IADD3 R3, R3, UR6, RZ ;  /* 0x0000000603037c10 */ /* 0x000fe2000fffe0ff */
[----:B------:R-:W-:-:S02]  /*0f70*/  ULDC UR8, c[0x0][0x198] ;  /* 0x0000660000087ab9 */ /* 0x000fc40000000800 */
[----:B------:R-:W-:Y:S01]  /*0f80*/  IMAD.U32 R6, RZ, RZ, UR22 ;  /* 0x00000016ff067e24 */ /* 0x000fe2000f8e00ff */
[----:B------:R-:W-:Y:S01]  /*0f90*/  UIADD3 UR8, -UR11, UR8, URZ ;  /* 0x000000080b087290 */ /* 0x000fe2000fffe13f */
[----:B------:R-:W-:Y:S01]  /*0fa0*/  IMAD R0, R11, c[0x0][0x1d8], RZ ;  /* 0x000076000b007a24 */ /* 0x000fe200078e02ff */
[----:B------:R-:W-:Y:S01]  /*0fb0*/  UIMAD UR5, UR22, UR5, UR4 ;  /* 0x00000005160572a4 */ /* 0x000fe2000f8e0204 */
[----:B------:R-:W-:Y:S01]  /*0fc0*/  IMAD.WIDE.U32 R6, R6, c[0x0][0x1b8], R4 ;  /* 0x00006e0006067a25 */ /* 0x000fe200078e0004 */
[----:B------:R-:W-:Y:S02]  /*0fd0*/  STL.64 [R1+0x50], R22 ;  /* 0x0000501601007387 */ /* 0x000fe40000100a00 */
[----:B------:R-:W-:Y:S01]  /*0fe0*/  IADD3 R13, -R36, UR8, RZ ;  /* 0x00000008240d7c10 */ /* 0x000fe2000fffe1ff */
[----:B------:R-:W-:Y:S01]  /*0ff0*/  IMAD R4, R37, c[0x0][0x178], RZ ;  /* 0x00005e0025047a24 */ /* 0x000fe200078e02ff */
[----:B------:R-:W-:Y:S01]  /*1000*/  IADD3 R7, R7, UR5, RZ ;  /* 0x0000000507077c10 */ /* 0x000fe2000fffe0ff */
[C---:B------:R-:W-:Y:S01]  /*1010*/  IMAD R0, R10.reuse, c[0x0][0x1dc], R0 ;  /* 0x000077000a007a24 */ /* 0x040fe200078e0200 */
[----:B------:R-:W-:Y:S01]  /*1020*/  ULDC.64 UR4, c[0x0][0x1d8] ;  /* 0x0000760000047ab9 */ /* 0x000fe20000000a00 */
[----:B------:R-:W-:Y:S01]  /*1030*/  IMAD.WIDE.U32 R8, R10, c[0x0][0x1d8], R2 ;  /* 0x000076000a087a25 */ /* 0x000fe200078e0002 */
[C---:B------:R-:W-:Y:S01]  /*1040*/  ISETP.LT.OR P1, PT, R13.reuse, 0x1, P4 ;  /* 0x000000010d00780c */ /* 0x040fe20002721670 */
[----:B------:R-:W-:Y:S01]  /*1050*/  USHF.L.U32 UR6, UR4, 0x6, URZ ;  /* 0x0000000604067899 */ /* 0x000fe2000800063f */
[C---:B------:R-:W-:Y:S01]  /*1060*/  ISETP.LT.OR P5, PT, R13.reuse, 0x1, P2 ;  /* 0x000000010d00780c */ /* 0x040fe200017a1670 */
[----:B------:R-:W-:Y:S01]  /*1070*/  IMAD R12, R36, c[0x0][0x17c], R4 ;  /* 0x00005f00240c7a24 */ /* 0x000fe200078e0204 */
[----:B------:R-:W-:Y:S01]  /*1080*/  LEA R2, P0, R8, c[0x0][0x1c0], 0x1 ;  /* 0x0000700008027a11 */ /* 0x000fe200078008ff */
[----:B------:R-:W-:Y:S01]  /*1090*/  IMAD.WIDE.U32 R4, R36, c[0x0][0x178], R18 ;  /* 0x00005e0024047a25 */ /* 0x000fe200078e0012 */
[C---:B------:R-:W-:Y:S01]  /*10a0*/  ISETP.LT.OR P3, PT, R13.reuse, 0x21, P4 ;  /* 0x000000210d00780c */ /* 0x040fe20002761670 */
[----:B------:R-:W-:Y:S01]  /*10b0*/  USHF.L.U64.HI UR7, UR4, UR16, UR5 ;  /* 0x0000001004077299 */ /* 0x000fe20008010205 */
[----:B------:R-:W-:Y:S01]  /*10c0*/  ISETP.LT.OR P6, PT, R13, 0x21, P2 ;  /* 0x000000210d00780c */ /* 0x000fe200017c1670 */
[----:B------:R-:W-:Y:S01]  /*10d0*/  IMAD.IADD R0, R9, 0x1, R0 ;  /* 0x0000000109007824 */ /* 0x000fe200078e0200 */
[----:B------:R-:W-:Y:S01]  /*10e0*/  UIADD3 UR13, UP0, UR6, 0x80, URZ ;  /* 0x00000080060d7890 */ /* 0x000fe2000ff1e03f */
[----:B------:R-:W-:Y:S01]  /*10f0*/  IMAD.IADD R5, R5, 0x1, R12 ;  /* 0x0000000105057824 */ /* 0x000fe200078e020c */
[----:B------:R-:W-:Y:S01]  /*1100*/  ULDC.64 UR4, c[0x0][0x180] ;  /* 0x0000600000047ab9 */ /* 0x000fe20000000a00 */
[----:B------:R-:W-:Y:S01]  /*1110*/  IMAD.SHL.U32 R12, R16, 0x2, RZ ;  /* 0x00000002100c7824 */ /* 0x000fe200078e00ff */
[----:B------:R-:W-:Y:S01]  /*1120*/  LEA.HI.X R3, R8, c[0x0][0x1c4], R0, 0x1, P0 ;  /* 0x0000710008037a11 */ /* 0x000fe200000f0c00 */
[----:B------:R-:W-:Y:S01]  /*1130*/  IMAD R0, R11, c[0x0][0x1a8], RZ ;  /* 0x00006a000b007a24 */ /* 0x000fe200078e02ff */
[----:B------:R-:W-:Y:S01]  /*1140*/  UIADD3.X UR12, URZ, UR7, URZ, UP0, !UPT ;  /* 0x000000073f0c7290 */ /* 0x000fe200087fe43f */
[----:B------:R-:W-:Y:S01]  /*1150*/  IMAD.WIDE.U32 R14, R14, c[0x0][0x180], R4 ;  /* 0x000060000e0e7a25 */ /* 0x000fe200078e0004 */
[----:B------:R-:W-:Y:S01]  /*1160*/  IADD3 R4, P0, R2, UR6, RZ ;  /* 0x0000000602047c10 */ /* 0x000fe2000ff1e0ff */
[----:B------:R-:W-:Y:S01]  /*1170*/  @!PT LDS RZ, [RZ] ;  /* 0x00000000fffff984 */ /* 0x000fe20000000800 */
[----:B------:R-:W-:Y:S01]  /*1180*/  @!PT LDS RZ, [RZ] ;  /* 0x00000000fffff984 */ /* 0x000fe20000000800 */
[----:B------:R-:W-:Y:S01]  /*1190*/  @!PT LDS RZ, [RZ] ;  /* 0x00000000fffff984 */ /* 0x000fe20000000800 */
[----:B------:R1:W-:Y:S01]  /*11a0*/  LDGSTS.E.BYPASS.LTC128B.128 [R12+0x8080], [R2.64], !P1 ;  /* 0x08080000020c7fae */ /* 0x0003e2000c901d58 */
[----:B------:R-:W-:Y:S01]  /*11b0*/  UIMAD UR4, UR10, UR4, URZ ;  /* 0x000000040a0472a4 */ /* 0x000fe2000f8e023f */
[C---:B------:R-:W-:Y:S01]  /*11c0*/  IMAD R0, R10.reuse, c[0x0][0x1ac], R0 ;  /* 0x00006b000a007a24 */ /* 0x040fe200078e0200 */
[----:B------:R-:W-:Y:S01]  /*11d0*/  IADD3.X R5, R3, UR7, RZ, P0, !PT ;  /* 0x0000000703057c10 */ /* 0x000fe200087fe4ff */
[----:B------:R-:W-:Y:S01]  /*11e0*/  IMAD.WIDE.U32 R10, R10, c[0x0][0x1a8], R6 ;  /* 0x00006a000a0a7a25 */ /* 0x000fe200078e0006 */
[----:B------:R1:W-:Y:S01]  /*11f0*/  LDGSTS.E.BYPASS.LTC128B.128 [R12+0xc080], [R2.64+0x80], !P5 ;  /* 0x0c080080020c7fae */ /* 0x0003e2000e901d58 */
[C---:B------:R-:W-:Y:S01]  /*1200*/  ISETP.LT.OR P5, PT, R13.reuse, 0x41, P4 ;  /* 0x000000410d00780c */ /* 0x040fe200027a1670 */
[----:B------:R-:W-:Y:S01]  /*1210*/  UIMAD UR14, UR21, UR5, UR4 ;  /* 0x00000005150e72a4 */ /* 0x000fe2000f8e0204 */
[----:B------:R-:W-:Y:S01]  /*1220*/  IMAD.U32 R6, RZ, RZ, UR6 ;  /* 0x00000006ff067e24 */ /* 0x000fe2000f8e00ff */
[----:B------:R2:W-:Y:S01]  /*1230*/  LDGSTS.E.BYPASS.LTC128B.128 [R12+0x9080], [R4.64], !P3 ;  /* 0x09080000040c7fae */ /* 0x0005e2000d901d58 */
[----:B------:R-:W-:Y:S01]  /*1240*/  ISETP.LT.OR P3, PT, R13, 0x41, P2 ;  /* 0x000000410d00780c */ /* 0x000fe20001761670 */
[----:B------:R-:W-:Y:S01]  /*1250*/  IMAD.IADD R0, R11, 0x1, R0 ;  /* 0x000000010b007824 */ /* 0x000fe200078e0200 */
[C---:B------:R-:W-:Y:S01]  /*1260*/  ISETP.LT.OR P4, PT, R13.reuse, 0x61, P4 ;  /* 0x000000610d00780c */ /* 0x040fe20002781670 */
[----:B------:R-:W-:Y:S01]  /*1270*/  ULDC.64 UR4, c[0x0][0x1a8] ;  /* 0x00006a0000047ab9 */ /* 0x000fe20000000a00 */
[----:B------:R-:W-:Y:S01]  /*1280*/  IADD3 R6, P1, P0, R6, 0x80, R2 ;  /* 0x0000008006067810 */ /* 0x000fe2000783e002 */
[----:B------:R-:W-:Y:S01]  /*1290*/  USHF.L.U32 UR15, UR4, 0x6, URZ ;  /* 0x00000006040f7899 */ /* 0x000fe2000800063f */
[----:B------:R-:W-:Y:S01]  /*12a0*/  ISETP.LT.OR P2, PT, R13, 0x61, P2 ;  /* 0x000000610d00780c */ /* 0x000fe20001741670 */
[----:B------:R-:W-:Y:S01]  /*12b0*/  IMAD.MOV.U32 R8, RZ, RZ, R14 ;  /* 0x000000ffff087224 */ /* 0x000fe200078e000e */
[----:B------:R-:W-:Y:S01]  /*12c0*/  IADD3.X R7, RZ, UR7, R3, P1, P0 ;  /* 0x00000007ff077c10 */ /* 0x000fe20008fe0403 */
[----:B------:R-:W-:Y:S01]  /*12d0*/  UIADD3 UR18, UP0, UR15, 0x80, URZ ;  /* 0x000000800f127890 */ /* 0x000fe2000ff1e03f */
[----:B------:R-:W-:Y:S01]  /*12e0*/  IADD3 R9, R15, UR14, RZ ;  /* 0x0000000e0f097c10 */ /* 0x000fe2000fffe0ff */
[----:B------:R-:W-:-:S02]  /*12f0*/  USHF.L.U64.HI UR14, UR4, UR16, UR5 ;  /* 0x00000010040e7299 */ /* 0x000fc40008010205 */
[----:B------:R3:W-:Y:S01]  /*1300*/  LDGSTS.E.BYPASS.LTC128B.128 [R12+0xd080], [R6.64], !P6 ;  /* 0x0d080000060c7fae */ /* 0x0007e2000f101d58 */
[----:B------:R-:W-:Y:S01]  /*1310*/  ISETP.GE.AND P6, PT, R18, c[0x0][0x19c], PT ;  /* 0x0000670012007a0c */ /* 0x000fe20003fc6270 */
[----:B------:R-:W-:Y:S02]  /*1320*/  ULDC.64 UR4, c[0x0][0x178] ;  /* 0x00005e0000047ab9 */ /* 0x000fe40000000a00 */
[----:B------:R-:W-:Y:S02]  /*1330*/  UIMAD.WIDE.U32 UR28, UR26, UR4, URZ ;  /* 0x000000041a1c72a5 */ /* 0x000fe4000f8e003f */
[----:B------:R-:W-:Y:S01]  /*1340*/  UIADD3.X UR19, URZ, UR14, URZ, UP0, !UPT ;  /* 0x0000000e3f137290 */ /* 0x000fe200087fe43f */
[C---:B-1----:R-:W-:Y:S02]  /*1350*/  IADD3 R2, P1, R4.reuse, UR6, RZ ;  /* 0x0000000604027c10 */ /* 0x042fe4000ff3e0ff */
[----:B--2---:R-:W-:Y:S02]  /*1360*/  IADD3 R4, P0, R4, UR13, RZ ;  /* 0x0000000d04047c10 */ /* 0x004fe4000ff1e0ff */
[----:B------:R-:W-:-:S02]  /*1370*/  IADD3.X R3, R5, UR7, RZ, P1, !PT ;  /* 0x0000000705037c10 */ /* 0x000fc40008ffe4ff */
[----:B------:R-:W-:-:S03]  /*1380*/  IADD3.X R5, R5, UR12, RZ, P0, !PT ;  /* 0x0000000c05057c10 */ /* 0x000fc600087fe4ff */
[----:B------:R1:W-:Y:S01]  /*1390*/  LDGSTS.E.BYPASS.LTC128B.128 [R12+0xa080], [R2.64], !P5 ;  /* 0x0a080000020c7fae */ /* 0x0003e2000e901d58 */
[----:B------:R-:W-:-:S03]  /*13a0*/  ISETP.GE.AND P5, PT, R30, c[0x0][0x19c], PT ;  /* 0x000067001e007a0c */ /* 0x000fc60003fa6270 */
[----:B------:R2:W-:Y:S01]  /*13b0*/  LDGSTS.E.BYPASS.LTC128B.128 [R12+0xe080], [R4.64], !P3 ;  /* 0x0e080000040c7fae */ /* 0x0005e2000d901d58 */
[----:B------:R-:W-:Y:S02]  /*13c0*/  ISETP.LT.OR P3, PT, R13, 0x1, P6 ;  /* 0x000000010d00780c */ /* 0x000fe40003761670 */
[----:B---3--:R-:W-:-:S04]  /*13d0*/  IADD3 R6, P0, R2, UR6, RZ ;  /* 0x0000000602067c10 */ /* 0x008fc8000ff1e0ff */
[----:B------:R-:W-:Y:S01]  /*13e0*/  IADD3.X R7, R3, UR7, RZ, P0, !PT ;  /* 0x0000000703077c10 */ /* 0x000fe200087fe4ff */
[----:B------:R-:W-:-:S04]  /*13f0*/  ULDC.64 UR6, c[0x0][0x188] ;  /* 0x0000620000067ab9 */ /* 0x000fc80000000a00 */
[----:B------:R3:W-:Y:S01]  /*1400*/  LDGSTS.E.BYPASS.LTC128B.128 [R12+0xb080], [R6.64], !P4 ;  /* 0x0b080000060c7fae */ /* 0x0007e2000e101d58 */
[----:B------:R-:W-:Y:S02]  /*1410*/  ISETP.LT.OR P4, PT, R13, 0x21, P6 ;  /* 0x000000210d00780c */ /* 0x000fe40003781670 */
[----:B------:R-:W-:Y:S02]  /*1420*/  ISETP.GE.AND P6, PT, R18, c[0x0][0x16c], PT ;  /* 0x00005b0012007a0c */ /* 0x000fe40003fc6270 */
[----:B--2---:R-:W-:Y:S01]  /*1430*/  IADD3 R4, P1, R2, UR13, RZ ;  /* 0x0000000d02047c10 */ /* 0x004fe2000ff3e0ff */
[----:B------:R-:W-:Y:S01]  /*1440*/  USHF.R.S32.HI UR13, URZ, 0x1f, UR26 ;  /* 0x0000001f3f0d7899 */ /* 0x000fe2000801141a */
[C---:B-1----:R-:W-:Y:S02]  /*1450*/  LEA R2, P0, R10.reuse, c[0x0][0x190], 0x1 ;  /* 0x000064000a027a11 */ /* 0x042fe400078008ff */
[----:B------:R-:W-:Y:S01]  /*1460*/  IADD3.X R5, R3, UR12, RZ, P1, !PT ;  /* 0x0000000c03057c10 */ /* 0x000fe20008ffe4ff */
[----:B------:R-:W-:Y:S01]  /*1470*/  UIMAD UR12, UR9, UR6, URZ ;  /* 0x00000006090c72a4 */ /* 0x000fe2000f8e023f */
[C---:B------:R-:W-:Y:S01]  /*1480*/  ISETP.LT.OR P1, PT, R13.reuse, 0x1, P5 ;  /* 0x000000010d00780c */ /* 0x040fe20002f21670 */
[----:B------:R-:W-:Y:S01]  /*1490*/  UIMAD UR6, UR13, UR4, URZ ;  /* 0x000000040d0672a4 */ /* 0x000fe2000f8e023f */
[----:B------:R-:W-:Y:S01]  /*14a0*/  LEA.HI.X R3, R10, c[0x0][0x194], R0, 0x1, P0 ;  /* 0x000065000a037a11 */ /* 0x000fe200000f0c00 */
[----:B------:R1:W-:Y:S01]  /*14b0*/  LDGSTS.E.BYPASS.LTC128B.128 [R12+0xf080], [R4.64], !P2 ;  /* 0x0f080000040c7fae */ /* 0x0003e2000d101d58 */
[----:B------:R-:W-:Y:S01]  /*14c0*/  IMAD.U32 R0, RZ, RZ, UR22 ;  /* 0x00000016ff007e24 */ /* 0x000fe2000f8e00ff */
[----:B------:R-:W-:Y:S01]  /*14d0*/  UIMAD UR6, UR26, UR5, UR6 ;  /* 0x000000051a0672a4 */ /* 0x000fe2000f8e0206 */
[----:B---3--:R-:W-:Y:S01]  /*14e0*/  IMAD.U32 R6, RZ, RZ, UR28 ;  /* 0x0000001cff067e24 */ /* 0x008fe2000f8e00ff */
[----:B------:R2:W-:Y:S01]  /*14f0*/  LDGSTS.E.BYPASS.LTC128B.128 [R12+0x80], [R2.64], !P3 ;  /* 0x00080000020c7fae */ /* 0x0005e2000d901d58 */
[----:B------:R-:W-:Y:S01]  /*1500*/  ISETP.LT.OR P3, PT, R13, 0x21, P5 ;  /* 0x000000210d00780c */ /* 0x000fe20002f61670 */
[----:B------:R-:W-:Y:S01]  /*1510*/  IMAD.WIDE.U32 R34, R0, c[0x0][0x188], R8 ;  /* 0x0000620000227a25 */ /* 0x000fe200078e0008 */
[----:B------:R-:W-:Y:S01]  /*1520*/  UIADD3 UR6, UR29, UR6, URZ ;  /* 0x000000061d067290 */ /* 0x000fe2000fffe03f */
[----:B------:R-:W-:Y:S01]  /*1530*/  SEL R10, RZ, 0x1, P6 ;  /* 0x00000001ff0a7807 */ /* 0x000fe20003000000 */
[----:B------:R-:W-:Y:S01]  /*1540*/  UIMAD UR7, UR22, UR7, UR12 ;  /* 0x00000007160772a4 */ /* 0x000fe2000f8e020c */
[----:B------:R2:W-:Y:S01]  /*1550*/  LDGSTS.E.BYPASS.LTC128B.128 [R12+0x4080], [R2.64+0x80], !P1 ;  /* 0x04080080020c7fae */ /* 0x0005e2000c901d58 */
[----:B------:R-:W-:Y:S01]  /*1560*/  IMAD R0, R37, c[0x0][0x208], RZ ;  /* 0x0000820025007a24 */ /* 0x000fe200078e02ff */
[----:B------:R-:W-:Y:S01]  /*1570*/  USHF.L.U32 UR12, UR26, 0x6, URZ ;  /* 0x000000061a0c7899 */ /* 0x000fe2000800063f */
[C---:B------:R-:W-:Y:S01]  /*1580*/  IMAD.WIDE.U32 R8, R36.reuse, c[0x0][0x208], R18 ;  /* 0x0000820024087a25 */ /* 0x040fe200078e0012 */
[----:B------:R-:W-:Y:S01]  /*1590*/  STL.64 [R1+0x30], R34 ;  /* 0x0000302201007387 */ /* 0x000fe20000100a00 */
[----:B------:R-:W-:Y:S01]  /*15a0*/  IADD3 R14, R35, UR7, RZ ;  /* 0x00000007230e7c10 */ /* 0x000fe2000fffe0ff */
[----:B------:R-:W-:Y:S01]  /*15b0*/  USHF.R.S32.HI UR17, URZ, 0x1f, UR12 ;  /* 0x0000001f3f117899 */ /* 0x000fe2000801140c */
[----:B------:R-:W-:-:S02]  /*15c0*/  IMAD R0, R36, c[0x0][0x20c], R0 ;  /* 0x0000830024007a24 */ /* 0x000fc400078e0200 */
[----:B------:R-:W-:Y:S02]  /*15d0*/  IMAD.U32 R7, RZ, RZ, UR29 ;  /* 0x0000001dff077e24 */ /* 0x000fe4000f8e00ff */
[----:B------:R-:W-:Y:S01]  /*15e0*/  IMAD.U32 R7, RZ, RZ, UR6 ;  /* 0x00000006ff077e24 */ /* 0x000fe2000f8e00ff */
[----:B------:R-:W-:Y:S01]  /*15f0*/  ULDC.64 UR6, c[0x0][0x278] ;  /* 0x00009e0000067ab9 */ /* 0x000fe20000000a00 */
[----:B------:R-:W-:Y:S01]  /*1600*/  IMAD.IADD R9, R9, 0x1, R0 ;  /* 0x0000000109097824 */ /* 0x000fe200078e0200 */
[----:B------:R-:W-:Y:S01]  /*1610*/  UIMAD UR6, UR9, UR6, URZ ;  /* 0x00000006090672a4 */ /* 0x000fe2000f8e023f */
[----:B-1----:R-:W-:Y:S01]  /*1620*/  IMAD.U32 R5, RZ, RZ, UR15 ;  /* 0x0000000fff057e24 */ /* 0x002fe2000f8e00ff */
[----:B------:R-:W-:Y:S02]  /*1630*/  IADD3 R4, P2, R2, UR15, RZ ;  /* 0x0000000f02047c10 */ /* 0x000fe4000ff5e0ff */
[----:B------:R-:W-:-:S03]  /*1640*/  UIMAD UR27, UR22, UR7, UR6 ;  /* 0x00000007161b72a4 */ /* 0x000fc6000f8e0206 */
[----:B------:R-:W-:Y:S02]  /*1650*/  ULDC.64 UR6, c[0x0][0x210] ;  /* 0x0000840000067ab9 */ /* 0x000fe40000000a00 */
[----:B------:R-:W-:Y:S01]  /*1660*/  UIMAD UR6, UR10, UR6, URZ ;  /* 0x000000060a0672a4 */ /* 0x000fe2000f8e023f */
[----:B------:R-:W-:Y:S02]  /*1670*/  IADD3 R16, R23, UR27, RZ ;  /* 0x0000001b17107c10 */ /* 0x000fe4000fffe0ff */
[----:B--2---:R-:W-:Y:S01]  /*1680*/  IADD3 R2, P1, P0, R5, 0x80, R2 ;  /* 0x0000008005027810 */ /* 0x004fe2000783e002 */
[----:B------:R-:W-:Y:S01]  /*1690*/  UIMAD UR6, UR21, UR7, UR6 ;  /* 0x00000007150672a4 */ /* 0x000fe2000f8e0206 */
[----:B------:R-:W-:Y:S02]  /*16a0*/  IADD3.X R5, R3, UR14, RZ, P2, !PT ;  /* 0x0000000e03057c10 */ /* 0x000fe400097fe4ff */
[----:B------:R-:W-:Y:S02]  /*16b0*/  IADD3.X R3, RZ, UR14, R3, P1, P0 ;  /* 0x0000000eff037c10 */ /* 0x000fe40008fe0403 */
[----:B------:R-:W-:Y:S01]  /*16c0*/  ISETP.GE.AND P0, PT, R18, c[0x0][0x19c], PT ;  /* 0x0000670012007a0c */ /* 0x000fe20003f06270 */
[----:B------:R1:W-:Y:S01]  /*16d0*/  LDGSTS.E.BYPASS.LTC128B.128 [R12+0x1080], [R4.64], !P4 ;  /* 0x01080000040c7fae */ /* 0x0003e2000e101d58 */
[----:B------:R-:W-:-:S02]  /*16e0*/  ISETP.LT.OR P1, PT, R13, 0x41, P5 ;  /* 0x000000410d00780c */ /* 0x000fc40002f21670 */
[C---:B------:R-:W-:Y:S01]  /*16f0*/  ISETP.LT.OR P2, PT, R13.reuse, 0x41, P0 ;  /* 0x000000410d00780c */ /* 0x040fe20000741670 */
[----:B------:R2:W-:Y:S01]  /*1700*/  LDGSTS.E.BYPASS.LTC128B.128 [R12+0x5080], [R2.64], !P3 ;  /* 0x05080000020c7fae */ /* 0x0005e2000d901d58 */
[C---:B------:R-:W-:Y:S02]  /*1710*/  ISETP.LT.OR P4, PT, R13.reuse, 0x61, P0 ;  /* 0x000000610d00780c */ /* 0x040fe40000781670 */
[----:B------:R-:W-:Y:S02]  /*1720*/  ISETP.GE.AND P3, PT, R30, c[0x0][0x16c], PT ;  /* 0x00005b001e007a0c */ /* 0x000fe40003f66270 */
[----:B------:R-:W-:Y:S02]  /*1730*/  ISETP.LT.OR P5, PT, R13, 0x61, P5 ;  /* 0x000000610d00780c */ /* 0x000fe40002fa1670 */
[----:B------:R-:W-:-:S05]  /*1740*/  P2R R11, PR, RZ, 0x8 ;  /* 0x00000008ff0b7803 */ /* 0x000fca0000000000 */
[----:B------:R3:W-:Y:S04]  /*1750*/  STL [R1+0x64], R11 ;  /* 0x0000640b01007387 */ /* 0x0007e80000100800 */
[----:B------:R4:W-:Y:S04]  /*1760*/  STL [R1+0x3c], R14 ;  /* 0x00003c0e01007387 */ /* 0x0009e80000100800 */
[----:B------:R5:W-:Y:S01]  /*1770*/  STL [R1+0x58], R16 ;  /* 0x0000581001007387 */ /* 0x000be20000100800 */
[----:B--2---:R-:W-:-:S04]  /*1780*/  IADD3 R2, P0, R4, UR15, RZ ;  /* 0x0000000f04027c10 */ /* 0x004fc8000ff1e0ff */
[----:B------:R-:W-:Y:S02]  /*1790*/  IADD3.X R3, R5, UR14, RZ, P0, !PT ;  /* 0x0000000e05037c10 */ /* 0x000fe400087fe4ff */
[----:B-1----:R-:W-:-:S03]  /*17a0*/  IADD3 R4, P0, R4, UR18, RZ ;  /* 0x0000001204047c10 */ /* 0x002fc6000ff1e0ff */
[----:B------:R1:W-:Y:S01]  /*17b0*/  LDGSTS.E.BYPASS.LTC128B.128 [R12+0x2080], [R2.64], !P2 ;  /* 0x02080000020c7fae */ /* 0x0003e2000d101d58 */
[----:B------:R-:W-:Y:S02]  /*17c0*/  IADD3.X R5, R5, UR19, RZ, P0, !PT ;  /* 0x0000001305057c10 */ /* 0x000fe400087fe4ff */
[----:B---3--:R-:W-:Y:S02]  /*17d0*/  SEL R11, RZ, 0x2, P3 ;  /* 0x00000002ff0b7807 */ /* 0x008fe40001800000 */
[C---:B------:R-:W-:Y:S01]  /*17e0*/  LEA R0, P0, R6.reuse, R34, 0x6 ;  /* 0x0000002206007211 */ /* 0x040fe200078030ff */
[----:B------:R2:W-:Y:S02]  /*17f0*/  LDGSTS.E.BYPASS.LTC128B.128 [R12+0x6080], [R4.64], !P1 ;  /* 0x06080000040c7fae */ /* 0x0005e4000c901d58 */
[----:B------:R-:W-:Y:S01]  /*1800*/  IMAD.IADD R13, R11, 0x1, R10 ;  /* 0x000000010b0d7824 */ /* 0x000fe200078e020a */
[----:B------:R-:W-:Y:S01]  /*1810*/  LEA.HI.X R7, R6, R14, R7, 0x6, P0 ;  /* 0x0000000e06077211 */ /* 0x000fe200000f3407 */
[----:B------:R-:W-:Y:S01]  /*1820*/  IMAD.U32 R11, RZ, RZ, UR4 ;  /* 0x00000004ff0b7e24 */ /* 0x000fe2000f8e00ff */
[----:B------:R-:W-:Y:S01]  /*1830*/  LEA R6, P0, R0, c[0x0][0x160], 0x1 ;  /* 0x0000580000067a11 */ /* 0x000fe200078008ff */
[----:B------:R-:W-:Y:S01]  /*1840*/  IMAD.U32 R10, RZ, RZ, UR21 ;  /* 0x00000015ff0a7e24 */ /* 0x000fe2000f8e00ff */
[----:B------:R-:W-:-:S02]  /*1850*/  LOP3.LUT P3, RZ, R13, 0x1, RZ, 0xc0, !PT ;  /* 0x000000010dff7812 */ /* 0x000fc4000786c0ff */
[----:B------:R-:W-:Y:S01]  /*1860*/  LEA.HI.X R7, R0, c[0x0][0x164], R7, 0x1, P0 ;  /* 0x0000590000077a11 */ /* 0x000fe200000f0c07 */
[----:B------:R-:W-:Y:S01]  /*1870*/  IMAD.U32 R0, RZ, RZ, UR5 ;  /* 0x00000005ff007e24 */ /* 0x000fe2000f8e00ff */
[C---:B----4-:R-:W-:Y:S01]  /*1880*/  LEA R14, P0, R11.reuse, R6, 0x6 ;  /* 0x000000060b0e7211 */ /* 0x050fe200078030ff */
[----:B------:R-:W-:Y:S01]  /*1890*/  IMAD.WIDE.U32 R8, R10, c[0x0][0x210], R8 ;  /* 0x000084000a087a25 */ /* 0x000fe200078e0008 */
[----:B------:R-:W-:Y:S02]  /*18a0*/  IADD3 R10, P1, R2, UR15, RZ ;  /* 0x0000000f020a7c10 */ /* 0x000fe4000ff3e0ff */
[----:B------:R-:W-:Y:S02]  /*18b0*/  LEA.HI.X R15, R11, R7, R0, 0x6, P0 ;  /* 0x000000070b0f7211 */ /* 0x000fe400000f3400 */
[----:B------:R-:W-:Y:S02]  /*18c0*/  IADD3 R0, P0, R22, UR12, RZ ;  /* 0x0000000c16007c10 */ /* 0x000fe4000ff1e0ff */
[----:B------:R-:W-:Y:S01]  /*18d0*/  IADD3.X R11, R3, UR14, RZ, P1, !PT ;  /* 0x0000000e030b7c10 */ /* 0x000fe20008ffe4ff */
[----:B------:R-:W-:Y:S01]  /*18e0*/  ULDC.64 UR14, c[0x0][0x208] ;  /* 0x00008200000e7ab9 */ /* 0x000fe20000000a00 */
[----:B------:R-:W-:Y:S01]  /*18f0*/  ISETP.GE.AND P1, PT, R18, c[0x0][0x1fc], PT ;  /* 0x00007f0012007a0c */ /* 0x000fe20003f26270 */
[----:B------:R-:W-:-:S02]  /*1900*/  USHF.L.U64.HI UR15, UR14, UR16, UR15 ;  /* 0x000000100e0f7299 */ /* 0x000fc4000801020f */
[----:B------:R-:W-:Y:S01]  /*1910*/  USHF.L.U32 UR16, UR14, 0x6, URZ ;  /* 0x000000060e107899 */ /* 0x000fe2000800063f */
[----:B------:R3:W-:Y:S01]  /*1920*/  LDGSTS.E.BYPASS.LTC128B.128 [R12+0x3080], [R10.64], !P4 ;  /* 0x030800000a0c7fae */ /* 0x0007e2000e101d58 */
[----:B--2---:R-:W-:Y:S02]  /*1930*/  IADD3 R4, P2, R2, UR18, RZ ;  /* 0x0000001202047c10 */ /* 0x004fe4000ff5e0ff */
[----:B-1----:R-:W-:Y:S02]  /*1940*/  IADD3.X R2, R16, UR17, RZ, P0, !PT ;  /* 0x0000001110027c10 */ /* 0x002fe400087fe4ff */
[----:B------:R-:W-:Y:S01]  /*1950*/  IMAD.U32 R26, RZ, RZ, UR16 ;  /* 0x00000010ff1a7e24 */ /* 0x000fe2000f8e00ff */
[C---:B-----5:R-:W-:Y:S02]  /*1960*/  LEA R16, P0, R0.reuse, c[0x0][0x258], 0x2 ;  /* 0x0000960000107a11 */ /* 0x060fe400078010ff */
[----:B------:R-:W-:Y:S02]  /*1970*/  IADD3.X R5, R3, UR19, RZ, P2, !PT ;  /* 0x0000001303057c10 */ /* 0x000fe400097fe4ff */
[----:B------:R-:W-:Y:S01]  /*1980*/  LEA.HI.X R17, R0, c[0x0][0x25c], R2, 0x2, P0 ;  /* 0x0000970000117a11 */ /* 0x000fe200000f1402 */
[----:B------:R-:W-:Y:S01]  /*1990*/  IMAD.U32 R0, RZ, RZ, UR12 ;  /* 0x0000000cff007e24 */ /* 0x000fe2000f8e00ff */
[----:B------:R-:W-:Y:S01]  /*19a0*/  IADD3 R3, R9, UR6, RZ ;  /* 0x0000000609037c10 */ /* 0x000fe2000fffe0ff */
[----:B------:R-:W-:Y:S01]  /*19b0*/  ULDC.64 UR6, c[0x0][0x218] ;  /* 0x0000860000067ab9 */ /* 0x000fe20000000a00 */
[----:B------:R-:W-:Y:S01]  /*19c0*/  IMAD.U32 R9, RZ, RZ, UR22 ;  /* 0x00000016ff097e24 */ /* 0x000fe2000f8e00ff */
[----:B------:R-:W-:Y:S01]  /*19d0*/  UIMAD UR6, UR9, UR6, URZ ;  /* 0x00000006090672a4 */ /* 0x000fe2000f8e023f */
[----:B------:R-:W-:Y:S01]  /*19e0*/  IMAD.MOV.U32 R2, RZ, RZ, R8 ;  /* 0x000000ffff027224 */ /* 0x000fe200078e0008 */
[----:B------:R-:W-:Y:S01]  /*19f0*/  ISETP.GE.AND P0, PT, R30, c[0x0][0x1fc], PT ;  /* 0x00007f001e007a0c */ /* 0x000fe20003f06270 */
[----:B------:R1:W-:Y:S01]  /*1a00*/  LDGSTS.E.BYPASS.LTC128B.128 [R12+0x7080], [R4.64], !P5 ;  /* 0x07080000040c7fae */ /* 0x0003e2000e901d58 */
[----:B------:R-:W-:Y:S01]  /*1a10*/  IADD3 R8, -R36, c[0x0][0x168], -R0 ;  /* 0x00005a0024087a10 */ /* 0x000fe20007ffe900 */
[----:B------:R-:W-:Y:S01]  /*1a20*/  UIMAD UR7, UR22, UR7, UR6 ;  /* 0x00000007160772a4 */ /* 0x000fe2000f8e0206 */
[----:B------:R-:W-:Y:S01]  /*1a30*/  LOP3.LUT P2, RZ, R13, 0x2, RZ, 0xc0, !PT ;  /* 0x000000020dff7812 */ /* 0x000fe2000784c0ff */
[----:B------:R-:W-:Y:S01]  /*1a40*/  IMAD.WIDE.U32 R22, R9, c[0x0][0x218], R2 ;  /* 0x0000860009167a25 */ /* 0x000fe200078e0002 */
[----:B------:R-:W-:Y:S01]  /*1a50*/  SEL R0, RZ, 0x1, P1 ;  /* 0x00000001ff007807 */ /* 0x000fe20000800000 */
[----:B------:R-:W-:Y:S01]  /*1a60*/  UIMAD UR6, UR15, UR26, URZ ;  /* 0x0000001a0f0672a4 */ /* 0x000fe2000f8e023f */
[----:B------:R-:W-:Y:S01]  /*1a70*/  SEL R2, RZ, 0xffffffff, P0 ;  /* 0xffffffffff027807 */ /* 0x000fe20000000000 */
[----:B------:R-:W-:Y:S01]  /*1a80*/  IMAD.MOV.U32 R38, RZ, RZ, R22 ;  /* 0x000000ffff267224 */ /* 0x000fe200078e0016 */
[C---:B------:R-:W-:Y:S01]  /*1a90*/  ISETP.LT.OR P1, PT, R8.reuse, 0x1, !P3 ;  /* 0x000000010800780c */ /* 0x040fe20005f21670 */
[----:B------:R-:W-:Y:S01]  /*1aa0*/  UIMAD UR6, UR13, UR16, UR6 ;  /* 0x000000100d0672a4 */ /* 0x000fe2000f8e0206 */
[----:B------:R-:W-:Y:S01]  /*1ab0*/  ISETP.LT.OR P0, PT, R8, 0x1, !P2 ;  /* 0x000000010800780c */ /* 0x000fe20005701670 */
[----:B------:R-:W-:Y:S01]  /*1ac0*/  IMAD.SHL.U32 R2, R2, 0x2, RZ ;  /* 0x0000000202027824 */ /* 0x000fe200078e00ff */
[----:B------:R-:W-:Y:S01]  /*1ad0*/  ISETP.LT.OR P3, PT, R8, 0x21, !P3 ;  /* 0x000000210800780c */ /* 0x000fe20005f61670 */
[----:B------:R2:W-:Y:S01]  /*1ae0*/  STL.64 [R1+0x28], R22 ;  /* 0x0000281601007387 */ /* 0x0005e20000100a00 */
[----:B------:R-:W-:Y:S01]  /*1af0*/  IADD3 R39, R23, UR7, RZ ;  /* 0x0000000717277c10 */ /* 0x000fe2000fffe0ff */
[----:B------:R-:W-:Y:S01]  /*1b00*/  ULDC UR13, c[0x0][0x20c] ;  /* 0x00008300000d7ab9 */ /* 0x000fe20000000800 */
[----:B------:R-:W-:Y:S01]  /*1b10*/  LOP3.LUT R0, R2, 0x2, R0, 0xe2, !PT ;  /* 0x0000000202007812 */ /* 0x000fe200078ee200 */
[----:B------:R-:W0:Y:S01]  /*1b20*/  LDGDEPBAR ;  /* 0x00000000000079af */ /* 0x000e220000000000 */
[----:B------:R-:W-:-:S02]  /*1b30*/  ISETP.LT.OR P2, PT, R8, 0x21, !P2 ;  /* 0x000000210800780c */ /* 0x000fc40005741670 */
[C---:B------:R-:W-:Y:S01]  /*1b40*/  LOP3.LUT P4, RZ, R0.reuse, 0x1, RZ, 0xc0, !PT ;  /* 0x0000000100ff7812 */ /* 0x040fe2000788c0ff */
[----:B------:R4:W-:Y:S01]  /*1b50*/  LDGSTS.E.BYPASS.LTC128B.128 [R12+0x10080], [R6.64], !P1 ;  /* 0x10080000060c7fae */ /* 0x0009e2000c901d58 */
[----:B------:R-:W-:Y:S02]  /*1b60*/  LOP3.LUT P5, RZ, R0, 0x2, RZ, 0xc0, !PT ;  /* 0x0000000200ff7812 */ /* 0x000fe400078ac0ff */
[----:B------:R-:W-:Y:S01]  /*1b70*/  ISETP.LT.OR P1, PT, R8, 0x1, !P4 ;  /* 0x000000010800780c */ /* 0x000fe20006721670 */
[----:B------:R4:W-:Y:S01]  /*1b80*/  LDGSTS.E.BYPASS.LTC128B.128 [R12+0x12080], [R6.64+0x80], !P0 ;  /* 0x12080080060c7fae */ /* 0x0009e2000c101d58 */
[----:B-1----:R-:W-:-:S03]  /*1b90*/  IMAD.WIDE.U32 R4, R26, UR26, R38 ;  /* 0x0000001a1a047c25 */ /* 0x002fc6000f8e0026 */
[----:B------:R1:W-:Y:S01]  /*1ba0*/  LDGSTS.E.BYPASS.LTC128B.128 [R12+0x11080], [R14.64], !P3 ;  /* 0x110800000e0c7fae */ /* 0x0003e2000d901d58 */
[----:B------:R-:W-:Y:S02]  /*1bb0*/  ISETP.GT.AND P3, PT, R32, 0xf, PT ;  /* 0x0000000f2000780c */ /* 0x000fe40003f64270 */
[----:B------:R-:W-:Y:S01]  /*1bc0*/  IADD3 R3, R5, UR6, RZ ;  /* 0x0000000605037c10 */ /* 0x000fe2000fffe0ff */
[----:B------:R-:W-:Y:S01]  /*1bd0*/  UMOV UR6, 0x5 ;  /* 0x0000000500067882 */ /* 0x000fe20000000000 */
[C---:B------:R-:W-:Y:S01]  /*1be0*/  LEA R2, P0, R4.reuse, c[0x0][0x1f0], 0x1 ;  /* 0x00007c0004027a11 */ /* 0x040fe200078008ff */
[----:B------:R-:W-:Y:S01]  /*1bf0*/  USHF.L.U64.HI UR13, UR14, UR6, UR13 ;  /* 0x000000060e0d7299 */ /* 0x000fe2000801020d */
[----:B------:R1:W-:Y:S01]  /*1c00*/  LDGSTS.E.BYPASS.LTC128B.128 [R12+0x13080], [R14.64+0x80], !P2 ;  /* 0x130800800e0c7fae */ /* 0x0003e2000d101d58 */
[----:B------:R-:W-:Y:S01]  /*1c10*/  USHF.L.U32 UR14, UR14, 0x5, URZ ;  /* 0x000000050e0e7899 */ /* 0x000fe2000800063f */
[----:B------:R-:W-:Y:S01]  /*1c20*/  LEA.HI.X R3, R4, c[0x0][0x1f4], R3, 0x1, P0 ;  /* 0x00007d0004037a11 */ /* 0x000fe200000f0c03 */
[----:B------:R-:W-:Y:S01]  /*1c30*/  ULDC.64 UR6, c[0x0][0x290] ;  /* 0x0000a40000067ab9 */ /* 0x000fe20000000a00 */
[----:B--2---:R-:W-:Y:S01]  /*1c40*/  LEA.HI R23, R29, R32, RZ, 0x5 ;  /* 0x000000201d177211 */ /* 0x004fe200078f28ff */
[----:B------:R-:W-:Y:S01]  /*1c50*/  USHF.L.U32 UR18, UR14, 0x1, URZ ;  /* 0x000000010e127899 */ /* 0x000fe2000800063f */
[C---:B------:R-:W-:Y:S01]  /*1c60*/  ISETP.LT.OR P0, PT, R8.reuse, 0x1, !P5 ;  /* 0x000000010800780c */ /* 0x040fe20006f01670 */
[----:B------:R-:W-:Y:S01]  /*1c70*/  UIMAD UR6, UR9, UR6, URZ ;  /* 0x00000006090672a4 */ /* 0x000fe2000f8e023f */
[----:B------:R-:W-:Y:S01]  /*1c80*/  SHF.R.S32.HI R5, RZ, 0x5, R23 ;  /* 0x00000005ff057819 */ /* 0x000fe20000011417 */
[----:B------:R-:W-:Y:S01]  /*1c90*/  IMAD.U32 R4, RZ, RZ, UR22 ;  /* 0x00000016ff047e24 */ /* 0x000fe2000f8e00ff */
[----:B------:R-:W-:Y:S01]  /*1ca0*/  USHF.L.U64.HI UR9, UR14, 0x1, UR13 ;  /* 0x000000010e097899 */ /* 0x000fe2000801020d */
[----:B------:R-:W-:Y:S01]  /*1cb0*/  ISETP.LT.OR P2, PT, R8, 0x21, !P5 ;  /* 0x000000210800780c */ /* 0x000fe20006f41670 */
[----:B------:R-:W-:Y:S01]  /*1cc0*/  UIMAD UR6, UR22, UR7, UR6 ;  /* 0x00000007160672a4 */ /* 0x000fe2000f8e0206 */
[----:B------:R-:W-:Y:S01]  /*1cd0*/  LEA.HI R0, R23, R5, RZ, 0x1 ;  /* 0x0000000517007211 */ /* 0x000fe200078f08ff */
[----:B------:R-:W-:Y:S01]  /*1ce0*/  IMAD.WIDE.U32 R34, R4, c[0x0][0x290], R20 ;  /* 0x0000a40004227a25 */ /* 0x000fe200078e0014 */
[----:B------:R2:W-:Y:S02]  /*1cf0*/  STL.64 [R1+0x10], R38 ;  /* 0x0000102601007387 */ /* 0x0005e40000100a00 */
[----:B------:R-:W-:-:S02]  /*1d00*/  LOP3.LUT R0, R0, 0xfffffffe, RZ, 0xc0, !PT ;  /* 0xfffffffe00007812 */ /* 0x000fc400078ec0ff */
[----:B------:R-:W-:Y:S01]  /*1d10*/  IADD3 R31, R35, UR6, RZ ;  /* 0x00000006231f7c10 */ /* 0x000fe2000fffe0ff */
[----:B------:R-:W-:Y:S01]  /*1d20*/  UIADD3 UR6, UR26, 0x1, URZ ;  /* 0x000000011a067890 */ /* 0x000fe2000fffe03f */
[----:B------:R2:W-:Y:S01]  /*1d30*/  STL.64 [R1+0x40], R34 ;  /* 0x0000402201007387 */ /* 0x0005e20000100a00 */
[----:B------:R-:W-:Y:S02]  /*1d40*/  IMAD.IADD R22, R5, 0x1, -R0 ;  /* 0x0000000105167824 */ /* 0x000fe400078e0a00 */
[----:B------:R-:W-:Y:S01]  /*1d50*/  @!P3 IMAD.SHL.U32 R0, R32, 0x10, RZ ;  /* 0x000000102000b824 */ /* 0x000fe200078e00ff */
[----:B------:R2:W-:Y:S01]  /*1d60*/  STL [R1+0x48], R31 ;  /* 0x0000481f01007387 */ /* 0x0005e20000100800 */
[----:B------:R-:W-:Y:S01]  /*1d70*/  UISETP.GE.AND UP0, UPT, UR6, UR20, UPT ;  /* 0x000000140600728c */ /* 0x000fe2000bf06270 */
[----:B-1----:R-:W-:Y:S02]  /*1d80*/  LEA.HI R14, R29, R32, RZ, 0x2 ;  /* 0x000000201d0e7211 */ /* 0x002fe400078f10ff */
[----:B------:R1:W-:Y:S02]  /*1d90*/  @!P3 LDGSTS.E.BYPASS.LTC128B.128 [R0+0x20080], [R16.64] ;  /* 0x200800001000bfae */ /* 0x0003e4000b901d58 */
[----:B---3--:R-:W-:-:S02]  /*1da0*/  SHF.R.S32.HI R10, RZ, 0x1f, R14 ;  /* 0x0000001fff0a7819 */ /* 0x008fc4000001140e */
[----:B------:R-:W0:Y:S04]  /*1db0*/  LDGDEPBAR ;  /* 0x00000000000079af */ /* 0x000e280000000000 */
[----:B------:R3:W-:Y:S01]  /*1dc0*/  LDGSTS.E.BYPASS.LTC128B.128 [R12+0x18080], [R2.64], !P1 ;  /* 0x18080000020c7fae */ /* 0x0007e2000c901d58 */
[----:B------:R-:W-:Y:S02]  /*1dd0*/  ISETP.LT.OR P1, PT, R8, 0x21, !P4 ;  /* 0x000000210800780c */ /* 0x000fe40006721670 */
[----:B------:R-:W-:Y:S01]  /*1de0*/  SHF.R.S32.HI R8, RZ, 0x2, R14 ;  /* 0x00000002ff087819 */ /* 0x000fe2000001140e */
[----:B------:R3:W-:Y:S01]  /*1df0*/  LDGSTS.E.BYPASS.LTC128B.128 [R12+0x1a080], [R2.64+0x80], !P0 ;  /* 0x1a080080020c7fae */ /* 0x0007e2000c101d58 */
[----:B-1----:R-:W-:Y:S01]  /*1e00*/  LEA.HI R0, R29, R32, RZ, 0x4 ;  /* 0x000000201d007211 */ /* 0x002fe200078f20ff */
        /* <DEDUP_REMOVED lines=12> */
[----:B----4-:R-:W-:Y:S01]  /*1ed0*/  IADD3.X R6, R31, UR17, RZ, P0, !PT ;  /* 0x000000111f067c10 */ /* 0x010fe200087fe4ff */
        /* <DEDUP_REMOVED lines=14> */
[----:B-1----:R-:W-:Y:S02]  /*1fc0*/  IMAD.SHL.U32 R2, R24, 0x40, RZ ;  /* 0x0000004018027824 */ /* 0x002fe400078e00ff */
        /* <DEDUP_REMOVED lines=57> */
[----:B--2---:R-:W-:-:S03]  /*2360*/  LEA R2, P0, R8, c[0x0][0x1f0], 0x1 ;  /* 0x00007c0008027a11 */ /* 0x004fc600078008ff */
        /* <DEDUP_REMOVED lines=22> */
.L_x_1994:
[----:B--2---:R-:W-:Y:S05]  /*24d0*/  BSYNC B0 ;  /* 0x0000000000007941 */ /* 0x004fea0003800000 */
.L_x_1993:
[----:B-12---:R-:W-:Y:S01]  /*24e0*/  SHF.R.S32.HI R2, RZ, 0x1f, R25 ;  /* 0x0000001fff027819 */ /* 0x006fe20000011419 */
[----:B------:R-:W-:Y:S01]  /*24f0*/  IMAD.SHL.U32 R210, R0, 0x2, RZ ;  /* 0x0000000200d27824 */ /* 0x000fe200078e00ff */
[----:B------:R-:W-:Y:S01]  /*2500*/  LOP3.LUT R3, R10, 0x7ffffffc, RZ, 0xc0, !PT ;  /* 0x7ffffffc0a037812 */ /* 0x000fe200078ec0ff */
[----:B------:R-:W0:Y:S01]  /*2510*/  LDGDEPBAR ;  /* 0x00000000000079af */ /* 0x000e220000000000 */
[----:B------:R-:W-:Y:S01]  /*2520*/  LEA.HI R2, R2, R25, RZ, 0x2 ;  /* 0x0000001902027211 */ /* 0x000fe200078f10ff */
[----:B------:R-:W-:Y:S01]  /*2530*/  IMAD.MOV.U32 R225, RZ, RZ, 0x20 ;  /* 0x00000020ffe17424 */ /* 0x000fe200078e00ff */
[----:B------:R-:W-:Y:S01]  /*2540*/  IADD3 R209, R216, R0, RZ ;  /* 0x00000000d8d17210 */ /* 0x000fe20007ffe0ff */
[----:B------:R-:W-:Y:S01]  /*2550*/  IMAD.IADD R3, R6, 0x1, -R3 ;  /* 0x0000000106037824 */ /* 0x000fe200078e0a03 */
[----:B------:R-:W-:Y:S01]  /*2560*/  LOP3.LUT R2, R2, 0x1ffffffc, RZ, 0xc0, !PT ;  /* 0x1ffffffc02027812 */ /* 0x000fe200078ec0ff */
[----:B------:R-:W-:Y:S01]  /*2570*/  IMAD.MOV.U32 R221, RZ, RZ, 0x10 ;  /* 0x00000010ffdd7424 */ /* 0x000fe200078e00ff */
[----:B------:R-:W-:Y:S01]  /*2580*/  SHF.R.S32.HI R33, RZ, 0x1f, R32 ;  /* 0x0000001fff217819 */ /* 0x000fe20000011420 */
[----:B------:R-:W-:Y:S01]  /*2590*/  IMAD.SHL.U32 R214, R5, 0x2, RZ ;  /* 0x0000000205d67824 */ /* 0x000fe200078e00ff */
[----:B------:R-:W-:Y:S01]  /*25a0*/  LOP3.LUT P0, RZ, R24, 0x4, RZ, 0xc0, !PT ;  /* 0x0000000418ff7812 */ /* 0x000fe2000780c0ff */
[----:B------:R-:W-:Y:S01]  /*25b0*/  IMAD.IADD R2, R25, 0x1, -R2 ;  /* 0x0000000119027824 */ /* 0x000fe200078e0a02 */
[----:B------:R-:W-:Y:S01]  /*25c0*/  LOP3.LUT P1, RZ, R7, 0x4, RZ, 0xc0, !PT ;  /* 0x0000000407ff7812 */ /* 0x000fe2000782c0ff */
[--C-:B------:R-:W-:Y:S01]  /*25d0*/  IMAD R215, R215, 0x2, R214.reuse ;  /* 0x00000002d7d77824 */ /* 0x100fe200078e02d6 */
[----:B------:R-:W-:Y:S01]  /*25e0*/  IADD3 R230, R231, 0x204c0, RZ ;  /* 0x000204c0e7e67810 */ /* 0x000fe20007ffe0ff */
[----:B------:R-:W-:Y:S01]  /*25f0*/  IMAD R2, R2, 0x4, R3 ;  /* 0x0000000402027824 */ /* 0x000fe200078e0203 */
[----:B------:R-:W-:Y:S01]  /*2600*/  SEL R219, R225, 0xffffffe0, !P1 ;  /* 0xffffffe0e1db7807 */ /* 0x000fe20004800000 */
[----:B------:R-:W-:Y:S01]  /*2610*/  IMAD.MOV.U32 R218, RZ, RZ, -0x40 ;  /* 0xffffffc0ffda7424 */ /* 0x000fe200078e00ff */
[----:B------:R-:W-:Y:S01]  /*2620*/  CS2R R162, SRZ ;  /* 0x0000000000a27805 */ /* 0x000fe2000001ff00 */
[----:B------:R-:W-:Y:S01]  /*2630*/  IMAD.SHL.U32 R4, R2, 0x2, RZ ;  /* 0x0000000202047824 */ /* 0x000fe200078e00ff */
[----:B------:R-:W-:Y:S01]  /*2640*/  IADD3 R222, R213, R219, RZ ;  /* 0x000000dbd5de7210 */ /* 0x000fe20007ffe0ff */
[----:B------:R-:W-:Y:S01]  /*2650*/  IMAD R217, R216, 0x2, R214 ;  /* 0x00000002d8d97824 */ /* 0x000fe200078e02d6 */
[----:B------:R-:W-:Y:S01]  /*2660*/  CS2R R160, SRZ ;  /* 0x0000000000a07805 */ /* 0x000fe2000001ff00 */
[----:B------:R-:W-:Y:S01]  /*2670*/  @P0 IADD3 R230, R13, -0x40, RZ ;  /* 0xffffffc00de60810 */ /* 0x000fe20007ffe0ff */
[----:B------:R1:W-:Y:S01]  /*2680*/  STL [R1+0x4c], R4 ;  /* 0x00004c0401007387 */ /* 0x0003e20000100800 */
[----:B------:R-:W-:Y:S01]  /*2690*/  IADD3 R0, -R4, UR8, RZ ;  /* 0x0000000804007c10 */ /* 0x000fe2000fffe1ff */
[----:B------:R-:W-:Y:S01]  /*26a0*/  CS2R R158, SRZ ;  /* 0x00000000009e7805 */ /* 0x000fe2000001ff00 */
[----:B------:R-:W-:Y:S01]  /*26b0*/  LOP3.LUT P0, RZ, R7, 0x2, RZ, 0xc0, !PT ;  /* 0x0000000207ff7812 */ /* 0x000fe2000780c0ff */
[----:B------:R-:W-:Y:S01]  /*26c0*/  CS2R R156, SRZ ;  /* 0x00000000009c7805 */ /* 0x000fe2000001ff00 */
[----:B------:R-:W-:Y:S01]  /*26d0*/  CS2R R154, SRZ ;  /* 0x00000000009a7805 */ /* 0x000fe2000001ff00 */
[----:B------:R1:W-:Y:S01]  /*26e0*/  STL [R1], R0 ;  /* 0x0000000001007387 */ /* 0x0003e20000100800 */
[----:B------:R-:W-:Y:S01]  /*26f0*/  SEL R221, R221, 0xfffffff0, !P0 ;  /* 0xfffffff0dddd7807 */ /* 0x000fe20004000000 */
        /* <DEDUP_REMOVED lines=63> */
[----:B------:R-:W-:Y:S01]  /*2af0*/  SEL R218, R218, 0x40, P1 ;  /* 0x00000040dada7807 */ /* 0x000fe20000800000 */
[----:B------:R-:W-:Y:S01]  /*2b00*/  IMAD.IADD R224, R221, 0x1, R222 ;  /* 0x00000001dde07824 */ /* 0x000fe200078e02de */
[----:B------:R-:W-:-:S02]  /*2b10*/  USHF.L.U64.HI UR15, UR4, 0x5, UR5 ;  /* 0x00000005040f7899 */ /* 0x000fc40008010205 */
[----:B------:R-:W-:Y:S02]  /*2b20*/  USHF.L.U32 UR16, UR4, 0x5, URZ ;  /* 0x0000000504107899 */ /* 0x000fe4000800063f */
[----:B------:R-:W-:Y:S02]  /*2b30*/  UMOV UR5, URZ ;  /* 0x0000003f00057c82 */ /* 0x000fe40008000000 */
[----:B------:R-:W-:Y:S02]  /*2b40*/  UMOV UR19, 0x1 ;  /* 0x0000000100137882 */ /* 0x000fe40000000000 */
[----:B------:R-:W-:Y:S02]  /*2b50*/  UMOV UR18, URZ ;  /* 0x0000003f00127c82 */ /* 0x000fe40008000000 */
[----:B------:R-:W-:Y:S02]  /*2b60*/  UMOV UR12, 0xffffffc0 ;  /* 0xffffffc0000c7882 */ /* 0x000fe40000000000 */
[----:B------:R-:W-:-:S02]  /*2b70*/  ULDC UR9, c[0x0][0x168] ;  /* 0x00005a0000097ab9 */ /* 0x000fc40000000800 */
[----:B-1----:R-:W-:Y:S02]  /*2b80*/  ULDC UR8, c[0x0][0x198] ;  /* 0x0000660000087ab9 */ /* 0x002fe40000000800 */
.L_x_1997:
        /* <DEDUP_REMOVED lines=24> */
[----:B------:R-:W3:Y:S05]  /*2d10*/  LDSM.16.M88.4 R176, [R208+0x11080] ;  /* 0x01108000d0b0783b */ /* 0x000eea0000000200 */
[----:B------:R-:W3:Y:S05]  /*2d20*/  LDSM.16.M88.4 R180, [R215+0x2080] ;  /* 0x00208000d7b4783b */ /* 0x000eea0000000200 */
[----:B------:R-:W-:Y:S01]  /*2d30*/  LDSM.16.M88.4 R188, [R217+0x2080] ;  /* 0x00208000d9bc783b */ /* 0x000fe20000000200 */
[-C--:B-1----:R-:W-:Y:S04]  /*2d40*/  HMMA.16816.F32 R4, R32, R16.reuse, RZ ;  /* 0x000000102004723c */ /* 0x082fe800000018ff */
[----:B------:R-:W5:Y:S05]  /*2d50*/  LDL R229, [R1+0x38] ;  /* 0x0000380001e57983 */ /* 0x000f6a0000100800 */
[----:B------:R-:W-:Y:S01]  /*2d60*/  LDSM.16.M88.4 R192, [R216+0x80] ;  /* 0x00008000d8c0783b */ /* 0x000fe20000000200 */
[C---:B--2---:R-:W-:Y:S04]  /*2d70*/  HMMA.16816.F32 R8, R28.reuse, R16, RZ ;  /* 0x000000101c08723c */ /* 0x044fe800000018ff */
[----:B------:R-:W-:Y:S04]  /*2d80*/  LDSM.16.M88.4 R200, [R215+0x4080] ;  /* 0x00408000d7c8783b */ /* 0x000fe80000000200 */
        /* <DEDUP_REMOVED lines=14> */
[C---:B------:R-:W-:Y:S08]  /*2e70*/  HMMA.16816.F32 R8, R176.reuse, R172, R8 ;  /* 0x000000acb008723c */ /* 0x040ff00000001808 */
        /* <DEDUP_REMOVED lines=42> */
[----:B--2---:R-:W-:Y:S07]  /*3120*/  IMAD.U32 R0, RZ, RZ, UR5 ;  /* 0x00000005ff007e24 */ /* 0x004fee000f8e00ff */
[C---:B------:R-:W-:Y:S01]  /*3130*/  HMMA.16816.F32 R16, R164.reuse, R174, R16 ;  /* 0x000000aea410723c */ /* 0x040fe20000001810 */
[----:B------:R-:W-:Y:S07]  /*3140*/  LDSM.16.M88.4 R172, [R3+0x12080] ;  /* 0x0120800003ac783b */ /* 0x000fee0000000200 */
[-C--:B------:R-:W-:Y:S08]  /*3150*/  HMMA.16816.F32 R20, R164, R184.reuse, R20 ;  /* 0x000000b8a414723c */ /* 0x080ff00000001814 */
[C---:B------:R-:W-:Y:S04]  /*3160*/  HMMA.16816.F32 R24, R180.reuse, R184, R24 ;  /* 0x000000b8b418723c */ /* 0x040fe80000001818 */
[----:B-----5:R-:W-:Y:S04]  /*3170*/  LEA R0, R0, R229, 0x6 ;  /* 0x000000e500007211 */ /* 0x020fe800078e30ff */
[-C--:B------:R-:W-:Y:S01]  /*3180*/  HMMA.16816.F32 R28, R180, R186.reuse, R28 ;  /* 0x000000bab41c723c */ /* 0x080fe2000000181c */
[----:B------:R-:W-:Y:S03]  /*3190*/  LDSM.16.M88.4 R180, [R216+0x4080] ;  /* 0x00408000d8b4783b */ /* 0x000fe60000000200 */
[----:B------:R-:W-:Y:S04]  /*31a0*/  IMAD.SHL.U32 R228, R0, 0x4, RZ ;  /* 0x0000000400e47824 */ /* 0x000fe800078e00ff */
[----:B------:R-:W-:Y:S01]  /*31b0*/  HMMA.16816.F32 R32, R164, R186, R32 ;  /* 0x000000baa420723c */ /* 0x000fe20000001820 */
[----:B------:R-:W2:Y:S05]  /*31c0*/  LDSM.16.M88.4 R164, [R217+0x6080] ;  /* 0x00608000d9a4783b */ /* 0x000eaa0000000200 */
[----:B------:R-:W3:Y:S02]  /*31d0*/  LDSM.16.M88.4 R184, [R3+0x13080] ;  /* 0x0130800003b8783b */ /* 0x000ee40000000200 */
[-C--:B----4-:R-:W-:Y:S03]  /*31e0*/  HMMA.16816.F32 R4, R188, R200.reuse, R4 ;  /* 0x000000c8bc04723c */ /* 0x090fe60000001804 */
[----:B------:R-:W-:Y:S05]  /*31f0*/  LDS R0, [R228+0x20080] ;  /* 0x02008000e4007984 */ /* 0x000fea0000000800 */
[C---:B------:R-:W-:Y:S01]  /*3200*/  HMMA.16816.F32 R8, R204.reuse, R200, R8 ;  /* 0x000000c8cc08723c */ /* 0x040fe20000001808 */
[----:B------:R-:W-:Y:S05]  /*3210*/  LDS R3, [R228+0x200a0] ;  /* 0x0200a000e4037984 */ /* 0x000fea0000000800 */
[----:B------:R-:W-:Y:S02]  /*3220*/  LDS R226, [R228+0x20100] ;  /* 0x02010000e4e27984 */ /* 0x000fe40000000800 */
[-C--:B------:R-:W-:Y:S03]  /*3230*/  HMMA.16816.F32 R12, R204, R202.reuse, R12 ;  /* 0x000000cacc0c723c */ /* 0x080fe6000000180c */
[----:B------:R-:W-:Y:S05]  /*3240*/  LDS R227, [R228+0x20120] ;  /* 0x02012000e4e37984 */ /* 0x000fea0000000800 */
        /* <DEDUP_REMOVED lines=11> */
[----:B------:R4:W1:Y:S07]  /*3300*/  LDSM.16.M88.4 R200, [R208+0x19080] ;  /* 0x01908000d0c8783b */ /* 0x00086e0000000200 */
[C---:B------:R-:W-:Y:S01]  /*3310*/  HMMA.16816.F32 R16, R176.reuse, R194, R16 ;  /* 0x000000c2b010723c */ /* 0x040fe20000001810 */
[----:B------:R4:W1:Y:S07]  /*3320*/  LDSM.16.M88.4 R192, [R208+0x18080] ;  /* 0x01808000d0c0783b */ /* 0x00086e0000000200 */
[-C--:B--2---:R-:W-:Y:S01]  /*3330*/  HMMA.16816.F32 R20, R176, R164.reuse, R20 ;  /* 0x000000a4b014723c */ /* 0x084fe20000001814 */
[----:B------:R4:W2:Y:S05]  /*3340*/  LDSM.16.M88.4 R188, [R214+0xa080] ;  /* 0x00a08000d6bc783b */ /* 0x0008aa0000000200 */
[----:B------:R4:W1:Y:S02]  /*3350*/  LDSM.16.M88.4 R204, [R215+0xa080] ;  /* 0x00a08000d7cc783b */ /* 0x0008640000000200 */
[C---:B------:R-:W-:Y:S08]  /*3360*/  HMMA.16816.F32 R24, R196.reuse, R164, R24 ;  /* 0x000000a4c418723c */ /* 0x040ff00000001818 */
[-C--:B------:R-:W-:Y:S01]  /*3370*/  HMMA.16816.F32 R28, R196, R166.reuse, R28 ;  /* 0x000000a6c41c723c */ /* 0x080fe2000000181c */
[----:B------:R4:W1:Y:S07]  /*3380*/  LDSM.16.M88.4 R196, [R215+0x8080] ;  /* 0x00808000d7c4783b */ /* 0x00086e0000000200 */
[----:B------:R-:W-:Y:S01]  /*3390*/  HMMA.16816.F32 R32, R176, R166, R32 ;  /* 0x000000a6b020723c */ /* 0x000fe20000001820 */
[----:B------:R4:W2:Y:S05]  /*33a0*/  LDSM.16.M88.4 R164, [R2+0x18080] ;  /* 0x0180800002a4783b */ /* 0x0008aa0000000200 */
[----:B------:R4:W2:Y:S02]  /*33b0*/  LDSM.16.M88.4 R176, [R214+0x8080] ;  /* 0x00808000d6b0783b */ /* 0x0008a40000000200 */
[-C--:B------:R-:W-:Y:S08]  /*33c0*/  HMMA.16816.F32 R4, R172, R180.reuse, R4 ;  /* 0x000000b4ac04723c */ /* 0x080ff00000001804 */
[C---:B---3--:R-:W-:Y:S08]  /*33d0*/  HMMA.16816.F32 R8, R184.reuse, R180, R8 ;  /* 0x000000b4b808723c */ /* 0x048ff00000001808 */
[-C--:B------:R-:W-:Y:S08]  /*33e0*/  HMMA.16816.F32 R12, R184, R182.reuse, R12 ;  /* 0x000000b6b80c723c */ /* 0x080ff0000000180c */
[C---:B------:R-:W-:Y:S01]  /*33f0*/  HMMA.16816.F32 R16, R172.reuse, R182, R16 ;  /* 0x000000b6ac10723c */ /* 0x040fe20000001810 */
[----:B------:R4:W3:Y:S07]  /*3400*/  LDSM.16.M88.4 R180, [R2+0x19080] ;  /* 0x0190800002b4783b */ /* 0x0008ee0000000200 */
[-C--:B-1----:R-:W-:Y:S08]  /*3410*/  HMMA.16816.F32 R20, R172, R168.reuse, R20 ;  /* 0x000000a8ac14723c */ /* 0x082ff00000001814 */
[C---:B------:R-:W-:Y:S08]  /*3420*/  HMMA.16816.F32 R24, R184.reuse, R168, R24 ;  /* 0x000000a8b818723c */ /* 0x040ff00000001818 */
[-C--:B------:R-:W-:Y:S08]  /*3430*/  HMMA.16816.F32 R28, R184, R170.reuse, R28 ;  /* 0x000000aab81c723c */ /* 0x080ff0000000181c */
[----:B------:R-:W-:Y:S01]  /*3440*/  HMMA.16816.F32 R32, R172, R170, R32 ;  /* 0x000000aaac20723c */ /* 0x000fe20000001820 */
[----:B------:R-:W-:-:S07]  /*3450*/  @P1 BRA `(.L_x_1995) ;  /* 0x0000037000001947 */ /* 0x000fce0003800000 */
[----:B--2-4-:R-:W2:Y:S01]  /*3460*/  LDL.64 R238, [R1+0x30] ;  /* 0x0000300001ee7983 */ /* 0x014ea20000100a00 */
[----:B------:R-:W-:Y:S01]  /*3470*/  ULDC.64 UR6, c[0x0][0x178] ;  /* 0x00005e0000067ab9 */ /* 0x000fe20000000a00 */
[----:B------:R-:W-:Y:S01]  /*3480*/  IMAD.U32 R169, RZ, RZ, UR16 ;  /* 0x00000010ffa97e24 */ /* 0x000fe2000f8e00ff */
[----:B------:R-:W-:Y:S01]  /*3490*/  UIMAD.WIDE.U32 UR28, UR17, UR6, URZ ;  /* 0x00000006111c72a5 */ /* 0x000fe2000f8e003f */
[----:B------:R-:W4:Y:S01]  /*34a0*/  LDL.64 R242, [R1+0x50] ;  /* 0x0000500001f27983 */ /* 0x000f220000100a00 */
[----:B------:R-:W-:Y:S01]  /*34b0*/  IMAD.U32 R171, RZ, RZ, UR15 ;  /* 0x0000000fffab7e24 */ /* 0x000fe2000f8e00ff */
[----:B------:R-:W-:Y:S01]  /*34c0*/  USHF.R.S32.HI UR4, URZ, 0x1f, UR17 ;  /* 0x0000001f3f047899 */ /* 0x000fe20008011411 */
[----:B------:R-:W-:Y:S01]  /*34d0*/  IMAD.U32 R168, RZ, RZ, UR26 ;  /* 0x0000001affa87e24 */ /* 0x000fe2000f8e00ff */
[----:B------:R-:W5:Y:S02]  /*34e0*/  LDL R235, [R1+0x3c] ;  /* 0x00003c0001eb7983 */ /* 0x000f640000100800 */
[----:B------:R-:W-:Y:S02]  /*34f0*/  UIMAD UR4, UR4, UR6, URZ ;  /* 0x00000006040472a4 */ /* 0x000fe4000f8e023f */
[----:B---3--:R-:W3:Y:S01]  /*3500*/  LDL R240, [R1+0x58] ;  /* 0x0000580001f07983 */ /* 0x008ee20000100800 */
[----:B------:R-:W-:Y:S01]  /*3510*/  @!P3 LEA R168, R168, 0x40, 0x6 ;  /* 0x00000040a8a8b811 */ /* 0x000fe200078e30ff */
[----:B------:R-:W-:Y:S02]  /*3520*/  USHF.L.U32 UR6, UR28, 0x6, URZ ;  /* 0x000000061c067899 */ /* 0x000fe4000800063f */
[----:B------:R-:W3:Y:S01]  /*3530*/  LDL.64 R236, [R1+0x8] ;  /* 0x0000080001ec7983 */ /* 0x000ee20000100a00 */
[----:B------:R-:W-:Y:S03]  /*3540*/  UIMAD UR4, UR17, UR7, UR4 ;  /* 0x00000007110472a4 */ /* 0x000fe6000f8e0204 */
[----:B------:R-:W3:Y:S01]  /*3550*/  LDL R234, [R1+0x60] ;  /* 0x0000600001ea7983 */ /* 0x000ee20000100800 */
[----:B------:R-:W-:Y:S03]  /*3560*/  UIADD3 UR4, UR29, UR4, URZ ;  /* 0x000000041d047290 */ /* 0x000fe6000fffe03f */
[----:B------:R-:W3:Y:S01]  /*3570*/  LDL R241, [R1+0x64] ;  /* 0x0000640001f17983 */ /* 0x000ee20000100800 */
[----:B------:R-:W-:Y:S03]  /*3580*/  USHF.L.U64.HI UR4, UR28, 0x6, UR4 ;  /* 0x000000061c047899 */ /* 0x000fe60008010204 */
[----:B------:R-:W3:Y:S01]  /*3590*/  LDL.64 R232, [R1+0x18] ;  /* 0x0000180001e87983 */ /* 0x000ee20000100a00 */
[----:B--2---:R-:W-:Y:S04]  /*35a0*/  IADD3 R169, P2, P1, R238, UR6, R169 ;  /* 0x00000006eea97c10 */ /* 0x004fe8000f95e0a9 */
[----:B-----5:R-:W-:Y:S02]  /*35b0*/  IADD3.X R171, R235, UR4, R171, P2, P1 ;  /* 0x00000004ebab7c10 */ /* 0x020fe400097e24ab */
[C---:B----4-:R-:W-:Y:S04]  /*35c0*/  @!P3 IADD3 R2, P1, R168.reuse, R242, RZ ;  /* 0x000000f2a802b210 */ /* 0x050fe80007f3e0ff */
[----:B---3--:R-:W-:Y:S02]  /*35d0*/  @!P3 LEA.HI.X.SX32 R168, R168, R240, 0x1, P1 ;  /* 0x000000f0a8a8b211 */ /* 0x008fe400008f0eff */
        /* <DEDUP_REMOVED lines=31> */
.L_x_1995:
[----:B-12-4-:R-:W2:Y:S01]  /*37d0*/  LDL R168, [R1+0x4c] ;  /* 0x00004c0001a87983 */ /* 0x016ea20000100800 */
[----:B------:R-:W-:Y:S02]  /*37e0*/  ULEA UR6, UR26, 0x1, 0x6 ;  /* 0x000000011a067891 */ /* 0x000fe4000f8e303f */
[----:B------:R-:W-:Y:S01]  /*37f0*/  USHF.L.U32 UR4, UR5, 0xd, URZ ;  /* 0x0000000d05047899 */ /* 0x000fe2000800063f */
[----:B------:R-:W4:Y:S01]  /*3800*/  LDL R232, [R1] ;  /* 0x0000000001e87983 */ /* 0x000f220000100800 */
[----:B------:R-:W-:Y:S02]  /*3810*/  UIADD3 UR6, UR6, UR8, -UR11 ;  /* 0x0000000806067290 */ /* 0x000fe4000fffe80b */
[----:B------:R-:W-:Y:S01]  /*3820*/  UIADD3 UR27, UR26, 0x2, URZ ;  /* 0x000000021a1b7890 */ /* 0x000fe2000fffe03f */
[----:B------:R-:W0:Y:S03]  /*3830*/  LDGDEPBAR ;  /* 0x00000000000079af */ /* 0x000e260000000000 */
[----:B------:R-:W-:Y:S01]  /*3840*/  IMAD.U32 R2, RZ, RZ, UR6 ;  /* 0x00000006ff027e24 */ /* 0x000fe2000f8e00ff */
[----:B------:R-:W-:Y:S02]  /*3850*/  UIADD3 UR6, UR4, 0x10, URZ ;  /* 0x0000001004067890 */ /* 0x000fe4000fffe03f */
[----:B------:R-:W-:Y:S02]  /*3860*/  UISETP.GE.AND UP0, UPT, UR27, UR20, UPT ;  /* 0x000000141b00728c */ /* 0x000fe4000bf06270 */
[----:B------:R-:W-:Y:S05]  /*3870*/  IADD3 R2, R229, -c[0x0][0x168], R2 ;  /* 0x80005a00e5027a10 */ /* 0x000fea0007ffe002 */
[----:B--2---:R-:W-:Y:S05]  /*3880*/  IMAD.IADD R169, R2, 0x1, -R168 ;  /* 0x0000000102a97824 */ /* 0x004fea00078e0aa8 */
[----:B----4-:R-:W-:Y:S02]  /*3890*/  IMNMX R168, R232, R169, PT ;  /* 0x000000a9e8a87217 */ /* 0x010fe40003800200 */
[C---:B------:R-:W-:Y:S02]  /*38a0*/  IADD3 R2, R169.reuse, 0x8, RZ ;  /* 0x00000008a9027810 */ /* 0x040fe40007ffe0ff */
[----:B------:R-:W-:Y:S02]  /*38b0*/  ISETP.GT.AND P1, PT, R168, RZ, PT ;  /* 0x000000ffa800720c */ /* 0x000fe40003f24270 */
[----:B------:R-:W-:Y:S02]  /*38c0*/  IMNMX R2, R232, R2, PT ;  /* 0x00000002e8027217 */ /* 0x000fe40003800200 */
[----:B------:R-:W-:Y:S02]  /*38d0*/  FSEL R187, R4, -INF , P1 ;  /* 0xff80000004bb7808 */ /* 0x000fe40000800000 */
[----:B------:R-:W-:Y:S02]  /*38e0*/  ISETP.GT.AND P1, PT, R168, 0x1, PT ;  /* 0x00000001a800780c */ /* 0x000fe40003f24270 */
[----:B------:R-:W-:Y:S01]  /*38f0*/  IADD3 R4, R169, 0x20, RZ ;  /* 0x00000020a9047810 */ /* 0x000fe20007ffe0ff */
[--C-:B------:R-:W-:Y:S01]  /*3900*/  FFMA.FTZ R234, R187, c[0x0][0x29c], -R0.reuse ;  /* 0x0000a700bbea7a23 */ /* 0x100fe20000010800 */
[----:B------:R-:W-:Y:S02]  /*3910*/  FSEL R186, R5, -INF , P1 ;  /* 0xff80000005ba7808 */ /* 0x000fe40000800000 */
[----:B------:R-:W-:Y:S02]  /*3920*/  ISETP.GT.AND P1, PT, R2, RZ, PT ;  /* 0x000000ff0200720c */ /* 0x000fe40003f24270 */
[----:B------:R-:W-:Y:S01]  /*3930*/  IMNMX R4, R232, R4, PT ;  /* 0x00000004e8047217 */ /* 0x000fe20003800200 */
[--C-:B------:R-:W-:Y:S01]  /*3940*/  FFMA.FTZ R233, R186, c[0x0][0x29c], -R0.reuse ;  /* 0x0000a700bae97a23 */ /* 0x100fe20000010800 */
[----:B------:R-:W-:Y:S02]  /*3950*/  FSEL R229, R6, -INF , P1 ;  /* 0xff80000006e57808 */ /* 0x000fe40000800000 */
[----:B------:R-:W-:Y:S03]  /*3960*/  ISETP.GT.AND P1, PT, R2, 0x1, PT ;  /* 0x000000010200780c */ /* 0x000fe60003f24270 */
[--C-:B------:R-:W-:Y:S01]  /*3970*/  FFMA.FTZ R229, R229, c[0x0][0x29c], -R3.reuse ;  /* 0x0000a700e5e57a23 */ /* 0x100fe20000010803 */
[----:B------:R-:W-:Y:S02]  /*3980*/  FSEL R208, R7, -INF , P1 ;  /* 0xff80000007d07808 */ /* 0x000fe40000800000 */
[----:B------:R-:W-:Y:S03]  /*3990*/  ISETP.GT.AND P1, PT, R168, 0x20, PT ;  /* 0x00000020a800780c */ /* 0x000fe60003f24270 */
[--C-:B------:R-:W-:Y:S01]  /*39a0*/  FFMA.FTZ R208, R208, c[0x0][0x29c], -R3.reuse ;  /* 0x0000a700d0d07a23 */ /* 0x100fe20000010803 */
[----:B------:R-:W-:Y:S02]  /*39b0*/  FSEL R175, R16, -INF , P1 ;  /* 0xff80000010af7808 */ /* 0x000fe40000800000 */
[----:B------:R-:W-:Y:S04]  /*39c0*/  ISETP.GT.AND P1, PT, R168, 0x21, PT ;  /* 0x00000021a800780c */ /* 0x000fe80003f24270 */
[----:B------:R-:W-:Y:S02]  /*39d0*/  FSEL R174, R17, -INF , P1 ;  /* 0xff80000011ae7808 */ /* 0x000fe40000800000 */
[----:B------:R-:W-:Y:S03]  /*39e0*/  ISETP.GT.AND P1, PT, R2, 0x20, PT ;  /* 0x000000200200780c */ /* 0x000fe60003f24270 */
        /* <DEDUP_REMOVED lines=22> */
[----:B------:R-:W-:Y:S01]  /*3b50*/  FSEL R33, R33, -INF , P1 ;  /* 0xff80000021217808 */ /* 0x000fe20000800000 */
[----:B------:R-:W-:Y:S01]  /*3b60*/  MUFU.EX2 R184, R184 ;  /* 0x000000b800b87308 */ /* 0x000fe20000000800 */
[----:B------:R-:W-:Y:S03]  /*3b70*/  ISETP.GT.AND P1, PT, R2, 0x60, PT ;  /* 0x000000600200780c */ /* 0x000fe60003f24270 */
[--C-:B------:R-:W-:Y:S01]  /*3b80*/  FFMA.FTZ R237, R33, c[0x0][0x29c], -R0.reuse ;  /* 0x0000a70021ed7a23 */ /* 0x100fe20000010800 */
[----:B------:R-:W-:Y:S02]  /*3b90*/  FSEL R34, R34, -INF , P1 ;  /* 0xff80000022227808 */ /* 0x000fe40000800000 */
[----:B------:R-:W-:Y:S02]  /*3ba0*/  ISETP.GT.AND P1, PT, R2, 0x61, PT ;  /* 0x000000610200780c */ /* 0x000fe40003f24270 */
[----:B------:R-:W-:Y:S01]  /*3bb0*/  IADD3 R2, R169, 0x28, RZ ;  /* 0x00000028a9027810 */ /* 0x000fe20007ffe0ff */
[--C-:B------:R-:W-:Y:S01]  /*3bc0*/  FFMA.FTZ R246, R34, c[0x0][0x29c], -R3.reuse ;  /* 0x0000a70022f67a23 */ /* 0x100fe20000010803 */
[----:B------:R-:W-:Y:S02]  /*3bd0*/  FSEL R35, R35, -INF , P1 ;  /* 0xff80000023237808 */ /* 0x000fe40000800000 */
[----:B------:R-:W-:Y:S02]  /*3be0*/  ISETP.GT.AND P1, PT, R4, RZ, PT ;  /* 0x000000ff0400720c */ /* 0x000fe40003f24270 */
[----:B------:R-:W-:Y:S01]  /*3bf0*/  IMNMX R2, R232, R2, PT ;  /* 0x00000002e8027217 */ /* 0x000fe20003800200 */
[----:B------:R-:W-:Y:S01]  /*3c00*/  FFMA.FTZ R243, R35, c[0x0][0x29c], -R3 ;  /* 0x0000a70023f37a23 */ /* 0x000fe20000010803 */
[----:B------:R-:W-:Y:S01]  /*3c10*/  FSEL R19, R8, -INF , P1 ;  /* 0xff80000008137808 */ /* 0x000fe20000800000 */
[----:B------:R-:W-:Y:S01]  /*3c20*/  FFMA.FTZ R232, R175, c[0x0][0x29c], -R0 ;  /* 0x0000a700afe87a23 */ /* 0x000fe20000010800 */
[----:B------:R-:W-:Y:S01]  /*3c30*/  ISETP.GT.AND P1, PT, R4, 0x1, PT ;  /* 0x000000010400780c */ /* 0x000fe20003f24270 */
[----:B------:R-:W-:Y:S01]  /*3c40*/  LDSM.16.M88.4 R172, [R211+0x19080] ;  /* 0x01908000d3ac783b */ /* 0x000fe20000000200 */
[----:B------:R-:W-:Y:S01]  /*3c50*/  MOV R0, UR6 ;  /* 0x0000000600007c02 */ /* 0x000fe20008000f00 */
[--C-:B------:R-:W-:Y:S01]  /*3c60*/  FFMA.FTZ R242, R19, c[0x0][0x29c], -R226.reuse ;  /* 0x0000a70013f27a23 */ /* 0x100fe200000108e2 */
[----:B------:R-:W-:Y:S02]  /*3c70*/  FSEL R18, R9, -INF , P1 ;  /* 0xff80000009127808 */ /* 0x000fe40000800000 */
[----:B------:R-:W-:Y:S03]  /*3c80*/  ISETP.GT.AND P1, PT, R2, RZ, PT ;  /* 0x000000ff0200720c */ /* 0x000fe60003f24270 */
[--C-:B------:R-:W-:Y:S01]  /*3c90*/  FFMA.FTZ R241, R18, c[0x0][0x29c], -R226.reuse ;  /* 0x0000a70012f17a23 */ /* 0x100fe200000108e2 */
[----:B------:R-:W-:Y:S01]  /*3ca0*/  FSEL R23, R10, -INF , P1 ;  /* 0xff8000000a177808 */ /* 0x000fe20000800000 */
[----:B------:R-:W-:Y:S01]  /*3cb0*/  LDS R3, [R228+0x20280] ;  /* 0x02028000e4037984 */ /* 0x000fe20000000800 */
        /* <DEDUP_REMOVED lines=30> */
[----:B------:R-:W-:Y:S02]  /*3ea0*/  ISETP.GT.AND P1, PT, R4, 0x61, PT ;  /* 0x000000610400780c */ /* 0x000fe40003f24270 */
[-C--:B------:R-:W-:Y:S03]  /*3eb0*/  HMMA.16816.F32 R4, R164, R176.reuse, RZ ;  /* 0x000000b0a404723c */ /* 0x080fe600000018ff */
[--C-:B------:R-:W-:Y:S01]  /*3ec0*/  FFMA.FTZ R248, R28, c[0x0][0x29c], -R226.reuse ;  /* 0x0000a7001cf87a23 */ /* 0x100fe200000108e2 */
[----:B------:R-:W-:Y:S02]  /*3ed0*/  FSEL R29, R29, -INF , P1 ;  /* 0xff8000001d1d7808 */ /* 0x000fe40000800000 */
[----:B------:R-:W-:Y:S02]  /*3ee0*/  ISETP.GT.AND P1, PT, R2, 0x60, PT ;  /* 0x000000600200780c */ /* 0x000fe40003f24270 */
[C---:B---3--:R-:W-:Y:S04]  /*3ef0*/  HMMA.16816.F32 R8, R180.reuse, R176, RZ ;  /* 0x000000b0b408723c */ /* 0x048fe800000018ff */
[----:B------:R-:W-:Y:S01]  /*3f00*/  FSEL R30, R30, -INF , P1 ;  /* 0xff8000001e1e7808 */ /* 0x000fe20000800000 */
[----:B------:R-:W-:Y:S01]  /*3f10*/  FFMA.FTZ R226, R29, c[0x0][0x29c], -R226 ;  /* 0x0000a7001de27a23 */ /* 0x000fe200000108e2 */
[----:B------:R-:W-:Y:S02]  /*3f20*/  ISETP.GT.AND P1, PT, R2, 0x61, PT ;  /* 0x000000610200780c */ /* 0x000fe40003f24270 */
[-C--:B------:R-:W-:Y:S01]  /*3f30*/  HMMA.16816.F32 R12, R180, R178.reuse, RZ ;  /* 0x000000b2b40c723c */ /* 0x080fe200000018ff */
[--C-:B------:R-:W-:Y:S02]  /*3f40*/  FFMA.FTZ R2, R30, c[0x0][0x29c], -R227.reuse ;  /* 0x0000a7001e027a23 */ /* 0x100fe400000108e3 */
[----:B------:R-:W-:Y:S01]  /*3f50*/  MUFU.EX2 R226, R226 ;  /* 0x000000e200e27308 */ /* 0x000fe20000000800 */
[----:B------:R-:W-:Y:S02]  /*3f60*/  FSEL R31, R31, -INF , P1 ;  /* 0xff8000001f1f7808 */ /* 0x000fe40000800000 */
[----:B------:R-:W-:Y:S02]  /*3f70*/  PLOP3.LUT P1, PT, PT, PT, UP0, 0x80, 0x0 ;  /* 0x000000000000781c */ /* 0x000fe40003f2f008 */
[C---:B------:R-:W-:Y:S01]  /*3f80*/  HMMA.16816.F32 R16, R164.reuse, R178, RZ ;  /* 0x000000b2a410723c */ /* 0x040fe200000018ff */
[----:B------:R-:W-:Y:S03]  /*3f90*/  LDSM.16.M88.4 R176, [R217+0xa080] ;  /* 0x00a08000d9b0783b */ /* 0x000fe60000000200 */
[----:B------:R-:W-:Y:S04]  /*3fa0*/  FFMA.FTZ R227, R31, c[0x0][0x29c], -R227 ;  /* 0x0000a7001fe37a23 */ /* 0x000fe800000108e3 */
[-C--:B------:R-:W-:Y:S02]  /*3fb0*/  HMMA.16816.F32 R20, R164, R188.reuse, RZ ;  /* 0x000000bca414723c */ /* 0x080fe400000018ff */
[----:B------:R-:W-:Y:S06]  /*3fc0*/  MUFU.EX2 R227, R227 ;  /* 0x000000e300e37308 */ /* 0x000fec0000000800 */
[C---:B------:R-:W-:Y:S04]  /*3fd0*/  HMMA.16816.F32 R24, R180.reuse, R188, RZ ;  /* 0x000000bcb418723c */ /* 0x040fe800000018ff */
[----:B------:R-:W-:Y:S04]  /*3fe0*/  MUFU.EX2 R188, R229 ;  /* 0x000000e500bc7308 */ /* 0x000fe80000000800 */
[-C--:B------:R-:W-:Y:S06]  /*3ff0*/  HMMA.16816.F32 R28, R180, R190.reuse, RZ ;  /* 0x000000beb41c723c */ /* 0x080fec00000018ff */
[----:B------:R-:W-:Y:S02]  /*4000*/  MUFU.EX2 R182, R185 ;  /* 0x000000b900b67308 */ /* 0x000fe40000000800 */
[----:B------:R-:W-:Y:S01]  /*4010*/  HMMA.16816.F32 R32, R164, R190, RZ ;  /* 0x000000bea420723c */ /* 0x000fe200000018ff */
[----:B------:R-:W-:Y:S07]  /*4020*/  LDSM.16.M88.4 R164, [R211+0x18080] ;  /* 0x01808000d3a4783b */ /* 0x000fee0000000200 */
[-C--:B------:R-:W-:Y:S01]  /*4030*/  HMMA.16816.F32 R4, R192, R196.reuse, R4 ;  /* 0x000000c4c004723c */ /* 0x080fe20000001804 */
[----:B------:R-:W-:Y:S07]  /*4040*/  MUFU.EX2 R185, R246 ;  /* 0x000000f600b97308 */ /* 0x000fee0000000800 */
[C---:B------:R-:W-:Y:S03]  /*4050*/  HMMA.16816.F32 R8, R200.reuse, R196, R8 ;  /* 0x000000c4c808723c */ /* 0x040fe60000001808 */
[----:B------:R-:W-:Y:S05]  /*4060*/  MUFU.EX2 R196, R236 ;  /* 0x000000ec00c47308 */ /* 0x000fea0000000800 */
[-C--:B------:R-:W-:Y:S05]  /*4070*/  HMMA.16816.F32 R12, R200, R198.reuse, R12 ;  /* 0x000000c6c80c723c */ /* 0x080fea000000180c */
[----:B------:R-:W-:Y:S03]  /*4080*/  MUFU.EX2 R180, R208 ;  /* 0x000000d000b47308 */ /* 0x000fe60000000800 */
[C---:B------:R-:W-:Y:S07]  /*4090*/  HMMA.16816.F32 R16, R192.reuse, R198, R16 ;  /* 0x000000c6c010723c */ /* 0x040fee0000001810 */
[----:B------:R-:W-:Y:S01]  /*40a0*/  MUFU.EX2 R199, R232 ;  /* 0x000000e800c77308 */ /* 0x000fe20000000800 */
[-C--:B------:R-:W-:Y:S08]  /*40b0*/  HMMA.16816.F32 R20, R192, R204.reuse, R20 ;  /* 0x000000ccc014723c */ /* 0x080ff00000001814 */
[C---:B------:R-:W-:Y:S01]  /*40c0*/  HMMA.16816.F32 R24, R200.reuse, R204, R24 ;  /* 0x000000ccc818723c */ /* 0x040fe20000001818 */
[----:B------:R-:W-:Y:S06]  /*40d0*/  MUFU.EX2 R198, R187 ;  /* 0x000000bb00c67308 */ /* 0x000fec0000000800 */
[----:B------:R-:W-:Y:S01]  /*40e0*/  IMAD.MOV.U32 R204, RZ, RZ, R169 ;  /* 0x000000ffffcc7224 */ /* 0x000fe200078e00a9 */
[-C--:B------:R-:W-:Y:S03]  /*40f0*/  HMMA.16816.F32 R28, R200, R206.reuse, R28 ;  /* 0x000000cec81c723c */ /* 0x080fe6000000181c */
[----:B------:R-:W-:Y:S01]  /*4100*/  MUFU.EX2 R200, R186 ;  /* 0x000000ba00c87308 */ /* 0x000fe20000000800 */
[----:B------:R-:W-:Y:S02]  /*4110*/  IMAD.MOV.U32 R205, RZ, RZ, R2 ;  /* 0x000000ffffcd7224 */ /* 0x000fe400078e0002 */
[----:B------:R-:W-:Y:S02]  /*4120*/  IMAD.U32 R2, RZ, RZ, UR4 ;  /* 0x00000004ff027e24 */ /* 0x000fe4000f8e00ff */
[----:B------:R-:W-:Y:S04]  /*4130*/  HMMA.16816.F32 R32, R192, R206, R32 ;  /* 0x000000cec020723c */ /* 0x000fe80000001820 */
[----:B------:R-:W-:Y:S01]  /*4140*/  IMAD.MOV.U32 R203, RZ, RZ, R168 ;  /* 0x000000ffffcb7224 */ /* 0x000fe200078e00a8 */
[----:B------:R-:W-:Y:S01]  /*4150*/  @P0 IADD3 R0, R2, -0x10, RZ ;  /* 0xfffffff002000810 */ /* 0x000fe20007ffe0ff */
[----:B------:R-:W1:Y:S01]  /*4160*/  LDSM.16.M88.4 R168, [R217+0x8080] ;  /* 0x00808000d9a8783b */ /* 0x000e620000000200 */
[----:B------:R-:W2:Y:S05]  /*4170*/  MUFU.EX2 R2, R234 ;  /* 0x000000ea00027308 */ /* 0x000eaa0000000800 */
[C---:B------:R-:W-:Y:S04]  /*4180*/  IMAD.IADD R0, R213.reuse, 0x1, R0 ;  /* 0x00000001d5007824 */ /* 0x040fe800078e0200 */
[----:B------:R-:W-:Y:S01]  /*4190*/  IMAD.SHL.U32 R0, R0, 0x2, RZ ;  /* 0x0000000200007824 */ /* 0x000fe200078e00ff */
[----:B------:R-:W3:Y:S10]  /*41a0*/  MUFU.EX2 R194, R233 ;  /* 0x000000e900c27308 */ /* 0x000ef40000000800 */
[----:B------:R-:W-:Y:S10]  /*41b0*/  MUFU.EX2 R186, R243 ;  /* 0x000000f300ba7308 */ /* 0x000ff40000000800 */
[----:B------:R-:W-:Y:S01]  /*41c0*/  MUFU.EX2 R181, R245 ;  /* 0x000000f500b57308 */ /* 0x000fe20000000800 */
[-C--:B-1----:R-:W-:Y:S09]  /*41d0*/  HMMA.16816.F32 R4, R164, R168.reuse, R4 ;  /* 0x000000a8a404723c */ /* 0x082ff20000001804 */
[----:B------:R-:W-:Y:S01]  /*41e0*/  MUFU.EX2 R183, R244 ;  /* 0x000000f400b77308 */ /* 0x000fe20000000800 */
[C---:B------:R-:W-:Y:S09]  /*41f0*/  HMMA.16816.F32 R8, R172.reuse, R168, R8 ;  /* 0x000000a8ac08723c */ /* 0x040ff20000001808 */
[----:B------:R-:W-:Y:S01]  /*4200*/  MUFU.EX2 R189, R242 ;  /* 0x000000f200bd7308 */ /* 0x000fe20000000800 */
[-C--:B------:R-:W-:Y:S09]  /*4210*/  HMMA.16816.F32 R12, R172, R170.reuse, R12 ;  /* 0x000000aaac0c723c */ /* 0x080ff2000000180c */
[----:B------:R-:W-:Y:S01]  /*4220*/  MUFU.EX2 R191, R241 ;  /* 0x000000f100bf7308 */ /* 0x000fe20000000800 */
[C---:B------:R-:W-:Y:S01]  /*4230*/  HMMA.16816.F32 R16, R164.reuse, R170, R16 ;  /* 0x000000aaa410723c */ /* 0x040fe20000001810 */
[----:B------:R-:W-:Y:S08]  /*4240*/  LDSM.16.M88.4 R168, [R216+0x8080] ;  /* 0x00808000d8a8783b */ /* 0x000ff00000000200 */
[----:B------:R-:W-:Y:S01]  /*4250*/  MUFU.EX2 R197, R235 ;  /* 0x000000eb00c57308 */ /* 0x000fe20000000800 */
[-C--:B------:R-:W-:Y:S08]  /*4260*/  HMMA.16816.F32 R20, R164, R176.reuse, R20 ;  /* 0x000000b0a414723c */ /* 0x080ff00000001814 */
[C---:B------:R-:W-:Y:S01]  /*4270*/  HMMA.16816.F32 R24, R172.reuse, R176, R24 ;  /* 0x000000b0ac18723c */ /* 0x040fe20000001818 */
[----:B------:R-:W-:Y:S07]  /*4280*/  MUFU.EX2 R190, R240 ;  /* 0x000000f000be7308 */ /* 0x000fee0000000800 */
[-C--:B------:R-:W-:Y:S01]  /*4290*/  HMMA.16816.F32 R28, R172, R178.reuse, R28 ;  /* 0x000000b2ac1c723c */ /* 0x080fe2000000181c */
[----:B------:R-:W-:Y:S02]  /*42a0*/  LDSM.16.M88.4 R172, [R212+0x19080] ;  /* 0x01908000d4ac783b */ /* 0x000fe40000000200 */
[----:B------:R-:W-:Y:S05]  /*42b0*/  MUFU.EX2 R192, R239 ;  /* 0x000000ef00c07308 */ /* 0x000fea0000000800 */
[----:B------:R-:W-:Y:S01]  /*42c0*/  HMMA.16816.F32 R32, R164, R178, R32 ;  /* 0x000000b2a420723c */ /* 0x000fe20000001820 */
[----:B------:R-:W1:Y:S04]  /*42d0*/  LDSM.16.M88.4 R164, [R212+0x18080] ;  /* 0x01808000d4a4783b */ /* 0x000e680000000200 */
[----:B------:R-:W-:Y:S04]  /*42e0*/  MUFU.EX2 R195, R238 ;  /* 0x000000ee00c37308 */ /* 0x000fe80000000800 */
[----:B------:R-:W4:Y:S06]  /*42f0*/  LDSM.16.M88.4 R176, [R216+0xa080] ;  /* 0x00a08000d8b0783b */ /* 0x000f2c0000000200 */
[----:B------:R-:W-:Y:S10]  /*4300*/  MUFU.EX2 R187, R247 ;  /* 0x000000f700bb7308 */ /* 0x000ff40000000800 */
[----:B------:R-:W5:Y:S01]  /*4310*/  MUFU.EX2 R193, R237 ;  /* 0x000000ed00c17308 */ /* 0x000f620000000800 */
[-C--:B-1----:R-:W-:Y:S08]  /*4320*/  HMMA.16816.F32 R4, R164, R168.reuse, R4 ;  /* 0x000000a8a404723c */ /* 0x082ff00000001804 */
[C---:B------:R-:W-:Y:S08]  /*4330*/  HMMA.16816.F32 R8, R172.reuse, R168, R8 ;  /* 0x000000a8ac08723c */ /* 0x040ff00000001808 */
[-C--:B------:R-:W-:Y:S08]  /*4340*/  HMMA.16816.F32 R12, R172, R170.reuse, R12 ;  /* 0x000000aaac0c723c */ /* 0x080ff0000000180c */
[C---:B------:R-:W-:Y:S01]  /*4350*/  HMMA.16816.F32 R16, R164.reuse, R170, R16 ;  /* 0x000000aaa410723c */ /* 0x040fe20000001810 */
[----:B------:R-:W-:Y:S07]  /*4360*/  LDSM.16.M88.4 R168, [R214+0xc080] ;  /* 0x00c08000d6a8783b */ /* 0x000fee0000000200 */
[-C--:B----4-:R-:W-:Y:S08]  /*4370*/  HMMA.16816.F32 R20, R164, R176.reuse, R20 ;  /* 0x000000b0a414723c */ /* 0x090ff00000001814 */
[C---:B------:R-:W-:Y:S08]  /*4380*/  HMMA.16816.F32 R24, R172.reuse, R176, R24 ;  /* 0x000000b0ac18723c */ /* 0x040ff00000001818 */
[-C--:B------:R-:W-:Y:S07]  /*4390*/  HMMA.16816.F32 R28, R172, R178.reuse, R28 ;  /* 0x000000b2ac1c723c */ /* 0x080fee000000181c */
[----:B------:R-:W-:Y:S01]  /*43a0*/  IADD3 R172, R213, UR4, RZ ;  /* 0x00000004d5ac7c10 */ /* 0x000fe2000fffe0ff */
[----:B------:R-:W-:Y:S01]  /*43b0*/  HMMA.16816.F32 R32, R164, R178, R32 ;  /* 0x000000b2a420723c */ /* 0x000fe20000001820 */
[----:B------:R-:W-:Y:S03]  /*43c0*/  LDSM.16.M88.4 R176, [R214+0xe080] ;  /* 0x00e08000d6b0783b */ /* 0x000fe60000000200 */
[----:B------:R-:W-:Y:S05]  /*43d0*/  IMAD.SHL.U32 R172, R172, 0x2, RZ ;  /* 0x00000002acac7824 */ /* 0x000fea00078e00ff */
[----:B------:R-:W1:Y:S08]  /*43e0*/  LDSM.16.M88.4 R164, [R172+0x1a080] ;  /* 0x01a08000aca4783b */ /* 0x000e700000000200 */
[----:B------:R-:W4:Y:S01]  /*43f0*/  LDSM.16.M88.4 R172, [R172+0x1b080] ;  /* 0x01b08000acac783b */ /* 0x000f220000000200 */
[-C--:B-1----:R-:W-:Y:S08]  /*4400*/  HMMA.16816.F32 R4, R164, R168.reuse, R4 ;  /* 0x000000a8a404723c */ /* 0x082ff00000001804 */
[C---:B----4-:R-:W-:Y:S08]  /*4410*/  HMMA.16816.F32 R8, R172.reuse, R168, R8 ;  /* 0x000000a8ac08723c */ /* 0x050ff00000001808 */
        /* <DEDUP_REMOVED lines=9> */
[----:B------:R-:W4:Y:S08]  /*44b0*/  LDSM.16.M88.4 R176, [R215+0xe080] ;  /* 0x00e08000d7b0783b */ /* 0x000f300000000200 */
[----:B------:R-:W-:Y:S01]  /*44c0*/  LDS R0, [R228+0x202a0] ;  /* 0x0202a000e4007984 */ /* 0x000fe20000000800 */
        /* <DEDUP_REMOVED lines=8> */
[----:B------:R-:W-:Y:S07]  /*4550*/  LDSM.16.M88.4 R172, [R211+0x1b080] ;  /* 0x01b08000d3ac783b */ /* 0x000fee0000000200 */
[----:B------:R-:W-:Y:S01]  /*4560*/  HMMA.16816.F32 R32, R164, R178, R32 ;  /* 0x000000b2a420723c */ /* 0x000fe20000001820 */
[----:B------:R-:W1:Y:S08]  /*4570*/  LDSM.16.M88.4 R164, [R211+0x1a080] ;  /* 0x01a08000d3a4783b */ /* 0x000e700000000200 */
[----:B------:R-:W4:Y:S01]  /*4580*/  LDSM.16.M88.4 R176, [R217+0xe080] ;  /* 0x00e08000d9b0783b */ /* 0x000f220000000200 */
        /* <DEDUP_REMOVED lines=10> */
[----:B------:R4:W2:Y:S08]  /*4630*/  LDSM.16.M88.4 R164, [R212+0x1b080] ;  /* 0x01b08000d4a4783b */ /* 0x0008b00000000200 */
[----:B------:R-:W3:Y:S03]  /*4640*/  LDSM.16.M88.4 R176, [R216+0xe080] ;  /* 0x00e08000d8b0783b */ /* 0x000ee60000000200 */
[----:B----4-:R-:W-:Y:S01]  /*4650*/  SEL R212, R225, 0xffffffe0, !P0 ;  /* 0xffffffe0e1d47807 */ /* 0x010fe20004000000 */
[-C--:B-1----:R-:W-:Y:S08]  /*4660*/  HMMA.16816.F32 R4, R168, R172.reuse, R4 ;  /* 0x000000aca804723c */ /* 0x082ff00000001804 */
[C---:B--2---:R-:W-:Y:S01]  /*4670*/  HMMA.16816.F32 R8, R164.reuse, R172, R8 ;  /* 0x000000aca408723c */ /* 0x044fe20000001808 */
[----:B------:R-:W-:Y:S07]  /*4680*/  MUFU.EX2 R173, R250 ;  /* 0x000000fa00ad7308 */ /* 0x000fee0000000800 */
[-C--:B------:R-:W-:Y:S08]  /*4690*/  HMMA.16816.F32 R12, R164, R174.reuse, R12 ;  /* 0x000000aea40c723c */ /* 0x080ff0000000180c */
[C---:B------:R-:W-:Y:S01]  /*46a0*/  HMMA.16816.F32 R16, R168.reuse, R174, R16 ;  /* 0x000000aea810723c */ /* 0x040fe20000001810 */
[----:B------:R-:W-:Y:S03]  /*46b0*/  MUFU.EX2 R174, R249 ;  /* 0x000000f900ae7308 */ /* 0x000fe60000000800 */
[--C-:B------:R-:W-:Y:S02]  /*46c0*/  FADD.FTZ R4, R4, -R3.reuse ;  /* 0x8000000304047221 */ /* 0x100fe40000010000 */
[--C-:B------:R-:W-:Y:S02]  /*46d0*/  FADD.FTZ R5, R5, -R3.reuse ;  /* 0x8000000305057221 */ /* 0x100fe40000010000 */
[-C--:B---3--:R-:W-:Y:S03]  /*46e0*/  HMMA.16816.F32 R20, R168, R176.reuse, R20 ;  /* 0x000000b0a814723c */ /* 0x088fe60000001814 */
[----:B------:R-:W-:Y:S01]  /*46f0*/  MUFU.EX2 R175, R248 ;  /* 0x000000f800af7308 */ /* 0x000fe20000000800 */
[----:B------:R-:W-:Y:S02]  /*4700*/  FMUL.FTZ R4, R2, R4 ;  /* 0x0000000402047220 */ /* 0x000fe40000410000 */
[----:B------:R-:W-:Y:S02]  /*4710*/  FMUL.FTZ R5, R194, R5 ;  /* 0x00000005c2057220 */ /* 0x000fe40000410000 */
[C---:B------:R-:W-:Y:S04]  /*4720*/  HMMA.16816.F32 R24, R164.reuse, R176, R24 ;  /* 0x000000b0a418723c */ /* 0x040fe80000001818 */
[--C-:B------:R-:W-:Y:S02]  /*4730*/  FADD.FTZ R6, R6, -R0.reuse ;  /* 0x8000000006067221 */ /* 0x100fe40000010000 */
[--C-:B------:R-:W-:Y:S02]  /*4740*/  FADD.FTZ R7, R7, -R0.reuse ;  /* 0x8000000007077221 */ /* 0x100fe40000010000 */
[-C--:B------:R-:W-:Y:S01]  /*4750*/  HMMA.16816.F32 R28, R164, R178.reuse, R28 ;  /* 0x000000b2a41c723c */ /* 0x080fe2000000181c */
[----:B------:R-:W-:Y:S03]  /*4760*/  MUFU.EX2 R165, R252 ;  /* 0x000000fc00a57308 */ /* 0x000fe60000000800 */
[----:B------:R-:W-:Y:S02]  /*4770*/  FMUL.FTZ R6, R188, R6 ;  /* 0x00000006bc067220 */ /* 0x000fe40000410000 */
[----:B------:R-:W-:Y:S01]  /*4780*/  FMUL.FTZ R7, R180, R7 ;  /* 0x00000007b4077220 */ /* 0x000fe20000410000 */
[----:B-----5:R-:W-:Y:S01]  /*4790*/  F2FP.PACK_AB R164, R193, R196 ;  /* 0x000000c4c1a4723e */ /* 0x020fe200000000ff */
[----:B------:R-:W-:Y:S03]  /*47a0*/  HMMA.16816.F32 R32, R168, R178, R32 ;  /* 0x000000b2a820723c */ /* 0x000fe60000001820 */
[----:B------:R-:W1:Y:S01]  /*47b0*/  MUFU.EX2 R167, R251 ;  /* 0x000000fb00a77308 */ /* 0x000e620000000800 */
[--C-:B------:R-:W-:Y:S01]  /*47c0*/  FADD.FTZ R18, R18, -R0.reuse ;  /* 0x8000000012127221 */ /* 0x100fe20000010000 */
[----:B------:R-:W-:Y:S01]  /*47d0*/  F2FP.PACK_AB R166, R198, R199 ;  /* 0x000000c7c6a6723e */ /* 0x000fe200000000ff */
[--C-:B------:R-:W-:Y:S01]  /*47e0*/  FADD.FTZ R19, R19, -R0.reuse ;  /* 0x8000000013137221 */ /* 0x100fe20000010000 */
[----:B------:R-:W-:Y:S01]  /*47f0*/  F2FP.PACK_AB R169, R194, R2 ;  /* 0x00000002c2a9723e */ /* 0x000fe200000000ff */
[--C-:B------:R-:W-:Y:S01]  /*4800*/  FADD.FTZ R23, R23, -R0.reuse ;  /* 0x8000000017177221 */ /* 0x100fe20000010000 */
[----:B------:R-:W2:Y:S03]  /*4810*/  LDS R2, [R228+0x20300] ;  /* 0x02030000e4027984 */ /* 0x000ea60000000800 */
[----:B------:R-:W-:Y:S01]  /*4820*/  F2FP.PACK_AB R170, R5, R4 ;  /* 0x0000000405aa723e */ /* 0x000fe200000000ff */
[--C-:B------:R-:W-:Y:S01]  /*4830*/  FADD.FTZ R4, R22, -R0.reuse ;  /* 0x8000000016047221 */ /* 0x100fe20000010000 */
[----:B------:R-:W-:Y:S01]  /*4840*/  F2FP.PACK_AB R22, R183, R181 ;  /* 0x000000b5b716723e */ /* 0x000fe200000000ff */
[--C-:B------:R-:W-:Y:S01]  /*4850*/  FADD.FTZ R16, R16, -R3.reuse ;  /* 0x8000000310107221 */ /* 0x100fe20000010000 */
[----:B------:R-:W-:Y:S01]  /*4860*/  F2FP.PACK_AB R168, R197, R200 ;  /* 0x000000c8c5a8723e */ /* 0x000fe200000000ff */
[--C-:B------:R-:W-:Y:S02]  /*4870*/  FADD.FTZ R17, R17, -R3.reuse ;  /* 0x8000000311117221 */ /* 0x100fe40000010000 */
[--C-:B------:R-:W-:Y:S02]  /*4880*/  FADD.FTZ R20, R20, -R3.reuse ;  /* 0x8000000314147221 */ /* 0x100fe40000010000 */
[--C-:B------:R-:W-:Y:S02]  /*4890*/  FADD.FTZ R21, R21, -R3.reuse ;  /* 0x8000000315157221 */ /* 0x100fe40000010000 */
[----:B------:R-:W-:Y:S02]  /*48a0*/  FMUL.FTZ R16, R199, R16 ;  /* 0x00000010c7107220 */ /* 0x000fe40000410000 */
[--C-:B------:R-:W-:Y:S02]  /*48b0*/  FADD.FTZ R33, R33, -R3.reuse ;  /* 0x8000000321217221 */ /* 0x100fe40000010000 */
[--C-:B------:R-:W-:Y:S02]  /*48c0*/  FADD.FTZ R34, R34, -R0.reuse ;  /* 0x8000000022227221 */ /* 0x100fe40000010000 */
[----:B------:R-:W-:Y:S02]  /*48d0*/  FADD.FTZ R35, R35, -R0 ;  /* 0x8000000023237221 */ /* 0x000fe40000010000 */
[----:B------:R-:W-:Y:S02]  /*48e0*/  FMUL.FTZ R193, R193, R33 ;  /* 0x00000021c1c17220 */ /* 0x000fe40000410000 */
[----:B------:R-:W-:Y:S02]  /*48f0*/  FMUL.FTZ R0, R185, R34 ;  /* 0x00000022b9007220 */ /* 0x000fe40000410000 */
[----:B------:R-:W-:Y:S02]  /*4900*/  FMUL.FTZ R33, R186, R35 ;  /* 0x00000023ba217220 */ /* 0x000fe40000410000 */
[----:B------:R-:W-:Y:S01]  /*4910*/  FADD.FTZ R32, R32, -R3 ;  /* 0x8000000320207221 */ /* 0x000fe20000010000 */
[----:B------:R-:W-:Y:S01]  /*4920*/  F2FP.PACK_AB R3, R180, R188 ;  /* 0x000000bcb403723e */ /* 0x000fe200000000ff */
[----:B------:R-:W-:Y:S01]  /*4930*/  FMUL.FTZ R17, R198, R17 ;  /* 0x00000011c6117220 */ /* 0x000fe20000410000 */
[----:B------:R-:W-:Y:S01]  /*4940*/  F2FP.PACK_AB R33, R33, R0 ;  /* 0x000000002121723e */ /* 0x000fe200000000ff */
[----:B------:R-:W-:Y:S01]  /*4950*/  FMUL.FTZ R4, R182, R4 ;  /* 0x00000004b6047220 */ /* 0x000fe20000410000 */
[----:B------:R-:W3:Y:S01]  /*4960*/  LDS R0, [R228+0x20320] ;  /* 0x02032000e4007984 */ /* 0x000ee20000000800 */
[----:B------:R-:W-:Y:S01]  /*4970*/  FMUL.FTZ R20, R200, R20 ;  /* 0x00000014c8147220 */ /* 0x000fe20000410000 */
[----:B------:R-:W-:Y:S01]  /*4980*/  F2FP.PACK_AB R171, R17, R16 ;  /* 0x0000001011ab723e */ /* 0x000fe200000000ff */
[----:B------:R-:W-:Y:S01]  /*4990*/  FMUL.FTZ R16, R196, R32 ;  /* 0x00000020c4107220 */ /* 0x000fe20000410000 */
[----:B------:R4:W-:Y:S01]  /*49a0*/  STS [R231+0x20880], R3 ;  /* 0x02088003e7007388 */ /* 0x0009e20000000800 */
[----:B------:R-:W-:Y:S01]  /*49b0*/  FMUL.FTZ R32, R184, R23 ;  /* 0x00000017b8207220 */ /* 0x000fe20000410000 */
[----:B------:R-:W-:Y:S01]  /*49c0*/  F2FP.PACK_AB R17, R186, R185 ;  /* 0x000000b9ba11723e */ /* 0x000fe200000000ff */
[----:B------:R-:W-:Y:S01]  /*49d0*/  FMUL.FTZ R21, R197, R21 ;  /* 0x00000015c5157220 */ /* 0x000fe20000410000 */
[----:B------:R-:W-:Y:S01]  /*49e0*/  STS [R231+0x20480], R169 ;  /* 0x020480a9e7007388 */ /* 0x000fe20000000800 */
[--C-:B--2---:R-:W-:Y:S01]  /*49f0*/  FADD.FTZ R25, R25, -R2.reuse ;  /* 0x8000000219197221 */ /* 0x104fe20000010000 */
[----:B------:R-:W-:Y:S01]  /*4a00*/  F2FP.PACK_AB R32, R32, R4 ;  /* 0x000000042020723e */ /* 0x000fe200000000ff */
[--C-:B------:R-:W-:Y:S01]  /*4a10*/  FADD.FTZ R4, R9, -R2.reuse ;  /* 0x8000000209047221 */ /* 0x100fe20000010000 */
[----:B------:R-:W-:Y:S01]  /*4a20*/  F2FP.PACK_AB R9, R191, R189 ;  /* 0x000000bdbf09723e */ /* 0x000fe200000000ff */
[----:B------:R-:W-:Y:S01]  /*4a30*/  STS [R230], R166 ;  /* 0x000000a6e6007388 */ /* 0x000fe20000000800 */
[--C-:B------:R-:W-:Y:S01]  /*4a40*/  FADD.FTZ R29, R29, -R2.reuse ;  /* 0x800000021d1d7221 */ /* 0x100fe20000010000 */
[----:B------:R-:W-:Y:S01]  /*4a50*/  F2FP.PACK_AB R172, R21, R20 ;  /* 0x0000001415ac723e */ /* 0x000fe200000000ff */
[--C-:B------:R-:W-:Y:S01]  /*4a60*/  FADD.FTZ R8, R8, -R2.reuse ;  /* 0x8000000208087221 */ /* 0x100fe20000010000 */
[----:B------:R-:W-:Y:S01]  /*4a70*/  STS [R230+0x400], R22 ;  /* 0x00040016e6007388 */ /* 0x000fe20000000800 */
[--C-:B------:R-:W-:Y:S01]  /*4a80*/  FADD.FTZ R12, R12, -R2.reuse ;  /* 0x800000020c0c7221 */ /* 0x100fe20000010000 */
[----:B------:R-:W-:Y:S01]  /*4a90*/  MUFU.EX2 R23, R203 ;  /* 0x000000cb00177308 */ /* 0x000fe20000000800 */
[--C-:B------:R-:W-:Y:S01]  /*4aa0*/  FADD.FTZ R13, R13, -R2.reuse ;  /* 0x800000020d0d7221 */ /* 0x100fe20000010000 */
[----:B------:R-:W-:Y:S01]  /*4ab0*/  STS [R231+0x21480], R9 ;  /* 0x02148009e7007388 */ /* 0x000fe20000000800 */
[--C-:B------:R-:W-:Y:S01]  /*4ac0*/  FADD.FTZ R24, R24, -R2.reuse ;  /* 0x8000000218187221 */ /* 0x100fe20000010000 */
[----:B------:R-:W-:Y:S01]  /*4ad0*/  F2FP.PACK_AB R34, R193, R16 ;  /* 0x00000010c122723e */ /* 0x000fe200000000ff */
[----:B------:R-:W-:Y:S01]  /*4ae0*/  FADD.FTZ R28, R28, -R2 ;  /* 0x800000021c1c7221 */ /* 0x000fe20000010000 */
[----:B-1----:R-:W-:Y:S01]  /*4af0*/  F2FP.PACK_AB R2, R165, R167 ;  /* 0x000000a7a502723e */ /* 0x002fe200000000ff */
[----:B------:R-:W-:Y:S01]  /*4b00*/  FMUL.FTZ R5, R181, R18 ;  /* 0x00000012b5057220 */ /* 0x000fe20000410000 */
[----:B------:R-:W-:Y:S01]  /*4b10*/  F2FP.PACK_AB R18, R7, R6 ;  /* 0x000000060712723e */ /* 0x000fe200000000ff */
[----:B------:R-:W-:Y:S01]  /*4b20*/  FMUL.FTZ R21, R183, R19 ;  /* 0x00000013b7157220 */ /* 0x000fe20000410000 */
[----:B----4-:R-:W-:Y:S01]  /*4b30*/  F2FP.PACK_AB R3, R173, R174 ;  /* 0x000000aead03723e */ /* 0x010fe200000000ff */
[----:B------:R-:W1:Y:S01]  /*4b40*/  MUFU.EX2 R20, R204 ;  /* 0x000000cc00147308 */ /* 0x000e620000000800 */
[----:B------:R-:W-:Y:S01]  /*4b50*/  F2FP.PACK_AB R7, R192, R190 ;  /* 0x000000bec007723e */ /* 0x000fe200000000ff */
[----:B------:R-:W-:Y:S01]  /*4b60*/  FMUL.FTZ R6, R191, R4 ;  /* 0x00000004bf067220 */ /* 0x000fe20000410000 */
[----:B------:R-:W-:Y:S01]  /*4b70*/  F2FP.PACK_AB R19, R184, R182 ;  /* 0x000000b6b813723e */ /* 0x000fe200000000ff */
[----:B------:R2:W-:Y:S01]  /*4b80*/  STS [R231+0x21880], R3 ;  /* 0x02188003e7007388 */ /* 0x0005e20000000800 */
[----:B------:R-:W-:Y:S01]  /*4b90*/  F2FP.PACK_AB R4, R187, R195 ;  /* 0x000000c3bb04723e */ /* 0x000fe200000000ff */
[----:B------:R-:W-:Y:S01]  /*4ba0*/  FMUL.FTZ R176, R189, R8 ;  /* 0x00000008bdb07220 */ /* 0x000fe20000410000 */
[----:B------:R-:W-:Y:S01]  /*4bb0*/  F2FP.PACK_AB R21, R21, R5 ;  /* 0x000000051515723e */ /* 0x000fe200000000ff */
[----:B------:R1:W-:Y:S01]  /*4bc0*/  STS [R230+0x1400], R2 ;  /* 0x00140002e6007388 */ /* 0x0003e20000000800 */
[----:B------:R-:W-:Y:S01]  /*4bd0*/  F2FP.PACK_AB R5, R226, R175 ;  /* 0x000000afe205723e */ /* 0x000fe200000000ff */
[----:B------:R-:W4:Y:S01]  /*4be0*/  MUFU.EX2 R16, R205 ;  /* 0x000000cd00107308 */ /* 0x000f220000000800 */
[--C-:B---3--:R-:W-:Y:S01]  /*4bf0*/  FADD.FTZ R10, R10, -R0.reuse ;  /* 0x800000000a0a7221 */ /* 0x108fe20000010000 */
[----:B------:R-:W-:Y:S01]  /*4c00*/  STS [R230+0x1000], R7 ;  /* 0x00100007e6007388 */ /* 0x000fe20000000800 */
[--C-:B------:R-:W-:Y:S01]  /*4c10*/  FADD.FTZ R11, R11, -R0.reuse ;  /* 0x800000000b0b7221 */ /* 0x100fe20000010000 */
[----:B------:R-:W-:Y:S01]  /*4c20*/  F2FP.PACK_AB R6, R6, R176 ;  /* 0x000000b00606723e */ /* 0x000fe200000000ff */
[----:B------:R-:W-:Y:S01]  /*4c30*/  FMUL.FTZ R10, R174, R10 ;  /* 0x0000000aae0a7220 */ /* 0x000fe20000410000 */
[----:B------:R-:W-:Y:S01]  /*4c40*/  STS [R231+0x22480], R168 ;  /* 0x022480a8e7007388 */ /* 0x000fe20000000800 */
[----:B------:R-:W-:Y:S02]  /*4c50*/  FMUL.FTZ R11, R173, R11 ;  /* 0x0000000bad0b7220 */ /* 0x000fe40000410000 */
[--C-:B------:R-:W-:Y:S01]  /*4c60*/  FADD.FTZ R14, R14, -R0.reuse ;  /* 0x800000000e0e7221 */ /* 0x100fe20000010000 */
[----:B------:R-:W-:Y:S01]  /*4c70*/  STS [R231+0x22880], R19 ;  /* 0x02288013e7007388 */ /* 0x000fe20000000800 */
[----:B------:R-:W-:Y:S02]  /*4c80*/  FMUL.FTZ R35, R190, R12 ;  /* 0x0000000cbe237220 */ /* 0x000fe40000410000 */
[----:B------:R-:W-:Y:S01]  /*4c90*/  FMUL.FTZ R8, R192, R13 ;  /* 0x0000000dc0087220 */ /* 0x000fe20000410000 */
[----:B------:R-:W-:Y:S01]  /*4ca0*/  STS [R230+0x2000], R164 ;  /* 0x002000a4e6007388 */ /* 0x000fe20000000800 */
[----:B------:R-:W-:Y:S02]  /*4cb0*/  FMUL.FTZ R167, R167, R14 ;  /* 0x0000000ea7a77220 */ /* 0x000fe40000410000 */
[--C-:B------:R-:W-:Y:S01]  /*4cc0*/  FADD.FTZ R26, R26, -R0.reuse ;  /* 0x800000001a1a7221 */ /* 0x100fe20000010000 */
[----:B------:R-:W-:Y:S01]  /*4cd0*/  STS [R230+0x2400], R17 ;  /* 0x00240011e6007388 */ /* 0x000fe20000000800 */
[----:B------:R-:W-:Y:S01]  /*4ce0*/  F2FP.PACK_AB R8, R8, R35 ;  /* 0x000000230808723e */ /* 0x000fe200000000ff */
[--C-:B--2---:R-:W-:Y:S02]  /*4cf0*/  FADD.FTZ R3, R27, -R0.reuse ;  /* 0x800000001b037221 */ /* 0x104fe40000010000 */
[----:B------:R2:W-:Y:S01]  /*4d00*/  STS [R231+0x23480], R4 ;  /* 0x02348004e7007388 */ /* 0x0005e20000000800 */
[----:B-1----:R-:W-:Y:S01]  /*4d10*/  F2FP.PACK_AB R2, R20, R23 ;  /* 0x000000171402723e */ /* 0x002fe200000000ff */
[----:B------:R-:W-:Y:S02]  /*4d20*/  FMUL.FTZ R24, R195, R24 ;  /* 0x00000018c3187220 */ /* 0x000fe40000410000 */
[----:B------:R-:W-:Y:S02]  /*4d30*/  FMUL.FTZ R12, R187, R25 ;  /* 0x00000019bb0c7220 */ /* 0x000fe40000410000 */
[----:B------:R4:W-:Y:S01]  /*4d40*/  STS [R231+0x23880], R2 ;  /* 0x02388002e7007388 */ /* 0x0009e20000000800 */
[--C-:B------:R-:W-:Y:S02]  /*4d50*/  FADD.FTZ R30, R30, -R0.reuse ;  /* 0x800000001e1e7221 */ /* 0x100fe40000010000 */
[----:B------:R-:W-:Y:S01]  /*4d60*/  FMUL.FTZ R23, R23, R26 ;  /* 0x0000001a17177220 */ /* 0x000fe20000410000 */
[----:B------:R-:W-:Y:S01]  /*4d70*/  STS [R230+0x3000], R5 ;  /* 0x00300005e6007388 */ /* 0x000fe20000000800 */
[----:B------:R-:W-:Y:S01]  /*4d80*/  FMUL.FTZ R3, R20, R3 ;  /* 0x0000000314037220 */ /* 0x000fe20000410000 */
[----:B------:R-:W-:Y:S01]  /*4d90*/  F2FP.PACK_AB R12, R12, R24 ;  /* 0x000000180c0c723e */ /* 0x000fe200000000ff */
[----:B------:R-:W-:Y:S02]  /*4da0*/  FMUL.FTZ R28, R175, R28 ;  /* 0x0000001caf1c7220 */ /* 0x000fe40000410000 */
[----:B------:R-:W-:Y:S01]  /*4db0*/  FMUL.FTZ R13, R226, R29 ;  /* 0x0000001de20d7220 */ /* 0x000fe20000410000 */
[----:B------:R-:W-:Y:S04]  /*4dc0*/  F2FP.PACK_AB R3, R3, R23 ;  /* 0x000000170303723e */ /* 0x000fe800000000ff */
[----:B------:R-:W-:Y:S01]  /*4dd0*/  F2FP.PACK_AB R13, R13, R28 ;  /* 0x0000001c0d0d723e */ /* 0x000fe200000000ff */
[--C-:B--2---:R-:W-:Y:S02]  /*4de0*/  FADD.FTZ R4, R15, -R0.reuse ;  /* 0x800000000f047221 */ /* 0x104fe40000010000 */
[----:B------:R-:W-:Y:S02]  /*4df0*/  FADD.FTZ R0, R31, -R0 ;  /* 0x800000001f007221 */ /* 0x000fe40000010000 */
[----:B------:R-:W-:Y:S01]  /*4e00*/  FMUL.FTZ R4, R165, R4 ;  /* 0x00000004a5047220 */ /* 0x000fe20000410000 */
[C---:B----4-:R-:W-:Y:S01]  /*4e10*/  F2FP.PACK_AB R2, R227.reuse, R16 ;  /* 0x00000010e302723e */ /* 0x050fe200000000ff */
[----:B------:R-:W-:Y:S03]  /*4e20*/  FMUL.FTZ R16, R16, R30 ;  /* 0x0000001e10107220 */ /* 0x000fe60000410000 */
[----:B------:R-:W-:Y:S01]  /*4e30*/  F2FP.PACK_AB R4, R4, R167 ;  /* 0x000000a70404723e */ /* 0x000fe200000000ff */
[----:B------:R-:W-:Y:S01]  /*4e40*/  FMUL.FTZ R0, R227, R0 ;  /* 0x00000000e3007220 */ /* 0x000fe20000410000 */
[----:B------:R1:W-:Y:S04]  /*4e50*/  STS [R230+0x3400], R2 ;  /* 0x00340002e6007388 */ /* 0x0003e80000000800 */
[----:B------:R-:W-:Y:S01]  /*4e60*/  BAR.SYNC.DEFER_BLOCKING 0x0 ;  /* 0x0000000000007b1d */ /* 0x000fe20000010000 */
[----:B------:R-:W-:Y:S02]  /*4e70*/  F2FP.PACK_AB R0, R0, R16 ;  /* 0x000000100000723e */ /* 0x000fe400000000ff */
[----:B-1----:R-:W-:Y:S05]  /*4e80*/  F2FP.PACK_AB R2, R11, R10 ;  /* 0x0000000a0b02723e */ /* 0x002fea00000000ff */
        /* <DEDUP_REMOVED lines=130> */
[----:B------:R-:W5:Y:S01]  /*56b0*/  LDL R207, [R1+0x48] ;  /* 0x0000480001cf7983 */ /* 0x000f620000100800 */
[----:B------:R-:W-:Y:S02]  /*56c0*/  UIMAD UR4, UR27, UR7, UR4 ;  /* 0x000000071b0472a4 */ /* 0x000fe4000f8e0204 */
[----:B------:R-:W-:Y:S01]  /*56d0*/  USHF.L.U32 UR27, UR27, 0x6, URZ ;  /* 0x000000061b1b7899 */ /* 0x000fe2000800063f */
[----:B------:R-:W5:Y:S01]  /*56e0*/  LDL.64 R232, [R1+0x8] ;  /* 0x0000080001e87983 */ /* 0x000f620000100a00 */
[----:B------:R-:W-:Y:S03]  /*56f0*/  UIADD3 UR4, UR29, UR4, URZ ;  /* 0x000000041d047290 */ /* 0x000fe6000fffe03f */
[----:B------:R-:W5:Y:S01]  /*5700*/  LDL R206, [R1+0x5c] ;  /* 0x00005c0001ce7983 */ /* 0x000f620000100800 */
[----:B------:R-:W-:Y:S01]  /*5710*/  USHF.L.U64.HI UR4, UR28, 0x6, UR4 ;  /* 0x000000061c047899 */ /* 0x000fe20008010204 */
[----:B------:R-:W-:Y:S02]  /*5720*/  IMAD.U32 R5, RZ, RZ, UR27 ;  /* 0x0000001bff057e24 */ /* 0x000fe4000f8e00ff */
[----:B------:R-:W5:Y:S01]  /*5730*/  LDL.64 R204, [R1+0x18] ;  /* 0x0000180001cc7983 */ /* 0x000f620000100a00 */
[----:B------:R-:W-:Y:S01]  /*5740*/  IMAD.U32 R13, RZ, RZ, UR27 ;  /* 0x0000001bff0d7e24 */ /* 0x000fe2000f8e00ff */
[----:B--2---:R-:W-:Y:S04]  /*5750*/  IADD3 R7, P2, P1, R234, UR6, R7 ;  /* 0x00000006ea077c10 */ /* 0x004fe8000f95e007 */
[----:B----4-:R-:W-:Y:S02]  /*5760*/  IADD3.X R12, R229, UR4, R12, P2, P1 ;  /* 0x00000004e50c7c10 */ /* 0x010fe400097e240c */
[----:B---3--:R-:W-:Y:S04]  /*5770*/  IADD3 R4, P1, R236, UR27, RZ ;  /* 0x0000001bec047c10 */ /* 0x008fe8000ff3e0ff */
[----:B-----5:R-:W-:Y:S02]  /*5780*/  LEA.HI.X.SX32 R5, R5, R207, 0x1, P1 ;  /* 0x000000cf05057211 */ /* 0x020fe400008f0eff */
        /* <DEDUP_REMOVED lines=9> */
[----:B------:R-:W-:Y:S01]  /*5820*/  IMAD R4, R4, 0x4000, R206 ;  /* 0x0000400004047824 */ /* 0x000fe200078e02ce */
        /* <DEDUP_REMOVED lines=19> */
.L_x_1996:
[-C--:B-12-4-:R-:W-:Y:S01]  /*5960*/  HMMA.16816.F32 R4, R164, R16.reuse, RZ ;  /* 0x00000010a404723c */ /* 0x096fe200000018ff */
[----:B------:R-:W-:Y:S01]  /*5970*/  LDSM.16.MT88.4 R184, [R0+0x1080] ;  /* 0x0010800000b8783b */ /* 0x000fe20000004200 */
[----:B------:R-:W-:Y:S02]  /*5980*/  ULDC.64 UR6, c[0x0][0x238] ;  /* 0x00008e0000067ab9 */ /* 0x000fe40000000a00 */
[----:B------:R-:W-:Y:S01]  /*5990*/  IMAD.IADD R211, R3, 0x1, R218 ;  /* 0x0000000103d37824 */ /* 0x000fe200078e02da */
[----:B------:R-:W-:Y:S01]  /*59a0*/  UIMAD UR4, UR10, UR6, URZ ;  /* 0x000000060a0472a4 */ /* 0x000fe2000f8e023f */
[----:B------:R-:W2:Y:S01]  /*59b0*/  LDL.64 R226, [R1+0x20] ;  /* 0x0000200001e27983 */ /* 0x000ea20000100a00 */
[----:B------:R-:W-:Y:S01]  /*59c0*/  USHF.L.U32 UR27, UR26, 0xd, URZ ;  /* 0x0000000d1a1b7899 */ /* 0x000fe2000800063f */
[C---:B------:R-:W-:Y:S01]  /*59d0*/  HMMA.16816.F32 R8, R28.reuse, R16, RZ ;  /* 0x000000101c08723c */ /* 0x040fe200000018ff */
[----:B------:R-:W-:Y:S02]  /*59e0*/  UIMAD UR4, UR21, UR7, UR4 ;  /* 0x00000007150472a4 */ /* 0x000fe4000f8e0204 */
[----:B------:R-:W1:Y:S01]  /*59f0*/  LDSM.16.M88.4 R180, [R211+0x24480] ;  /* 0x02448000d3b4783b */ /* 0x000e620000000200 */
[----:B------:R-:W-:Y:S01]  /*5a00*/  ULDC.64 UR6, c[0x0][0x240] ;  /* 0x0000900000067ab9 */ /* 0x000fe20000000a00 */
[----:B------:R-:W-:Y:S01]  /*5a10*/  IMAD.IADD R204, R212, 0x1, R211 ;  /* 0x00000001d4cc7824 */ /* 0x000fe200078e02d3 */
[----:B------:R-:W-:Y:S02]  /*5a20*/  USHF.R.S32.HI UR26, URZ, 0x1f, UR22 ;  /* 0x0000001f3f1a7899 */ /* 0x000fe40008011416 */
[-C--:B------:R-:W-:Y:S01]  /*5a30*/  HMMA.16816.F32 R12, R28, R18.reuse, RZ ;  /* 0x000000121c0c723c */ /* 0x080fe200000018ff */
[----:B------:R-:W3:Y:S01]  /*5a40*/  LDSM.16.M88.4 R188, [R211+0x25480] ;  /* 0x02548000d3bc783b */ /* 0x000ee20000000200 */
[----:B------:R-:W-:Y:S02]  /*5a50*/  UIMAD UR6, UR26, UR6, URZ ;  /* 0x000000061a0672a4 */ /* 0x000fe4000f8e023f */
[----:B------:R-:W-:Y:S02]  /*5a60*/  UISETP.GE.AND UP0, UPT, UR17, UR20, UPT ;  /* 0x000000141100728c */ /* 0x000fe4000bf06270 */
[----:B------:R-:W-:Y:S01]  /*5a70*/  LDSM.16.MT88.4 R192, [R0+0x1880] ;  /* 0x0018800000c0783b */ /* 0x000fe20000004200 */
[----:B------:R-:W-:Y:S01]  /*5a80*/  UIMAD UR6, UR22, UR7, UR6 ;  /* 0x00000007160672a4 */ /* 0x000fe2000f8e0206 */
[C---:B------:R-:W-:Y:S01]  /*5a90*/  HMMA.16816.F32 R16, R164.reuse, R18, RZ ;  /* 0x00000012a410723c */ /* 0x040fe200000018ff */
[----:B------:R-:W-:Y:S02]  /*5aa0*/  UIADD3 UR7, UR5, 0x1, URZ ;  /* 0x0000000105077890 */ /* 0x000fe4000fffe03f */
[----:B------:R-:W0:Y:S01]  /*5ab0*/  LDGDEPBAR ;  /* 0x00000000000079af */ /* 0x000e220000000000 */
[----:B------:R-:W-:Y:S02]  /*5ac0*/  UISETP.GE.AND UP3, UPT, UR5, 0x1, UPT ;  /* 0x000000010500788c */ /* 0x000fe4000bf66270 */
[----:B------:R-:W-:Y:S02]  /*5ad0*/  UISETP.GE.AND UP2, UPT, UR19, 0x1, UPT ;  /* 0x000000011300788c */ /* 0x000fe4000bf46270 */
[-C--:B------:R-:W-:Y:S01]  /*5ae0*/  HMMA.16816.F32 R20, R164, R168.reuse, RZ ;  /* 0x000000a8a414723c */ /* 0x080fe200000018ff */
[----:B------:R-:W-:Y:S02]  /*5af0*/  UISETP.GE.AND UP1, UPT, UR18, 0x1, UPT ;  /* 0x000000011200788c */ /* 0x000fe4000bf26270 */
[----:B------:R-:W-:Y:S02]  /*5b00*/  USEL UR5, UR7, URZ, !UP3 ;  /* 0x0000003f07057287 */ /* 0x000fe4000d800000 */
[----:B------:R-:W-:Y:S03]  /*5b10*/  UMOV UR26, UR17 ;  /* 0x00000011001a7c82 */ /* 0x000fe60008000000 */
        /* <DEDUP_REMOVED lines=16> */
[----:B------:R-:W5:Y:S07]  /*5c20*/  LDSM.16.MT88.4 R172, [R0+0x5880] ;  /* 0x0058800000ac783b */ /* 0x000f6e0000004200 */
        /* <DEDUP_REMOVED lines=10> */
[----:B------:R-:W1:Y:S05]  /*5cd0*/  LDSM.16.M88.4 R164, [R3+0x26480] ;  /* 0x0264800003a4783b */ /* 0x000e6a0000000200 */
[----:B------:R3:W4:Y:S02]  /*5ce0*/  LDSM.16.M88.4 R180, [R3+0x27480] ;  /* 0x0274800003b4783b */ /* 0x0007240000000200 */
[-C--:B-----5:R-:W-:Y:S08]  /*5cf0*/  HMMA.16816.F32 R4, R168, R192.reuse, R4 ;  /* 0x000000c0a804723c */ /* 0x0a0ff00000001804 */
[C---:B------:R-:W-:Y:S08]  /*5d00*/  HMMA.16816.F32 R8, R204.reuse, R192, R8 ;  /* 0x000000c0cc08723c */ /* 0x040ff00000001808 */
[-C--:B------:R-:W-:Y:S04]  /*5d10*/  HMMA.16816.F32 R12, R204, R194.reuse, R12 ;  /* 0x000000c2cc0c723c */ /* 0x080fe8000000180c */
[----:B---3--:R-:W-:Y:S04]  /*5d20*/  IADD3 R3, R218, R3, R212 ;  /* 0x00000003da037210 */ /* 0x008fe80007ffe0d4 */
[C---:B------:R-:W-:Y:S01]  /*5d30*/  HMMA.16816.F32 R16, R168.reuse, R194, R16 ;  /* 0x000000c2a810723c */ /* 0x040fe20000001810 */
[----:B------:R-:W3:Y:S07]  /*5d40*/  LDSM.16.MT88.4 R192, [R0+0x2880] ;  /* 0x0028800000c0783b */ /* 0x000eee0000004200 */
[-C--:B------:R-:W-:Y:S08]  /*5d50*/  HMMA.16816.F32 R20, R168, R172.reuse, R20 ;  /* 0x000000aca814723c */ /* 0x080ff00000001814 */
[C---:B------:R-:W-:Y:S08]  /*5d60*/  HMMA.16816.F32 R24, R204.reuse, R172, R24 ;  /* 0x000000accc18723c */ /* 0x040ff00000001818 */
[-C--:B------:R-:W-:Y:S08]  /*5d70*/  HMMA.16816.F32 R28, R204, R174.reuse, R28 ;  /* 0x000000aecc1c723c */ /* 0x080ff0000000181c */
[----:B------:R-:W-:Y:S01]  /*5d80*/  HMMA.16816.F32 R32, R168, R174, R32 ;  /* 0x000000aea820723c */ /* 0x000fe20000001820 */
[----:B------:R-:W5:Y:S05]  /*5d90*/  LDSM.16.M88.4 R168, [R208+0x27480] ;  /* 0x02748000d0a8783b */ /* 0x000f6a0000000200 */
[----:B------:R-:W2:Y:S02]  /*5da0*/  LDSM.16.MT88.4 R172, [R0+0x6880] ;  /* 0x0068800000ac783b */ /* 0x000ea40000004200 */
[-C--:B-1----:R-:W-:Y:S08]  /*5db0*/  HMMA.16816.F32 R4, R164, R176.reuse, R4 ;  /* 0x000000b0a404723c */ /* 0x082ff00000001804 */
[C---:B----4-:R-:W-:Y:S08]  /*5dc0*/  HMMA.16816.F32 R8, R180.reuse, R176, R8 ;  /* 0x000000b0b408723c */ /* 0x050ff00000001808 */
        /* <DEDUP_REMOVED lines=9> */
[----:B------:R-:W4:Y:S02]  /*5e60*/  LDSM.16.MT88.4 R184, [R0+0x7080] ;  /* 0x0070800000b8783b */ /* 0x000f240000004200 */
[-C--:B---3--:R-:W-:Y:S08]  /*5e70*/  HMMA.16816.F32 R4, R188, R192.reuse, R4 ;  /* 0x000000c0bc04723c */ /* 0x088ff00000001804 */
[C---:B-----5:R-:W-:Y:S08]  /*5e80*/  HMMA.16816.F32 R8, R168.reuse, R192, R8 ;  /* 0x000000c0a808723c */ /* 0x060ff00000001808 */
[-C--:B------:R-:W-:Y:S08]  /*5e90*/  HMMA.16816.F32 R12, R168, R194.reuse, R12 ;  /* 0x000000c2a80c723c */ /* 0x080ff0000000180c */
[C---:B------:R-:W-:Y:S01]  /*5ea0*/  HMMA.16816.F32 R16, R188.reuse, R194, R16 ;  /* 0x000000c2bc10723c */ /* 0x040fe20000001810 */
[----:B------:R-:W3:Y:S07]  /*5eb0*/  LDSM.16.M88.4 R192, [R3+0x26480] ;  /* 0x0264800003c0783b */ /* 0x000eee0000000200 */
[-C--:B--2---:R-:W-:Y:S08]  /*5ec0*/  HMMA.16816.F32 R20, R188, R172.reuse, R20 ;  /* 0x000000acbc14723c */ /* 0x084ff00000001814 */
[C---:B------:R-:W-:Y:S08]  /*5ed0*/  HMMA.16816.F32 R24, R168.reuse, R172, R24 ;  /* 0x000000aca818723c */ /* 0x040ff00000001818 */
[-C--:B------:R-:W-:Y:S01]  /*5ee0*/  HMMA.16816.F32 R28, R168, R174.reuse, R28 ;  /* 0x000000aea81c723c */ /* 0x080fe2000000181c */
[----:B------:R-:W2:Y:S07]  /*5ef0*/  LDSM.16.M88.4 R168, [R3+0x27480] ;  /* 0x0274800003a8783b */ /* 0x000eae0000000200 */
[----:B------:R-:W-:Y:S01]  /*5f00*/  HMMA.16816.F32 R32, R188, R174, R32 ;  /* 0x000000aebc20723c */ /* 0x000fe20000001820 */
[----:B------:R5:W2:Y:S07]  /*5f10*/  LDSM.16.MT88.4 R172, [R0+0x7880] ;  /* 0x0078800000ac783b */ /* 0x000aae0000004200 */
[-C--:B-1----:R-:W-:Y:S08]  /*5f20*/  HMMA.16816.F32 R4, R164, R176.reuse, R4 ;  /* 0x000000b0a404723c */ /* 0x082ff00000001804 */
[C---:B------:R-:W-:Y:S08]  /*5f30*/  HMMA.16816.F32 R8, R180.reuse, R176, R8 ;  /* 0x000000b0b408723c */ /* 0x040ff00000001808 */
[-C--:B------:R-:W-:Y:S01]  /*5f40*/  HMMA.16816.F32 R12, R180, R178.reuse, R12 ;  /* 0x000000b2b40c723c */ /* 0x080fe2000000180c */
[----:B-----5:R-:W-:Y:S07]  /*5f50*/  IMAD.U32 R0, RZ, RZ, UR22 ;  /* 0x00000016ff007e24 */ /* 0x020fee000f8e00ff */
[C---:B------:R-:W-:Y:S08]  /*5f60*/  HMMA.16816.F32 R16, R164.reuse, R178, R16 ;  /* 0x000000b2a410723c */ /* 0x040ff00000001810 */
[-C--:B----4-:R-:W-:Y:S08]  /*5f70*/  HMMA.16816.F32 R20, R164, R184.reuse, R20 ;  /* 0x000000b8a414723c */ /* 0x090ff00000001814 */
[C---:B------:R-:W-:Y:S08]  /*5f80*/  HMMA.16816.F32 R24, R180.reuse, R184, R24 ;  /* 0x000000b8b418723c */ /* 0x040ff00000001818 */
[-C--:B------:R-:W-:Y:S01]  /*5f90*/  HMMA.16816.F32 R28, R180, R186.reuse, R28 ;  /* 0x000000bab41c723c */ /* 0x080fe2000000181c */
[----:B------:R-:W-:Y:S07]  /*5fa0*/  LDSM.16.MT88.4 R180, [R209+0x27c80] ;  /* 0x027c8000d1b4783b */ /* 0x000fee0000004200 */
[----:B------:R-:W-:Y:S07]  /*5fb0*/  HMMA.16816.F32 R32, R164, R186, R32 ;  /* 0x000000baa420723c */ /* 0x000fee0000001820 */
[----:B------:R-:W-:Y:S01]  /*5fc0*/  IMAD.U32 R164, RZ, RZ, UR21 ;  /* 0x00000015ffa47e24 */ /* 0x000fe2000f8e00ff */
[-C--:B---3--:R-:W-:Y:S05]  /*5fd0*/  HMMA.16816.F32 R4, R192, R196.reuse, R4 ;  /* 0x000000c4c004723c */ /* 0x088fea0000001804 */
[----:B------:R-:W-:Y:S03]  /*5fe0*/  IMAD.WIDE.U32 R164, R164, c[0x0][0x238], R226 ;  /* 0x00008e00a4a47a25 */ /* 0x000fe600078e00e2 */
[C---:B--2---:R-:W-:Y:S04]  /*5ff0*/  HMMA.16816.F32 R8, R168.reuse, R196, R8 ;  /* 0x000000c4a808723c */ /* 0x044fe80000001808 */
        /* <DEDUP_REMOVED lines=204> */
.L_x_1992:
[----:B------:R-:W-:Y:S05]  /*6cc0*/  @P0 EXIT ;  /* 0x000000000000094d */ /* 0x000fea0003800000 */
[----:B------:R-:W2:Y:S01]  /*6cd0*/  LDL.LU.64 R4, [R1+0x20] ;  /* 0x0000200001047983 */ /* 0x000ea20000300a00 */
[----:B------:R-:W-:Y:S01]  /*6ce0*/  ULDC.64 UR4, c[0x0][0x338] ;  /* 0x0000ce0000047ab9 */ /* 0x000fe20000000a00 */
[----:B------:R-:W-:Y:S01]  /*6cf0*/  IMAD.U32 R8, RZ, RZ, UR22 ;  /* 0x00000016ff087e24 */ /* 0x000fe2000f8e00ff */
[----:B------:R-:W-:Y:S01]  /*6d00*/  UISETP.NE.AND UP0, UPT, UR4, 0x1, UPT ;  /* 0x000000010400788c */ /* 0x000fe2000bf05270 */
[----:B------:R-:W-:Y:S01]  /*6d10*/  IMAD.U32 R6, RZ, RZ, UR22 ;  /* 0x00000016ff067e24 */ /* 0x000fe2000f8e00ff */
[----:B------:R-:W-:Y:S02]  /*6d20*/  UIMAD.WIDE.U32 UR6, UR21, UR5, URZ ;  /* 0x00000005150672a5 */ /* 0x000fe4000f8e003f */
[----:B------:R-:W-:Y:S02]  /*6d30*/  USHF.L.U32 UR4, UR23, 0xe, URZ ;  /* 0x0000000e17047899 */ /* 0x000fe4000800063f */
[----:B------:R-:W-:-:S02]  /*6d40*/  ULDC UR5, c[0x0][0x340] ;  /* 0x0000d00000057ab9 */ /* 0x000fc40000000800 */
[----:B------:R-:W-:-:S03]  /*6d50*/  USHF.R.S32.HI UR8, URZ, 0x1f, UR22 ;  /* 0x0000001f3f087899 */ /* 0x000fc60008011416 */
[----:B------:R-:W-:Y:S02]  /*6d60*/  @UP0 USHF.R.U32.HI UR21, URZ, UR5, UR7 ;  /* 0x000000053f150299 */ /* 0x000fe40008011607 */
[----:B------:R-:W-:Y:S02]  /*6d70*/  USHF.R.S32.HI UR7, URZ, 0x1f, UR4 ;  /* 0x0000001f3f077899 */ /* 0x000fe40008011404 */
[----:B------:R-:W-:Y:S02]  /*6d80*/  USHF.R.S32.HI UR6, URZ, 0x1f, UR21 ;  /* 0x0000001f3f067899 */ /* 0x000fe40008011415 */
[----:B------:R-:W-:Y:S01]  /*6d90*/  IMAD.U32 R0, RZ, RZ, UR21 ;  /* 0x00000015ff007e24 */ /* 0x000fe2000f8e00ff */
[----:B------:R-:W-:Y:S01]  /*6da0*/  BAR.SYNC.DEFER_BLOCKING 0x1, 0x100 ;  /* 0x0044000000007b1d */ /* 0x000fe20000010000 */
[----:B--2---:R-:W-:-:S05]  /*6db0*/  IADD3 R2, P0, R4, UR4, RZ ;  /* 0x0000000404027c10 */ /* 0x004fca000ff1e0ff */
[----:B------:R-:W-:Y:S02]  /*6dc0*/  ULDC.64 UR4, c[0x0][0x328] ;  /* 0x0000ca0000047ab9 */ /* 0x000fe40000000a00 */
[----:B------:R-:W-:Y:S01]  /*6dd0*/  UIMAD UR4, UR6, UR4, URZ ;  /* 0x00000004060472a4 */ /* 0x000fe2000f8e023f */
[----:B------:R-:W-:Y:S01]  /*6de0*/  LEA.HI.X.SX32 R3, R4, UR7, 0x1, P0 ;  /* 0x0000000704037c11 */ /* 0x000fe200080f0eff */
[----:B------:R-:W-:Y:S02]  /*6df0*/  IMAD.U32 R4, RZ, RZ, UR21 ;  /* 0x00000015ff047e24 */ /* 0x000fe4000f8e00ff */
[----:B------:R-:W-:Y:S02]  /*6e00*/  UIMAD UR7, UR21, UR5, UR4 ;  /* 0x00000005150772a4 */ /* 0x000fe4000f8e0204 */
[--C-:B------:R-:W-:Y:S01]  /*6e10*/  IMAD.WIDE.U32 R4, R4, c[0x0][0x328], R2.reuse ;  /* 0x0000ca0004047a25 */ /* 0x100fe200078e0002 */
[----:B------:R-:W-:Y:S02]  /*6e20*/  ULDC.64 UR4, c[0x0][0x300] ;  /* 0x0000c00000047ab9 */ /* 0x000fe40000000a00 */
[----:B------:R-:W-:Y:S01]  /*6e30*/  UIMAD UR4, UR6, UR4, URZ ;  /* 0x00000004060472a4 */ /* 0x000fe2000f8e023f */
[----:B------:R-:W-:Y:S01]  /*6e40*/  IMAD.WIDE.U32 R2, R0, c[0x0][0x300], R2 ;  /* 0x0000c00000027a25 */ /* 0x000fe200078e0002 */
[----:B------:R-:W-:Y:S01]  /*6e50*/  IADD3 R5, R5, UR7, RZ ;  /* 0x0000000705057c10 */ /* 0x000fe2000fffe0ff */
[----:B------:R-:W-:-:S02]  /*6e60*/  ULDC.64 UR6, c[0x0][0x330] ;  /* 0x0000cc0000067ab9 */ /* 0x000fc40000000a00 */
[----:B------:R-:W-:Y:S02]  /*6e70*/  UIMAD UR6, UR8, UR6, URZ ;  /* 0x00000006080672a4 */ /* 0x000fe4000f8e023f */
        /* <DEDUP_REMOVED lines=12> */
[----:B------:R-:W-:Y:S02]  /*6f40*/  IADD3 R3, R7, UR4, RZ ;  /* 0x0000000407037c10 */ /* 0x000fe4000fffe0ff */
[C---:B------:R-:W-:Y:S01]  /*6f50*/  LEA R2, P0, R6.reuse, c[0x0][0x2e8], 0x2 ;  /* 0x0000ba0006027a11 */ /* 0x040fe200078010ff */
        /* <DEDUP_REMOVED lines=129> */
.L_x_1998:
        /* <DEDUP_REMOVED lines=9> */
.L_x_2338:


//--------------------- .text._ZN7cutlass13device_kernelIN5flash19enable_sm80_to_sm89INS1_16FlashAttnBwdSm80INS1_25CollectiveMainloopBwdSm80ILi2ELi2EN4cute5tupleIJNS5_1CILi64EEENS7_ILi128EEES9_EEENS_6half_tEfNS_4arch4Sm80ELb1ELb0ELb0ELb0ELb1ELb0ELb0ELb0ELi2ELi2ELi2ELi2ELb0EEENS1_24CollectiveEpilogueBwdGQAISA_fSD_Li256ELb0ELb1EEENS1_25SingleTileBwdLPTSchedulerILb0ELi128ELb1EEEEEEEEEvNT_6ParamsE --------------------------
	.section	.text._ZN7cutlass13device_kernelIN5flash19enable_sm80_to_sm89INS1_16FlashAttnBwdSm80INS1_25CollectiveMainloopBwdSm80ILi2ELi2EN4cute5tupleIJNS5_1CILi64EEENS7_ILi128EEES9_EEENS_6half_tEfNS_4arch4Sm80ELb1ELb0ELb0ELb0ELb1ELb0ELb0ELb0ELi2ELi2ELi2ELi2ELb0EEENS1_24CollectiveEpilogueBwdGQAISA_fSD_Li256ELb0ELb1EEENS1_25SingleTileBwdLPTSchedulerILb0ELi128ELb1EEEEEEEEEvNT_6ParamsE,"ax",@progbits
	.sectioninfo	@"SHI_REGISTERS=255"
	.align	128
.text._ZN7cutlass13device_kernelIN5flash19enable_sm80_to_sm89INS1_16FlashAttnBwdSm80INS1_25CollectiveMainloopBwdSm80ILi2ELi2EN4cute5tupleIJNS5_1CILi64EEENS7_ILi128EEES9_EEENS_6half_tEfNS_4arch4Sm80ELb1ELb0ELb0ELb0ELb1ELb0ELb0ELb0ELi2ELi2ELi2ELi2ELb0EEENS1_24CollectiveEpilogueBwdGQAISA_fSD_Li256ELb0ELb1EEENS1_25SingleTileBwdLPTSchedulerILb0ELi128ELb1EEEEEEEEEvNT_6ParamsE:
        .type           _ZN7cutlass13device_kernelIN5flash19enable_sm80_to_sm89INS1_16FlashAttnBwdSm80INS1_25CollectiveMainloopBwdSm80ILi2ELi2EN4cute5tupleIJNS5_1CILi64EEENS7_ILi128EEES9_EEENS_6half_tEfNS_4arch4Sm80ELb1ELb0ELb0ELb0ELb1ELb0ELb0ELb0ELi2ELi2ELi2ELi2ELb0EEENS1_24CollectiveEpilogueBwdGQAISA_fSD_Li256ELb0ELb1EEENS1_25SingleTileBwdLPTSchedulerILb0ELi128ELb1EEEEEEEEEvNT_6ParamsE,@function
        .size           _ZN7cutlass13device_kernelIN5flash19enable_sm80_to_sm89INS1_16FlashAttnBwdSm80INS1_25CollectiveMainloopBwdSm80ILi2ELi2EN4cute5tupleIJNS5_1CILi64EEENS7_ILi128EEES9_EEENS_6half_tEfNS_4arch4Sm80ELb1ELb0ELb0ELb0ELb1ELb0ELb0ELb0ELi2ELi2ELi2ELi2ELb0EEENS1_24CollectiveEpilogueBwdGQAISA_fSD_Li256ELb0ELb1EEENS1_25SingleTileBwdLPTSchedulerILb0ELi128ELb1EEEEEEEEEvNT_6ParamsE,(.L_x_2339 - _ZN7cutlass13device_kernelIN5flash19enable_sm80_to_sm89INS1_16FlashAttnBwdSm80INS1_25CollectiveMainloopBwdSm80ILi2ELi2EN4cute5tupleIJNS5_1CILi64EEENS7_ILi128EEES9_EEENS_6half_tEfNS_4arch4Sm80ELb1ELb0ELb0ELb0ELb1ELb0ELb0ELb0ELi2ELi2ELi2ELi2ELb0EEENS1_24CollectiveEpilogueBwdGQAISA_fSD_Li256ELb0ELb1EEENS1_25SingleTileBwdLPTSchedulerILb0ELi128ELb1EEEEEEEEEvNT_6ParamsE)
        .other          _ZN7cutlass13device_kernelIN5flash19enable_sm80_to_sm89INS1_16FlashAttnBwdSm80INS1_25CollectiveMainloopBwdSm80ILi2ELi2EN4cute5tupleIJNS5_1CILi64EEENS7_ILi128EEES9_EEENS_6half_tEfNS_4arch4Sm80ELb1ELb0ELb0ELb0ELb1ELb0ELb0ELb0ELi2ELi2ELi2ELi2ELb0EEENS1_24CollectiveEpilogueBwdGQAISA_fSD_Li256ELb0ELb1EEENS1_25SingleTileBwdLPTSchedulerILb0ELi128ELb1EEEEEEEEEvNT_6ParamsE,@"STO_CUDA_ENTRY STV_DEFAULT"
_ZN7cutlass13device_kernelIN5flash19enable_sm80_to_sm89INS1_16FlashAttnBwdSm80INS1_25CollectiveMainloopBwdSm80ILi2ELi2EN4cute5tupleIJNS5_1CILi64EEENS7_ILi128EEES9_EEENS_6half_tEfNS_4arch4Sm80ELb1ELb0ELb0ELb0ELb1ELb0ELb0ELb0ELi2ELi2ELi2ELi2ELb0EEENS1_24CollectiveEpilogueBwdGQAISA_fSD_Li256ELb0ELb1EEENS1_25SingleTileBwdLPTSchedulerILb0ELi128ELb1EEEEEEEEEvNT_6ParamsE:
        /* <DEDUP_REMOVED lines=28> */
.L_x_2000:
[----:B------:R-:W-:Y:S02]  /*01c0*/  ULDC UR9, c[0x0][0x3b4] ;  /* 0x0000ed0000097ab9 */ /* 0x000fe40000000800 */
[----:B------:R-:W-:Y:S02]  /*01d0*/  UISETP.NE.AND UP0, UPT, UR9, 0x1, UPT ;  /* 0x000000010900788c */ /* 0x000fe4000bf05270 */
[----:B------:R-:W-:Y:S02]  /*01e0*/  ULDC.64 UR4, c[0x0][0x3b8] ;  /* 0x0000ee0000047ab9 */ /* 0x000fe40000000a00 */
[----:B------:R-:W-:Y:S02]  /*01f0*/  UIMAD.WIDE.U32 UR10, UR8, UR4, URZ ;  /* 0x00000004080a72a5 */ /* 0x000fe4000f8e003f */
[----:B------:R-:W-:-:S05]  /*0200*/  UMOV UR6, UR8 ;  /* 0x0000000800067c82 */ /* 0x000fca0008000000 */
[----:B------:R-:W-:-:S04]  /*0210*/  @UP0 USHF.R.U32.HI UR6, URZ, UR5, UR11 ;  /* 0x000000053f060299 */ /* 0x000fc8000801160b */
[----:B------:R-:W-:Y:S02]  /*0220*/  UIMAD UR9, UR6, UR9, URZ ;  /* 0x00000009060972a4 */ /* 0x000fe4000f8e023f */
.L_x_2001:
        /* <DEDUP_REMOVED lines=14> */
.L_x_1999:
        /* <DEDUP_REMOVED lines=20> */
.L_x_2003:
[----:B------:R-:W-:Y:S02]  /*0450*/  ULDC UR9, c[0x0][0x3b4] ;  /* 0x0000ed0000097ab9 */ /* 0x000fe40000000800 */
[----:B------:R-:W-:Y:S02]  /*0460*/  UISETP.NE.AND UP0, UPT, UR9, 0x1, UPT ;  /* 0x000000010900788c */ /* 0x000fe4000bf05270 */
[----:B------:R-:W-:Y:S02]  /*0470*/  ULDC.64 UR4, c[0x0][0x3b8] ;  /* 0x0000ee0000047ab9 */ /* 0x000fe40000000a00 */
[----:B------:R-:W-:Y:S02]  /*0480*/  UIMAD.WIDE.U32 UR10, UR8, UR4, URZ ;  /* 0x00000004080a72a5 */ /* 0x000fe4000f8e003f */
[----:B------:R-:W-:-:S05]  /*0490*/  UMOV UR6, UR8 ;  /* 0x0000000800067c82 */ /* 0x000fca0008000000 */
[----:B------:R-:W-:-:S04]  /*04a0*/  @UP0 USHF.R.U32.HI UR6, URZ, UR5, UR11 ;  /* 0x000000053f060299 */ /* 0x000fc8000801160b */
[----:B------:R-:W-:Y:S02]  /*04b0*/  UIMAD UR9, UR6, UR9, URZ ;  /* 0x00000009060972a4 */ /* 0x000fe4000f8e023f */
.L_x_2004:
        /* <DEDUP_REMOVED lines=13> */
.L_x_2002:
        /* <DEDUP_REMOVED lines=141> */
[----:B------:R-:W-:Y:S01]  /*0e60*/  IMAD.U32 R14, RZ, RZ, UR20 ;  /* 0x00000014ff0e7e24 */ /* 0x000fe2000f8e00ff */
[----:B------:R-:W-:Y:S01]  /*0e70*/  ISETP.GE.AND P2, PT, R30, c[0x0][0x1cc], PT ;  /* 0x000073001e007a0c */ /* 0x000fe20003f46270 */
[----:B------:R-:W-:Y:S01]  /*0e80*/  IMAD.WIDE R10, R10, 0x80, R246 ;  /* 0x000000800a0a7825 */ /* 0x000fe200078e02f6 */
[----:B------:R-:W-:-:S03]  /*0e90*/  UMOV UR14, 0x6 ;  /* 0x00000006000e7882 */ /* 0x000fc60000000000 */
[----:B-1----:R-:W-:Y:S02]  /*0ea0*/  IMAD.U32 R8, RZ, RZ, UR10 ;  /* 0x0000000aff087e24 */ /* 0x002fe4000f8e00ff */
[----:B------:R-:W-:Y:S02]  /*0eb0*/  IMAD.MOV.U32 R222, RZ, RZ, 0x10 ;  /* 0x00000010ffde7424 */ /* 0x000fe400078e00ff */
[----:B------:R-:W-:-:S04]  /*0ec0*/  IMAD.WIDE.U32 R2, R8, c[0x0][0x1e0], R18 ;  /* 0x0000780008027a25 */ /* 0x000fc800078e0012 */
[----:B------:R-:W-:Y:S01]  /*0ed0*/  IMAD.WIDE.U32 R4, R8, c[0x0][0x1b0], R18 ;  /* 0x00006c0008047a25 */ /* 0x000fe200078e0012 */
[----:B------:R-:W-:Y:S01]  /*0ee0*/  IADD3 R3, R3, UR6, RZ ;  /* 0x0000000603037c10 */ /* 0x000fe2000fffe0ff */
[----:B------:R-:W-:Y:S02]  /*0ef0*/  UIMAD UR6, UR21, UR5, UR4 ;  /* 0x00000005150672a4 */ /* 0x000fe4000f8e0204 */
[----:B------:R-:W-:Y:S01]  /*0f00*/  IMAD.U32 R8, RZ, RZ, UR21 ;  /* 0x00000015ff087e24 */ /* 0x000fe2000f8e00ff */
[----:B------:R-:W-:Y:S01]  /*0f10*/  ULDC.64 UR4, c[0x0][0x1b8] ;  /* 0x00006e0000047ab9 */ /* 0x000fe20000000a00 */
[----:B------:R-:W-:Y:S01]  /*0f20*/  IMAD.WIDE.U32 R2, R0, c[0x0][0x1e8], R2 ;  /* 0x00007a0000027a25 */ /* 0x000fe200078e0002 */
[----:B------:R-:W-:Y:S01]  /*0f30*/  UIMAD UR4, UR9, UR4, URZ ;  /* 0x00000004090472a4 */ /* 0x000fe2000f8e023f */
[----:B------:R-:W-:Y:S02]  /*0f40*/  IADD3 R5, R5, UR11, RZ ;  /* 0x0000000b05057c10 */ /* 0x000fe4000fffe0ff */
[----:B------:R-:W-:Y:S01]  /*0f50*/  IMAD.WIDE.U32 R22, R8, c[0x0][0x278], R6 ;  /* 0x00009e0008167a25 */ /* 0x000fe200078e0006 */
[----:B------:R-:W-:Y:S01]  /*0f60*/  UIMAD UR5, UR21, UR5, UR4 ;  /* 0x00000005150572a4 */ /* 0x000fe2000f8e0204 */
[----:B------:R-:W-:-:S02]  /*0f70*/  IADD3 R3, R3, UR6, RZ ;  /* 0x0000000603037c10 */ /* 0x000fc4000fffe0ff */
[----:B------:R-:W-:Y:S01]  /*0f80*/  IMAD.U32 R6, RZ, RZ, UR21 ;  /* 0x00000015ff067e24 */ /* 0x000fe2000f8e00ff */
[----:B------:R-:W-:Y:S01]  /*0f90*/  ULDC UR4, c[0x0][0x198] ;  /* 0x0000660000047ab9 */ /* 0x000fe20000000800 */
[----:B------:R-:W-:Y:S01]  /*0fa0*/  IMAD R0, R11, c[0x0][0x1d8], RZ ;  /* 0x000076000b007a24 */ /* 0x000fe200078e02ff */
[----:B------:R-:W-:Y:S01]  /*0fb0*/  UIADD3 UR8, -UR8, UR4, URZ ;  /* 0x0000000408087290 */ /* 0x000fe2000fffe13f */
[----:B------:R-:W-:Y:S01]  /*0fc0*/  IMAD.WIDE.U32 R6, R6, c[0x0][0x1b8], R4 ;  /* 0x00006e0006067a25 */ /* 0x000fe200078e0004 */
[----:B------:R-:W-:Y:S03]  /*0fd0*/  STL.64 [R1+0x30], R22 ;  /* 0x0000301601007387 */ /* 0x000fe60000100a00 */
[----:B------:R-:W-:Y:S01]  /*0fe0*/  IMAD R4, R247, c[0x0][0x178], RZ ;  /* 0x00005e00f7047a24 */ /* 0x000fe200078e02ff */
[----:B------:R-:W-:Y:S01]  /*0ff0*/  IADD3 R13, -R246, UR8, RZ ;  /* 0x00000008f60d7c10 */ /* 0x000fe2000fffe1ff */
[C---:B------:R-:W-:Y:S01]  /*1000*/  IMAD R0, R10.reuse, c[0x0][0x1dc], R0 ;  /* 0x000077000a007a24 */ /* 0x040fe200078e0200 */
[----:B------:R-:W-:Y:S01]  /*1010*/  IADD3 R7, R7, UR5, RZ ;  /* 0x0000000507077c10 */ /* 0x000fe2000fffe0ff */
[----:B------:R-:W-:Y:S01]  /*1020*/  IMAD.WIDE.U32 R8, R10, c[0x0][0x1d8], R2 ;  /* 0x000076000a087a25 */ /* 0x000fe200078e0002 */
[----:B------:R-:W-:Y:S01]  /*1030*/  ULDC.64 UR4, c[0x0][0x1d8] ;  /* 0x0000760000047ab9 */ /* 0x000fe20000000a00 */
[C---:B------:R-:W-:Y:S01]  /*1040*/  ISETP.LT.OR P1, PT, R13.reuse, 0x1, P4 ;  /* 0x000000010d00780c */ /* 0x040fe20002721670 */
[----:B------:R-:W-:Y:S01]  /*1050*/  USHF.L.U32 UR6, UR4, 0x6, URZ ;  /* 0x0000000604067899 */ /* 0x000fe2000800063f */
[----:B------:R-:W-:Y:S01]  /*1060*/  IMAD R12, R246, c[0x0][0x17c], R4 ;  /* 0x00005f00f60c7a24 */ /* 0x000fe200078e0204 */
[----:B------:R-:W-:Y:S01]  /*1070*/  LEA R2, P0, R8, c[0x0][0x1c0], 0x1 ;  /* 0x0000700008027a11 */ /* 0x000fe200078008ff */
[----:B------:R-:W-:Y:S01]  /*1080*/  IMAD.WIDE.U32 R4, R246, c[0x0][0x178], R18 ;  /* 0x00005e00f6047a25 */ /* 0x000fe200078e0012 */
[C---:B------:R-:W-:Y:S01]  /*1090*/  ISETP.LT.OR P5, PT, R13.reuse, 0x1, P2 ;  /* 0x000000010d00780c */ /* 0x040fe200017a1670 */
[----:B------:R-:W-:Y:S01]  /*10a0*/  USHF.L.U64.HI UR7, UR4, UR14, UR5 ;  /* 0x0000000e04077299 */ /* 0x000fe20008010205 */
[----:B------:R-:W-:Y:S01]  /*10b0*/  ISETP.LT.OR P3, PT, R13, 0x21, P4 ;  /* 0x000000210d00780c */ /* 0x000fe20002761670 */
[----:B------:R-:W-:Y:S01]  /*10c0*/  IMAD.IADD R0, R9, 0x1, R0 ;  /* 0x0000000109007824 */ /* 0x000fe200078e0200 */
[----:B------:R-:W-:Y:S01]  /*10d0*/  ISETP.LT.OR P6, PT, R13, 0x21, P2 ;  /* 0x000000210d00780c */ /* 0x000fe200017c1670 */
[----:B------:R-:W-:Y:S01]  /*10e0*/  IMAD.IADD R5, R5, 0x1, R12 ;  /* 0x0000000105057824 */ /* 0x000fe200078e020c */
[----:B------:R-:W-:Y:S01]  /*10f0*/  UIADD3 UR11, UP0, UR6, 0x80, URZ ;  /* 0x00000080060b7890 */ /* 0x000fe2000ff1e03f */
        /* <DEDUP_REMOVED lines=10> */
[----:B------:R-:W-:Y:S01]  /*11a0*/  ULDC.64 UR4, c[0x0][0x180] ;  /* 0x0000600000047ab9 */ /* 0x000fe20000000a00 */
[C---:B------:R-:W-:Y:S01]  /*11b0*/  IMAD R0, R10.reuse, c[0x0][0x1ac], R0 ;  /* 0x00006b000a007a24 */ /* 0x040fe200078e0200 */
[----:B------:R-:W-:Y:S01]  /*11c0*/  IADD3.X R5, R3, UR7, RZ, P0, !PT ;  /* 0x0000000703057c10 */ /* 0x000fe200087fe4ff */
[----:B------:R-:W-:Y:S01]  /*11d0*/  IMAD.WIDE.U32 R10, R10, c[0x0][0x1a8], R6 ;  /* 0x00006a000a0a7a25 */ /* 0x000fe200078e0006 */
[----:B------:R1:W-:Y:S01]  /*11e0*/  LDGSTS.E.BYPASS.LTC128B.128 [R12+0xc080], [R2.64+0x80], !P5 ;  /* 0x0c080080020c7fae */ /* 0x0003e2000e901d56 */
[C---:B------:R-:W-:Y:S01]  /*11f0*/  ISETP.LT.OR P5, PT, R13.reuse, 0x41, P4 ;  /* 0x000000410d00780c */ /* 0x040fe200027a1670 */
[----:B------:R-:W-:Y:S01]  /*1200*/  UIMAD UR4, UR12, UR4, URZ ;  /* 0x000000040c0472a4 */ /* 0x000fe2000f8e023f */
[----:B------:R-:W-:Y:S01]  /*1210*/  IMAD.U32 R6, RZ, RZ, UR6 ;  /* 0x00000006ff067e24 */ /* 0x000fe2000f8e00ff */
[----:B------:R2:W-:Y:S01]  /*1220*/  LDGSTS.E.BYPASS.LTC128B.128 [R12+0x9080], [R4.64], !P3 ;  /* 0x09080000040c7fae */ /* 0x0005e2000d901d56 */
[----:B------:R-:W-:Y:S01]  /*1230*/  ISETP.LT.OR P3, PT, R13, 0x41, P2 ;  /* 0x000000410d00780c */ /* 0x000fe20001761670 */
[----:B------:R-:W-:Y:S01]  /*1240*/  IMAD.IADD R0, R11, 0x1, R0 ;  /* 0x000000010b007824 */ /* 0x000fe200078e0200 */
[C---:B------:R-:W-:Y:S01]  /*1250*/  ISETP.LT.OR P4, PT, R13.reuse, 0x61, P4 ;  /* 0x000000610d00780c */ /* 0x040fe20002781670 */
[----:B------:R-:W-:Y:S01]  /*1260*/  UIMAD UR13, UR20, UR5, UR4 ;  /* 0x00000005140d72a4 */ /* 0x000fe2000f8e0204 */
[----:B------:R-:W-:Y:S01]  /*1270*/  IADD3 R6, P1, P0, R6, 0x80, R2 ;  /* 0x0000008006067810 */ /* 0x000fe2000783e002 */
[----:B------:R-:W-:Y:S01]  /*1280*/  IMAD.MOV.U32 R8, RZ, RZ, R14 ;  /* 0x000000ffff087224 */ /* 0x000fe200078e000e */
[----:B------:R-:W-:Y:S01]  /*1290*/  ISETP.LT.OR P2, PT, R13, 0x61, P2 ;  /* 0x000000610d00780c */ /* 0x000fe20001741670 */
[----:B------:R-:W-:Y:S01]  /*12a0*/  ULDC.64 UR4, c[0x0][0x1a8] ;  /* 0x00006a0000047ab9 */ /* 0x000fe20000000a00 */
[----:B------:R-:W-:Y:S01]  /*12b0*/  IADD3.X R7, RZ, UR7, R3, P1, P0 ;  /* 0x00000007ff077c10 */ /* 0x000fe20008fe0403 */
[----:B------:R-:W-:Y:S01]  /*12c0*/  USHF.L.U32 UR16, UR4, 0x6, URZ ;  /* 0x0000000604107899 */ /* 0x000fe2000800063f */
[----:B------:R-:W-:Y:S01]  /*12d0*/  IADD3 R9, R15, UR13, RZ ;  /* 0x0000000d0f097c10 */ /* 0x000fe2000fffe0ff */
[----:B------:R-:W-:Y:S01]  /*12e0*/  USHF.L.U64.HI UR13, UR4, UR14, UR5 ;  /* 0x0000000e040d7299 */ /* 0x000fe20008010205 */
[----:B------:R-:W-:Y:S01]  /*12f0*/  IMAD.MOV.U32 R223, RZ, RZ, 0x20 ;  /* 0x00000020ffdf7424 */ /* 0x000fe200078e00ff */
[----:B------:R3:W-:Y:S01]  /*1300*/  LDGSTS.E.BYPASS.LTC128B.128 [R12+0xd080], [R6.64], !P6 ;  /* 0x0d080000060c7fae */ /* 0x0007e2000f101d56 */
[----:B------:R-:W-:Y:S01]  /*1310*/  ISETP.GE.AND P6, PT, R18, c[0x0][0x19c], PT ;  /* 0x0000670012007a0c */ /* 0x000fe20003fc6270 */
[----:B------:R-:W-:-:S02]  /*1320*/  ULDC.64 UR4, c[0x0][0x178] ;  /* 0x00005e0000047ab9 */ /* 0x000fc40000000a00 */
[----:B------:R-:W-:Y:S02]  /*1330*/  UIMAD.WIDE.U32 UR26, UR24, UR4, URZ ;  /* 0x00000004181a72a5 */ /* 0x000fe4000f8e003f */
[----:B------:R-:W-:Y:S01]  /*1340*/  UIADD3 UR17, UP0, UR16, 0x80, URZ ;  /* 0x0000008010117890 */ /* 0x000fe2000ff1e03f */
[----:B-1----:R-:W-:-:S03]  /*1350*/  IADD3 R2, P1, R4, UR6, RZ ;  /* 0x0000000604027c10 */ /* 0x002fc6000ff3e0ff */
[----:B------:R-:W-:Y:S01]  /*1360*/  UIADD3.X UR25, URZ, UR13, URZ, UP0, !UPT ;  /* 0x0000000d3f197290 */ /* 0x000fe200087fe43f */
[----:B--2---:R-:W-:Y:S02]  /*1370*/  IADD3 R4, P0, R4, UR11, RZ ;  /* 0x0000000b04047c10 */ /* 0x004fe4000ff1e0ff */
[C---:B------:R-:W-:Y:S02]  /*1380*/  IADD3.X R3, R5.reuse, UR7, RZ, P1, !PT ;  /* 0x0000000705037c10 */ /* 0x040fe40008ffe4ff */
        /* <DEDUP_REMOVED lines=150> */
[----:B------:R-:W-:-:S03]  /*1cf0*/  IMAD.WIDE.U32 R32, R4, c[0x0][0x290], R20 ;  /* 0x0000a40004207a25 */ /* 0x000fc600078e0014 */
[----:B------:R-:W-:Y:S02]  /*1d00*/  LOP3.LUT R0, R0, 0xfffffffe, RZ, 0xc0, !PT ;  /* 0xfffffffe00007812 */ /* 0x000fe400078ec0ff */
[----:B------:R-:W-:Y:S01]  /*1d10*/  IADD3 R31, R33, UR6, RZ ;  /* 0x00000006211f7c10 */ /* 0x000fe2000fffe0ff */
[----:B------:R-:W-:Y:S01]  /*1d20*/  UIADD3 UR6, UR24, 0x1, URZ ;  /* 0x0000000118067890 */ /* 0x000fe2000fffe03f */
[----:B------:R2:W-:Y:S01]  /*1d30*/  STL.64 [R1+0x20], R32 ;  /* 0x0000202001007387 */ /* 0x0005e20000100a00 */
[----:B------:R-:W-:Y:S02]  /*1d40*/  IMAD.IADD R22, R5, 0x1, -R0 ;  /* 0x0000000105167824 */ /* 0x000fe400078e0a00 */
[----:B------:R-:W-:Y:S01]  /*1d50*/  @!P3 IMAD.SHL.U32 R0, R250, 0x10, RZ ;  /* 0x00000010fa00b824 */ /* 0x000fe200078e00ff */
[----:B------:R2:W-:Y:S01]  /*1d60*/  STL [R1+0x1c], R31 ;  /* 0x00001c1f01007387 */ /* 0x0005e20000100800 */
[----:B------:R-:W-:Y:S01]  /*1d70*/  UISETP.GE.AND UP0, UPT, UR6, UR18, UPT ;  /* 0x000000120600728c */ /* 0x000fe2000bf06270 */
[----:B-1----:R-:W-:-:S02]  /*1d80*/  LEA.HI R14, R29, R250, RZ, 0x2 ;  /* 0x000000fa1d0e7211 */ /* 0x002fc400078f10ff */
[----:B------:R1:W-:Y:S02]  /*1d90*/  @!P3 LDGSTS.E.BYPASS.LTC128B.128 [R0+0x20080], [R16.64] ;  /* 0x200800001000bfae */ /* 0x0003e4000b901d56 */
[--C-:B---3--:R-:W-:Y:S02]  /*1da0*/  SHF.R.S32.HI R10, RZ, 0x1f, R14.reuse ;  /* 0x0000001fff0a7819 */ /* 0x108fe4000001140e */
        /* <DEDUP_REMOVED lines=78> */
[----:B-1----:R-:W-:-:S02]  /*2290*/  LEA.HI R10, R2, R6, RZ, 0x2 ;  /* 0x00000006020a7211 */ /* 0x002fc400078f10ff */
        /* <DEDUP_REMOVED lines=34> */
.L_x_2007:
[----:B--2---:R-:W-:Y:S05]  /*24c0*/  BSYNC B0 ;  /* 0x0000000000007941 */ /* 0x004fea0003800000 */
.L_x_2006:
[----:B-12---:R-:W-:Y:S01]  /*24d0*/  SHF.R.S32.HI R2, RZ, 0x1f, R25 ;  /* 0x0000001fff027819 */ /* 0x006fe20000011419 */
        /* <DEDUP_REMOVED lines=104> */
.L_x_2010:
        /* <DEDUP_REMOVED lines=194> */
.L_x_2008:
        /* <DEDUP_REMOVED lines=532> */
.L_x_2009:
        /* <DEDUP_REMOVED lines=310> */
.L_x_2005:
[----:B------:R-:W-:Y:S05]  /*6c20*/  @P0 EXIT ;  /* 0x000000000000094d */ /* 0x000fea0003800000 */
[----:B------:R-:W-:Y:S01]  /*6c30*/  ULDC.64 UR10, c[0x0][0x338] ;  /* 0x0000ce00000a7ab9 */ /* 0x000fe20000000a00 */
[----:B------:R-:W-:Y:S01]  /*6c40*/  BAR.SYNC.DEFER_BLOCKING 0x1, 0x100 ;  /* 0x0044000000007b1d */ /* 0x000fe20000010000 */
[----:B------:R-:W-:Y:S01]  /*6c50*/  UISETP.NE.AND UP0, UPT, UR10, 0x1, UPT ;  /* 0x000000010a00788c */ /* 0x000fe2000bf05270 */
[----:B------:R-:W-:Y:S01]  /*6c60*/  ISETP.NE.AND P1, PT, R250, RZ, PT ;  /* 0x000000fffa00720c */ /* 0x000fe20003f25270 */
[----:B------:R-:W-:-:S03]  /*6c70*/  UIMAD.WIDE.U32 UR12, UR20, UR11, URZ ;  /* 0x0000000b140c72a5 */ /* 0x000fc6000f8e003f */
[----:B------:R-:W-:Y:S01]  /*6c80*/  ULDC UR6, c[0x0][0x358] ;  /* 0x0000d60000067ab9 */ /* 0x000fe20000000800 */
[----:B------:R-:W-:Y:S01]  /*6c90*/  BSSY B0, `(.L_x_2011) ;  /* 0x000001d000007945 */ /* 0x000fe20003800000 */
[----:B------:R-:W-:Y:S02]  /*6ca0*/  UIMAD UR6, UR19, UR6, URZ ;  /* 0x00000006130672a4 */ /* 0x000fe4000f8e023f */
[----:B------:R-:W-:Y:S02]  /*6cb0*/  ULDC UR11, c[0x0][0x2f4] ;  /* 0x0000bd00000b7ab9 */ /* 0x000fe40000000800 */
[----:B------:R-:W-:Y:S02]  /*6cc0*/  ULDC UR4, c[0x0][0x340] ;  /* 0x0000d00000047ab9 */ /* 0x000fe40000000800 */
[----:B------:R-:W-:Y:S02]  /*6cd0*/  UIMAD UR5, UR21, UR11, URZ ;  /* 0x0000000b150572a4 */ /* 0x000fe4000f8e023f */
[----:B------:R-:W-:-:S02]  /*6ce0*/  UMOV UR9, UR20 ;  /* 0x0000001400097c82 */ /* 0x000fc40008000000 */
[----:B------:R-:W-:Y:S02]  /*6cf0*/  UIMAD UR11, UR6, UR11, URZ ;  /* 0x0000000b060b72a4 */ /* 0x000fe4000f8e023f */
[----:B------:R-:W-:Y:S02]  /*6d00*/  @UP0 USHF.R.U32.HI UR9, URZ, UR4, UR13 ;  /* 0x000000043f090299 */ /* 0x000fe4000801160d */
[----:B------:R-:W-:Y:S02]  /*6d10*/  USHF.R.S32.HI UR4, URZ, 0x1f, UR5 ;  /* 0x0000001f3f047899 */ /* 0x000fe40008011405 */
        /* <DEDUP_REMOVED lines=11> */
[----:B------:R-:W-:Y:S01]  /*6dd0*/  IMAD.U32 R4, RZ, RZ, UR4 ;  /* 0x00000004ff047e24 */ /* 0x000fe2000f8e00ff */
[----:B------:R-:W-:Y:S02]  /*6de0*/  USHF.R.S32.HI UR10, URZ, 0x1f, UR21 ;  /* 0x0000001f3f0a7899 */ /* 0x000fe40008011415 */
[----:B------:R-:W-:Y:S01]  /*6df0*/  MOV R5, UR5 ;  /* 0x0000000500057c02 */ /* 0x000fe20008000f00 */
[----:B------:R-:W-:Y:S05]  /*6e00*/  @P1 BRA `(.L_x_2012) ;  /* 0x0000005000001947 */ /* 0x000fea0003800000 */
.L_x_2013:
[----:B------:R-:W2:Y:S01]  /*6e10*/  LDG.E.STRONG.GPU R0, [R4.64] ;  /* 0x0000001604007981 */ /* 0x000ea2000c1ef900 */
[----:B------:R-:W-:Y:S01]  /*6e20*/  YIELD ;  /* 0x0000000000007946 */ /* 0x000fe20003800000 */
[----:B--2---:R-:W-:Y:S01]  /*6e30*/  ISETP.NE.AND P0, PT, R0, UR11, PT ;  /* 0x0000000b00007c0c */ /* 0x004fe2000bf05270 */
[----:B------:R-:W-:-:S12]  /*6e40*/  CCTL.IVALL ;  /* 0x00000000ff00798f */ /* 0x000fd80002000000 */
[----:B------:R-:W-:Y:S05]  /*6e50*/  @P0 BRA `(.L_x_2013) ;  /* 0xffffffb000000947 */ /* 0x000fea000383ffff */
.L_x_2012:
[----:B------:R-:W-:Y:S05]  /*6e60*/  BSYNC B0 ;  /* 0x0000000000007941 */ /* 0x000fea0003800000 */
.L_x_2011:
[----:B------:R-:W-:Y:S01]  /*6e70*/  MOV R10, 0xffffffff ;  /* 0xffffffff000a7802 */ /* 0x000fe20000000f00 */
[----:B------:R-:W-:Y:S05]  /*6e80*/  BRA.CONV ~URZ, `(.L_x_2014) ;  /* 0x000000237f007947 */ /* 0x000fea000b800000 */
[----:B------:R-:W-:Y:S02]  /*6e90*/  MOV R2, 0x6eb0 ;  /* 0x00006eb000027802 */ /* 0x000fe40000000f00 */
[----:B------:R-:W-:Y:S05]  /*6ea0*/  CALL.REL.NOINC `($__internal_10_$__cuda_sm70_warpsync) ;  /* 0x00000d3000007944 */ /* 0x000fea0003c00000 */
.L_x_2014:
[----:B------:R-:W-:Y:S01]  /*6eb0*/  USHF.L.U32 UR4, UR19, 0xe, URZ ;  /* 0x0000000e13047899 */ /* 0x000fe2000800063f */
[----:B------:R-:W-:Y:S01]  /*6ec0*/  IMAD.U32 R2, RZ, RZ, UR9 ;  /* 0x00000009ff027e24 */ /* 0x000fe2000f8e00ff */
[----:B------:R-:W-:-:S06]  /*6ed0*/  NOP ;  /* 0x0000000000007918 */ /* 0x000fcc0000000000 */
[----:B------:R-:W-:Y:S01]  /*6ee0*/  USHF.R.S32.HI UR12, URZ, 0x1f, UR4 ;  /* 0x0000001f3f0c7899 */ /* 0x000fe20008011404 */
[C---:B------:R-:W-:Y:S01]  /*6ef0*/  IADD3 R8, P0, R250.reuse, UR4, RZ ;  /* 0x00000004fa087c10 */ /* 0x040fe2000ff1e0ff */
[----:B------:R-:W-:Y:S01]  /*6f00*/  IMAD.U32 R6, RZ, RZ, UR21 ;  /* 0x00000015ff067e24 */ /* 0x000fe2000f8e00ff */
[----:B------:R-:W-:Y:S02]  /*6f10*/  ULDC.64 UR4, c[0x0][0x328] ;  /* 0x0000ca0000047ab9 */ /* 0x000fe40000000a00 */
[----:B------:R-:W-:Y:S01]  /*6f20*/  UIMAD UR4, UR8, UR4, URZ ;  /* 0x00000004080472a4 */ /* 0x000fe2000f8e023f */
[----:B------:R-:W-:-:S03]  /*6f30*/  LEA.HI.X.SX32 R9, R250, UR12, 0x1, P0 ;  /* 0x0000000cfa097c11 */ /* 0x000fc600080f0eff */
[----:B------:R-:W-:Y:S02]  /*6f40*/  UIMAD UR12, UR9, UR5, UR4 ;  /* 0x00000005090c72a4 */ /* 0x000fe4000f8e0204 */
        /* <DEDUP_REMOVED lines=75> */
[----:B------:R-:W-:Y:S05]  /*7400*/  CALL.REL.NOINC `($__internal_10_$__cuda_sm70_warpsync) ;  /* 0x000007d000007944 */ /* 0x000fea0003c00000 */
.L_x_2015:
        /* <DEDUP_REMOVED lines=12> */
.L_x_2017:
[----:B------:R-:W-:Y:S05]  /*74d0*/  BSYNC B0 ;  /* 0x0000000000007941 */ /* 0x000fea0003800000 */
.L_x_2016:
[----:B------:R-:W-:Y:S01]  /*74e0*/  ULDC.64 UR4, c[0x0][0x348] ;  /* 0x0000d20000047ab9 */ /* 0x000fe20000000a00 */
[----:B------:R-:W-:Y:S01]  /*74f0*/  BSSY B0, `(.L_x_2018) ;  /* 0x000000b000007945 */ /* 0x000fe20003800000 */
[----:B------:R-:W-:-:S04]  /*7500*/  UIADD3 UR4, UP0, UR6, UR4, URZ ;  /* 0x0000000406047290 */ /* 0x000fc8000ff1e03f */
[----:B------:R-:W-:Y:S02]  /*7510*/  UIADD3.X UR5, UR7, UR5, URZ, UP0, !UPT ;  /* 0x0000000507057290 */ /* 0x000fe400087fe43f */
[----:B--2---:R-:W-:-:S04]  /*7520*/  MOV R4, UR4 ;  /* 0x0000000400047c02 */ /* 0x004fc80008000f00 */
[----:B------:R-:W-:Y:S01]  /*7530*/  MOV R5, UR5 ;  /* 0x0000000500057c02 */ /* 0x000fe20008000f00 */
[----:B------:R-:W-:Y:S05]  /*7540*/  @P1 BRA `(.L_x_2019) ;  /* 0x0000005000001947 */ /* 0x000fea0003800000 */
.L_x_2020:
[----:B------:R-:W2:Y:S01]  /*7550*/  LDG.E.STRONG.GPU R0, [R4.64] ;  /* 0x0000001604007981 */ /* 0x000ea2000c1ef900 */
[----:B------:R-:W-:Y:S01]  /*7560*/  YIELD ;  /* 0x0000000000007946 */ /* 0x000fe20003800000 */
[----:B--2---:R-:W-:Y:S01]  /*7570*/  ISETP.NE.AND P0, PT, R0, UR11, PT ;  /* 0x0000000b00007c0c */ /* 0x004fe2000bf05270 */
[----:B------:R-:W-:-:S12]  /*7580*/  CCTL.IVALL ;  /* 0x00000000ff00798f */ /* 0x000fd80002000000 */
[----:B------:R-:W-:Y:S05]  /*7590*/  @P0 BRA `(.L_x_2020) ;  /* 0xffffffb000000947 */ /* 0x000fea000383ffff */
.L_x_2019:
[----:B------:R-:W-:Y:S05]  /*75a0*/  BSYNC B0 ;  /* 0x0000000000007941 */ /* 0x000fea0003800000 */
.L_x_2018:
[----:B------:R-:W-:Y:S05]  /*75b0*/  BRA.CONV ~URZ, `(.L_x_2021) ;  /* 0x000000237f007947 */ /* 0x000fea000b800000 */
[----:B-1----:R-:W-:Y:S02]  /*75c0*/  MOV R2, 0x75e0 ;  /* 0x000075e000027802 */ /* 0x002fe40000000f00 */
[----:B------:R-:W-:Y:S05]  /*75d0*/  CALL.REL.NOINC `($__internal_10_$__cuda_sm70_warpsync) ;  /* 0x0000060000007944 */ /* 0x000fea0003c00000 */
.L_x_2021:
        /* <DEDUP_REMOVED lines=8> */
[----:B------:R-:W-:Y:S01]  /*7660*/  UIMAD UR4, UR10, UR4, URZ ;  /* 0x000000040a0472a4 */ /* 0x000fe2000f8e023f */
[----:B------:R-:W-:Y:S01]  /*7670*/  IMAD.U32 R0, RZ, RZ, UR21 ;  /* 0x00000015ff007e24 */ /* 0x000fe2000f8e00ff */
        /* <DEDUP_REMOVED lines=73> */
[----:B-1----:R-:W-:Y:S05]  /*7b10*/  CALL.REL.NOINC `($__internal_10_$__cuda_sm70_warpsync) ;  /* 0x000000c000007944 */ /* 0x002fea0003c00000 */
.L_x_2022:
        /* <DEDUP_REMOVED lines=12> */
        .weak           $__internal_10_$__cuda_sm70_warpsync
        .type           $__internal_10_$__cuda_sm70_warpsync,@function
        .size           $__internal_10_$__cuda_sm70_warpsync,(.L_x_2339 - $__internal_10_$__cuda_sm70_warpsync)
$__internal_10_$__cuda_sm70_warpsync:
[----:B------:R-:W-:Y:S01]  /*7be0*/  MOV R3, 0x0 ;  /* 0x0000000000037802 */ /* 0x000fe20000000f00 */
[----:B------:R-:W-:Y:S04]  /*7bf0*/  WARPSYNC R10 ;  /* 0x0000000a00007348 */ /* 0x000fe80003800000 */
[----:B------:R-:W-:Y:S05]  /*7c00*/  RET.REL.NODEC R2 `(_ZN7cutlass13device_kernelIN5flash19enable_sm80_to_sm89INS1_16FlashAttnBwdSm80INS1_25CollectiveMainloopBwdSm80ILi2ELi2EN4cute5tupleIJNS5_1CILi64EEENS7_ILi128EEES9_EEENS_6half_tEfNS_4arch4Sm80ELb1ELb0ELb0ELb0ELb1ELb0ELb0ELb0ELi2ELi2ELi2ELi2ELb0EEENS1_24CollectiveEpilogueBwdGQAISA_fSD_Li256ELb0ELb1EEENS1_25SingleTileBwdLPTSchedulerILb0ELi128ELb1EEEEEEEEEvNT_6ParamsE) ;  /* 0xffff83f002007950 */ /* 0x000fea0003c3ffff */
.L_x_2023:
        /* <DEDUP_REMOVED lines=15> */
.L_x_2339:


//--------------------- .text._ZN7cutlass13device_kernelIN5flash22FlashAttnBwdPreprocessIN4cute5tupleIJNS3_1CILi64EEENS5_ILi128EEEEEENS_6half_tEfNS_4arch4Sm80ELb1ELb0EEEEEvNT_6ParamsE --------------------------
	.section	.text._ZN7cutlass13device_kernelIN5flash22FlashAttnBwdPreprocessIN4cute5tupleIJNS3_1CILi64EEENS5_ILi128EEEEEENS_6half_tEfNS_4arch4Sm80ELb1ELb0EEEEEvNT_6ParamsE,"ax",@progbits
	.sectioninfo	@"SHI_REGISTERS=62"
	.align	128
.text._ZN7cutlass13device_kernelIN5flash22FlashAttnBwdPreprocessIN4cute5tupleIJNS3_1CILi64EEENS5_ILi128EEEEEENS_6half_tEfNS_4arch4Sm80ELb1ELb0EEEEEvNT_6ParamsE:
        .type           _ZN7cutlass13device_kernelIN5flash22FlashAttnBwdPreprocessIN4cute5tupleIJNS3_1CILi64EEENS5_ILi128EEEEEENS_6half_tEfNS_4arch4Sm80ELb1ELb0EEEEEvNT_6ParamsE,@function
        .size           _ZN7cutlass13device_kernelIN5flash22FlashAttnBwdPreprocessIN4cute5tupleIJNS3_1CILi64EEENS5_ILi128EEEEEENS_6half_tEfNS_4arch4Sm80ELb1ELb0EEEEEvNT_6ParamsE,(.L_x_2341 - _ZN7cutlass13device_kernelIN5flash22FlashAttnBwdPreprocessIN4cute5tupleIJNS3_1CILi64EEENS5_ILi128EEEEEENS_6half_tEfNS_4arch4Sm80ELb1ELb0EEEEEvNT_6ParamsE)
        .other          _ZN7cutlass13device_kernelIN5flash22FlashAttnBwdPreprocessIN4cute5tupleIJNS3_1CILi64EEENS5_ILi128EEEEEENS_6half_tEfNS_4arch4Sm80ELb1ELb0EEEEEvNT_6ParamsE,@"STO_CUDA_ENTRY STV_DEFAULT"
_ZN7cutlass13device_kernelIN5flash22FlashAttnBwdPreprocessIN4cute5tupleIJNS3_1CILi64EEENS5_ILi128EEEEEENS_6half_tEfNS_4arch4Sm80ELb1ELb0EEEEEvNT_6ParamsE:
[----:B------:R-:W-:Y:S02]  /*0000*/  MOV R1, c[0x0][0x28] ;  /* 0x00000a0000017a02 */ /* 0x000fe40000000f00 */
[----:B------:R-:W0:Y:S01]  /*0010*/  S2R R43, SR_TID.X ;  /* 0x00000000002b7919 */ /* 0x000e220000002100 */
[----:B------:R-:W-:-:S03]  /*0020*/  ULDC.64 UR6, c[0x0][0x118] ;  /* 0x0000460000067ab9 */ /* 0x000fc60000000a00 */
[----:B------:R-:W1:Y:S04]  /*0030*/  S2R R45, SR_CTAID.Y ;  /* 0x00000000002d7919 */ /* 0x000e680000002600 */
[----:B------:R-:W2:Y:S01]  /*0040*/  S2R R47, SR_CTAID.X ;  /* 0x00000000002f7919 */ /* 0x000ea20000002500 */
[----:B0-----:R-:W-:-:S04]  /*0050*/  SHF.R.S32.HI R0, RZ, 0x1f, R43 ;  /* 0x0000001fff007819 */ /* 0x001fc8000001142b */
[-C--:B------:R-:W-:Y:S02]  /*0060*/  LEA.HI R2, R0, R43.reuse, RZ, 0x4 ;  /* 0x0000002b00027211 */ /* 0x080fe400078f20ff */
[----:B-1----:R-:W-:Y:S02]  /*0070*/  SHF.R.S32.HI R42, RZ, 0x1f, R45 ;  /* 0x0000001fff2a7819 */ /* 0x002fe4000001142d */
[----:B------:R-:W-:Y:S02]  /*0080*/  LOP3.LUT R0, R2, 0xfffffff0, RZ, 0xc0, !PT ;  /* 0xfffffff002007812 */ /* 0x000fe400078ec0ff */
[----:B--2---:R-:W-:Y:S01]  /*0090*/  SHF.L.U32 R36, R47, 0x6, RZ ;  /* 0x000000062f247819 */ /* 0x004fe200000006ff */
[----:B------:R-:W-:Y:S01]  /*00a0*/  IMAD R4, R42, c[0x0][0x180], RZ ;  /* 0x000060002a047a24 */ /* 0x000fe200078e02ff */
[----:B------:R-:W-:Y:S01]  /*00b0*/  IADD3 R37, -R0, R43, RZ ;  /* 0x0000002b00257210 */ /* 0x000fe20007ffe1ff */
[----:B------:R-:W-:Y:S01]  /*00c0*/  IMAD R8, R42, c[0x0][0x1a0], RZ ;  /* 0x000068002a087a24 */ /* 0x000fe200078e02ff */
[----:B------:R-:W0:Y:S01]  /*00d0*/  S2R R0, SR_CTAID.Z ;  /* 0x0000000000007919 */ /* 0x000e220000002700 */
[----:B------:R-:W-:Y:S01]  /*00e0*/  IADD3 R44, -R36, c[0x0][0x168], RZ ;  /* 0x00005a00242c7a10 */ /* 0x000fe20007ffe1ff */
[----:B------:R-:W-:Y:S01]  /*00f0*/  IMAD R3, R45, c[0x0][0x184], R4 ;  /* 0x000061002d037a24 */ /* 0x000fe200078e0204 */
[----:B------:R-:W-:Y:S01]  /*0100*/  SHF.L.U32 R6, R37, 0x3, RZ ;  /* 0x0000000325067819 */ /* 0x000fe200000006ff */
[----:B------:R-:W-:Y:S01]  /*0110*/  IMAD R9, R45, c[0x0][0x1a4], R8 ;  /* 0x000069002d097a24 */ /* 0x000fe200078e0208 */
[----:B------:R-:W-:-:S02]  /*0120*/  SHF.R.S32.HI R2, RZ, 0x4, R2 ;  /* 0x00000004ff027819 */ /* 0x000fc40000011402 */
[--C-:B------:R-:W-:Y:S02]  /*0130*/  SHF.R.S32.HI R7, RZ, 0x1f, R6.reuse ;  /* 0x0000001fff077819 */ /* 0x100fe40000011406 */
[-C--:B------:R-:W-:Y:S02]  /*0140*/  ISETP.GE.AND P1, PT, R2, R44.reuse, PT ;  /* 0x0000002c0200720c */ /* 0x080fe40003f26270 */
[----:B------:R-:W-:Y:S01]  /*0150*/  ISETP.GE.AND P0, PT, R6, c[0x0][0x16c], PT ;  /* 0x00005b0006007a0c */ /* 0x000fe20003f06270 */
[C-C-:B------:R-:W-:Y:S01]  /*0160*/  IMAD.WIDE.U32 R4, R45.reuse, c[0x0][0x180], R6.reuse ;  /* 0x000060002d047a25 */ /* 0x140fe200078e0006 */
[----:B------:R-:W-:Y:S02]  /*0170*/  IADD3 R49, R2, 0x10, RZ ;  /* 0x0000001002317810 */ /* 0x000fe40007ffe0ff */
[----:B------:R-:W-:Y:S01]  /*0180*/  ISETP.LT.AND P4, PT, R6, c[0x0][0x16c], !P1 ;  /* 0x00005b0006007a0c */ /* 0x000fe20004f81270 */
[----:B------:R-:W-:Y:S01]  /*0190*/  IMAD.WIDE.U32 R26, R45, c[0x0][0x1a0], R6 ;  /* 0x000068002d1a7a25 */ /* 0x000fe200078e0006 */
[----:B------:R-:W-:-:S02]  /*01a0*/  ISETP.LT.AND P3, PT, R49, R44, !P0 ;  /* 0x0000002c3100720c */ /* 0x000fc40004761270 */
[----:B------:R-:W-:Y:S02]  /*01b0*/  IADD3 R51, R2, 0x20, RZ ;  /* 0x0000002002337810 */ /* 0x000fe40007ffe0ff */
[----:B------:R-:W-:Y:S02]  /*01c0*/  IADD3 R5, R5, R3, RZ ;  /* 0x0000000305057210 */ /* 0x000fe40007ffe0ff */
[----:B------:R-:W-:Y:S02]  /*01d0*/  SHF.R.S32.HI R3, RZ, 0x1f, R2 ;  /* 0x0000001fff037819 */ /* 0x000fe40000011402 */
[----:B0-----:R-:W-:Y:S01]  /*01e0*/  SHF.R.S32.HI R46, RZ, 0x1f, R0 ;  /* 0x0000001fff2e7819 */ /* 0x001fe20000011400 */
[----:B------:R-:W-:Y:S01]  /*01f0*/  IMAD.WIDE.U32 R24, R0, c[0x0][0x188], R4 ;  /* 0x0000620000187a25 */ /* 0x000fe200078e0004 */
[-C--:B------:R-:W-:Y:S02]  /*0200*/  ISETP.LT.AND P2, PT, R51, R44.reuse, !P0 ;  /* 0x0000002c3300720c */ /* 0x080fe40004741270 */
[----:B------:R-:W-:Y:S01]  /*0210*/  IADD3 R53, R2, 0x30, RZ ;  /* 0x0000003002357810 */ /* 0x000fe20007ffe0ff */
[----:B------:R-:W-:Y:S01]  /*0220*/  IMAD R11, R46, c[0x0][0x1a8], RZ ;  /* 0x00006a002e0b7a24 */ /* 0x000fe200078e02ff */
[----:B------:R-:W-:Y:S01]  /*0230*/  IADD3 R27, R27, R9, RZ ;  /* 0x000000091b1b7210 */ /* 0x000fe20007ffe0ff */
[----:B------:R-:W-:Y:S01]  /*0240*/  IMAD.WIDE R6, R47, 0x40, R2 ;  /* 0x000000402f067825 */ /* 0x000fe200078e0202 */
[----:B------:R-:W-:-:S02]  /*0250*/  ISETP.LT.AND P0, PT, R53, R44, !P0 ;  /* 0x0000002c3500720c */ /* 0x000fc40004701270 */
[----:B------:R-:W-:Y:S01]  /*0260*/  @P3 MOV R8, R24 ;  /* 0x0000001800083202 */ /* 0x000fe20000000f00 */
[----:B------:R-:W-:Y:S01]  /*0270*/  IMAD R9, R46, c[0x0][0x188], RZ ;  /* 0x000062002e097a24 */ /* 0x000fe200078e02ff */
[----:B------:R-:W-:Y:S01]  /*0280*/  @P3 IADD3 R13, P5, R6, 0x10, RZ ;  /* 0x00000010060d3810 */ /* 0x000fe20007fbe0ff */
[----:B------:R-:W-:Y:S01]  /*0290*/  IMAD R17, R0, c[0x0][0x1ac], R11 ;  /* 0x00006b0000117a24 */ /* 0x000fe200078e020b */
[----:B------:R-:W-:Y:S01]  /*02a0*/  @P3 IADD3 R12, P6, R6, 0x10, RZ ;  /* 0x00000010060c3810 */ /* 0x000fe20007fde0ff */
[C---:B------:R-:W-:Y:S01]  /*02b0*/  IMAD R9, R0.reuse, c[0x0][0x18c], R9 ;  /* 0x0000630000097a24 */ /* 0x040fe200078e0209 */
[-C--:B------:R-:W-:Y:S01]  /*02c0*/  @P3 IADD3.X R14, RZ, R7.reuse, RZ, P5, !PT ;  /* 0x00000007ff0e3210 */ /* 0x080fe20002ffe4ff */
[----:B------:R-:W-:Y:S01]  /*02d0*/  @P4 IMAD R11, R7, c[0x0][0x178], RZ ;  /* 0x00005e00070b4a24 */ /* 0x000fe200078e02ff */
[----:B------:R-:W-:Y:S01]  /*02e0*/  @P3 IADD3.X R16, RZ, R7, RZ, P6, !PT ;  /* 0x00000007ff103210 */ /* 0x000fe200037fe4ff */
[----:B------:R-:W-:Y:S01]  /*02f0*/  IMAD.WIDE.U32 R26, R0, c[0x0][0x1a8], R26 ;  /* 0x00006a00001a7a25 */ /* 0x000fe200078e001a */
[----:B------:R-:W-:-:S02]  /*0300*/  @P2 IADD3 R40, P6, R6, 0x20, RZ ;  /* 0x0000002006282810 */ /* 0x000fc40007fde0ff */
[----:B------:R-:W-:Y:S01]  /*0310*/  IADD3 R25, R25, R9, RZ ;  /* 0x0000000919197210 */ /* 0x000fe20007ffe0ff */
[C---:B------:R-:W-:Y:S01]  /*0320*/  @P4 IMAD R15, R6.reuse, c[0x0][0x17c], R11 ;  /* 0x00005f00060f4a24 */ /* 0x040fe200078e020b */
[C---:B------:R-:W-:Y:S01]  /*0330*/  @P2 IADD3 R11, P5, R6.reuse, 0x20, RZ ;  /* 0x00000020060b2810 */ /* 0x040fe20007fbe0ff */
[----:B------:R-:W-:Y:S01]  /*0340*/  @P4 IMAD R19, R7, c[0x0][0x198], RZ ;  /* 0x0000660007134a24 */ /* 0x000fe200078e02ff */
[-C--:B------:R-:W-:Y:S01]  /*0350*/  @P2 IADD3.X R41, RZ, R7.reuse, RZ, P6, !PT ;  /* 0x00000007ff292210 */ /* 0x080fe200037fe4ff */
[C---:B------:R-:W-:Y:S01]  /*0360*/  @P4 IMAD.WIDE.U32 R4, R6.reuse, c[0x0][0x178], R24 ;  /* 0x00005e0006044a25 */ /* 0x040fe200078e0018 */
[----:B------:R-:W-:Y:S02]  /*0370*/  @P2 IADD3.X R10, RZ, R7, RZ, P5, !PT ;  /* 0x00000007ff0a2210 */ /* 0x000fe40002ffe4ff */
[C---:B------:R-:W-:Y:S01]  /*0380*/  @P0 IADD3 R39, P5, R6.reuse, 0x30, RZ ;  /* 0x0000003006270810 */ /* 0x040fe20007fbe0ff */
[C---:B------:R-:W-:Y:S01]  /*0390*/  @P4 IMAD R19, R6.reuse, c[0x0][0x19c], R19 ;  /* 0x0000670006134a24 */ /* 0x040fe200078e0213 */
[----:B------:R-:W-:Y:S01]  /*03a0*/  @P0 IADD3 R32, P6, R6, 0x30, RZ ;  /* 0x0000003006200810 */ /* 0x000fe20007fde0ff */
[----:B------:R-:W-:Y:S01]  /*03b0*/  @P3 IMAD R14, R14, c[0x0][0x178], RZ ;  /* 0x00005e000e0e3a24 */ /* 0x000fe200078e02ff */
[----:B------:R-:W-:Y:S01]  /*03c0*/  IADD3 R27, R27, R17, RZ ;  /* 0x000000111b1b7210 */ /* 0x000fe20007ffe0ff */
[----:B------:R-:W-:Y:S01]  /*03d0*/  @P3 IMAD R17, R16, c[0x0][0x198], RZ ;  /* 0x0000660010113a24 */ /* 0x000fe200078e02ff */
[-C--:B------:R-:W-:Y:S01]  /*03e0*/  @P0 IADD3.X R48, RZ, R7.reuse, RZ, P5, !PT ;  /* 0x00000007ff300210 */ /* 0x080fe20002ffe4ff */
[----:B------:R-:W-:Y:S01]  /*03f0*/  @P2 IMAD R10, R10, c[0x0][0x178], RZ ;  /* 0x00005e000a0a2a24 */ /* 0x000fe200078e02ff */
[----:B------:R-:W-:Y:S01]  /*0400*/  @P0 IADD3.X R38, RZ, R7, RZ, P6, !PT ;  /* 0x00000007ff260210 */ /* 0x000fe200037fe4ff */
[----:B------:R-:W-:Y:S01]  /*0410*/  @P4 IMAD.WIDE.U32 R6, R6, c[0x0][0x198], R26 ;  /* 0x0000660006064a25 */ /* 0x000fe200078e001a */
[----:B------:R-:W-:-:S02]  /*0420*/  @P4 IADD3 R5, R5, R15, RZ ;  /* 0x0000000f05054210 */ /* 0x000fc40007ffe0ff */
[C---:B------:R-:W-:Y:S01]  /*0430*/  @P4 LEA R22, P5, R4.reuse, c[0x0][0x160], 0x1 ;  /* 0x0000580004164a11 */ /* 0x040fe200078a08ff */
[----:B------:R-:W-:Y:S01]  /*0440*/  @P4 IMAD.IADD R7, R7, 0x1, R19 ;  /* 0x0000000107074824 */ /* 0x000fe200078e0213 */
[----:B------:R-:W-:Y:S01]  /*0450*/  @P3 MOV R9, R25 ;  /* 0x0000001900093202 */ /* 0x000fe20000000f00 */
[C---:B------:R-:W-:Y:S01]  /*0460*/  @P3 IMAD R15, R13.reuse, c[0x0][0x17c], R14 ;  /* 0x00005f000d0f3a24 */ /* 0x040fe200078e020e */
[----:B------:R-:W-:Y:S01]  /*0470*/  @P4 LEA.HI.X R23, R4, c[0x0][0x164], R5, 0x1, P5 ;  /* 0x0000590004174a11 */ /* 0x000fe200028f0c05 */
[----:B------:R-:W-:Y:S01]  /*0480*/  @P3 IMAD R17, R12, c[0x0][0x19c], R17 ;  /* 0x000067000c113a24 */ /* 0x000fe200078e0211 */
[C---:B------:R-:W-:Y:S01]  /*0490*/  @P4 LEA R34, P5, R6.reuse, c[0x0][0x190], 0x1 ;  /* 0x0000640006224a11 */ /* 0x040fe200078a08ff */
[----:B------:R-:W-:Y:S01]  /*04a0*/  @P3 IMAD.WIDE.U32 R4, R13, c[0x0][0x178], R8 ;  /* 0x00005e000d043a25 */ /* 0x000fe200078e0008 */
[----:B------:R-:W-:Y:S01]  /*04b0*/  @P2 MOV R20, R24 ;  /* 0x0000001800142202 */ /* 0x000fe20000000f00 */
[----:B------:R-:W-:Y:S01]  /*04c0*/  CS2R R8, SRZ ;  /* 0x0000000000087805 */ /* 0x000fe2000001ff00 */
[----:B------:R-:W-:Y:S01]  /*04d0*/  @P4 LEA.HI.X R35, R6, c[0x0][0x194], R7, 0x1, P5 ;  /* 0x0000650006234a11 */ /* 0x000fe200028f0c07 */
[----:B------:R-:W-:Y:S01]  /*04e0*/  @P2 IMAD R33, R11, c[0x0][0x17c], R10 ;  /* 0x00005f000b212a24 */ /* 0x000fe200078e020a */
[----:B------:R-:W-:-:S02]  /*04f0*/  @P3 MOV R6, R26 ;  /* 0x0000001a00063202 */ /* 0x000fc40000000f00 */
[----:B------:R-:W-:Y:S02]  /*0500*/  @P3 MOV R7, R27 ;  /* 0x0000001b00073202 */ /* 0x000fe40000000f00 */
[----:B------:R-:W-:Y:S02]  /*0510*/  @P2 MOV R21, R25 ;  /* 0x0000001900152202 */ /* 0x000fe40000000f00 */
[----:B------:R-:W-:Y:S01]  /*0520*/  @P3 IADD3 R5, R5, R15, RZ ;  /* 0x0000000f05053210 */ /* 0x000fe20007ffe0ff */
[----:B------:R-:W-:Y:S01]  /*0530*/  @P3 IMAD.WIDE.U32 R12, R12, c[0x0][0x198], R6 ;  /* 0x000066000c0c3a25 */ /* 0x000fe200078e0006 */
[C---:B------:R-:W-:Y:S01]  /*0540*/  @P3 LEA R28, P5, R4.reuse, c[0x0][0x160], 0x1 ;  /* 0x00005800041c3a11 */ /* 0x040fe200078a08ff */
[----:B------:R-:W-:Y:S02]  /*0550*/  CS2R R6, SRZ ;  /* 0x0000000000067805 */ /* 0x000fe4000001ff00 */
[----:B------:R-:W-:Y:S01]  /*0560*/  @P2 IMAD.WIDE.U32 R20, R11, c[0x0][0x178], R20 ;  /* 0x00005e000b142a25 */ /* 0x000fe200078e0014 */
[----:B------:R-:W-:Y:S01]  /*0570*/  @P3 LEA.HI.X R29, R4, c[0x0][0x164], R5, 0x1, P5 ;  /* 0x00005900041d3a11 */ /* 0x000fe200028f0c05 */
[----:B------:R-:W-:Y:S01]  /*0580*/  CS2R R10, SRZ ;  /* 0x00000000000a7805 */ /* 0x000fe2000001ff00 */
[----:B------:R-:W-:Y:S01]  /*0590*/  CS2R R4, SRZ ;  /* 0x0000000000047805 */ /* 0x000fe2000001ff00 */
[----:B------:R-:W-:-:S02]  /*05a0*/  @P3 IADD3 R13, R13, R17, RZ ;  /* 0x000000110d0d3210 */ /* 0x000fc40007ffe0ff */
[C---:B------:R-:W-:Y:S01]  /*05b0*/  @P3 LEA R30, P5, R12.reuse, c[0x0][0x190], 0x1 ;  /* 0x000064000c1e3a11 */ /* 0x040fe200078a08ff */
[----:B------:R-:W-:Y:S01]  /*05c0*/  CS2R R14, SRZ ;  /* 0x00000000000e7805 */ /* 0x000fe2000001ff00 */
[----:B------:R0:W2:Y:S01]  /*05d0*/  @P4 LDG.E.128 R8, [R34.64] ;  /* 0x0000000622084981 */ /* 0x0000a2000c1e1d00 */
[----:B------:R-:W-:Y:S01]  /*05e0*/  CS2R R16, SRZ ;  /* 0x0000000000107805 */ /* 0x000fe2000001ff00 */
[----:B------:R-:W-:Y:S01]  /*05f0*/  @P3 LEA.HI.X R31, R12, c[0x0][0x194], R13, 0x1, P5 ;  /* 0x000065000c1f3a11 */ /* 0x000fe200028f0c0d */
[----:B------:R-:W-:Y:S01]  /*0600*/  CS2R R18, SRZ ;  /* 0x0000000000127805 */ /* 0x000fe2000001ff00 */
[----:B------:R1:W3:Y:S01]  /*0610*/  @P4 LDG.E.128 R4, [R22.64] ;  /* 0x0000000616044981 */ /* 0x0002e2000c1e1d00 */
[----:B------:R-:W-:-:S04]  /*0620*/  CS2R R12, SRZ ;  /* 0x00000000000c7805 */ /* 0x000fc8000001ff00 */
[----:B------:R4:W3:Y:S04]  /*0630*/  @P3 LDG.E.128 R16, [R30.64] ;  /* 0x000000061e103981 */ /* 0x0008e8000c1e1d00 */
[----:B------:R0:W3:Y:S01]  /*0640*/  @P3 LDG.E.128 R12, [R28.64] ;  /* 0x000000061c0c3981 */ /* 0x0000e2000c1e1d00 */
[----:B-1----:R-:W-:Y:S01]  /*0650*/  @P2 MOV R22, R26 ;  /* 0x0000001a00162202 */ /* 0x002fe20000000f00 */
[----:B------:R-:W-:Y:S01]  /*0660*/  @P2 IMAD R41, R41, c[0x0][0x198], RZ ;  /* 0x0000660029292a24 */ /* 0x000fe200078e02ff */
[----:B------:R-:W-:Y:S01]  /*0670*/  @P2 MOV R23, R27 ;  /* 0x0000001b00172202 */ /* 0x000fe20000000f00 */
[----:B------:R-:W-:Y:S02]  /*0680*/  @P0 IMAD R48, R48, c[0x0][0x178], RZ ;  /* 0x00005e0030300a24 */ /* 0x000fe400078e02ff */
[----:B------:R-:W-:-:S02]  /*0690*/  @P2 IMAD R55, R40, c[0x0][0x19c], R41 ;  /* 0x0000670028372a24 */ /* 0x000fc400078e0229 */
[----:B------:R-:W-:-:S04]  /*06a0*/  @P2 IMAD.WIDE.U32 R22, R40, c[0x0][0x198], R22 ;  /* 0x0000660028162a25 */ /* 0x000fc800078e0016 */
[----:B0-----:R-:W-:Y:S02]  /*06b0*/  @P0 IMAD R35, R38, c[0x0][0x198], RZ ;  /* 0x0000660026230a24 */ /* 0x001fe400078e02ff */
[C---:B------:R-:W-:Y:S02]  /*06c0*/  @P0 IMAD R41, R39.reuse, c[0x0][0x17c], R48 ;  /* 0x00005f0027290a24 */ /* 0x040fe400078e0230 */
[----:B------:R-:W-:Y:S01]  /*06d0*/  @P0 IMAD.WIDE.U32 R24, R39, c[0x0][0x178], R24 ;  /* 0x00005e0027180a25 */ /* 0x000fe200078e0018 */
[----:B------:R-:W-:Y:S02]  /*06e0*/  @P2 IADD3 R33, R21, R33, RZ ;  /* 0x0000002115212210 */ /* 0x000fe40007ffe0ff */
[----:B------:R-:W-:Y:S01]  /*06f0*/  @P2 LEA R54, P3, R20, c[0x0][0x160], 0x1 ;  /* 0x0000580014362a11 */ /* 0x000fe200078608ff */
[C---:B------:R-:W-:Y:S01]  /*0700*/  @P0 IMAD R35, R32.reuse, c[0x0][0x19c], R35 ;  /* 0x0000670020230a24 */ /* 0x040fe200078e0223 */
[----:B------:R-:W-:Y:S01]  /*0710*/  @P2 IADD3 R21, R23, R55, RZ ;  /* 0x0000003717152210 */ /* 0x000fe20007ffe0ff */
[----:B------:R-:W-:Y:S01]  /*0720*/  @P0 IMAD.WIDE.U32 R28, R32, c[0x0][0x198], R26 ;  /* 0x00006600201c0a25 */ /* 0x000fe200078e001a */
[----:B------:R-:W-:-:S02]  /*0730*/  @P0 IADD3 R23, R25, R41, RZ ;  /* 0x0000002919170210 */ /* 0x000fc40007ffe0ff */
[----:B------:R-:W-:Y:S02]  /*0740*/  @P2 LEA R56, P5, R22, c[0x0][0x190], 0x1 ;  /* 0x0000640016382a11 */ /* 0x000fe400078a08ff */
[----:B------:R-:W-:Y:S02]  /*0750*/  @P0 LEA R38, P4, R24, c[0x0][0x160], 0x1 ;  /* 0x0000580018260a11 */ /* 0x000fe400078808ff */
[----:B------:R-:W-:Y:S02]  /*0760*/  @P2 LEA.HI.X R55, R20, c[0x0][0x164], R33, 0x1, P3 ;  /* 0x0000590014372a11 */ /* 0x000fe400018f0c21 */
[----:B------:R-:W-:Y:S02]  /*0770*/  @P0 IADD3 R35, R29, R35, RZ ;  /* 0x000000231d230210 */ /* 0x000fe40007ffe0ff */
[----:B------:R-:W-:Y:S02]  /*0780*/  @P0 LEA R40, P3, R28, c[0x0][0x190], 0x1 ;  /* 0x000064001c280a11 */ /* 0x000fe400078608ff */
[----:B------:R-:W-:-:S02]  /*0790*/  @P2 LEA.HI.X R57, R22, c[0x0][0x194], R21, 0x1, P5 ;  /* 0x0000650016392a11 */ /* 0x000fc400028f0c15 */
[----:B------:R-:W-:Y:S01]  /*07a0*/  @P0 LEA.HI.X R39, R24, c[0x0][0x164], R23, 0x1, P4 ;  /* 0x0000590018270a11 */ /* 0x000fe200020f0c17 */
[----:B------:R-:W-:Y:S01]  /*07b0*/  CS2R R20, SRZ ;  /* 0x0000000000147805 */ /* 0x000fe2000001ff00 */
[----:B------:R-:W-:Y:S01]  /*07c0*/  CS2R R22, SRZ ;  /* 0x0000000000167805 */ /* 0x000fe2000001ff00 */
[----:B------:R-:W-:Y:S01]  /*07d0*/  CS2R R24, SRZ ;  /* 0x0000000000187805 */ /* 0x000fe2000001ff00 */
[----:B------:R-:W-:Y:S01]  /*07e0*/  CS2R R26, SRZ ;  /* 0x00000000001a7805 */ /* 0x000fe2000001ff00 */
[----:B------:R-:W-:Y:S01]  /*07f0*/  @P0 LEA.HI.X R41, R28, c[0x0][0x194], R35, 0x1, P3 ;  /* 0x000065001c290a11 */ /* 0x000fe200018f0c23 */
[----:B----4-:R-:W-:Y:S01]  /*0800*/  CS2R R30, SRZ ;  /* 0x00000000001e7805 */ /* 0x010fe2000001ff00 */
[----:B------:R-:W-:Y:S01]  /*0810*/  CS2R R28, SRZ ;  /* 0x00000000001c7805 */ /* 0x000fe2000001ff00 */
[----:B------:R-:W-:Y:S01]  /*0820*/  CS2R R32, SRZ ;  /* 0x0000000000207805 */ /* 0x000fe2000001ff00 */
[----:B------:R-:W-:Y:S01]  /*0830*/  CS2R R34, SRZ ;  /* 0x0000000000227805 */ /* 0x000fe2000001ff00 */
[----:B------:R0:W4:Y:S04]  /*0840*/  @P2 LDG.E.128 R20, [R54.64] ;  /* 0x0000000636142981 */ /* 0x000128000c1e1d00 */
[----:B------:R1:W4:Y:S04]  /*0850*/  @P2 LDG.E.128 R24, [R56.64] ;  /* 0x0000000638182981 */ /* 0x000328000c1e1d00 */
[----:B------:R0:W4:Y:S04]  /*0860*/  @P0 LDG.E.128 R28, [R38.64] ;  /* 0x00000006261c0981 */ /* 0x000128000c1e1d00 */
[----:B------:R0:W4:Y:S01]  /*0870*/  @P0 LDG.E.128 R32, [R40.64] ;  /* 0x0000000628200981 */ /* 0x000122000c1e1d00 */
[----:B------:R-:W-:-:S04]  /*0880*/  ISETP.GT.AND P0, PT, R43, 0x3f, PT ;  /* 0x0000003f2b00780c */ /* 0x000fc80003f04270 */
[----:B------:R-:W-:-:S13]  /*0890*/  ISETP.GE.OR P2, PT, R43, R44, P0 ;  /* 0x0000002c2b00720c */ /* 0x000fda0000746670 */
[----:B0-----:R-:W-:Y:S02]  /*08a0*/  @!P2 SHF.R.S32.HI R55, RZ, 0x1f, R43 ;  /* 0x0000001fff37a819 */ /* 0x001fe4000001142b */
[----:B------:R-:W-:Y:S01]  /*08b0*/  @!P2 IADD3 R54, P3, R36, R43, RZ ;  /* 0x0000002b2436a210 */ /* 0x000fe20007f7e0ff */
[----:B------:R-:W-:-:S03]  /*08c0*/  @!P2 IMAD R48, R42, c[0x0][0x1e0], RZ ;  /* 0x000078002a30aa24 */ /* 0x000fc600078e02ff */
[----:B------:R-:W-:Y:S01]  /*08d0*/  @!P2 LEA.HI.X.SX32 R55, R36, R55, 0x1, P3 ;  /* 0x000000372437a211 */ /* 0x000fe200018f0eff */
[----:B-1----:R-:W-:-:S04]  /*08e0*/  @!P2 IMAD R57, R45, c[0x0][0x1e4], R48 ;  /* 0x000079002d39aa24 */ /* 0x002fc800078e0230 */
[----:B------:R-:W-:-:S04]  /*08f0*/  @!P2 IMAD.WIDE.U32 R54, R45, c[0x0][0x1e0], R54 ;  /* 0x000078002d36aa25 */ /* 0x000fc800078e0036 */
[----:B------:R-:W-:Y:S02]  /*0900*/  @!P2 IMAD R39, R46, c[0x0][0x1e8], RZ ;  /* 0x00007a002e27aa24 */ /* 0x000fe400078e02ff */
[----:B------:R-:W-:Y:S02]  /*0910*/  @!P2 IMAD.IADD R55, R55, 0x1, R57 ;  /* 0x000000013737a824 */ /* 0x000fe400078e0239 */
[C---:B------:R-:W-:Y:S02]  /*0920*/  @!P2 IMAD R41, R0.reuse, c[0x0][0x1ec], R39 ;  /* 0x00007b000029aa24 */ /* 0x040fe400078e0227 */
[----:B------:R-:W-:Y:S01]  /*0930*/  @!P2 IMAD.WIDE.U32 R38, R0, c[0x0][0x1e8], R54 ;  /* 0x00007a000026aa25 */ /* 0x000fe200078e0036 */
[----:B------:R-:W-:-:S04]  /*0940*/  MOV R50, 0x7f800000 ;  /* 0x7f80000000327802 */ /* 0x000fc80000000f00 */
[----:B------:R-:W-:Y:S02]  /*0950*/  @!P2 IADD3 R39, R39, R41, RZ ;  /* 0x000000292727a210 */ /* 0x000fe40007ffe0ff */
[----:B------:R-:W-:-:S04]  /*0960*/  @!P2 LEA R40, P3, R38, c[0x0][0x1d8], 0x2 ;  /* 0x000076002628aa11 */ /* 0x000fc800078610ff */
[----:B------:R-:W-:-:S05]  /*0970*/  @!P2 LEA.HI.X R41, R38, c[0x0][0x1dc], R39, 0x2, P3 ;  /* 0x000077002629aa11 */ /* 0x000fca00018f1427 */
[----:B------:R0:W5:Y:S01]  /*0980*/  @!P2 LDG.E R50, [R40.64] ;  /* 0x000000062832a981 */ /* 0x000162000c1e1900 */
[----:B------:R-:W-:Y:S01]  /*0990*/  ISETP.NE.AND P2, PT, R37, RZ, PT ;  /* 0x000000ff2500720c */ /* 0x000fe20003f45270 */
[----:B--2---:R-:W-:Y:S02]  /*09a0*/  HADD2.F32 R55, -RZ, R8.H1_H1 ;  /* 0x30000008ff377230 */ /* 0x004fe40000004100 */
[--C-:B---3--:R-:W-:Y:S02]  /*09b0*/  HADD2.F32 R52, -RZ, R4.reuse.H1_H1 ;  /* 0x30000004ff347230 */ /* 0x108fe40000004100 */
[----:B------:R-:W-:Y:S02]  /*09c0*/  HADD2.F32 R38, -RZ, R4.H0_H0 ;  /* 0x20000004ff267230 */ /* 0x000fe40000004100 */
[----:B------:R-:W-:Y:S01]  /*09d0*/  HADD2.F32 R57, -RZ, R8.H0_H0 ;  /* 0x20000008ff397230 */ /* 0x000fe20000004100 */
[----:B------:R-:W-:Y:S01]  /*09e0*/  FMUL.FTZ R54, R52, R55 ;  /* 0x0000003734367220 */ /* 0x000fe20000410000 */
[----:B0-----:R-:W-:-:S02]  /*09f0*/  HADD2.F32 R40, -RZ, R10.H0_H0 ;  /* 0x2000000aff287230 */ /* 0x001fc40000004100 */
[----:B------:R-:W-:Y:S02]  /*0a00*/  HADD2.F32 R41, -RZ, R10.H1_H1 ;  /* 0x3000000aff297230 */ /* 0x000fe40000004100 */
[----:B------:R-:W-:Y:S02]  /*0a10*/  HADD2.F32 R10, -RZ, R12.H1_H1 ;  /* 0x3000000cff0a7230 */ /* 0x000fe40000004100 */
[----:B------:R-:W-:Y:S01]  /*0a20*/  HADD2.F32 R59, -RZ, R16.H1_H1 ;  /* 0x30000010ff3b7230 */ /* 0x000fe20000004100 */
[----:B------:R-:W-:Y:S01]  /*0a30*/  FFMA.FTZ R38, R38, R57, R54 ;  /* 0x0000003926267223 */ /* 0x000fe20000010036 */
[----:B------:R-:W-:Y:S02]  /*0a40*/  HADD2.F32 R4, -RZ, R5.H0_H0 ;  /* 0x20000005ff047230 */ /* 0x000fe40000004100 */
[--C-:B------:R-:W-:Y:S02]  /*0a50*/  HADD2.F32 R55, -RZ, R9.reuse.H0_H0 ;  /* 0x20000009ff377230 */ /* 0x100fe40000004100 */
[----:B------:R-:W-:-:S02]  /*0a60*/  HADD2.F32 R52, -RZ, R9.H1_H1 ;  /* 0x30000009ff347230 */ /* 0x000fc40000004100 */
[--C-:B------:R-:W-:Y:S02]  /*0a70*/  HADD2.F32 R9, -RZ, R11.reuse.H0_H0 ;  /* 0x2000000bff097230 */ /* 0x100fe40000004100 */
[----:B------:R-:W-:Y:S01]  /*0a80*/  HADD2.F32 R8, -RZ, R11.H1_H1 ;  /* 0x3000000bff087230 */ /* 0x000fe20000004100 */
[----:B------:R-:W-:Y:S01]  /*0a90*/  FMUL.FTZ R10, R10, R59 ;  /* 0x0000003b0a0a7220 */ /* 0x000fe20000410000 */
[----:B------:R-:W-:Y:S02]  /*0aa0*/  HADD2.F32 R12, -RZ, R12.H0_H0 ;  /* 0x2000000cff0c7230 */ /* 0x000fe40000004100 */
[----:B------:R-:W-:Y:S01]  /*0ab0*/  HADD2.F32 R11, -RZ, R16.H0_H0 ;  /* 0x20000010ff0b7230 */ /* 0x000fe20000004100 */
[----:B------:R-:W-:Y:S01]  /*0ac0*/  FFMA.FTZ R38, R4, R55, R38 ;  /* 0x0000003704267223 */ /* 0x000fe20000010026 */
[----:B------:R-:W-:Y:S02]  /*0ad0*/  HADD2.F32 R39, -RZ, R5.H1_H1 ;  /* 0x30000005ff277230 */ /* 0x000fe40000004100 */
[----:B------:R-:W-:Y:S01]  /*0ae0*/  HADD2.F32 R4, -RZ, R13.H0_H0 ;  /* 0x2000000dff047230 */ /* 0x000fe20000004100 */
[----:B------:R-:W-:Y:S01]  /*0af0*/  FFMA.FTZ R11, R12, R11, R10 ;  /* 0x0000000b0c0b7223 */ /* 0x000fe2000001000a */
[----:B------:R-:W-:Y:S01]  /*0b00*/  HADD2.F32 R55, -RZ, R17.H0_H0 ;  /* 0x20000011ff377230 */ /* 0x000fe20000004100 */
[----:B------:R-:W-:Y:S01]  /*0b10*/  FFMA.FTZ R38, R39, R52, R38 ;  /* 0x0000003427267223 */ /* 0x000fe20000010026 */
[----:B------:R-:W-:-:S02]  /*0b20*/  HADD2.F32 R5, -RZ, R6.H0_H0 ;  /* 0x20000006ff057230 */ /* 0x000fc40000004100 */
[----:B------:R-:W-:Y:S01]  /*0b30*/  HADD2.F32 R13, -RZ, R13.H1_H1 ;  /* 0x3000000dff0d7230 */ /* 0x000fe20000004100 */
[----:B------:R-:W-:Y:S01]  /*0b40*/  FFMA.FTZ R11, R4, R55, R11 ;  /* 0x00000037040b7223 */ /* 0x000fe2000001000b */
[----:B------:R-:W-:Y:S01]  /*0b50*/  HADD2.F32 R10, -RZ, R17.H1_H1 ;  /* 0x30000011ff0a7230 */ /* 0x000fe20000004100 */
        /* <DEDUP_REMOVED lines=11> */
[----:B------:R-:W-:-:S03]  /*0c10*/  HADD2.F32 R6, -RZ, R19.H0_H0 ;  /* 0x20000013ff067230 */ /* 0x000fc60000004100 */
[----:B------:R-:W-:Y:S01]  /*0c20*/  FFMA.FTZ R11, R14, R11, R4 ;  /* 0x0000000b0e0b7223 */ /* 0x000fe20000010004 */
[----:B------:R-:W-:Y:S02]  /*0c30*/  HADD2.F32 R4, -RZ, R19.H1_H1 ;  /* 0x30000013ff047230 */ /* 0x000fe40000004100 */
[--C-:B----4-:R-:W-:Y:S02]  /*0c40*/  HADD2.F32 R12, -RZ, R20.reuse.H0_H0 ;  /* 0x20000014ff0c7230 */ /* 0x110fe40000004100 */
[----:B------:R-:W-:Y:S02]  /*0c50*/  HADD2.F32 R20, -RZ, R20.H1_H1 ;  /* 0x30000014ff147230 */ /* 0x000fe40000004100 */
[----:B------:R-:W-:Y:S02]  /*0c60*/  HADD2.F32 R19, -RZ, R24.H1_H1 ;  /* 0x30000018ff137230 */ /* 0x000fe40000004100 */
[--C-:B------:R-:W-:Y:S02]  /*0c70*/  HADD2.F32 R39, -RZ, R25.reuse.H0_H0 ;  /* 0x20000019ff277230 */ /* 0x100fe40000004100 */
[----:B------:R-:W-:-:S02]  /*0c80*/  HADD2.F32 R18, -RZ, R25.H1_H1 ;  /* 0x30000019ff127230 */ /* 0x000fc40000004100 */
[----:B------:R-:W-:Y:S02]  /*0c90*/  HADD2.F32 R14, -RZ, R28.H1_H1 ;  /* 0x3000001cff0e7230 */ /* 0x000fe40000004100 */
[----:B------:R-:W-:Y:S01]  /*0ca0*/  HADD2.F32 R25, -RZ, R32.H1_H1 ;  /* 0x30000020ff197230 */ /* 0x000fe20000004100 */
[----:B------:R-:W-:Y:S01]  /*0cb0*/  FMUL.FTZ R20, R20, R19 ;  /* 0x0000001314147220 */ /* 0x000fe20000410000 */
[----:B------:R-:W-:Y:S02]  /*0cc0*/  HADD2.F32 R17, -RZ, R24.H0_H0 ;  /* 0x20000018ff117230 */ /* 0x000fe40000004100 */
[----:B------:R-:W-:Y:S01]  /*0cd0*/  HADD2.F32 R28, -RZ, R28.H0_H0 ;  /* 0x2000001cff1c7230 */ /* 0x000fe20000004100 */
[----:B------:R-:W-:Y:S01]  /*0ce0*/  FMUL.FTZ R14, R14, R25 ;  /* 0x000000190e0e7220 */ /* 0x000fe20000410000 */
[----:B------:R-:W-:Y:S01]  /*0cf0*/  HADD2.F32 R19, -RZ, R32.H0_H0 ;  /* 0x20000020ff137230 */ /* 0x000fe20000004100 */
[----:B------:R-:W-:Y:S01]  /*0d00*/  FFMA.FTZ R20, R12, R17, R20 ;  /* 0x000000110c147223 */ /* 0x000fe20000010014 */
[----:B------:R-:W-:-:S02]  /*0d10*/  HADD2.F32 R16, -RZ, R21.H0_H0 ;  /* 0x20000015ff107230 */ /* 0x000fc40000004100 */
[----:B------:R-:W-:Y:S01]  /*0d20*/  HADD2.F32 R7, -RZ, R7.H1_H1 ;  /* 0x30000007ff077230 */ /* 0x000fe20000004100 */
[----:B------:R-:W-:Y:S01]  /*0d30*/  FFMA.FTZ R19, R28, R19, R14 ;  /* 0x000000131c137223 */ /* 0x000fe2000001000e */
[----:B------:R-:W-:Y:S02]  /*0d40*/  HADD2.F32 R12, -RZ, R29.H0_H0 ;  /* 0x2000001dff0c7230 */ /* 0x000fe40000004100 */
[----:B------:R-:W-:Y:S01]  /*0d50*/  HADD2.F32 R17, -RZ, R33.H0_H0 ;  /* 0x20000021ff117230 */ /* 0x000fe20000004100 */
[----:B------:R-:W-:Y:S01]  /*0d60*/  FFMA.FTZ R16, R16, R39, R20 ;  /* 0x0000002710107223 */ /* 0x000fe20000010014 */
[----:B------:R-:W-:Y:S01]  /*0d70*/  HADD2.F32 R21, -RZ, R21.H1_H1 ;  /* 0x30000015ff157230 */ /* 0x000fe20000004100 */
[----:B------:R-:W-:Y:S01]  /*0d80*/  FFMA.FTZ R7, R7, R8, R9 ;  /* 0x0000000807077223 */ /* 0x000fe20000010009 */
[----:B------:R-:W-:Y:S01]  /*0d90*/  HADD2.F32 R29, -RZ, R29.H1_H1 ;  /* 0x3000001dff1d7230 */ /* 0x000fe20000004100 */
[----:B------:R-:W-:Y:S01]  /*0da0*/  FFMA.FTZ R19, R12, R17, R19 ;  /* 0x000000110c137223 */ /* 0x000fe20000010013 */
[----:B------:R-:W-:Y:S01]  /*0db0*/  HADD2.F32 R14, -RZ, R33.H1_H1 ;  /* 0x30000021ff0e7230 */ /* 0x000fe20000004100 */
[----:B------:R-:W-:Y:S01]  /*0dc0*/  FFMA.FTZ R16, R21, R18, R16 ;  /* 0x0000001215107223 */ /* 0x000fe20000010010 */
[----:B------:R-:W-:-:S02]  /*0dd0*/  HADD2.F32 R9, -RZ, R22.H0_H0 ;  /* 0x20000016ff097230 */ /* 0x000fc40000004100 */
[----:B------:R-:W-:Y:S01]  /*0de0*/  HADD2.F32 R10, -RZ, R26.H0_H0 ;  /* 0x2000001aff0a7230 */ /* 0x000fe20000004100 */
[----:B------:R-:W-:Y:S01]  /*0df0*/  FFMA.FTZ R14, R29, R14, R19 ;  /* 0x0000000e1d0e7223 */ /* 0x000fe20000010013 */
[----:B------:R-:W-:Y:S02]  /*0e00*/  HADD2.F32 R5, -RZ, R15.H0_H0 ;  /* 0x2000000fff057230 */ /* 0x000fe40000004100 */
[----:B------:R-:W-:Y:S02]  /*0e10*/  HADD2.F32 R12, -RZ, R30.H0_H0 ;  /* 0x2000001eff0c7230 */ /* 0x000fe40000004100 */
[----:B------:R-:W-:Y:S01]  /*0e20*/  HADD2.F32 R17, -RZ, R34.H0_H0 ;  /* 0x20000022ff117230 */ /* 0x000fe20000004100 */
[----:B------:R-:W-:Y:S01]  /*0e30*/  FFMA.FTZ R9, R9, R10, R16 ;  /* 0x0000000a09097223 */ /* 0x000fe20000010010 */
[----:B------:R-:W-:Y:S02]  /*0e40*/  HADD2.F32 R22, -RZ, R22.H1_H1 ;  /* 0x30000016ff167230 */ /* 0x000fe40000004100 */
        /* <DEDUP_REMOVED lines=10> */
[----:B------:R-:W-:Y:S01]  /*0ef0*/  HADD2.F32 R10, -RZ, R35.H0_H0 ;  /* 0x20000023ff0a7230 */ /* 0x000fe20000004100 */
[----:B------:R-:W-:Y:S01]  /*0f00*/  FFMA.FTZ R11, R6, R11, R13 ;  /* 0x0000000b060b7223 */ /* 0x000fe2000001000d */
[----:B------:R-:W-:Y:S02]  /*0f10*/  HADD2.F32 R23, -RZ, R23.H1_H1 ;  /* 0x30000017ff177230 */ /* 0x000fe40000004100 */
[----:B------:R-:W-:Y:S01]  /*0f20*/  HADD2.F32 R8, -RZ, R27.H1_H1 ;  /* 0x3000001bff087230 */ /* 0x000fe20000004100 */
[----:B------:R-:W-:Y:S01]  /*0f30*/  FFMA.FTZ R9, R9, R10, R12 ;  /* 0x0000000a09097223 */ /* 0x000fe2000001000c */
[----:B------:R-:W-:-:S02]  /*0f40*/  HADD2.F32 R15, -RZ, R15.H1_H1 ;  /* 0x3000000fff0f7230 */ /* 0x000fc40000004100 */
[----:B------:R-:W-:Y:S02]  /*0f50*/  HADD2.F32 R31, -RZ, R31.H1_H1 ;  /* 0x3000001fff1f7230 */ /* 0x000fe40000004100 */
[----:B------:R-:W-:Y:S01]  /*0f60*/  HADD2.F32 R6, -RZ, R35.H1_H1 ;  /* 0x30000023ff067230 */ /* 0x000fe20000004100 */
[----:B------:R-:W-:Y:S02]  /*0f70*/  FFMA.FTZ R11, R23, R8, R11 ;  /* 0x00000008170b7223 */ /* 0x000fe4000001000b */
[----:B------:R-:W-:Y:S02]  /*0f80*/  FFMA.FTZ R15, R15, R4, R5 ;  /* 0x000000040f0f7223 */ /* 0x000fe40000010005 */
[----:B------:R-:W-:Y:S01]  /*0f90*/  FFMA.FTZ R31, R31, R6, R9 ;  /* 0x000000061f1f7223 */ /* 0x000fe20000010009 */
[----:B------:R-:W0:Y:S04]  /*0fa0*/  SHFL.BFLY PT, R10, R11, 0x8, 0x1f ;  /* 0x0d001f000b0a7f89 */ /* 0x000e2800000e0000 */
[----:B------:R-:W1:Y:S04]  /*0fb0*/  SHFL.BFLY PT, R4, R7, 0x8, 0x1f ;  /* 0x0d001f0007047f89 */ /* 0x000e6800000e0000 */
[----:B------:R-:W2:Y:S04]  /*0fc0*/  SHFL.BFLY PT, R6, R15, 0x8, 0x1f ;  /* 0x0d001f000f067f89 */ /* 0x000ea800000e0000 */
[----:B------:R-:W3:Y:S01]  /*0fd0*/  SHFL.BFLY PT, R14, R31, 0x8, 0x1f ;  /* 0x0d001f001f0e7f89 */ /* 0x000ee200000e0000 */
[----:B0-----:R-:W-:-:S02]  /*0fe0*/  FADD.FTZ R12, R11, R10 ;  /* 0x0000000a0b0c7221 */ /* 0x001fc40000010000 */
[----:B-1----:R-:W-:Y:S02]  /*0ff0*/  FADD.FTZ R4, R7, R4 ;  /* 0x0000000407047221 */ /* 0x002fe40000010000 */
[----:B--2---:R-:W-:Y:S02]  /*1000*/  FADD.FTZ R8, R15, R6 ;  /* 0x000000060f087221 */ /* 0x004fe40000010000 */
[----:B---3--:R-:W-:Y:S01]  /*1010*/  FADD.FTZ R16, R31, R14 ;  /* 0x0000000e1f107221 */ /* 0x008fe20000010000 */
        /* <DEDUP_REMOVED lines=20> */
[----:B------:R-:W-:-:S02]  /*1160*/  SHF.L.U32 R4, R43, 0x2, RZ ;  /* 0x000000022b047819 */ /* 0x000fc400000006ff */
[----:B------:R-:W-:Y:S02]  /*1170*/  SHF.L.U32 R5, R47, 0xd, RZ ;  /* 0x0000000d2f057819 */ /* 0x000fe400000006ff */
[----:B------:R-:W-:Y:S02]  /*1180*/  SHF.R.S32.HI R12, RZ, 0x1f, R4 ;  /* 0x0000001fff0c7819 */ /* 0x000fe40000011404 */
[C---:B------:R-:W-:Y:S01]  /*1190*/  IADD3 R4, P3, R5.reuse, R4, RZ ;  /* 0x0000000405047210 */ /* 0x040fe20007f7e0ff */
[----:B------:R-:W-:Y:S03]  /*11a0*/  BSSY B0, `(.L_x_2024) ;  /* 0x0000020000007945 */ /* 0x000fe60003800000 */
[----:B------:R-:W-:Y:S01]  /*11b0*/  LEA.HI.X.SX32 R5, R5, R12, 0x1, P3 ;  /* 0x0000000c05057211 */ /* 0x000fe200018f0eff */
[----:B------:R-:W-:Y:S02]  /*11c0*/  IMAD R12, R42, c[0x0][0x220], RZ ;  /* 0x000088002a0c7a24 */ /* 0x000fe400078e02ff */
[----:B0-----:R-:W-:-:S02]  /*11d0*/  FADD.FTZ R14, R14, R15 ;  /* 0x0000000f0e0e7221 */ /* 0x001fc40000010000 */
[----:B-1----:R-:W-:Y:S02]  /*11e0*/  FADD.FTZ R13, R6, R7 ;  /* 0x00000007060d7221 */ /* 0x002fe40000010000 */
[----:B------:R-:W-:Y:S02]  /*11f0*/  IMAD R15, R45, c[0x0][0x224], R12 ;  /* 0x000089002d0f7a24 */ /* 0x000fe400078e020c */
[----:B--2---:R-:W-:Y:S02]  /*1200*/  FADD.FTZ R11, R10, R11 ;  /* 0x0000000b0a0b7221 */ /* 0x004fe40000010000 */
[----:B---3--:R-:W-:Y:S01]  /*1210*/  FADD.FTZ R19, R8, R19 ;  /* 0x0000001308137221 */ /* 0x008fe20000010000 */
[----:B------:R-:W-:Y:S05]  /*1220*/  @P2 BRA `(.L_x_2025) ;  /* 0x0000017000002947 */ /* 0x000fea0003800000 */
[----:B------:R-:W-:Y:S01]  /*1230*/  SHF.R.S32.HI R37, RZ, 0x1f, R36 ;  /* 0x0000001fff257819 */ /* 0x000fe20000011424 */
[----:B------:R-:W-:Y:S01]  /*1240*/  IMAD R6, R42, c[0x0][0x1c8], RZ ;  /* 0x000072002a067a24 */ /* 0x000fe200078e02ff */
[-C--:B------:R-:W-:Y:S02]  /*1250*/  ISETP.GE.AND P4, PT, R49, R44.reuse, PT ;  /* 0x0000002c3100720c */ /* 0x080fe40003f86270 */
[----:B------:R-:W-:Y:S01]  /*1260*/  ISETP.GE.AND P3, PT, R51, R44, PT ;  /* 0x0000002c3300720c */ /* 0x000fe20003f66270 */
[----:B------:R-:W-:-:S02]  /*1270*/  IMAD R9, R45, c[0x0][0x1cc], R6 ;  /* 0x000073002d097a24 */ /* 0x000fc400078e0206 */
[----:B------:R-:W-:-:S05]  /*1280*/  IMAD.WIDE.U32 R6, R45, c[0x0][0x1c8], R36 ;  /* 0x000072002d067a25 */ /* 0x000fca00078e0024 */
[----:B------:R-:W-:Y:S01]  /*1290*/  IADD3 R7, R7, R9, RZ ;  /* 0x0000000907077210 */ /* 0x000fe20007ffe0ff */
[----:B------:R-:W-:-:S04]  /*12a0*/  IMAD R9, R46, c[0x0][0x1d0], RZ ;  /* 0x000074002e097a24 */ /* 0x000fc800078e02ff */
[----:B------:R-:W-:-:S04]  /*12b0*/  IMAD.WIDE.U32 R6, R0, c[0x0][0x1d0], R6 ;  /* 0x0000740000067a25 */ /* 0x000fc800078e0006 */
[----:B------:R-:W-:Y:S01]  /*12c0*/  IMAD R9, R0, c[0x0][0x1d4], R9 ;  /* 0x0000750000097a24 */ /* 0x000fe200078e0209 */
[----:B------:R-:W-:-:S04]  /*12d0*/  IADD3 R6, P2, R2, R6, RZ ;  /* 0x0000000602067210 */ /* 0x000fc80007f5e0ff */
[----:B------:R-:W-:Y:S02]  /*12e0*/  IADD3.X R3, R3, R7, R9, P2, !PT ;  /* 0x0000000703037210 */ /* 0x000fe400017fe409 */
[C---:B------:R-:W-:Y:S02]  /*12f0*/  LEA R2, P5, R6.reuse, c[0x0][0x1b0], 0x2 ;  /* 0x00006c0006027a11 */ /* 0x040fe400078a10ff */
[----:B------:R-:W-:Y:S02]  /*1300*/  ISETP.GE.AND P2, PT, R53, R44, PT ;  /* 0x0000002c3500720c */ /* 0x000fe40003f46270 */
[----:B------:R-:W-:Y:S02]  /*1310*/  FSEL R7, R13, RZ, !P1 ;  /* 0x000000ff0d077208 */ /* 0x000fe40004800000 */
[----:B------:R-:W-:Y:S02]  /*1320*/  FSEL R9, R11, RZ, !P4 ;  /* 0x000000ff0b097208 */ /* 0x000fe40006000000 */
[----:B------:R-:W-:-:S02]  /*1330*/  LEA.HI.X R3, R6, c[0x0][0x1b4], R3, 0x2, P5 ;  /* 0x00006d0006037a11 */ /* 0x000fc400028f1403 */
[----:B------:R-:W-:Y:S02]  /*1340*/  FSEL R11, R14, RZ, !P3 ;  /* 0x000000ff0e0b7208 */ /* 0x000fe40005800000 */
[----:B------:R-:W-:Y:S01]  /*1350*/  FSEL R13, R19, RZ, !P2 ;  /* 0x000000ff130d7208 */ /* 0x000fe20005000000 */
[----:B------:R0:W-:Y:S04]  /*1360*/  STG.E [R2.64], R7 ;  /* 0x0000000702007986 */ /* 0x0001e8000c101906 */
[----:B------:R0:W-:Y:S04]  /*1370*/  STG.E [R2.64+0x40], R9 ;  /* 0x0000400902007986 */ /* 0x0001e8000c101906 */
[----:B------:R0:W-:Y:S04]  /*1380*/  STG.E [R2.64+0x80], R11 ;  /* 0x0000800b02007986 */ /* 0x0001e8000c101906 */
[----:B------:R0:W-:Y:S02]  /*1390*/  STG.E [R2.64+0xc0], R13 ;  /* 0x0000c00d02007986 */ /* 0x0001e4000c101906 */
.L_x_2025:
[----:B------:R-:W-:Y:S05]  /*13a0*/  BSYNC B0 ;  /* 0x0000000000007941 */ /* 0x000fea0003800000 */
.L_x_2024:
[----:B------:R-:W-:Y:S01]  /*13b0*/  ULDC UR4, c[0x0][0x168] ;  /* 0x00005a0000047ab9 */ /* 0x000fe20000000800 */
[----:B------:R-:W-:Y:S01]  /*13c0*/  IMAD.WIDE.U32 R4, R45, c[0x0][0x220], R4 ;  /* 0x000088002d047a25 */ /* 0x000fe200078e0004 */
[----:B------:R-:W-:Y:S01]  /*13d0*/  UIADD3 UR4, UR4, 0x3f, URZ ;  /* 0x0000003f04047890 */ /* 0x000fe2000fffe03f */
[----:B------:R-:W-:Y:S01]  /*13e0*/  ISETP.NE.U32.AND P1, PT, RZ, c[0x0][0x238], PT ;  /* 0x00008e00ff007a0c */ /* 0x000fe20003f25070 */
[----:B------:R-:W-:Y:S01]  /*13f0*/  BSSY B0, `(.L_x_2026) ;  /* 0x0000021000007945 */ /* 0x000fe20003800000 */
[----:B0-----:R-:W-:Y:S01]  /*1400*/  IMAD R3, R46, c[0x0][0x228], RZ ;  /* 0x00008a002e037a24 */ /* 0x001fe200078e02ff */
[----:B------:R-:W-:Y:S01]  /*1410*/  USHF.R.S32.HI UR5, URZ, 0x1f, UR4 ;  /* 0x0000001f3f057899 */ /* 0x000fe20008011404 */
[----:B------:R-:W-:-:S02]  /*1420*/  IADD3 R5, R5, R15, RZ ;  /* 0x0000000f05057210 */ /* 0x000fc40007ffe0ff */
[C---:B------:R-:W-:Y:S01]  /*1430*/  IMAD R7, R0.reuse, c[0x0][0x22c], R3 ;  /* 0x00008b0000077a24 */ /* 0x040fe200078e0203 */
[----:B------:R-:W-:Y:S01]  /*1440*/  ULEA.HI UR5, UR5, UR4, URZ, 0x6 ;  /* 0x0000000405057291 */ /* 0x000fe2000f8f303f */
[----:B------:R-:W-:Y:S01]  /*1450*/  ISETP.NE.AND.EX P1, PT, RZ, c[0x0][0x23c], PT, P1 ;  /* 0x00008f00ff007a0c */ /* 0x000fe20003f25310 */
[----:B------:R-:W-:Y:S02]  /*1460*/  IMAD.WIDE.U32 R2, R0, c[0x0][0x228], R4 ;  /* 0x00008a0000027a25 */ /* 0x000fe400078e0004 */
[----:B------:R-:W-:Y:S01]  /*1470*/  ULOP3.LUT UR5, UR5, 0xffffffc0, URZ, 0xc0, !UPT ;  /* 0xffffffc005057892 */ /* 0x000fe2000f8ec03f */
[----:B------:R-:W-:Y:S02]  /*1480*/  ISETP.NE.OR P1, PT, R43, RZ, !P1 ;  /* 0x000000ff2b00720c */ /* 0x000fe40004f25670 */
[----:B------:R-:W-:Y:S02]  /*1490*/  IADD3 R3, R3, R7, RZ ;  /* 0x0000000703037210 */ /* 0x000fe40007ffe0ff */
[----:B------:R-:W-:-:S02]  /*14a0*/  LEA R8, P2, R2, c[0x0][0x208], 0x2 ;  /* 0x0000820002087a11 */ /* 0x000fc400078410ff */
[----:B------:R-:W-:Y:S02]  /*14b0*/  IADD3 R4, -R36, UR5, RZ ;  /* 0x0000000524047c10 */ /* 0x000fe4000fffe1ff */
[----:B------:R-:W-:Y:S02]  /*14c0*/  LEA.HI.X R9, R2, c[0x0][0x20c], R3, 0x2, P2 ;  /* 0x0000830002097a11 */ /* 0x000fe400010f1403 */
[----:B------:R-:W-:-:S13]  /*14d0*/  ISETP.GE.OR P0, PT, R43, R4, P0 ;  /* 0x000000042b00720c */ /* 0x000fda0000706670 */
[----:B------:R-:W-:Y:S05]  /*14e0*/  @P0 BRA `(.L_x_2027) ;  /* 0x0000011000000947 */ /* 0x000fea0003800000 */
[----:B------:R-:W-:Y:S01]  /*14f0*/  SHF.R.S32.HI R3, RZ, 0x1f, R43 ;  /* 0x0000001fff037819 */ /* 0x000fe2000001142b */
[----:B------:R-:W-:Y:S01]  /*1500*/  IMAD R42, R42, c[0x0][0x1f8], RZ ;  /* 0x00007e002a2a7a24 */ /* 0x000fe200078e02ff */
[----:B------:R-:W-:Y:S01]  /*1510*/  IADD3 R2, P0, R36, R43, RZ ;  /* 0x0000002b24027210 */ /* 0x000fe20007f1e0ff */
[----:B------:R-:W-:Y:S02]  /*1520*/  IMAD R7, R46, c[0x0][0x200], RZ ;  /* 0x000080002e077a24 */ /* 0x000fe400078e02ff */
[C---:B------:R-:W-:Y:S01]  /*1530*/  IMAD R5, R45.reuse, c[0x0][0x1fc], R42 ;  /* 0x00007f002d057a24 */ /* 0x040fe200078e022a */
[----:B------:R-:W-:Y:S01]  /*1540*/  LEA.HI.X.SX32 R3, R36, R3, 0x1, P0 ;  /* 0x0000000324037211 */ /* 0x000fe200000f0eff */
[----:B------:R-:W-:Y:S01]  /*1550*/  IMAD R7, R0, c[0x0][0x204], R7 ;  /* 0x0000810000077a24 */ /* 0x000fe200078e0207 */
[C---:B-----5:R-:W-:Y:S01]  /*1560*/  FSETP.NEU.FTZ.AND P0, PT, R50.reuse, -INF , PT ;  /* 0xff8000003200780b */ /* 0x060fe20003f1d000 */
[----:B------:R-:W-:Y:S02]  /*1570*/  FMUL.FTZ R6, R50, 1.4426950216293334961 ;  /* 0x3fb8aa3b32067820 */ /* 0x000fe40000410000 */
[----:B------:R-:W-:-:S05]  /*1580*/  IMAD.WIDE.U32 R2, R45, c[0x0][0x1f8], R2 ;  /* 0x00007e002d027a25 */ /* 0x000fca00078e0002 */
[----:B------:R-:W-:-:S05]  /*1590*/  IADD3 R3, R3, R5, RZ ;  /* 0x0000000503037210 */ /* 0x000fca0007ffe0ff */
[----:B------:R-:W-:-:S05]  /*15a0*/  IMAD.WIDE.U32 R2, R0, c[0x0][0x200], R2 ;  /* 0x0000800000027a25 */ /* 0x000fca00078e0002 */
[----:B------:R-:W-:Y:S02]  /*15b0*/  IADD3 R3, R3, R7, RZ ;  /* 0x0000000703037210 */ /* 0x000fe40007ffe0ff */
[----:B------:R-:W-:-:S04]  /*15c0*/  LEA R4, P2, R2, c[0x0][0x1f0], 0x2 ;  /* 0x00007c0002047a11 */ /* 0x000fc800078410ff */
[----:B------:R-:W-:Y:S02]  /*15d0*/  LEA.HI.X R5, R2, c[0x0][0x1f4], R3, 0x2, P2 ;  /* 0x00007d0002057a11 */ /* 0x000fe400010f1403 */
[----:B------:R-:W-:-:S05]  /*15e0*/  FSEL R3, R6, RZ, P0 ;  /* 0x000000ff06037208 */ /* 0x000fca0000000000 */
[----:B------:R0:W-:Y:S02]  /*15f0*/  STG.E [R4.64], R3 ;  /* 0x0000000304007986 */ /* 0x0001e4000c101906 */
.L_x_2027:
[----:B------:R-:W-:Y:S05]  /*1600*/  BSYNC B0 ;  /* 0x0000000000007941 */ /* 0x000fea0003800000 */
.L_x_2026:
[----:B------:R1:W-:Y:S04]  /*1610*/  STG.E.128 [R8.64], RZ ;  /* 0x000000ff08007986 */ /* 0x0003e8000c101d06 */
[----:B------:R1:W-:Y:S04]  /*1620*/  STG.E.128 [R8.64+0x1000], RZ ;  /* 0x001000ff08007986 */ /* 0x0003e8000c101d06 */
[----:B------:R1:W-:Y:S04]  /*1630*/  STG.E.128 [R8.64+0x2000], RZ ;  /* 0x002000ff08007986 */ /* 0x0003e8000c101d06 */
[----:B------:R1:W-:Y:S04]  /*1640*/  STG.E.128 [R8.64+0x3000], RZ ;  /* 0x003000ff08007986 */ /* 0x0003e8000c101d06 */
[----:B------:R1:W-:Y:S04]  /*1650*/  STG.E.128 [R8.64+0x4000], RZ ;  /* 0x004000ff08007986 */ /* 0x0003e8000c101d06 */
[----:B------:R1:W-:Y:S04]  /*1660*/  STG.E.128 [R8.64+0x5000], RZ ;  /* 0x005000ff08007986 */ /* 0x0003e8000c101d06 */
[----:B------:R1:W-:Y:S04]  /*1670*/  STG.E.128 [R8.64+0x6000], RZ ;  /* 0x006000ff08007986 */ /* 0x0003e8000c101d06 */
[----:B------:R1:W-:Y:S01]  /*1680*/  STG.E.128 [R8.64+0x7000], RZ ;  /* 0x007000ff08007986 */ /* 0x0003e2000c101d06 */
[----:B------:R-:W-:Y:S05]  /*1690*/  @P1 EXIT ;  /* 0x000000000000194d */ /* 0x000fea0003800000 */
[----:B0-----:R-:W-:Y:S01]  /*16a0*/  HFMA2.MMA R3, -RZ, RZ, 0, 2.384185791015625e-07 ;  /* 0x00000004ff037435 */ /* 0x001fe200000001ff */
[----:B------:R-:W-:-:S04]  /*16b0*/  IMAD R0, R47, c[0x0][0x230], R0 ;  /* 0x00008c002f007a24 */ /* 0x000fc800078e0200 */
[----:B------:R-:W-:-:S05]  /*16c0*/  IMAD R0, R0, c[0x0][0x170], R45 ;  /* 0x00005c0000007a24 */ /* 0x000fca00078e022d */
[----:B------:R-:W-:-:S05]  /*16d0*/  IMAD.WIDE R2, R0, R3, c[0x0][0x238] ;  /* 0x00008e0000027625 */ /* 0x000fca00078e0203 */
[----:B------:R-:W-:Y:S01]  /*16e0*/  STG.E [R2.64], RZ ;  /* 0x000000ff02007986 */ /* 0x000fe2000c101906 */
[----:B------:R-:W-:Y:S05]  /*16f0*/  EXIT ;  /* 0x000000000000794d */ /* 0x000fea0003800000 */
.L_x_2028:
        /* <DEDUP_REMOVED lines=16> */
.L_x_2341:


//--------------------- .text._ZN7cutlass13device_kernelIN5flash19enable_sm80_to_sm89INS1_16FlashAttnBwdSm80INS1_25CollectiveMainloopBwdSm80ILi2ELi2EN4cute5tupleIJNS5_1CILi64EEENS7_ILi128EEES9_EEENS_6half_tEfNS_4arch4Sm80ELb1ELb0ELb0ELb1ELb0ELb0ELb0ELb0ELi2ELi2ELi2ELi2ELb0EEENS1_21CollectiveEpilogueBwdISA_SB_SD_Li256ELb1ELb0ELi4EEENS1_25SingleTileBwdLPTSchedulerILb1ELi128ELb0EEEEEEEEEvNT_6ParamsE --------------------------
	.section	.text._ZN7cutlass13device_kernelIN5flash19enable_sm80_to_sm89INS1_16FlashAttnBwdSm80INS1_25CollectiveMainloopBwdSm80ILi2ELi2EN4cute5tupleIJNS5_1CILi64EEENS7_ILi128EEES9_EEENS_6half_tEfNS_4arch4Sm80ELb1ELb0ELb0ELb1ELb0ELb0ELb0ELb0ELi2ELi2ELi2ELi2ELb0EEENS1_21CollectiveEpilogueBwdISA_SB_SD_Li256ELb1ELb0ELi4EEENS1_25SingleTileBwdLPTSchedulerILb1ELi128ELb0EEEEEEEEEvNT_6ParamsE,"ax",@progbits
	.sectioninfo	@"SHI_REGISTERS=255"
	.align	128
.text._ZN7cutlass13device_kernelIN5flash19enable_sm80_to_sm89INS1_16FlashAttnBwdSm80INS1_25CollectiveMainloopBwdSm80ILi2ELi2EN4cute5tupleIJNS5_1CILi64EEENS7_ILi128EEES9_EEENS_6half_tEfNS_4arch4Sm80ELb1ELb0ELb0ELb1ELb0ELb0ELb0ELb0ELi2ELi2ELi2ELi2ELb0EEENS1_21CollectiveEpilogueBwdISA_SB_SD_Li256ELb1ELb0ELi4EEENS1_25SingleTileBwdLPTSchedulerILb1ELi128ELb0EEEEEEEEEvNT_6ParamsE:
        .type           _ZN7cutlass13device_kernelIN5flash19enable_sm80_to_sm89INS1_16FlashAttnBwdSm80INS1_25CollectiveMainloopBwdSm80ILi2ELi2EN4cute5tupleIJNS5_1CILi64EEENS7_ILi128EEES9_EEENS_6half_tEfNS_4arch4Sm80ELb1ELb0ELb0ELb1ELb0ELb0ELb0ELb0ELi2ELi2ELi2ELi2ELb0EEENS1_21CollectiveEpilogueBwdISA_SB_SD_Li256ELb1ELb0ELi4EEENS1_25SingleTileBwdLPTSchedulerILb1ELi128ELb0EEEEEEEEEvNT_6ParamsE,@function
        .size           _ZN7cutlass13device_kernelIN5flash19enable_sm80_to_sm89INS1_16FlashAttnBwdSm80INS1_25CollectiveMainloopBwdSm80ILi2ELi2EN4cute5tupleIJNS5_1CILi64EEENS7_ILi128EEES9_EEENS_6half_tEfNS_4arch4Sm80ELb1ELb0ELb0ELb1ELb0ELb0ELb0ELb0ELi2ELi2ELi2ELi2ELb0EEENS1_21CollectiveEpilogueBwdISA_SB_SD_Li256ELb1ELb0ELi4EEENS1_25SingleTileBwdLPTSchedulerILb1ELi128ELb0EEEEEEEEEvNT_6ParamsE,(.L_x_2342 - _ZN7cutlass13device_kernelIN5flash19enable_sm80_to_sm89INS1_16FlashAttnBwdSm80INS1_25CollectiveMainloopBwdSm80ILi2ELi2EN4cute5tupleIJNS5_1CILi64EEENS7_ILi128EEES9_EEENS_6half_tEfNS_4arch4Sm80ELb1ELb0ELb0ELb1ELb0ELb0ELb0ELb0ELi2ELi2ELi2ELi2ELb0EEENS1_21CollectiveEpilogueBwdISA_SB_SD_Li256ELb1ELb0ELi4EEENS1_25SingleTileBwdLPTSchedulerILb1ELi128ELb0EEEEEEEEEvNT_6ParamsE)
        .other          _ZN7cutlass13device_kernelIN5flash19enable_sm80_to_sm89INS1_16FlashAttnBwdSm80INS1_25CollectiveMainloopBwdSm80ILi2ELi2EN4cute5tupleIJNS5_1CILi64EEENS7_ILi128EEES9_EEENS_6half_tEfNS_4arch4Sm80ELb1ELb0ELb0ELb1ELb0ELb0ELb0ELb0ELi2ELi2ELi2ELi2ELb0EEENS1_21CollectiveEpilogueBwdISA_SB_SD_Li256ELb1ELb0ELi4EEENS1_25SingleTileBwdLPTSchedulerILb1ELi128ELb0EEEEEEEEEvNT_6ParamsE,@"STO_CUDA_ENTRY STV_DEFAULT"
_ZN7cutlass13device_kernelIN5flash19enable_sm80_to_sm89INS1_16FlashAttnBwdSm80INS1_25CollectiveMainloopBwdSm80ILi2ELi2EN4cute5tupleIJNS5_1CILi64EEENS7_ILi128EEES9_EEENS_6half_tEfNS_4arch4Sm80ELb1ELb0ELb0ELb1ELb0ELb0ELb0ELb0ELi2ELi2ELi2ELi2ELb0EEENS1_21CollectiveEpilogueBwdISA_SB_SD_Li256ELb1ELb0ELi4EEENS1_25SingleTileBwdLPTSchedulerILb1ELi128ELb0EEEEEEEEEvNT_6ParamsE:
[----:B------:R-:W-:Y:S02]  /*0000*/  MOV R1, c[0x0][0x28] ;  /* 0x00000a0000017a02 */ /* 0x000fe40000000f00 */
[----:B------:R-:W1:Y:S01]  /*0010*/  S2R R35, SR_TID.X ;  /* 0x0000000000237919 */ /* 0x000e620000002100 */
[----:B------:R-:W2:Y:S01]  /*0020*/  S2UR UR4, SR_CTAID.X ;  /* 0x00000000000479c3 */ /* 0x000ea20000002500 */
[----:B------:R-:W-:Y:S01]  /*0030*/  ULDC.64 UR18, c[0x0][0x118] ;  /* 0x0000460000127ab9 */ /* 0x000fe20000000a00 */
        /* <DEDUP_REMOVED lines=10> */
[----:B------:R-:W-:Y:S02]  /*00e0*/  @UP0 UMOV UR7, UR11 ;  /* 0x0000000b00070c82 */ /* 0x000fe40008000000 */
        /* <DEDUP_REMOVED lines=12> */
[----:B------:R-:W-:Y:S02]  /*01b0*/  @UP0 UMOV UR9, UR11 ;  /* 0x0000000b00090c82 */ /* 0x000fe40008000000 */
[----:B------:R-:W-:-:S04]  /*01c0*/  @UP0 USHF.R.U32.HI UR16, URZ, UR5, UR9 ;  /* 0x000000053f100299 */ /* 0x000fc80008011609 */
[----:B------:R-:W-:Y:S01]  /*01d0*/  UIMAD UR7, UR16, UR7, URZ ;  /* 0x00000007100772a4 */ /* 0x000fe2000f8e023f */
[----:B------:R-:W-:Y:S05]  /*01e0*/  BRA `(.L_x_2031) ;  /* 0x0000008000007947 */ /* 0x000fea0003800000 */
.L_x_2030:
[----:B------:R-:W-:Y:S02]  /*01f0*/  ULDC UR7, c[0x0][0x3ac] ;  /* 0x0000eb0000077ab9 */ /* 0x000fe40000000800 */
[----:B------:R-:W-:Y:S02]  /*0200*/  UISETP.NE.AND UP0, UPT, UR7, 0x1, UPT ;  /* 0x000000010700788c */ /* 0x000fe4000bf05270 */
[----:B------:R-:W-:Y:S02]  /*0210*/  ULDC.64 UR4, c[0x0][0x3b0] ;  /* 0x0000ec0000047ab9 */ /* 0x000fe40000000a00 */
[----:B------:R-:W-:Y:S02]  /*0220*/  UIMAD.WIDE.U32 UR10, UR6, UR4, URZ ;  /* 0x00000004060a72a5 */ /* 0x000fe4000f8e003f */
[----:B------:R-:W-:-:S05]  /*0230*/  UMOV UR16, UR6 ;  /* 0x0000000600107c82 */ /* 0x000fca0008000000 */
[----:B------:R-:W-:Y:S02]  /*0240*/  @UP0 UMOV UR9, UR11 ;  /* 0x0000000b00090c82 */ /* 0x000fe40008000000 */
[----:B------:R-:W-:-:S04]  /*0250*/  @UP0 USHF.R.U32.HI UR16, URZ, UR5, UR9 ;  /* 0x000000053f100299 */ /* 0x000fc80008011609 */
[----:B------:R-:W-:-:S04]  /*0260*/  UIMAD UR7, UR16, UR7, URZ ;  /* 0x00000007100772a4 */ /* 0x000fc8000f8e023f */
.L_x_2031:
[----:B------:R-:W-:Y:S01]  /*0270*/  UIADD3 UR9, UR6, -UR7, URZ ;  /* 0x8000000706097290 */ /* 0x000fe2000fffe03f */
[----:B------:R-:W-:Y:S01]  /*0280*/  ISETP.NE.U32.AND P0, PT, RZ, c[0x0][0x3e0], PT ;  /* 0x0000f800ff007a0c */ /* 0x000fe20003f05070 */
[----:B------:R-:W-:Y:S02]  /*0290*/  ULDC.64 UR4, c[0x0][0x3a8] ;  /* 0x0000ea0000047ab9 */ /* 0x000fe40000000a00 */
[----:B------:R-:W-:Y:S01]  /*02a0*/  ULDC.64 UR6, c[0x0][0x3a0] ;  /* 0x0000e80000067ab9 */ /* 0x000fe20000000a00 */
[----:B------:R-:W-:Y:S01]  /*02b0*/  ISETP.NE.AND.EX P0, PT, RZ, c[0x0][0x3e4], PT, P0 ;  /* 0x0000f900ff007a0c */ /* 0x000fe20003f05300 */
[----:B------:R-:W-:Y:S02]  /*02c0*/  UISETP.NE.AND UP0, UPT, UR6, 0x1, UPT ;  /* 0x000000010600788c */ /* 0x000fe4000bf05270 */
[----:B------:R-:W-:-:S04]  /*02d0*/  UIMAD UR5, UR8, UR5, UR9 ;  /* 0x00000005080572a4 */ /* 0x000fc8000f8e0209 */
[----:B------:R-:W-:-:S03]  /*02e0*/  UIMAD.WIDE.U32 UR8, UR5, UR7, URZ ;  /* 0x00000007050872a5 */ /* 0x000fc6000f8e003f */
[----:B------:R-:W-:-:S04]  /*02f0*/  UMOV UR14, UR5 ;  /* 0x00000005000e7c82 */ /* 0x000fc80008000000 */
[----:B------:R-:W-:Y:S02]  /*0300*/  @UP0 UMOV UR7, UR9 ;  /* 0x0000000900070c82 */ /* 0x000fe40008000000 */
[----:B------:R-:W-:-:S04]  /*0310*/  @UP0 USHF.R.U32.HI UR14, URZ, UR4, UR7 ;  /* 0x000000043f0e0299 */ /* 0x000fc80008011607 */
[----:B------:R-:W-:-:S04]  /*0320*/  UIADD3 UR15, -UR14, URZ, URZ ;  /* 0x0000003f0e0f7290 */ /* 0x000fc8000fffe13f */
[----:B------:R-:W-:Y:S01]  /*0330*/  UIMAD UR15, UR15, UR6, UR5 ;  /* 0x000000060f0f72a4 */ /* 0x000fe2000f8e0205 */
[----:B------:R-:W-:Y:S05]  /*0340*/  @!P0 BRA `(.L_x_2032) ;  /* 0x0000008000008947 */ /* 0x000fea0003800000 */
[----:B------:R-:W-:Y:S02]  /*0350*/  UMOV UR4, 0x4 ;  /* 0x0000000400047882 */ /* 0x000fe40000000000 */
[----:B------:R-:W-:Y:S02]  /*0360*/  ULDC.64 UR6, c[0x0][0x3e0] ;  /* 0x0000f80000067ab9 */ /* 0x000fe40000000a00 */
[----:B------:R-:W-:-:S06]  /*0370*/  UIMAD.WIDE UR4, UR14, UR4, UR6 ;  /* 0x000000040e0472a5 */ /* 0x000fcc000f8e0206 */
[----:B------:R-:W-:Y:S02]  /*0380*/  MOV R2, UR4 ;  /* 0x0000000400027c02 */ /* 0x000fe40008000f00 */
[----:B------:R-:W-:-:S05]  /*0390*/  MOV R3, UR5 ;  /* 0x0000000500037c02 */ /* 0x000fca0008000f00 */
[----:B------:R-:W2:Y:S02]  /*03a0*/  LDG.E R0, [R2.64] ;  /* 0x0000001202007981 */ /* 0x000ea4000c1e1900 */
[----:B--2---:R1:W2:Y:S02]  /*03b0*/  R2UR UR5, R0 ;  /* 0x00000000000573c2 */ /* 0x0042a400000e0000 */
[----:B-12---:R-:W-:Y:S05]  /*03c0*/  BRA `(.L_x_2033) ;  /* 0x000000f000007947 */ /* 0x006fea0003800000 */
.L_x_2032:
[----:B------:R-:W-:-:S04]  /*03d0*/  ISETP.NE.U32.AND P0, PT, RZ, c[0x0][0x3d8], PT ;  /* 0x0000f600ff007a0c */ /* 0x000fc80003f05070 */
[----:B------:R-:W-:-:S13]  /*03e0*/  ISETP.NE.AND.EX P0, PT, RZ, c[0x0][0x3dc], PT, P0 ;  /* 0x0000f700ff007a0c */ /* 0x000fda0003f05300 */
[----:B------:R-:W-:Y:S05]  /*03f0*/  @!P0 BRA `(.L_x_2034) ;  /* 0x000000b000008947 */ /* 0x000fea0003800000 */
[----:B------:R-:W-:Y:S02]  /*0400*/  UMOV UR4, 0x4 ;  /* 0x0000000400047882 */ /* 0x000fe40000000000 */
[----:B------:R-:W-:Y:S02]  /*0410*/  ULDC.64 UR6, c[0x0][0x3d8] ;  /* 0x0000f60000067ab9 */ /* 0x000fe40000000a00 */
[----:B------:R-:W-:-:S06]  /*0420*/  UIMAD.WIDE UR4, UR14, UR4, UR6 ;  /* 0x000000040e0472a5 */ /* 0x000fcc000f8e0206 */
[----:B------:R-:W-:Y:S02]  /*0430*/  MOV R2, UR4 ;  /* 0x0000000400027c02 */ /* 0x000fe40008000f00 */
[----:B------:R-:W-:-:S05]  /*0440*/  MOV R3, UR5 ;  /* 0x0000000500037c02 */ /* 0x000fca0008000f00 */
[----:B------:R-:W2:Y:S04]  /*0450*/  LDG.E R4, [R2.64] ;  /* 0x0000001202047981 */ /* 0x000ea8000c1e1900 */
[----:B------:R-:W3:Y:S01]  /*0460*/  LDG.E R0, [R2.64+0x4] ;  /* 0x0000041202007981 */ /* 0x000ee2000c1e1900 */
[----:B--2---:R-:W1:Y:S08]  /*0470*/  R2UR UR5, R4 ;  /* 0x00000000040573c2 */ /* 0x004e7000000e0000 */
[----:B---3--:R-:W1:Y:S02]  /*0480*/  R2UR UR4, R0 ;  /* 0x00000000000473c2 */ /* 0x008e6400000e0000 */
[----:B-1----:R-:W-:Y:S01]  /*0490*/  UIADD3 UR5, -UR5, UR4, URZ ;  /* 0x0000000405057290 */ /* 0x002fe2000fffe13f */
[----:B------:R-:W-:Y:S05]  /*04a0*/  BRA `(.L_x_2033) ;  /* 0x0000001000007947 */ /* 0x000fea0003800000 */
.L_x_2034:
[----:B------:R-:W-:Y:S02]  /*04b0*/  ULDC UR5, c[0x0][0x3d4] ;  /* 0x0000f50000057ab9 */ /* 0x000fe40000000800 */
.L_x_2033:
[----:B------:R-:W-:-:S04]  /*04c0*/  UIADD3 UR5, UR5, 0x7f, URZ ;  /* 0x0000007f05057890 */ /* 0x000fc8000fffe03f */
[----:B------:R-:W-:-:S04]  /*04d0*/  USHF.R.S32.HI UR4, URZ, 0x1f, UR5 ;  /* 0x0000001f3f047899 */ /* 0x000fc80008011405 */
[----:B------:R-:W-:-:S04]  /*04e0*/  ULEA.HI UR4, UR4, UR5, URZ, 0x7 ;  /* 0x0000000504047291 */ /* 0x000fc8000f8f383f */
[----:B------:R-:W-:-:S04]  /*04f0*/  USHF.R.S32.HI UR4, URZ, 0x7, UR4 ;  /* 0x000000073f047899 */ /* 0x000fc80008011404 */
[----:B------:R-:W-:-:S04]  /*0500*/  UISETP.GE.AND UP0, UPT, UR16, UR4, UPT ;  /* 0x000000041000728c */ /* 0x000fc8000bf06270 */
[----:B------:R-:W-:Y:S01]  /*0510*/  USEL UR14, UR14, 0xffffffff, !UP0 ;  /* 0xffffffff0e0e7887 */ /* 0x000fe2000c000000 */
[----:B------:R-:W-:Y:S05]  /*0520*/  BRA `(.L_x_2035) ;  /* 0x0000049000007947 */ /* 0x000fea0003800000 */
.L_x_2029:
        /* <DEDUP_REMOVED lines=22> */
.L_x_2036:
        /* <DEDUP_REMOVED lines=8> */
.L_x_2037:
        /* <DEDUP_REMOVED lines=22> */
.L_x_2038:
        /* <DEDUP_REMOVED lines=14> */
.L_x_2040:
[----:B------:R-:W-:Y:S02]  /*0950*/  ULDC UR5, c[0x0][0x3d4] ;  /* 0x0000f50000057ab9 */ /* 0x000fe40000000800 */
.L_x_2039:
[----:B------:R-:W-:-:S04]  /*0960*/  UIADD3 UR5, UR5, 0x7f, URZ ;  /* 0x0000007f05057890 */ /* 0x000fc8000fffe03f */
[----:B------:R-:W-:-:S04]  /*0970*/  USHF.R.S32.HI UR4, URZ, 0x1f, UR5 ;  /* 0x0000001f3f047899 */ /* 0x000fc80008011405 */
[----:B------:R-:W-:-:S04]  /*0980*/  ULEA.HI UR4, UR4, UR5, URZ, 0x7 ;  /* 0x0000000504047291 */ /* 0x000fc8000f8f383f */
[----:B------:R-:W-:-:S04]  /*0990*/  USHF.R.S32.HI UR4, URZ, 0x7, UR4 ;  /* 0x000000073f047899 */ /* 0x000fc80008011404 */
[----:B------:R-:W-:-:S04]  /*09a0*/  UISETP.GE.AND UP0, UPT, UR16, UR4, UPT ;  /* 0x000000041000728c */ /* 0x000fc8000bf06270 */
[----:B------:R-:W-:-:S06]  /*09b0*/  USEL UR14, UR14, 0xffffffff, !UP0 ;  /* 0xffffffff0e0e7887 */ /* 0x000fcc000c000000 */
.L_x_2035:
[----:B------:R-:W-:-:S13]  /*09c0*/  ISETP.LE.AND P0, PT, RZ, UR14, PT ;  /* 0x0000000eff007c0c */ /* 0x000fda000bf03270 */
[----:B------:R-:W-:Y:S05]  /*09d0*/  @!P0 EXIT ;  /* 0x000000000000894d */ /* 0x000fea0003800000 */
[----:B------:R-:W-:Y:S02]  /*09e0*/  ULDC.64 UR4, c[0x0][0x2c8] ;  /* 0x0000b20000047ab9 */ /* 0x000fe40000000a00 */
[----:B------:R-:W-:Y:S02]  /*09f0*/  UISETP.NE.U32.AND UP2, UPT, URZ, UR4, UPT ;  /* 0x000000043f00728c */ /* 0x000fe4000bf45070 */
[----:B------:R-:W-:Y:S02]  /*0a00*/  UMOV UR7, 0x4 ;  /* 0x0000000400077882 */ /* 0x000fe40000000000 */
[----:B------:R-:W-:Y:S02]  /*0a10*/  UISETP.NE.AND.EX UP2, UPT, URZ, UR5, UPT, UP2 ;  /* 0x000000053f00728c */ /* 0x000fe4000bf45320 */
[----:B------:R-:W-:Y:S02]  /*0a20*/  ULDC.64 UR8, c[0x0][0x2c8] ;  /* 0x0000b20000087ab9 */ /* 0x000fe40000000a00 */
[----:B------:R-:W-:-:S02]  /*0a30*/  UIMAD.WIDE UR8, UR14, UR7, UR8 ;  /* 0x000000070e0872a5 */ /* 0x000fc4000f8e0208 */
[----:B------:R-:W-:Y:S01]  /*0a40*/  PLOP3.LUT P0, PT, PT, PT, UP2, 0x80, 0x0 ;  /* 0x000000000000781c */ /* 0x000fe20003f0f028 */
[----:B------:R-:W-:Y:S02]  /*0a50*/  ULDC.64 UR4, c[0x0][0x2d8] ;  /* 0x0000b60000047ab9 */ /* 0x000fe40000000a00 */
[----:B------:R-:W-:Y:S01]  /*0a60*/  UISETP.NE.U32.AND UP0, UPT, URZ, UR4, UPT ;  /* 0x000000043f00728c */ /* 0x000fe2000bf05070 */
[----:B------:R-:W-:Y:S02]  /*0a70*/  IMAD.U32 R6, RZ, RZ, UR8 ;  /* 0x00000008ff067e24 */ /* 0x000fe4000f8e00ff */
[----:B------:R-:W-:Y:S01]  /*0a80*/  IMAD.U32 R7, RZ, RZ, UR9 ;  /* 0x00000009ff077e24 */ /* 0x000fe2000f8e00ff */
[----:B------:R-:W-:-:S06]  /*0a90*/  UISETP.NE.AND.EX UP0, UPT, URZ, UR5, UPT, UP0 ;  /* 0x000000053f00728c */ /* 0x000fcc000bf05300 */
[----:B------:R-:W2:Y:S01]  /*0aa0*/  @P0 LDG.E R4, [R6.64] ;  /* 0x0000001206040981 */ /* 0x000ea2000c1e1900 */
[----:B------:R-:W-:Y:S01]  /*0ab0*/  ULDC.64 UR4, c[0x0][0x2d8] ;  /* 0x0000b60000047ab9 */ /* 0x000fe20000000a00 */
[----:B------:R-:W-:-:S03]  /*0ac0*/  PLOP3.LUT P1, PT, PT, PT, UP0, 0x80, 0x0 ;  /* 0x000000000000781c */ /* 0x000fc60003f2f008 */
        /* <DEDUP_REMOVED lines=32> */
.L_x_2041:
        /* <DEDUP_REMOVED lines=8> */
[----:B--2---:R2:W3:Y:S01]  /*0d50*/  R2UR UR12, R0 ;  /* 0x00000000000c73c2 */ /* 0x0044e200000e0000 */
[----:B------:R-:W-:Y:S05]  /*0d60*/  BRA `(.L_x_2043) ;  /* 0x0000006000007947 */ /* 0x000fea0003800000 */
.L_x_2042:
[----:B------:R-:W-:Y:S05]  /*0d70*/  @!P2 BRA `(.L_x_2043) ;  /* 0x000000500000a947 */ /* 0x000fea0003800000 */
[----:B----4-:R2:W3:Y:S04]  /*0d80*/  LDG.E R0, [R2.64] ;  /* 0x0000001202007981 */ /* 0x0104e8000c1e1900 */
[----:B--2---:R-:W2:Y:S01]  /*0d90*/  LDG.E R2, [R2.64+0x4] ;  /* 0x0000041202027981 */ /* 0x004ea2000c1e1900 */
[----:B---3--:R-:W3:Y:S08]  /*0da0*/  R2UR UR12, R0 ;  /* 0x00000000000c73c2 */ /* 0x008ef000000e0000 */
[----:B--2---:R-:W3:Y:S02]  /*0db0*/  R2UR UR4, R2 ;  /* 0x00000000020473c2 */ /* 0x004ee400000e0000 */
[----:B---3--:R-:W-:-:S06]  /*0dc0*/  UIADD3 UR12, -UR12, UR4, URZ ;  /* 0x000000040c0c7290 */ /* 0x008fcc000fffe13f */
.L_x_2043:
[----:B------:R-:W-:Y:S01]  /*0dd0*/  USHF.L.U32 UR10, UR16, 0x7, URZ ;  /* 0x00000007100a7899 */ /* 0x000fe2000800063f */
[----:B------:R-:W-:Y:S01]  /*0de0*/  PLOP3.LUT P0, PT, PT, PT, PT, 0x80, 0x0 ;  /* 0x000000000000781c */ /* 0x000fe20003f0f070 */
[----:B------:R-:W-:Y:S01]  /*0df0*/  ULDC UR4, c[0x0][0x2a4] ;  /* 0x0000a90000047ab9 */ /* 0x000fe20000000800 */
[----:B------:R-:W-:Y:S01]  /*0e00*/  CS2R R150, SRZ ;  /* 0x0000000000967805 */ /* 0x000fe2000001ff00 */
[----:B-1-3--:R-:W-:Y:S01]  /*0e10*/  UIADD3 UR7, UR10, UR13, -UR12 ;  /* 0x0000000d0a077290 */ /* 0x00afe2000fffe80c */
[----:B------:R-:W-:Y:S01]  /*0e20*/  CS2R R148, SRZ ;  /* 0x0000000000947805 */ /* 0x000fe2000001ff00 */
[----:B------:R-:W-:Y:S01]  /*0e30*/  UIADD3 UR5, UR13, 0x3f, URZ ;  /* 0x0000003f0d057890 */ /* 0x000fe2000fffe03f */
[----:B------:R-:W-:Y:S01]  /*0e40*/  CS2R R154, SRZ ;  /* 0x00000000009a7805 */ /* 0x000fe2000001ff00 */
[----:B------:R-:W-:Y:S01]  /*0e50*/  UIADD3 UR4, UR7, -UR4, URZ ;  /* 0x8000000407047290 */ /* 0x000fe2000fffe03f */
[----:B------:R-:W-:Y:S01]  /*0e60*/  CS2R R152, SRZ ;  /* 0x0000000000987805 */ /* 0x000fe2000001ff00 */
[----:B------:R-:W-:Y:S01]  /*0e70*/  CS2R R158, SRZ ;  /* 0x00000000009e7805 */ /* 0x000fe2000001ff00 */
[----:B------:R-:W-:Y:S01]  /*0e80*/  CS2R R8, SRZ ;  /* 0x0000000000087805 */ /* 0x000fe2000001ff00 */
[----:B------:R-:W-:Y:S01]  /*0e90*/  USHF.R.S32.HI UR23, URZ, 0x1f, UR4 ;  /* 0x0000001f3f177899 */ /* 0x000fe20008011404 */
[----:B------:R-:W-:Y:S01]  /*0ea0*/  IMAD.MOV.U32 R156, RZ, RZ, RZ ;  /* 0x000000ffff9c7224 */ /* 0x000fe200078e00ff */
[----:B------:R-:W-:Y:S01]  /*0eb0*/  CS2R R10, SRZ ;  /* 0x00000000000a7805 */ /* 0x000fe2000001ff00 */
[----:B------:R-:W-:Y:S01]  /*0ec0*/  IMAD.MOV.U32 R162, RZ, RZ, RZ ;  /* 0x000000ffffa27224 */ /* 0x000fe200078e00ff */
[----:B------:R-:W-:Y:S01]  /*0ed0*/  ULEA.HI UR23, UR23, UR4, URZ, 0x6 ;  /* 0x0000000417177291 */ /* 0x000fe2000f8f303f */
[----:B------:R-:W-:Y:S01]  /*0ee0*/  MOV R160, RZ ;  /* 0x000000ff00a07202 */ /* 0x000fe20000000f00 */
[----:B------:R-:W-:Y:S01]  /*0ef0*/  USHF.R.S32.HI UR4, URZ, 0x1f, UR5 ;  /* 0x0000001f3f047899 */ /* 0x000fe20008011405 */
[----:B------:R-:W-:Y:S01]  /*0f00*/  IMAD.MOV.U32 R146, RZ, RZ, RZ ;  /* 0x000000ffff927224 */ /* 0x000fe200078e00ff */
[----:B------:R-:W-:Y:S01]  /*0f10*/  USHF.R.S32.HI UR23, URZ, 0x6, UR23 ;  /* 0x000000063f177899 */ /* 0x000fe20008011417 */
[----:B------:R-:W-:Y:S01]  /*0f20*/  CS2R R12, SRZ ;  /* 0x00000000000c7805 */ /* 0x000fe2000001ff00 */
[----:B------:R-:W-:Y:S01]  /*0f30*/  ULEA.HI UR4, UR4, UR5, URZ, 0x6 ;  /* 0x0000000504047291 */ /* 0x000fe2000f8f303f */
[----:B------:R-:W-:Y:S01]  /*0f40*/  MOV R144, RZ ;  /* 0x000000ff00907202 */ /* 0x000fe20000000f00 */
[----:B------:R-:W-:Y:S01]  /*0f50*/  UISETP.LT.AND UP0, UPT, URZ, UR23, UPT ;  /* 0x000000173f00728c */ /* 0x000fe2000bf01270 */
[----:B------:R-:W-:Y:S01]  /*0f60*/  IMAD.MOV.U32 R142, RZ, RZ, RZ ;  /* 0x000000ffff8e7224 */ /* 0x000fe200078e00ff */
[----:B------:R-:W-:Y:S01]  /*0f70*/  USHF.R.S32.HI UR11, URZ, 0x6, UR4 ;  /* 0x000000063f0b7899 */ /* 0x000fe20008011404 */
        /* <DEDUP_REMOVED lines=68> */
[----:B------:R-:W3:Y:S01]  /*13c0*/  LDL.LU R20, [R1+0x2c] ;  /* 0x00002c0001147983 */ /* 0x000ee20000300800 */
[----:B------:R-:W-:Y:S01]  /*13d0*/  ULDC.64 UR4, c[0x0][0x248] ;  /* 0x0000920000047ab9 */ /* 0x000fe20000000a00 */
[----:B------:R-:W-:Y:S01]  /*13e0*/  IMAD.SHL.U32 R4, R35, 0x4, RZ ;  /* 0x0000000423047824 */ /* 0x000fe200078e00ff */
[----:B------:R-:W-:Y:S01]  /*13f0*/  USHF.R.S32.HI UR22, URZ, 0x1f, UR15 ;  /* 0x0000001f3f167899 */ /* 0x000fe2000801140f */
[--C-:B----4-:R-:W-:Y:S01]  /*1400*/  SHF.R.S32.HI R3, RZ, 0x1f, R35.reuse ;  /* 0x0000001fff037819 */ /* 0x110fe20000011423 */
[----:B------:R-:W-:Y:S01]  /*1410*/  UISETP.NE.AND UP0, UPT, UR4, 0x1, UPT ;  /* 0x000000010400788c */ /* 0x000fe2000bf05270 */
[----:B------:R-:W-:Y:S01]  /*1420*/  SHF.R.S32.HI R32, RZ, 0x1f, R35 ;  /* 0x0000001fff207819 */ /* 0x000fe20000011423 */
[----:B------:R-:W-:Y:S01]  /*1430*/  UIMAD.WIDE.U32 UR8, UR15, UR5, URZ ;  /* 0x000000050f0872a5 */ /* 0x000fe2000f8e003f */
[----:B------:R-:W-:Y:S01]  /*1440*/  IADD3 R2, P1, R4, UR6, RZ ;  /* 0x0000000604027c10 */ /* 0x000fe2000ff3e0ff */
[----:B------:R-:W-:-:S02]  /*1450*/  USHF.L.U32 UR7, UR6, 0x7, URZ ;  /* 0x0000000706077899 */ /* 0x000fc4000800063f */
[----:B------:R-:W-:Y:S02]  /*1460*/  ULDC.64 UR4, c[0x0][0x270] ;  /* 0x00009c0000047ab9 */ /* 0x000fe40000000a00 */
[----:B------:R-:W-:Y:S02]  /*1470*/  UIMAD UR4, UR22, UR4, URZ ;  /* 0x00000004160472a4 */ /* 0x000fe4000f8e023f */
[----:B--2---:R-:W-:Y:S01]  /*1480*/  IMAD.U32 R0, RZ, RZ, UR7 ;  /* 0x00000007ff007e24 */ /* 0x004fe2000f8e00ff */
[----:B------:R-:W-:Y:S01]  /*1490*/  IADD3 R24, P0, R35, UR7, RZ ;  /* 0x0000000723187c10 */ /* 0x000fe2000ff1e0ff */
[----:B------:R-:W-:Y:S02]  /*14a0*/  UIMAD UR20, UR15, UR5, UR4 ;  /* 0x000000050f1472a4 */ /* 0x000fe4000f8e0204 */
[----:B------:R-:W-:Y:S01]  /*14b0*/  USHF.R.S32.HI UR4, URZ, 0x1f, UR6 ;  /* 0x0000001f3f047899 */ /* 0x000fe20008011406 */
[----:B------:R-:W-:Y:S01]  /*14c0*/  LEA.HI.X.SX32 R25, R0, R3, 0x1, P0 ;  /* 0x0000000300197211 */ /* 0x000fe200000f0eff */
[----:B------:R-:W-:Y:S01]  /*14d0*/  IMAD.U32 R0, RZ, RZ, UR15 ;  /* 0x0000000fff007e24 */ /* 0x000fe2000f8e00ff */
[----:B------:R-:W-:Y:S01]  /*14e0*/  LEA.HI R29, R32, R35, RZ, 0x3 ;  /* 0x00000023201d7211 */ /* 0x000fe200078f18ff */
[----:B------:R-:W-:-:S02]  /*14f0*/  ULDC UR17, c[0x0][0x250] ;  /* 0x0000940000117ab9 */ /* 0x000fc40000000800 */
[----:B------:R-:W-:Y:S01]  /*1500*/  LEA.HI.X.SX32 R3, R4, UR4, 0x1, P1 ;  /* 0x0000000404037c11 */ /* 0x000fe200088f0eff */
[----:B------:R-:W-:Y:S01]  /*1510*/  UMOV UR21, UR15 ;  /* 0x0000000f00157c82 */ /* 0x000fe20008000000 */
[----:B------:R-:W-:Y:S01]  /*1520*/  IMAD.U32 R4, RZ, RZ, UR15 ;  /* 0x0000000fff047e24 */ /* 0x000fe2000f8e00ff */
[----:B------:R-:W-:Y:S01]  /*1530*/  SHF.R.S32.HI R34, RZ, 0x3, R29 ;  /* 0x00000003ff227819 */ /* 0x000fe2000001141d */
[----:B------:R-:W-:Y:S01]  /*1540*/  ULDC.64 UR6, c[0x0][0x1e0] ;  /* 0x0000780000067ab9 */ /* 0x000fe20000000a00 */
[----:B------:R-:W-:Y:S01]  /*1550*/  IMAD.WIDE.U32 R6, R0, c[0x0][0x270], R2 ;  /* 0x00009c0000067a25 */ /* 0x000fe200078e0002 */
[----:B------:R-:W-:Y:S01]  /*1560*/  LOP3.LUT R0, R29, 0xfffffff8, RZ, 0xc0, !PT ;  /* 0xfffffff81d007812 */ /* 0x000fe200078ec0ff */
[----:B------:R-:W-:Y:S02]  /*1570*/  @UP0 USHF.R.U32.HI UR21, URZ, UR17, UR9 ;  /* 0x000000113f150299 */ /* 0x000fe40008011609 */
[----:B------:R-:W-:Y:S02]  /*1580*/  ULDC.64 UR4, c[0x0][0x1b0] ;  /* 0x00006c0000047ab9 */ /* 0x000fe40000000a00 */
[----:B------:R-:W-:Y:S01]  /*1590*/  IMAD.IADD R26, R35, 0x1, -R0 ;  /* 0x00000001231a7824 */ /* 0x000fe200078e0a00 */
[----:B------:R-:W-:-:S03]  /*15a0*/  USHF.R.S32.HI UR8, URZ, 0x1f, UR21 ;  /* 0x0000001f3f087899 */ /* 0x000fc60008011415 */
[----:B------:R-:W-:Y:S01]  /*15b0*/  IMAD.SHL.U32 R16, R26, 0x8, RZ ;  /* 0x000000081a107824 */ /* 0x000fe200078e00ff */
[----:B-----5:R-:W-:Y:S01]  /*15c0*/  IADD3 R8, P0, R34, R5, RZ ;  /* 0x0000000522087210 */ /* 0x020fe20007f1e0ff */
[----:B------:R-:W-:Y:S01]  /*15d0*/  IMAD.WIDE.U32 R22, R4, c[0x0][0x288], R2 ;  /* 0x0000a20004167a25 */ /* 0x000fe200078e0002 */
[----:B------:R-:W-:Y:S01]  /*15e0*/  SHF.R.S32.HI R2, RZ, 0x1f, R34 ;  /* 0x0000001fff027819 */ /* 0x000fe20000011422 */
[----:B------:R-:W-:Y:S01]  /*15f0*/  UIMAD UR6, UR8, UR6, URZ ;  /* 0x00000006080672a4 */ /* 0x000fe2000f8e023f */
[--C-:B------:R-:W-:Y:S01]  /*1600*/  SHF.R.S32.HI R17, RZ, 0x1f, R16.reuse ;  /* 0x0000001fff117819 */ /* 0x100fe20000011410 */
[----:B------:R-:W-:Y:S01]  /*1610*/  IMAD.U32 R0, RZ, RZ, UR21 ;  /* 0x00000015ff007e24 */ /* 0x000fe2000f8e00ff */
[----:B------:R-:W-:Y:S01]  /*1620*/  IADD3 R11, P1, R34, R14, RZ ;  /* 0x0000000e220b7210 */ /* 0x000fe20007f3e0ff */
[----:B------:R-:W-:Y:S01]  /*1630*/  UIMAD UR4, UR8, UR4, URZ ;  /* 0x00000004080472a4 */ /* 0x000fe2000f8e023f */
[-C--:B------:R-:W-:Y:S01]  /*1640*/  LEA.HI.X.SX32 R9, R5, R2.reuse, 0x1, P0 ;  /* 0x0000000205097211 */ /* 0x080fe200000f0eff */
[----:B------:R-:W-:Y:S01]  /*1650*/  UIMAD UR6, UR21, UR7, UR6 ;  /* 0x00000007150672a4 */ /* 0x000fe2000f8e0206 */
[----:B------:R-:W-:Y:S01]  /*1660*/  LEA.HI.X.SX32 R14, R14, R2, 0x1, P1 ;  /* 0x000000020e0e7211 */ /* 0x000fe200008f0eff */
[----:B------:R-:W-:Y:S01]  /*1670*/  IMAD.WIDE.U32 R4, R0, c[0x0][0x1e0], R16 ;  /* 0x0000780000047a25 */ /* 0x000fe200078e0010 */
[----:B------:R-:W-:-:S02]  /*1680*/  UIMAD UR4, UR21, UR5, UR4 ;  /* 0x00000005150472a4 */ /* 0x000fc4000f8e0204 */
[----:B------:R-:W-:Y:S01]  /*1690*/  USEL UR9, UR14, URZ, !UP1 ;  /* 0x0000003f0e097287 */ /* 0x000fe2000c800000 */
[----:B------:R-:W-:Y:S01]  /*16a0*/  IMAD.WIDE.U32 R2, R0, c[0x0][0x1b0], R16 ;  /* 0x00006c0000027a25 */ /* 0x000fe200078e0010 */
[----:B------:R-:W-:Y:S01]  /*16b0*/  IADD3 R19, R7, UR20, RZ ;  /* 0x0000001407137c10 */ /* 0x000fe2000fffe0ff */
[----:B------:R-:W-:Y:S01]  /*16c0*/  USHF.R.S32.HI UR20, URZ, 0x1f, UR14 ;  /* 0x0000001f3f147899 */ /* 0x000fe2000801140e */
[----:B------:R-:W-:Y:S01]  /*16d0*/  IADD3 R5, R5, UR6, RZ ;  /* 0x0000000605057c10 */ /* 0x000fe2000fffe0ff */
[----:B------:R-:W-:Y:S01]  /*16e0*/  IMAD.SHL.U32 R12, R34, 0x40, RZ ;  /* 0x00000040220c7824 */ /* 0x000fe200078e00ff */
[----:B------:R-:W-:Y:S01]  /*16f0*/  IADD3 R3, R3, UR4, RZ ;  /* 0x0000000403037c10 */ /* 0x000fe2000fffe0ff */
[----:B------:R-:W-:Y:S01]  /*1700*/  IMAD.U32 R0, RZ, RZ, UR9 ;  /* 0x00000009ff007e24 */ /* 0x000fe2000f8e00ff */
[----:B------:R-:W-:Y:S01]  /*1710*/  USEL UR8, UR20, URZ, !UP1 ;  /* 0x0000003f14087287 */ /* 0x000fe2000c800000 */
[----:B------:R-:W-:Y:S01]  /*1720*/  LEA.HI R10, R32, R35, RZ, 0x6 ;  /* 0x00000023200a7211 */ /* 0x000fe200078f30ff */
[----:B------:R-:W-:Y:S01]  /*1730*/  IMAD.MOV.U32 R18, RZ, RZ, R6 ;  /* 0x000000ffff127224 */ /* 0x000fe200078e0006 */
[----:B------:R-:W-:Y:S01]  /*1740*/  ULDC.64 UR6, c[0x0][0x1e8] ;  /* 0x00007a0000067ab9 */ /* 0x000fe20000000a00 */
[C---:B------:R-:W-:Y:S01]  /*1750*/  IMAD.WIDE.U32 R6, R0.reuse, c[0x0][0x1e8], R4 ;  /* 0x00007a0000067a25 */ /* 0x040fe200078e0004 */
[----:B------:R-:W-:Y:S01]  /*1760*/  UIMAD UR6, UR8, UR6, URZ ;  /* 0x00000006080672a4 */ /* 0x000fe2000f8e023f */
[----:B------:R-:W-:Y:S01]  /*1770*/  SHF.R.S32.HI R21, RZ, 0x6, R10 ;  /* 0x00000006ff157819 */ /* 0x000fe2000001140a */
[----:B------:R-:W-:Y:S01]  /*1780*/  ULDC.64 UR4, c[0x0][0x1b8] ;  /* 0x00006e0000047ab9 */ /* 0x000fe20000000a00 */
[----:B------:R-:W-:Y:S01]  /*1790*/  IMAD.WIDE.U32 R4, R0, c[0x0][0x1b8], R2 ;  /* 0x00006e0000047a25 */ /* 0x000fe200078e0002 */
[----:B------:R-:W-:Y:S01]  /*17a0*/  LOP3.LUT R0, R12, 0x1c0, RZ, 0xc0, !PT ;  /* 0x000001c00c007812 */ /* 0x000fe200078ec0ff */
[----:B------:R-:W-:-:S02]  /*17b0*/  UIMAD UR4, UR8, UR4, URZ ;  /* 0x00000004080472a4 */ /* 0x000fc4000f8e023f */
[----:B------:R-:W-:Y:S01]  /*17c0*/  IMAD.U32 R2, RZ, RZ, UR16 ;  /* 0x00000010ff027e24 */ /* 0x000fe2000f8e00ff */
[----:B------:R-:W-:Y:S01]  /*17d0*/  UIMAD UR6, UR9, UR7, UR6 ;  /* 0x00000007090672a4 */ /* 0x000fe2000f8e0206 */
[----:B------:R-:W-:Y:S01]  /*17e0*/  IMAD.SHL.U32 R30, R21, 0x200, RZ ;  /* 0x00000200151e7824 */ /* 0x000fe200078e00ff */
[----:B------:R-:W-:Y:S01]  /*17f0*/  LOP3.LUT R10, R0, 0x38, R16, 0xf8, !PT ;  /* 0x00000038000a7812 */ /* 0x000fe200078ef810 */
[----:B------:R-:W-:Y:S01]  /*1800*/  IMAD.WIDE R2, R2, 0x80, R8 ;  /* 0x0000008002027825 */ /* 0x000fe200078e0208 */
[----:B------:R-:W-:Y:S01]  /*1810*/  SHF.R.U32.HI R0, RZ, 0x3, R0 ;  /* 0x00000003ff007819 */ /* 0x000fe20000011600 */
[----:B------:R-:W-:Y:S01]  /*1820*/  UIMAD UR4, UR9, UR5, UR4 ;  /* 0x00000005090472a4 */ /* 0x000fe2000f8e0204 */
[----:B------:R-:W-:Y:S01]  /*1830*/  IADD3 R7, R7, UR6, RZ ;  /* 0x0000000607077c10 */ /* 0x000fe2000fffe0ff */
[----:B------:R-:W-:Y:S01]  /*1840*/  UIADD3 UR17, -UR10, UR12, URZ ;  /* 0x0000000c0a117290 */ /* 0x000fe2000fffe13f */
[----:B------:R-:W-:Y:S01]  /*1850*/  LOP3.LUT R12, R30, R10, R0, 0xf6, !PT ;  /* 0x0000000a1e0c7212 */ /* 0x000fe200078ef600 */
[----:B------:R-:W-:-:S02]  /*1860*/  IMAD R0, R3, c[0x0][0x1d8], RZ ;  /* 0x0000760003007a24 */ /* 0x000fc400078e02ff */
[----:B------:R-:W-:Y:S01]  /*1870*/  IADD3 R5, R5, UR4, RZ ;  /* 0x0000000405057c10 */ /* 0x000fe2000fffe0ff */
[----:B------:R-:W-:Y:S01]  /*1880*/  IMAD R3, R3, c[0x0][0x1a8], RZ ;  /* 0x00006a0003037a24 */ /* 0x000fe200078e02ff */
[----:B------:R-:W-:Y:S01]  /*1890*/  IADD3 R13, -R34, UR17, RZ ;  /* 0x00000011220d7c10 */ /* 0x000fe2000fffe1ff */
[----:B------:R-:W-:Y:S01]  /*18a0*/  IMAD R0, R2, c[0x0][0x1dc], R0 ;  /* 0x0000770002007a24 */ /* 0x000fe200078e0200 */
[----:B------:R-:W-:Y:S01]  /*18b0*/  ISETP.GE.AND P5, PT, R16, c[0x0][0x1cc], PT ;  /* 0x0000730010007a0c */ /* 0x000fe20003fa6270 */
[----:B------:R-:W-:Y:S01]  /*18c0*/  IMAD.WIDE.U32 R6, R2, c[0x0][0x1d8], R6 ;  /* 0x0000760002067a25 */ /* 0x000fe200078e0006 */
[----:B------:R-:W-:Y:S01]  /*18d0*/  IADD3 R31, R16, 0x40, RZ ;  /* 0x00000040101f7810 */ /* 0x000fe20007ffe0ff */
[----:B------:R-:W-:Y:S01]  /*18e0*/  ULDC.64 UR4, c[0x0][0x1d8] ;  /* 0x0000760000047ab9 */ /* 0x000fe20000000a00 */
[----:B------:R-:W-:Y:S01]  /*18f0*/  ISETP.LT.OR P4, PT, R13, 0x1, P5 ;  /* 0x000000010d00780c */ /* 0x000fe20002f81670 */
[C---:B------:R-:W-:Y:S02]  /*1900*/  IMAD R10, R2.reuse, c[0x0][0x1ac], R3 ;  /* 0x00006b00020a7a24 */ /* 0x040fe400078e0203 */
[----:B------:R-:W-:Y:S01]  /*1910*/  IMAD.WIDE.U32 R8, R2, c[0x0][0x1a8], R4 ;  /* 0x00006a0002087a25 */ /* 0x000fe200078e0004 */
[----:B------:R-:W-:-:S03]  /*1920*/  LEA R2, P0, R6, c[0x0][0x1c0], 0x1 ;  /* 0x0000700006027a11 */ /* 0x000fc600078008ff */
[----:B------:R-:W-:Y:S01]  /*1930*/  IMAD.IADD R0, R7, 0x1, R0 ;  /* 0x0000000107007824 */ /* 0x000fe200078e0200 */
[----:B------:R-:W-:Y:S01]  /*1940*/  ISETP.GE.AND P3, PT, R31, c[0x0][0x1cc], PT ;  /* 0x000073001f007a0c */ /* 0x000fe20003f66270 */
[----:B------:R-:W-:Y:S01]  /*1950*/  USHF.L.U32 UR6, UR4, 0x6, URZ ;  /* 0x0000000604067899 */ /* 0x000fe2000800063f */
[----:B------:R-:W-:Y:S02]  /*1960*/  ISETP.LT.OR P6, PT, R13, 0x21, P5 ;  /* 0x000000210d00780c */ /* 0x000fe40002fc1670 */
[----:B------:R-:W-:Y:S01]  /*1970*/  LEA.HI.X R3, R6, c[0x0][0x1c4], R0, 0x1, P0 ;  /* 0x0000710006037a11 */ /* 0x000fe200000f0c00 */
[----:B------:R-:W-:Y:S01]  /*1980*/  IMAD.IADD R0, R9, 0x1, R10 ;  /* 0x0000000109007824 */ /* 0x000fe200078e020a */
[----:B------:R-:W-:Y:S01]  /*1990*/  ISETP.LT.OR P2, PT, R13, 0x1, P3 ;  /* 0x000000010d00780c */ /* 0x000fe20001f41670 */
[----:B------:R-:W-:Y:S01]  /*19a0*/  UMOV UR24, 0x6 ;  /* 0x0000000600187882 */ /* 0x000fe20000000000 */
[----:B------:R-:W-:Y:S01]  /*19b0*/  LEA R6, P0, R8, c[0x0][0x190], 0x1 ;  /* 0x0000640008067a11 */ /* 0x000fe200078008ff */
[----:B------:R-:W-:Y:S01]  /*19c0*/  USHF.L.U64.HI UR5, UR4, UR24, UR5 ;  /* 0x0000001804057299 */ /* 0x000fe20008010205 */
[----:B------:R-:W-:Y:S01]  /*19d0*/  IMAD.SHL.U32 R12, R12, 0x2, RZ ;  /* 0x000000020c0c7824 */ /* 0x000fe200078e00ff */
[----:B------:R-:W-:-:S02]  /*19e0*/  IADD3 R4, P1, R2, UR6, RZ ;  /* 0x0000000602047c10 */ /* 0x000fc4000ff3e0ff */
[----:B------:R-:W-:Y:S01]  /*19f0*/  LEA.HI.X R7, R8, c[0x0][0x194], R0, 0x1, P0 ;  /* 0x0000650008077a11 */ /* 0x000fe200000f0c00 */
[----:B------:R-:W-:Y:S01]  /*1a00*/  IMAD.U32 R8, RZ, RZ, UR6 ;  /* 0x00000006ff087e24 */ /* 0x000fe2000f8e00ff */
[----:B------:R-:W-:Y:S01]  /*1a10*/  @!PT LDS RZ, [RZ] ;  /* 0x00000000fffff984 */ /* 0x000fe20000000800 */
[----:B------:R-:W-:Y:S01]  /*1a20*/  @!PT LDS RZ, [RZ] ;  /* 0x00000000fffff984 */ /* 0x000fe20000000800 */
[----:B------:R-:W-:Y:S01]  /*1a30*/  @!PT LDS RZ, [RZ] ;  /* 0x00000000fffff984 */ /* 0x000fe20000000800 */
[----:B------:R1:W-:Y:S01]  /*1a40*/  LDGSTS.E.BYPASS.LTC128B.128 [R12+0x8080], [R2.64], !P4 ;  /* 0x08080000020c7fae */ /* 0x0003e2000e101d52 */
[----:B------:R-:W-:Y:S02]  /*1a50*/  IADD3.X R5, R3, UR5, RZ, P1, !PT ;  /* 0x0000000503057c10 */ /* 0x000fe40008ffe4ff */
[----:B------:R-:W-:Y:S01]  /*1a60*/  ISETP.LT.OR P4, PT, R13, 0x21, P3 ;  /* 0x000000210d00780c */ /* 0x000fe20001f81670 */
[----:B------:R1:W-:Y:S01]  /*1a70*/  LDGSTS.E.BYPASS.LTC128B.128 [R12+0xc080], [R2.64+0x80], !P2 ;  /* 0x0c080080020c7fae */ /* 0x0003e2000d101d52 */
[----:B------:R-:W-:-:S03]  /*1a80*/  IADD3 R8, P1, P0, R8, 0x80, R2 ;  /* 0x0000008008087810 */ /* 0x000fc6000783e002 */
[----:B------:R2:W-:Y:S01]  /*1a90*/  LDGSTS.E.BYPASS.LTC128B.128 [R12+0x9080], [R4.64], !P6 ;  /* 0x09080000040c7fae */ /* 0x0005e2000f101d52 */
[----:B------:R-:W-:Y:S02]  /*1aa0*/  IADD3.X R9, RZ, UR5, R3, P1, P0 ;  /* 0x00000005ff097c10 */ /* 0x000fe40008fe0403 */
[C---:B------:R-:W-:Y:S02]  /*1ab0*/  ISETP.LT.OR P6, PT, R13.reuse, 0x41, P5 ;  /* 0x000000410d00780c */ /* 0x040fe40002fc1670 */
[C---:B------:R-:W-:Y:S01]  /*1ac0*/  ISETP.LT.OR P0, PT, R13.reuse, 0x41, P3 ;  /* 0x000000410d00780c */ /* 0x040fe20001f01670 */
[----:B------:R-:W-:Y:S02]  /*1ad0*/  UIADD3 UR7, UP0, UR6, 0x80, URZ ;  /* 0x0000008006077890 */ /* 0x000fe4000ff1e03f */
[----:B------:R4:W-:Y:S01]  /*1ae0*/  LDGSTS.E.BYPASS.LTC128B.128 [R12+0xd080], [R8.64], !P4 ;  /* 0x0d080000080c7fae */ /* 0x0009e2000e101d52 */
[----:B------:R-:W-:Y:S01]  /*1af0*/  P2R R0, PR, RZ, 0x1 ;  /* 0x00000001ff007803 */ /* 0x000fe20000000000 */
[----:B------:R-:W-:Y:S01]  /*1b00*/  UIADD3.X UR4, URZ, UR5, URZ, UP0, !UPT ;  /* 0x000000053f047290 */ /* 0x000fe200087fe43f */
[----:B------:R-:W-:-:S02]  /*1b10*/  ISETP.LT.OR P4, PT, R13, 0x61, P5 ;  /* 0x000000610d00780c */ /* 0x000fc40002f81670 */
[----:B------:R-:W-:Y:S02]  /*1b20*/  ISETP.NE.AND P5, PT, R0, RZ, PT ;  /* 0x000000ff0000720c */ /* 0x000fe40003fa5270 */
[----:B-1----:R-:W-:-:S04]  /*1b30*/  IADD3 R2, P1, R4, UR6, RZ ;  /* 0x0000000604027c10 */ /* 0x002fc8000ff3e0ff */
[----:B------:R-:W-:-:S05]  /*1b40*/  IADD3.X R3, R5, UR5, RZ, P1, !PT ;  /* 0x0000000505037c10 */ /* 0x000fca0008ffe4ff */
[----:B------:R1:W-:Y:S01]  /*1b50*/  LDGSTS.E.BYPASS.LTC128B.128 [R12+0xa080], [R2.64], !P6 ;  /* 0x0a080000020c7fae */ /* 0x0003e2000f101d52 */
[----:B----4-:R-:W-:Y:S02]  /*1b60*/  IADD3 R8, P0, R4, UR7, RZ ;  /* 0x0000000704087c10 */ /* 0x010fe4000ff1e0ff */
[----:B--2---:R-:W-:Y:S02]  /*1b70*/  IADD3 R4, P1, R2, UR6, RZ ;  /* 0x0000000602047c10 */ /* 0x004fe4000ff3e0ff */
[----:B------:R-:W-:Y:S02]  /*1b80*/  IADD3.X R9, R5, UR4, RZ, P0, !PT ;  /* 0x0000000405097c10 */ /* 0x000fe400087fe4ff */
[----:B------:R-:W-:Y:S02]  /*1b90*/  IADD3.X R5, R3, UR5, RZ, P1, !PT ;  /* 0x0000000503057c10 */ /* 0x000fe40008ffe4ff */
[----:B------:R-:W-:Y:S01]  /*1ba0*/  ISETP.GE.AND P1, PT, R16, c[0x0][0x19c], PT ;  /* 0x0000670010007a0c */ /* 0x000fe20003f26270 */
[----:B------:R2:W-:Y:S01]  /*1bb0*/  LDGSTS.E.BYPASS.LTC128B.128 [R12+0xe080], [R8.64], !P5 ;  /* 0x0e080000080c7fae */ /* 0x0005e2000e901d52 */
[----:B------:R-:W-:-:S02]  /*1bc0*/  ISETP.LT.OR P2, PT, R13, 0x61, P3 ;  /* 0x000000610d00780c */ /* 0x000fc40001f41670 */
[C---:B------:R-:W-:Y:S01]  /*1bd0*/  ISETP.LT.OR P3, PT, R13.reuse, 0x1, P1 ;  /* 0x000000010d00780c */ /* 0x040fe20000f61670 */
[----:B------:R4:W-:Y:S01]  /*1be0*/  LDGSTS.E.BYPASS.LTC128B.128 [R12+0xb080], [R4.64], !P4 ;  /* 0x0b080000040c7fae */ /* 0x0009e2000e101d52 */
[----:B-1----:R-:W-:Y:S01]  /*1bf0*/  IADD3 R2, P0, R2, UR7, RZ ;  /* 0x0000000702027c10 */ /* 0x002fe2000ff1e0ff */
[----:B------:R-:W-:Y:S01]  /*1c00*/  IMAD R0, R14, c[0x0][0x208], RZ ;  /* 0x000082000e007a24 */ /* 0x000fe200078e02ff */
[----:B------:R-:W-:Y:S01]  /*1c10*/  ISETP.LT.OR P4, PT, R13, 0x21, P1 ;  /* 0x000000210d00780c */ /* 0x000fe20000f81670 */
[----:B------:R-:W-:Y:S01]  /*1c20*/  ULDC.64 UR6, c[0x0][0x210] ;  /* 0x0000840000067ab9 */ /* 0x000fe20000000a00 */
[----:B------:R-:W-:Y:S01]  /*1c30*/  IADD3.X R3, R3, UR4, RZ, P0, !PT ;  /* 0x0000000403037c10 */ /* 0x000fe200087fe4ff */
[----:B------:R-:W-:Y:S01]  /*1c40*/  ULDC.64 UR4, c[0x0][0x1a8] ;  /* 0x00006a0000047ab9 */ /* 0x000fe20000000a00 */
[----:B------:R-:W-:-:S03]  /*1c50*/  ISETP.GE.AND P0, PT, R31, c[0x0][0x19c], PT ;  /* 0x000067001f007a0c */ /* 0x000fc60003f06270 */
[----:B------:R1:W-:Y:S01]  /*1c60*/  LDGSTS.E.BYPASS.LTC128B.128 [R12+0xf080], [R2.64], !P2 ;  /* 0x0f080000020c7fae */ /* 0x0003e2000d101d52 */
[----:B------:R-:W-:Y:S01]  /*1c70*/  ISETP.LT.OR P5, PT, R13, 0x1, P0 ;  /* 0x000000010d00780c */ /* 0x000fe200007a1670 */
[----:B------:R-:W-:Y:S02]  /*1c80*/  USHF.L.U32 UR27, UR4, 0x6, URZ ;  /* 0x00000006041b7899 */ /* 0x000fe4000800063f */
[----:B------:R-:W-:Y:S01]  /*1c90*/  USHF.L.U64.HI UR8, UR4, UR24, UR5 ;  /* 0x0000001804087299 */ /* 0x000fe20008010205 */
[----:B------:R2:W-:Y:S01]  /*1ca0*/  LDGSTS.E.BYPASS.LTC128B.128 [R12+0x80], [R6.64], !P3 ;  /* 0x00080000060c7fae */ /* 0x0005e2000d901d52 */
[----:B------:R-:W-:Y:S02]  /*1cb0*/  UIADD3 UR25, UP0, UR27, 0x80, URZ ;  /* 0x000000801b197890 */ /* 0x000fe4000ff1e03f */
[----:B----4-:R-:W-:Y:S01]  /*1cc0*/  IADD3 R4, P2, R6, UR27, RZ ;  /* 0x0000001b06047c10 */ /* 0x010fe2000ff5e0ff */
[----:B------:R-:W-:-:S05]  /*1cd0*/  ULDC.64 UR4, c[0x0][0x180] ;  /* 0x0000600000047ab9 */ /* 0x000fca0000000a00 */
[----:B------:R4:W-:Y:S01]  /*1ce0*/  LDGSTS.E.BYPASS.LTC128B.128 [R12+0x4080], [R6.64+0x80], !P5 ;  /* 0x04080080060c7fae */ /* 0x0009e2000e901d52 */
[----:B------:R-:W-:Y:S02]  /*1cf0*/  ISETP.GE.AND P5, PT, R31, c[0x0][0x16c], PT ;  /* 0x00005b001f007a0c */ /* 0x000fe40003fa6270 */
[----:B------:R-:W-:-:S05]  /*1d00*/  IADD3.X R5, R7, UR8, RZ, P2, !PT ;  /* 0x0000000807057c10 */ /* 0x000fca00097fe4ff */
[----:B------:R2:W-:Y:S01]  /*1d10*/  LDGSTS.E.BYPASS.LTC128B.128 [R12+0x1080], [R4.64], !P4 ;  /* 0x01080000040c7fae */ /* 0x0005e2000e101d52 */
[----:B-1----:R-:W-:Y:S01]  /*1d20*/  IMAD R2, R14, c[0x0][0x178], RZ ;  /* 0x00005e000e027a24 */ /* 0x002fe200078e02ff */
[----:B------:R-:W-:-:S03]  /*1d30*/  ISETP.LT.OR P4, PT, R13, 0x21, P0 ;  /* 0x000000210d00780c */ /* 0x000fc60000781670 */
[----:B------:R-:W-:Y:S02]  /*1d40*/  IMAD R14, R11, c[0x0][0x17c], R2 ;  /* 0x00005f000b0e7a24 */ /* 0x000fe400078e0202 */
[----:B------:R-:W-:-:S05]  /*1d50*/  IMAD.U32 R2, RZ, RZ, UR27 ;  /* 0x0000001bff027e24 */ /* 0x000fca000f8e00ff */
[----:B------:R-:W-:-:S04]  /*1d60*/  IADD3 R2, P3, P2, R2, 0x80, R6 ;  /* 0x0000008002027810 */ /* 0x000fc80007a7e006 */
[----:B------:R-:W-:Y:S02]  /*1d70*/  IADD3.X R3, RZ, UR8, R7, P3, P2 ;  /* 0x00000008ff037c10 */ /* 0x000fe40009fe4407 */
[----:B------:R-:W-:-:S03]  /*1d80*/  ISETP.LT.OR P2, PT, R13, 0x41, P1 ;  /* 0x000000410d00780c */ /* 0x000fc60000f41670 */
[----:B------:R1:W-:Y:S01]  /*1d90*/  LDGSTS.E.BYPASS.LTC128B.128 [R12+0x5080], [R2.64], !P4 ;  /* 0x05080000020c7fae */ /* 0x0003e2000e101d52 */
[----:B------:R-:W-:Y:S02]  /*1da0*/  UIMAD UR4, UR22, UR4, URZ ;  /* 0x00000004160472a4 */ /* 0x000fe4000f8e023f */
[----:B------:R-:W-:Y:S02]  /*1db0*/  UIMAD UR26, UR22, UR6, URZ ;  /* 0x00000006161a72a4 */ /* 0x000fe4000f8e023f */
[----:B------:R-:W-:Y:S01]  /*1dc0*/  UIADD3.X UR6, URZ, UR8, URZ, UP0, !UPT ;  /* 0x000000083f067290 */ /* 0x000fe200087fe43f */
[----:B------:R-:W-:Y:S01]  /*1dd0*/  ISETP.GE.AND P6, PT, R16, c[0x0][0x16c], PT ;  /* 0x00005b0010007a0c */ /* 0x000fe20003fc6270 */
[----:B------:R-:W-:Y:S01]  /*1de0*/  USEL UR20, UR20, URZ, !UP2 ;  /* 0x0000003f14147287 */ /* 0x000fe2000d000000 */
[C---:B------:R-:W-:Y:S01]  /*1df0*/  IMAD R15, R11.reuse, c[0x0][0x20c], R0 ;  /* 0x000083000b0f7a24 */ /* 0x040fe200078e0200 */
[----:B------:R-:W-:Y:S01]  /*1e00*/  UIMAD UR9, UR15, UR5, UR4 ;  /* 0x000000050f0972a4 */ /* 0x000fe2000f8e0204 */
[----:B--2---:R-:W-:Y:S01]  /*1e10*/  IMAD.WIDE.U32 R8, R11, c[0x0][0x178], R16 ;  /* 0x00005e000b087a25 */ /* 0x004fe200078e0010 */
[----:B------:R-:W-:Y:S01]  /*1e20*/  SEL R0, RZ, 0x1, P6 ;  /* 0x00000001ff007807 */ /* 0x000fe20003000000 */
[----:B------:R-:W-:-:S02]  /*1e30*/  ULDC.64 UR4, c[0x0][0x188] ;  /* 0x0000620000047ab9 */ /* 0x000fc40000000a00 */
[----:B------:R-:W-:Y:S01]  /*1e40*/  UIMAD UR4, UR20, UR4, URZ ;  /* 0x00000004140472a4 */ /* 0x000fe2000f8e023f */
[----:B------:R-:W-:Y:S01]  /*1e50*/  IMAD.WIDE.U32 R10, R11, c[0x0][0x208], R16 ;  /* 0x000082000b0a7a25 */ /* 0x000fe200078e0010 */
[----:B------:R-:W-:-:S03]  /*1e60*/  USEL UR21, UR14, URZ, !UP2 ;  /* 0x0000003f0e157287 */ /* 0x000fc6000d000000 */
[----:B----4-:R-:W-:Y:S01]  /*1e70*/  IMAD.IADD R7, R9, 0x1, R14 ;  /* 0x0000000109077824 */ /* 0x010fe200078e020e */
[----:B------:R-:W-:Y:S01]  /*1e80*/  UIMAD UR28, UR21, UR5, UR4 ;  /* 0x00000005151c72a4 */ /* 0x000fe2000f8e0204 */
[----:B------:R-:W-:Y:S02]  /*1e90*/  IMAD.IADD R9, R11, 0x1, R15 ;  /* 0x000000010b097824 */ /* 0x000fe400078e020f */
[----:B------:R-:W-:Y:S01]  /*1ea0*/  ULDC.64 UR4, c[0x0][0x178] ;  /* 0x00005e0000047ab9 */ /* 0x000fe20000000a00 */
[----:B---3--:R-:W-:-:S04]  /*1eb0*/  LOP3.LUT R20, R20, 0xfffffffe, RZ, 0xc0, !PT ;  /* 0xfffffffe14147812 */ /* 0x008fc800078ec0ff */
[----:B------:R-:W-:-:S04]  /*1ec0*/  @P5 LOP3.LUT R20, R20, 0x1, RZ, 0xfc, !PT ;  /* 0x0000000114145812 */ /* 0x000fc800078efcff */
[----:B------:R-:W-:Y:S02]  /*1ed0*/  LOP3.LUT P3, RZ, R20, 0x1, RZ, 0xc0, !PT ;  /* 0x0000000114ff7812 */ /* 0x000fe4000786c0ff */
[C---:B------:R-:W-:Y:S02]  /*1ee0*/  ISETP.LT.OR P5, PT, R13.reuse, 0x61, P1 ;  /* 0x000000610d00780c */ /* 0x040fe40000fa1670 */
[----:B------:R-:W-:Y:S02]  /*1ef0*/  SEL R6, RZ, 0x2, P3 ;  /* 0x00000002ff067807 */ /* 0x000fe40001800000 */
[C---:B------:R-:W-:Y:S02]  /*1f00*/  ISETP.LT.OR P1, PT, R13.reuse, 0x41, P0 ;  /* 0x000000410d00780c */ /* 0x040fe40000721670 */
[----:B------:R-:W-:Y:S02]  /*1f10*/  ISETP.LT.OR P3, PT, R13, 0x61, P0 ;  /* 0x000000610d00780c */ /* 0x000fe40000761670 */
[----:B-1----:R-:W-:-:S04]  /*1f20*/  IADD3 R2, P0, R4, UR27, RZ ;  /* 0x0000001b04027c10 */ /* 0x002fc8000ff1e0ff */
[C---:B------:R-:W-:Y:S02]  /*1f30*/  IADD3.X R3, R5.reuse, UR8, RZ, P0, !PT ;  /* 0x0000000805037c10 */ /* 0x040fe400087fe4ff */
[----:B------:R-:W-:Y:S01]  /*1f40*/  IADD3 R4, P0, R4, UR25, RZ ;  /* 0x0000001904047c10 */ /* 0x000fe2000ff1e0ff */
[----:B------:R-:W-:Y:S02]  /*1f50*/  IMAD.IADD R0, R6, 0x1, R0 ;  /* 0x0000000106007824 */ /* 0x000fe400078e0200 */
[----:B------:R1:W-:Y:S01]  /*1f60*/  LDGSTS.E.BYPASS.LTC128B.128 [R12+0x2080], [R2.64], !P2 ;  /* 0x02080000020c7fae */ /* 0x0003e2000d101d52 */
[----:B------:R-:W-:Y:S01]  /*1f70*/  IADD3.X R5, R5, UR6, RZ, P0, !PT ;  /* 0x0000000605057c10 */ /* 0x000fe200087fe4ff */
[----:B------:R-:W-:Y:S01]  /*1f80*/  IMAD.MOV.U32 R6, RZ, RZ, R8 ;  /* 0x000000ffff067224 */ /* 0x000fe200078e0008 */
[C---:B------:R-:W-:Y:S01]  /*1f90*/  IADD3 R14, P0, R2.reuse, UR27, RZ ;  /* 0x0000001b020e7c10 */ /* 0x040fe2000ff1e0ff */
[----:B------:R-:W-:Y:S02]  /*1fa0*/  USHF.R.S32.HI UR27, URZ, 0x1f, UR23 ;  /* 0x0000001f3f1b7899 */ /* 0x000fe40008011417 */
[----:B------:R2:W-:Y:S01]  /*1fb0*/  LDGSTS.E.BYPASS.LTC128B.128 [R12+0x6080], [R4.64], !P1 ;  /* 0x06080000040c7fae */ /* 0x0005e2000c901d52 */
[----:B------:R-:W-:Y:S01]  /*1fc0*/  IMAD.MOV.U32 R8, RZ, RZ, R10 ;  /* 0x000000ffff087224 */ /* 0x000fe200078e000a */
[----:B------:R-:W-:Y:S01]  /*1fd0*/  IADD3.X R15, R3, UR8, RZ, P0, !PT ;  /* 0x00000008030f7c10 */ /* 0x000fe200087fe4ff */
[----:B------:R-:W-:Y:S01]  /*1fe0*/  UIMAD UR8, UR27, UR4, URZ ;  /* 0x000000041b0872a4 */ /* 0x000fe2000f8e023f */
[----:B------:R-:W-:Y:S01]  /*1ff0*/  IADD3 R10, P0, R2, UR25, RZ ;  /* 0x00000019020a7c10 */ /* 0x000fe2000ff1e0ff */
[----:B------:R-:W-:Y:S01]  /*2000*/  STL [R1+0x28], R34 ;  /* 0x0000282201007387 */ /* 0x000fe20000100800 */
[----:B------:R-:W-:-:S02]  /*2010*/  UIMAD.WIDE.U32 UR30, UR23, UR4, URZ ;  /* 0x00000004171e72a5 */ /* 0x000fc4000f8e003f */
[----:B------:R-:W-:Y:S01]  /*2020*/  IADD3.X R11, R3, UR6, RZ, P0, !PT ;  /* 0x00000006030b7c10 */ /* 0x000fe200087fe4ff */
[----:B------:R3:W-:Y:S01]  /*2030*/  STL [R1+0x2c], R20 ;  /* 0x00002c1401007387 */ /* 0x0007e20000100800 */
[----:B------:R-:W-:Y:S01]  /*2040*/  UIMAD UR8, UR23, UR5, UR8 ;  /* 0x00000005170872a4 */ /* 0x000fe2000f8e0208 */
[----:B------:R-:W-:Y:S02]  /*2050*/  ISETP.GE.AND P0, PT, R16, c[0x0][0x1fc], PT ;  /* 0x00007f0010007a0c */ /* 0x000fe40003f06270 */
[C---:B------:R-:W-:Y:S01]  /*2060*/  LOP3.LUT P2, RZ, R0.reuse, 0x1, RZ, 0xc0, !PT ;  /* 0x0000000100ff7812 */ /* 0x040fe2000784c0ff */
[----:B------:R-:W-:Y:S01]  /*2070*/  UIADD3 UR8, UR31, UR8, URZ ;  /* 0x000000081f087290 */ /* 0x000fe2000fffe03f */
[----:B------:R-:W-:Y:S01]  /*2080*/  LOP3.LUT P4, RZ, R0, 0x2, RZ, 0xc0, !PT ;  /* 0x0000000200ff7812 */ /* 0x000fe2000788c0ff */
[----:B--2---:R-:W-:Y:S01]  /*2090*/  IMAD.U32 R4, RZ, RZ, UR15 ;  /* 0x0000000fff047e24 */ /* 0x004fe2000f8e00ff */
[----:B------:R2:W-:Y:S03]  /*20a0*/  LDGSTS.E.BYPASS.LTC128B.128 [R12+0x3080], [R14.64], !P5 ;  /* 0x030800000e0c7fae */ /* 0x0005e6000e901d52 */
[----:B------:R-:W-:Y:S01]  /*20b0*/  IMAD.WIDE.U32 R4, R4, c[0x0][0x180], R6 ;  /* 0x0000600004047a25 */ /* 0x000fe200078e0006 */
[----:B------:R-:W-:Y:S01]  /*20c0*/  USHF.L.U32 UR25, UR23, 0x6, URZ ;  /* 0x0000000617197899 */ /* 0x000fe2000800063f */
[----:B------:R4:W-:Y:S02]  /*20d0*/  LDGSTS.E.BYPASS.LTC128B.128 [R12+0x7080], [R10.64], !P3 ;  /* 0x070800000a0c7fae */ /* 0x0009e4000d901d52 */
[----:B---3--:R-:W-:Y:S01]  /*20e0*/  IMAD.U32 R20, RZ, RZ, UR21 ;  /* 0x00000015ff147e24 */ /* 0x008fe2000f8e00ff */
[----:B-1----:R-:W-:Y:S01]  /*20f0*/  IADD3 R3, R5, UR9, RZ ;  /* 0x0000000905037c10 */ /* 0x002fe2000fffe0ff */
[----:B------:R-:W-:Y:S01]  /*2100*/  IMAD.MOV.U32 R2, RZ, RZ, R4 ;  /* 0x000000ffff027224 */ /* 0x000fe200078e0004 */
[----:B------:R-:W-:Y:S01]  /*2110*/  SEL R5, RZ, 0x1, P0 ;  /* 0x00000001ff057807 */ /* 0x000fe20000000000 */
[----:B------:R-:W-:Y:S01]  /*2120*/  UIMAD UR26, UR15, UR7, UR26 ;  /* 0x000000070f1a72a4 */ /* 0x000fe2000f8e021a */
[----:B------:R-:W-:Y:S01]  /*2130*/  ISETP.GE.AND P0, PT, R31, c[0x0][0x1fc], PT ;  /* 0x00007f001f007a0c */ /* 0x000fe20003f06270 */
[----:B------:R-:W-:Y:S01]  /*2140*/  IMAD.WIDE.U32 R36, R20, c[0x0][0x188], R2 ;  /* 0x0000620014247a25 */ /* 0x000fe200078e0002 */
[----:B------:R-:W0:Y:S01]  /*2150*/  LDGDEPBAR ;  /* 0x00000000000079af */ /* 0x000e220000000000 */
[----:B------:R-:W-:-:S02]  /*2160*/  ULDC.64 UR6, c[0x0][0x218] ;  /* 0x0000860000067ab9 */ /* 0x000fc40000000a00 */
[----:B------:R-:W-:Y:S01]  /*2170*/  IMAD.U32 R2, RZ, RZ, UR30 ;  /* 0x0000001eff027e24 */ /* 0x000fe2000f8e00ff */
[----:B------:R-:W-:Y:S01]  /*2180*/  SEL R4, RZ, 0xffffffff, P0 ;  /* 0xffffffffff047807 */ /* 0x000fe20000000000 */
[----:B------:R-:W-:Y:S01]  /*2190*/  IMAD.U32 R3, RZ, RZ, UR31 ;  /* 0x0000001fff037e24 */ /* 0x000fe2000f8e00ff */
[----:B------:R-:W-:Y:S01]  /*21a0*/  IADD3 R27, R37, UR28, RZ ;  /* 0x0000001c251b7c10 */ /* 0x000fe2000fffe0ff */
[----:B------:R-:W-:Y:S01]  /*21b0*/  IMAD.U32 R3, RZ, RZ, UR8 ;  /* 0x00000008ff037e24 */ /* 0x000fe2000f8e00ff */
[----:B------:R-:W-:Y:S01]  /*21c0*/  LEA R0, P0, R2, R36, 0x6 ;  /* 0x0000002402007211 */ /* 0x000fe200078030ff */
[----:B------:R-:W-:Y:S01]  /*21d0*/  IMAD.SHL.U32 R4, R4, 0x2, RZ ;  /* 0x0000000204047824 */ /* 0x000fe200078e00ff */
[----:B------:R-:W-:Y:S02]  /*21e0*/  UIMAD UR6, UR20, UR6, URZ ;  /* 0x00000006140672a4 */ /* 0x000fe4000f8e023f */
[----:B------:R-:W-:Y:S01]  /*21f0*/  LEA.HI.X R3, R2, R27, R3, 0x6, P0 ;  /* 0x0000001b02037211 */ /* 0x000fe200000f3403 */
[----:B------:R-:W-:Y:S01]  /*2200*/  IMAD.U32 R7, RZ, RZ, UR4 ;  /* 0x00000004ff077e24 */ /* 0x000fe2000f8e00ff */
[----:B------:R-:W-:Y:S01]  /*2210*/  LEA R2, P0, R0, c[0x0][0x160], 0x1 ;  /* 0x0000580000027a11 */ /* 0x000fe200078008ff */
[----:B------:R-:W-:-:S03]  /*2220*/  ULDC.64 UR8, c[0x0][0x208] ;  /* 0x0000820000087ab9 */ /* 0x000fc60000000a00 */
[----:B------:R-:W-:Y:S01]  /*2230*/  LEA.HI.X R3, R0, c[0x0][0x164], R3, 0x1, P0 ;  /* 0x0000590000037a11 */ /* 0x000fe200000f0c03 */
[----:B------:R-:W-:-:S05]  /*2240*/  IMAD.U32 R0, RZ, RZ, UR25 ;  /* 0x00000019ff007e24 */ /* 0x000fca000f8e00ff */
[----:B------:R-:W-:-:S04]  /*2250*/  IADD3 R0, -R34, UR13, -R0 ;  /* 0x0000000d22007c10 */ /* 0x000fc8000fffe900 */
[----:B------:R-:W-:Y:S02]  /*2260*/  ISETP.LT.OR P1, PT, R0, 0x1, !P2 ;  /* 0x000000010000780c */ /* 0x000fe40005721670 */
[----:B------:R-:W-:Y:S01]  /*2270*/  LOP3.LUT R13, R4, 0x2, R5, 0xe2, !PT ;  /* 0x00000002040d7812 */ /* 0x000fe200078ee205 */
[----:B------:R-:W-:Y:S01]  /*2280*/  IMAD.U32 R4, RZ, RZ, UR15 ;  /* 0x0000000fff047e24 */ /* 0x000fe2000f8e00ff */
[----:B------:R-:W-:Y:S01]  /*2290*/  UIMAD UR28, UR21, UR7, UR6 ;  /* 0x00000007151c72a4 */ /* 0x000fe2000f8e0206 */
[----:B------:R-:W-:Y:S02]  /*22a0*/  ISETP.GT.AND P3, PT, R35, 0xf, PT ;  /* 0x0000000f2300780c */ /* 0x000fe40003f64270 */
[----:B------:R-:W-:Y:S01]  /*22b0*/  IMAD.WIDE.U32 R4, R4, c[0x0][0x210], R8 ;  /* 0x0000840004047a25 */ /* 0x000fe200078e0008 */
[----:B------:R-:W-:-:S05]  /*22c0*/  ULDC.64 UR6, c[0x0][0x278] ;  /* 0x00009e0000067ab9 */ /* 0x000fca0000000a00 */
[----:B------:R1:W-:Y:S01]  /*22d0*/  LDGSTS.E.BYPASS.LTC128B.128 [R12+0x10080], [R2.64], !P1 ;  /* 0x10080000020c7fae */ /* 0x0003e2000c901d52 */
[C---:B------:R-:W-:Y:S01]  /*22e0*/  ISETP.LT.OR P1, PT, R0.reuse, 0x1, !P4 ;  /* 0x000000010000780c */ /* 0x040fe20006721670 */
[----:B------:R-:W-:Y:S01]  /*22f0*/  UIMAD UR6, UR20, UR6, URZ ;  /* 0x00000006140672a4 */ /* 0x000fe2000f8e023f */
[----:B------:R-:W-:Y:S02]  /*2300*/  IADD3 R5, R5, UR26, RZ ;  /* 0x0000001a05057c10 */ /* 0x000fe4000fffe0ff */
[----:B------:R-:W-:Y:S01]  /*2310*/  ISETP.LT.OR P4, PT, R0, 0x21, !P4 ;  /* 0x000000210000780c */ /* 0x000fe20006781670 */
[----:B------:R3:W-:Y:S01]  /*2320*/  STL.64 [R1+0x18], R36 ;  /* 0x0000182401007387 */ /* 0x0007e20000100a00 */
[----:B------:R-:W-:Y:S01]  /*2330*/  LEA R6, P0, R7, R2, 0x6 ;  /* 0x0000000207067211 */ /* 0x000fe200078030ff */
[----:B------:R-:W-:Y:S01]  /*2340*/  UIMAD UR30, UR21, UR7, UR6 ;  /* 0x00000007151e72a4 */ /* 0x000fe2000f8e0206 */
[----:B------:R-:W-:Y:S01]  /*2350*/  IMAD.U32 R8, RZ, RZ, UR5 ;  /* 0x00000005ff087e24 */ /* 0x000fe2000f8e00ff */
[----:B------:R-:W-:Y:S01]  /*2360*/  USHF.L.U32 UR26, UR8, 0x6, URZ ;  /* 0x00000006081a7899 */ /* 0x000fe2000800063f */
[----:B------:R-:W-:-:S03]  /*2370*/  IMAD.WIDE.U32 R18, R20, c[0x0][0x278], R18 ;  /* 0x00009e0014127a25 */ /* 0x000fc600078e0012 */
[----:B------:R1:W-:Y:S01]  /*2380*/  LDGSTS.E.BYPASS.LTC128B.128 [R12+0x12080], [R2.64+0x80], !P1 ;  /* 0x12080080020c7fae */ /* 0x0003e2000c901d52 */
[----:B------:R-:W-:Y:S01]  /*2390*/  USHF.L.U64.HI UR24, UR8, UR24, UR9 ;  /* 0x0000001808187299 */ /* 0x000fe20008010209 */
[----:B------:R-:W-:Y:S01]  /*23a0*/  ISETP.LT.OR P2, PT, R0, 0x21, !P2 ;  /* 0x000000210000780c */ /* 0x000fe20005741670 */
[----:B------:R-:W-:Y:S01]  /*23b0*/  USHF.R.S32.HI UR29, URZ, 0x1f, UR25 ;  /* 0x0000001f3f1d7899 */ /* 0x000fe20008011419 */
[----:B------:R2:W-:Y:S01]  /*23c0*/  STL [R1+0x24], R27 ;  /* 0x0000241b01007387 */ /* 0x0005e20000100800 */
[----:B------:R-:W-:Y:S01]  /*23d0*/  LEA.HI.X R7, R7, R3, R8, 0x6, P0 ;  /* 0x0000000307077211 */ /* 0x000fe200000f3408 */
[----:B------:R-:W-:Y:S01]  /*23e0*/  UIMAD UR9, UR24, UR23, URZ ;  /* 0x00000017180972a4 */ /* 0x000fe2000f8e023f */
[----:B------:R-:W-:Y:S01]  /*23f0*/  @!P3 IADD3 R9, P0, R18, UR25, RZ ;  /* 0x000000191209bc10 */ /* 0x000fe2000ff1e0ff */
[----:B------:R-:W-:Y:S01]  /*2400*/  IMAD.U32 R28, RZ, RZ, UR26 ;  /* 0x0000001aff1c7e24 */ /* 0x000fe2000f8e00ff */
[----:B------:R-:W-:Y:S01]  /*2410*/  ULDC.64 UR6, c[0x0][0x288] ;  /* 0x0000a20000067ab9 */ /* 0x000fe20000000a00 */
[----:B---3--:R-:W-:Y:S01]  /*2420*/  IMAD.WIDE.U32 R36, R20, c[0x0][0x218], R4 ;  /* 0x0000860014247a25 */ /* 0x008fe200078e0004 */
[----:B-1----:R-:W-:-:S03]  /*2430*/  P2R R2, PR, RZ, 0x10 ;  /* 0x00000010ff027803 */ /* 0x002fc60000000000 */
[----:B------:R-:W-:Y:S01]  /*2440*/  IMAD.MOV.U32 R38, RZ, RZ, R36 ;  /* 0x000000ffff267224 */ /* 0x000fe200078e0024 */
[----:B--2---:R-:W-:Y:S01]  /*2450*/  IADD3 R27, R19, UR30, RZ ;  /* 0x0000001e131b7c10 */ /* 0x004fe2000fffe0ff */
[----:B------:R1:W-:Y:S01]  /*2460*/  LDGSTS.E.BYPASS.LTC128B.128 [R12+0x11080], [R6.64], !P2 ;  /* 0x11080000060c7fae */ /* 0x0003e2000d101d52 */
[----:B------:R-:W-:Y:S02]  /*2470*/  ISETP.NE.AND P1, PT, R2, RZ, PT ;  /* 0x000000ff0200720c */ /* 0x000fe40003f25270 */
[----:B------:R-:W-:Y:S01]  /*2480*/  IADD3 R39, R37, UR28, RZ ;  /* 0x0000001c25277c10 */ /* 0x000fe2000fffe0ff */
[----:B------:R-:W-:Y:S01]  /*2490*/  UIMAD UR9, UR27, UR26, UR9 ;  /* 0x0000001a1b0972a4 */ /* 0x000fe2000f8e0209 */
[----:B----4-:R-:W-:Y:S02]  /*24a0*/  @!P3 IADD3.X R10, R27, UR29, RZ, P0, !PT ;  /* 0x0000001d1b0abc10 */ /* 0x010fe400087fe4ff */
[----:B------:R-:W-:Y:S01]  /*24b0*/  @!P3 LEA R8, P0, R9, c[0x0][0x258], 0x2 ;  /* 0x000096000908ba11 */ /* 0x000fe200078010ff */
[----:B------:R-:W-:Y:S01]  /*24c0*/  IMAD.WIDE.U32 R4, R28, UR23, R38 ;  /* 0x000000171c047c25 */ /* 0x000fe2000f8e0026 */
[----:B------:R-:W-:-:S02]  /*24d0*/  LOP3.LUT P4, RZ, R13, 0x1, RZ, 0xc0, !PT ;  /* 0x000000010dff7812 */ /* 0x000fc4000788c0ff */
[----:B------:R-:W-:Y:S01]  /*24e0*/  @!P3 LEA.HI.X R9, R9, c[0x0][0x25c], R10, 0x2, P0 ;  /* 0x000097000909ba11 */ /* 0x000fe200000f140a */
[----:B------:R-:W-:Y:S01]  /*24f0*/  UIMAD UR6, UR22, UR6, URZ ;  /* 0x00000006160672a4 */ /* 0x000fe2000f8e023f */
[----:B------:R-:W-:Y:S01]  /*2500*/  IADD3 R3, R5, UR9, RZ ;  /* 0x0000000905037c10 */ /* 0x000fe2000fffe0ff */
[----:B------:R1:W-:Y:S01]  /*2510*/  LDGSTS.E.BYPASS.LTC128B.128 [R12+0x13080], [R6.64+0x80], !P1 ;  /* 0x13080080060c7fae */ /* 0x0003e2000c901d52 */
[----:B------:R-:W-:Y:S02]  /*2520*/  LEA R2, P0, R4, c[0x0][0x1f0], 0x1 ;  /* 0x00007c0004027a11 */ /* 0x000fe400078008ff */
[----:B------:R-:W-:Y:S02]  /*2530*/  LOP3.LUT P5, RZ, R13, 0x2, RZ, 0xc0, !PT ;  /* 0x000000020dff7812 */ /* 0x000fe400078ac0ff */
[----:B------:R-:W-:Y:S01]  /*2540*/  ISETP.LT.OR P1, PT, R0, 0x1, !P4 ;  /* 0x000000010000780c */ /* 0x000fe20006721670 */
[----:B------:R-:W-:Y:S01]  /*2550*/  UIMAD UR6, UR15, UR7, UR6 ;  /* 0x000000070f0672a4 */ /* 0x000fe2000f8e0206 */
[----:B------:R-:W-:Y:S01]  /*2560*/  LEA.HI.X R3, R4, c[0x0][0x1f4], R3, 0x1, P0 ;  /* 0x00007d0004037a11 */ /* 0x000fe200000f0c03 */
[----:B------:R-:W-:Y:S01]  /*2570*/  ULDC UR9, c[0x0][0x20c] ;  /* 0x0000830000097ab9 */ /* 0x000fe20000000800 */
[----:B------:R-:W-:Y:S01]  /*2580*/  ISETP.LT.OR P0, PT, R0, 0x1, !P5 ;  /* 0x000000010000780c */ /* 0x000fe20006f01670 */
[----:B------:R-:W-:-:S02]  /*2590*/  UMOV UR7, 0x5 ;  /* 0x0000000500077882 */ /* 0x000fc40000000000 */
[----:B------:R-:W-:Y:S02]  /*25a0*/  USHF.L.U64.HI UR9, UR8, UR7, UR9 ;  /* 0x0000000708097299 */ /* 0x000fe40008010209 */
[----:B------:R-:W-:Y:S01]  /*25b0*/  USHF.L.U32 UR8, UR8, 0x5, URZ ;  /* 0x0000000508087899 */ /* 0x000fe2000800063f */
[----:B------:R-:W-:Y:S01]  /*25c0*/  IADD3 R5, R23, UR6, RZ ;  /* 0x0000000617057c10 */ /* 0x000fe2000fffe0ff */
[----:B------:R-:W-:Y:S02]  /*25d0*/  ULDC.64 UR6, c[0x0][0x290] ;  /* 0x0000a40000067ab9 */ /* 0x000fe40000000a00 */
[----:B------:R-:W-:Y:S01]  /*25e0*/  USHF.L.U32 UR28, UR8, 0x1, URZ ;  /* 0x00000001081c7899 */ /* 0x000fe2000800063f */
[----:B------:R-:W-:Y:S01]  /*25f0*/  IMAD.MOV.U32 R4, RZ, RZ, R22 ;  /* 0x000000ffff047224 */ /* 0x000fe200078e0016 */
[----:B------:R-:W-:Y:S01]  /*2600*/  UIMAD UR6, UR20, UR6, URZ ;  /* 0x00000006140672a4 */ /* 0x000fe2000f8e023f */
[----:B-1----:R-:W-:Y:S01]  /*2610*/  @!P3 IMAD.SHL.U32 R6, R35, 0x10, RZ ;  /* 0x000000102306b824 */ /* 0x002fe200078e00ff */
[----:B------:R-:W-:-:S04]  /*2620*/  ISETP.LT.OR P2, PT, R0, 0x21, !P4 ;  /* 0x000000210000780c */ /* 0x000fc80006741670 */
[----:B------:R1:W-:Y:S01]  /*2630*/  @!P3 LDGSTS.E.BYPASS.LTC128B.128 [R6+0x20080], [R8.64] ;  /* 0x200800000806bfae */ /* 0x0003e2000b901d52 */
[----:B------:R-:W-:-:S03]  /*2640*/  USHF.L.U64.HI UR27, UR8, 0x1, UR9 ;  /* 0x00000001081b7899 */ /* 0x000fc60008010209 */
[----:B------:R-:W0:Y:S01]  /*2650*/  LDGDEPBAR ;  /* 0x00000000000079af */ /* 0x000e220000000000 */
[----:B------:R-:W-:-:S03]  /*2660*/  UIMAD UR6, UR21, UR7, UR6 ;  /* 0x00000007150672a4 */ /* 0x000fc6000f8e0206 */
[----:B------:R2:W-:Y:S01]  /*2670*/  LDGSTS.E.BYPASS.LTC128B.128 [R12+0x18080], [R2.64], !P1 ;  /* 0x18080000020c7fae */ /* 0x0005e2000c901d52 */
[----:B------:R-:W-:-:S03]  /*2680*/  ISETP.LT.OR P1, PT, R0, 0x21, !P5 ;  /* 0x000000210000780c */ /* 0x000fc60006f21670 */
[----:B------:R-:W-:Y:S04]  /*2690*/  STL.64 [R1+0x38], R18 ;  /* 0x0000381201007387 */ /* 0x000fe80000100a00 */
[----:B------:R3:W-:Y:S04]  /*26a0*/  STL.64 [R1+0x10], R36 ;  /* 0x0000102401007387 */ /* 0x0007e80000100a00 */
[----:B------:R2:W-:Y:S01]  /*26b0*/  LDGSTS.E.BYPASS.LTC128B.128 [R12+0x1a080], [R2.64+0x80], !P0 ;  /* 0x1a080080020c7fae */ /* 0x0005e2000c101d52 */
[----:B------:R-:W-:-:S03]  /*26c0*/  LEA.HI R11, R32, R35, RZ, 0x2 ;  /* 0x00000023200b7211 */ /* 0x000fc600078f10ff */
[----:B------:R4:W-:Y:S01]  /*26d0*/  STL [R1+0x50], R27 ;  /* 0x0000501b01007387 */ /* 0x0009e20000100800 */
[----:B---3--:R-:W-:Y:S01]  /*26e0*/  IMAD.WIDE.U32 R36, R20, c[0x0][0x290], R4 ;  /* 0x0000a40014247a25 */ /* 0x008fe200078e0004 */
[----:B--2---:R-:W-:-:S04]  /*26f0*/  IADD3 R2, P0, R2, UR28, RZ ;  /* 0x0000001c02027c10 */ /* 0x004fc8000ff1e0ff */
[----:B------:R-:W-:Y:S01]  /*2700*/  IADD3 R33, R37, UR6, RZ ;  /* 0x0000000625217c10 */ /* 0x000fe2000fffe0ff */
[----:B------:R-:W-:Y:S01]  /*2710*/  IMAD.U32 R4, RZ, RZ, UR15 ;  /* 0x0000000fff047e24 */ /* 0x000fe2000f8e00ff */
[----:B------:R-:W-:Y:S01]  /*2720*/  IADD3.X R3, R3, UR27, RZ, P0, !PT ;  /* 0x0000001b03037c10 */ /* 0x000fe200087fe4ff */
[----:B------:R-:W-:Y:S01]  /*2730*/  ULDC.64 UR6, c[0x0][0x238] ;  /* 0x00008e0000067ab9 */ /* 0x000fe20000000a00 */
[----:B------:R-:W-:Y:S02]  /*2740*/  IADD3 R0, P0, R36, UR25, RZ ;  /* 0x0000001924007c10 */ /* 0x000fe4000ff1e0ff */
[----:B----4-:R-:W-:Y:S01]  /*2750*/  LEA.HI R27, R32, R35, RZ, 0x5 ;  /* 0x00000023201b7211 */ /* 0x010fe200078f28ff */
[----:B------:R2:W-:Y:S01]  /*2760*/  LDGSTS.E.BYPASS.LTC128B.128 [R12+0x19080], [R2.64], !P2 ;  /* 0x19080000020c7fae */ /* 0x0005e2000d101d52 */
[----:B------:R-:W-:Y:S02]  /*2770*/  IADD3.X R5, R33, UR29, RZ, P0, !PT ;  /* 0x0000001d21057c10 */ /* 0x000fe400087fe4ff */
[----:B------:R-:W-:Y:S01]  /*2780*/  LEA R22, P0, R0, c[0x0][0x280], 0x2 ;  /* 0x0000a00000167a11 */ /* 0x000fe200078010ff */
[----:B------:R2:W-:Y:S01]  /*2790*/  LDGSTS.E.BYPASS.LTC128B.128 [R12+0x1b080], [R2.64+0x80], !P1 ;  /* 0x1b080080020c7fae */ /* 0x0005e2000c901d52 */
[----:B------:R-:W-:Y:S01]  /*27a0*/  SHF.R.S32.HI R7, RZ, 0x5, R27 ;  /* 0x00000005ff077819 */ /* 0x000fe2000001141b */
[----:B-1----:R-:W-:Y:S01]  /*27b0*/  IMAD.WIDE.U32 R8, R4, c[0x0][0x238], R24 ;  /* 0x00008e0004087a25 */ /* 0x002fe200078e0018 */
[----:B------:R-:W-:-:S02]  /*27c0*/  LEA.HI.X R23, R0, c[0x0][0x284], R5, 0x2, P0 ;  /* 0x0000a10000177a11 */ /* 0x000fc400000f1405 */
[--C-:B------:R-:W-:Y:S02]  /*27d0*/  SHF.R.S32.HI R19, RZ, 0x2, R11.reuse ;  /* 0x00000002ff137819 */ /* 0x100fe4000001140b */
[----:B------:R-:W-:Y:S01]  /*27e0*/  SHF.R.S32.HI R4, RZ, 0x1f, R11 ;  /* 0x0000001fff047819 */ /* 0x000fe2000001140b */
[----:B------:R-:W-:Y:S01]  /*27f0*/  UIMAD UR6, UR22, UR6, URZ ;  /* 0x00000006160672a4 */ /* 0x000fe2000f8e023f */
[----:B------:R-:W-:-:S03]  /*2800*/  LEA.HI R6, R27, R7, RZ, 0x1 ;  /* 0x000000071b067211 */ /* 0x000fc600078f08ff */
[----:B------:R-:W-:Y:S01]  /*2810*/  UIMAD UR6, UR15, UR7, UR6 ;  /* 0x000000070f0672a4 */ /* 0x000fe2000f8e0206 */
[----:B------:R-:W-:Y:S02]  /*2820*/  LOP3.LUT R6, R6, 0xfffffffe, RZ, 0xc0, !PT ;  /* 0xfffffffe06067812 */ /* 0x000fe400078ec0ff */
[----:B--2---:R-:W-:-:S04]  /*2830*/  LEA.HI R2, R32, R35, RZ, 0x4 ;  /* 0x0000002320027211 */ /* 0x004fc800078f20ff */
[----:B------:R-:W-:Y:S02]  /*2840*/  SHF.R.S32.HI R5, RZ, 0x4, R2 ;  /* 0x00000004ff057819 */ /* 0x000fe40000011402 */
[C---:B------:R-:W-:Y:S02]  /*2850*/  LOP3.LUT R0, R2.reuse, 0xfffffff0, RZ, 0xc0, !PT ;  /* 0xfffffff002007812 */ /* 0x040fe400078ec0ff */
[----:B------:R-:W-:Y:S02]  /*2860*/  LEA.HI R3, R2, R5, RZ, 0x1 ;  /* 0x0000000502037211 */ /* 0x000fe400078f08ff */
[----:B------:R-:W-:Y:S01]  /*2870*/  LEA.HI R2, R4, R19, RZ, 0x3 ;  /* 0x0000001304027211 */ /* 0x000fe200078f18ff */
[----:B------:R-:W-:-:S03]  /*2880*/  IMAD.IADD R0, R35, 0x1, -R0 ;  /* 0x0000000123007824 */ /* 0x000fc600078e0a00 */
[----:B------:R-:W-:Y:S02]  /*2890*/  LOP3.LUT R2, R2, 0xfffffff8, RZ, 0xc0, !PT ;  /* 0xfffffff802027812 */ /* 0x000fe400078ec0ff */
[----:B------:R-:W-:Y:S01]  /*28a0*/  SHF.R.S32.HI R10, RZ, 0x1f, R0 ;  /* 0x0000001fff0a7819 */ /* 0x000fe20000011400 */
[----:B------:R-:W-:Y:S01]  /*28b0*/  IMAD.IADD R15, R7, 0x1, -R6 ;  /* 0x00000001070f7824 */ /* 0x000fe200078e0a06 */
[----:B------:R-:W-:Y:S01]  /*28c0*/  LOP3.LUT R6, R3, 0xfffffffe, RZ, 0xc0, !PT ;  /* 0xfffffffe03067812 */ /* 0x000fe200078ec0ff */
[----:B------:R-:W-:Y:S01]  /*28d0*/  IMAD.SHL.U32 R4, R26, 0x40, RZ ;  /* 0x000000401a047824 */ /* 0x000fe200078e00ff */
[----:B------:R-:W-:Y:S01]  /*28e0*/  LEA.HI R10, R10, R0, RZ, 0x3 ;  /* 0x000000000a0a7211 */ /* 0x000fe200078f18ff */
[----:B------:R-:W-:Y:S01]  /*28f0*/  IMAD.IADD R19, R19, 0x1, -R2 ;  /* 0x0000000113137824 */ /* 0x000fe200078e0a02 */
[----:B------:R-:W-:Y:S01]  /*2900*/  IADD3 R3, R9, UR6, RZ ;  /* 0x0000000609037c10 */ /* 0x000fe2000fffe0ff */
[----:B------:R-:W-:Y:S01]  /*2910*/  IMAD.MOV.U32 R2, RZ, RZ, R8 ;  /* 0x000000ffff027224 */ /* 0x000fe200078e0008 */
[----:B------:R-:W-:Y:S01]  /*2920*/  LOP3.LUT R4, R4, 0x1c0, RZ, 0xc0, !PT ;  /* 0x000001c004047812 */ /* 0x000fe200078ec0ff */
[----:B------:R-:W-:Y:S01]  /*2930*/  IMAD.SHL.U32 R18, R15, 0x10, RZ ;  /* 0x000000100f127824 */ /* 0x000fe200078e00ff */
[----:B------:R-:W-:Y:S01]  /*2940*/  LOP3.LUT R7, R10, 0xfffffff8, RZ, 0xc0, !PT ;  /* 0xfffffff80a077812 */ /* 0x000fe200078ec0ff */
[----:B------:R-:W-:Y:S01]  /*2950*/  IMAD.WIDE.U32 R40, R20, c[0x0][0x240], R2 ;  /* 0x0000900014287a25 */ /* 0x000fe200078e0002 */
[----:B------:R-:W-:Y:S01]  /*2960*/  LOP3.LUT R3, R4, 0x8, R29, 0xf8, !PT ;  /* 0x0000000804037812 */ /* 0x000fe200078ef81d */
[----:B------:R-:W-:-:S02]  /*2970*/  ULDC.64 UR6, c[0x0][0x240] ;  /* 0x0000900000067ab9 */ /* 0x000fc40000000a00 */
[----:B------:R-:W-:Y:S01]  /*2980*/  IMAD.IADD R9, R5, 0x1, -R6 ;  /* 0x0000000105097824 */ /* 0x000fe200078e0a06 */
[----:B------:R-:W-:Y:S01]  /*2990*/  LOP3.LUT R5, R4, 0x10, R18, 0xf8, !PT ;  /* 0x0000001004057812 */ /* 0x000fe200078ef812 */
[----:B------:R-:W-:Y:S01]  /*29a0*/  IMAD.SHL.U32 R2, R19, 0x40, RZ ;  /* 0x0000004013027824 */ /* 0x000fe200078e00ff */
[----:B------:R-:W-:Y:S01]  /*29b0*/  SHF.R.U32.HI R8, RZ, 0x3, R4 ;  /* 0x00000003ff087819 */ /* 0x000fe20000011604 */
[----:B------:R-:W-:Y:S01]  /*29c0*/  IMAD.IADD R7, R0, 0x1, -R7 ;  /* 0x0000000100077824 */ /* 0x000fe200078e0a07 */
[----:B------:R-:W-:Y:S01]  /*29d0*/  LOP3.LUT R13, R5, 0x8, R29, 0xf8, !PT ;  /* 0x00000008050d7812 */ /* 0x000fe200078ef81d */
[----:B------:R-:W-:Y:S01]  /*29e0*/  IMAD.SHL.U32 R0, R21, 0x8, RZ ;  /* 0x0000000815007824 */ /* 0x000fe200078e00ff */
[----:B------:R-:W-:Y:S01]  /*29f0*/  LOP3.LUT R2, R2, 0x1c0, RZ, 0xc0, !PT ;  /* 0x000001c002027812 */ /* 0x000fe200078ec0ff */
[----:B------:R-:W-:Y:S01]  /*2a00*/  IMAD R6, R9, 0x800, R30 ;  /* 0x0000080009067824 */ /* 0x000fe200078e021e */
[----:B------:R-:W-:Y:S02]  /*2a10*/  LOP3.LUT R5, R3, R8, RZ, 0x3c, !PT ;  /* 0x0000000803057212 */ /* 0x000fe400078e3cff */
[----:B------:R-:W-:-:S02]  /*2a20*/  LOP3.LUT R0, R0, 0x18, RZ, 0xc0, !PT ;  /* 0x0000001800007812 */ /* 0x000fc400078ec0ff */
[----:B------:R-:W-:Y:S01]  /*2a30*/  SHF.R.U32.HI R4, RZ, 0x3, R2 ;  /* 0x00000003ff047819 */ /* 0x000fe20000011602 */
[----:B------:R-:W-:Y:S02]  /*2a40*/  IMAD.SHL.U32 R3, R9, 0x20, RZ ;  /* 0x0000002009037824 */ /* 0x000fe400078e00ff */
[----:B------:R-:W-:Y:S01]  /*2a50*/  IMAD.IADD R5, R6, 0x1, R5 ;  /* 0x0000000106057824 */ /* 0x000fe200078e0205 */
[----:B------:R-:W-:Y:S02]  /*2a60*/  LOP3.LUT R6, R11, 0x3ffffffc, RZ, 0xc0, !PT ;  /* 0x3ffffffc0b067812 */ /* 0x000fe400078ec0ff */
[----:B------:R-:W-:Y:S01]  /*2a70*/  LOP3.LUT R11, R4, R2, R0, 0x1e, !PT ;  /* 0x00000002040b7212 */ /* 0x000fe200078e1e00 */
[----:B------:R-:W-:Y:S01]  /*2a80*/  IMAD.SHL.U32 R4, R7, 0x40, RZ ;  /* 0x0000004007047824 */ /* 0x000fe200078e00ff */
[----:B------:R-:W-:Y:S01]  /*2a90*/  LOP3.LUT R14, R0, 0x20, R3, 0xf8, !PT ;  /* 0x00000020000e7812 */ /* 0x000fe200078ef803 */
[----:B------:R-:W-:Y:S02]  /*2aa0*/  IMAD.IADD R3, R35, 0x1, -R6 ;  /* 0x0000000123037824 */ /* 0x000fe400078e0a06 */
[----:B------:R-:W-:Y:S01]  /*2ab0*/  IMAD.SHL.U32 R2, R15, 0x400, RZ ;  /* 0x000004000f027824 */ /* 0x000fe200078e00ff */
[----:B------:R-:W-:Y:S01]  /*2ac0*/  LOP3.LUT R4, R4, 0x1c0, RZ, 0xc0, !PT ;  /* 0x000001c004047812 */ /* 0x000fe200078ec0ff */
[----:B------:R-:W-:Y:S01]  /*2ad0*/  IMAD.SHL.U32 R6, R9, 0x8, RZ ;  /* 0x0000000809067824 */ /* 0x000fe200078e00ff */
[----:B------:R-:W-:Y:S01]  /*2ae0*/  LOP3.LUT R0, R13, R8, RZ, 0x3c, !PT ;  /* 0x000000080d007212 */ /* 0x000fe200078e3cff */
[----:B------:R-:W-:Y:S01]  /*2af0*/  IMAD.SHL.U32 R10, R10, 0x40, RZ ;  /* 0x000000400a0a7824 */ /* 0x000fe200078e00ff */
[----:B------:R-:W-:Y:S01]  /*2b00*/  SHF.R.U32.HI R8, RZ, 0x3, R4 ;  /* 0x00000003ff087819 */ /* 0x000fe20000011604 */
[----:B------:R-:W-:Y:S01]  /*2b10*/  IMAD R3, R3, 0x2, R2 ;  /* 0x0000000203037824 */ /* 0x000fe200078e0202 */
[----:B------:R-:W-:-:S03]  /*2b20*/  LOP3.LUT R6, R4, 0x8, R6, 0xf8, !PT ;  /* 0x0000000804067812 */ /* 0x000fc600078ef806 */
[----:B------:R-:W-:Y:S01]  /*2b30*/  IMAD.IADD R11, R3, 0x1, R11 ;  /* 0x00000001030b7824 */ /* 0x000fe200078e020b */
[----:B------:R-:W-:Y:S02]  /*2b40*/  LOP3.LUT R3, R10, 0xfffffe00, RZ, 0xc0, !PT ;  /* 0xfffffe000a037812 */ /* 0x000fe400078ec0ff */
[----:B------:R-:W-:-:S04]  /*2b50*/  LOP3.LUT R6, R6, R8, RZ, 0x3c, !PT ;  /* 0x0000000806067212 */ /* 0x000fc800078e3cff */
[----:B------:R-:W-:Y:S02]  /*2b60*/  IADD3 R214, R6, R3, R2 ;  /* 0x0000000306d67210 */ /* 0x000fe40007ffe002 */
[----:B------:R-:W-:-:S05]  /*2b70*/  LOP3.LUT R2, R27, 0xffffffe0, RZ, 0xc0, !PT ;  /* 0xffffffe01b027812 */ /* 0x000fca00078ec0ff */
[----:B------:R-:W-:Y:S01]  /*2b80*/  IMAD.IADD R6, R35, 0x1, -R2 ;  /* 0x0000000123067824 */ /* 0x000fe200078e0a02 */
[----:B------:R-:W-:-:S04]  /*2b90*/  UIMAD UR6, UR20, UR6, URZ ;  /* 0x00000006140672a4 */ /* 0x000fc8000f8e023f */
[----:B------:R-:W-:Y:S01]  /*2ba0*/  SHF.R.S32.HI R10, RZ, 0x1f, R6 ;  /* 0x0000001fff0a7819 */ /* 0x000fe20000011406 */
[----:B------:R-:W-:-:S03]  /*2bb0*/  UIMAD UR6, UR21, UR7, UR6 ;  /* 0x00000007150672a4 */ /* 0x000fc6000f8e0206 */
[----:B------:R-:W-:Y:S02]  /*2bc0*/  LEA.HI R10, R10, R6, RZ, 0x2 ;  /* 0x000000060a0a7211 */ /* 0x000fe400078f10ff */
[----:B------:R-:W-:Y:S01]  /*2bd0*/  LOP3.LUT R4, R8, R14, R4, 0x1e, !PT ;  /* 0x0000000e08047212 */ /* 0x000fe200078e1e04 */
[----:B------:R-:W-:Y:S01]  /*2be0*/  STL.64 [R1+0x8], R38 ;  /* 0x0000082601007387 */ /* 0x000fe20000100a00 */
[----:B------:R-:W-:Y:S02]  /*2bf0*/  LEA.HI.SX32 R2, R10, R18, 0x1e ;  /* 0x000000120a027211 */ /* 0x000fe400078ff2ff */
[----:B------:R-:W-:Y:S01]  /*2c00*/  LOP3.LUT R220, R4, R3, RZ, 0xfc, !PT ;  /* 0x0000000304dc7212 */ /* 0x000fe200078efcff */
[----:B------:R-:W-:Y:S01]  /*2c10*/  STL.64 [R1+0x30], R36 ;  /* 0x0000302401007387 */ /* 0x000fe20000100a00 */
[----:B------:R-:W-:-:S03]  /*2c20*/  IADD3 R4, R41, UR6, RZ ;  /* 0x0000000629047c10 */ /* 0x000fc6000fffe0ff */
[----:B------:R-:W-:Y:S01]  /*2c30*/  STL [R1+0x40], R33 ;  /* 0x0000402101007387 */ /* 0x000fe20000100800 */
[----:B------:R-:W-:Y:S01]  /*2c40*/  IADD3 R3, R12, 0x10080, RZ ;  /* 0x000100800c037810 */ /* 0x000fe20007ffe0ff */
[----:B------:R-:W-:Y:S02]  /*2c50*/  UIADD3 UR22, UR23, 0x1, URZ ;  /* 0x0000000117167890 */ /* 0x000fe4000fffe03f */
        /* <DEDUP_REMOVED lines=13> */
[----:B------:R-:W-:-:S03]  /*2d30*/  IMAD.SHL.U32 R231, R11, 0x2, RZ ;  /* 0x000000020be77824 */ /* 0x000fc600078e00ff */
[----:B------:R-:W0:Y:S01]  /*2d40*/  LDGDEPBAR ;  /* 0x00000000000079af */ /* 0x000e220000000000 */
[----:B------:R-:W-:-:S03]  /*2d50*/  IMAD R0, R9, 0x200, R0 ;  /* 0x0000020009007824 */ /* 0x000fc600078e0200 */
[----:B------:R-:W0:Y:S01]  /*2d60*/  LDGDEPBAR ;  /* 0x00000000000079af */ /* 0x000e220000000000 */
[----:B------:R-:W-:Y:S02]  /*2d70*/  SEL R215, R215, 0xfffffff0, !P1 ;  /* 0xfffffff0d7d77807 */ /* 0x000fe40004800000 */
        /* <DEDUP_REMOVED lines=33> */
.L_x_2046:
[----:B--2---:R-:W-:Y:S05]  /*2f90*/  BSYNC B0 ;  /* 0x0000000000007941 */ /* 0x004fea0003800000 */
.L_x_2045:
        /* <DEDUP_REMOVED lines=10> */
[----:B------:R-:W-:Y:S01]  /*3040*/  LOP3.LUT P0, RZ, R19, 0x4, RZ, 0xc0, !PT ;  /* 0x0000000413ff7812 */ /* 0x000fe2000780c0ff */
[----:B------:R-:W-:Y:S01]  /*3050*/  IMAD.SHL.U32 R213, R5, 0x2, RZ ;  /* 0x0000000205d57824 */ /* 0x000fe200078e00ff */
[----:B------:R-:W-:Y:S01]  /*3060*/  LOP3.LUT P1, RZ, R7, 0x4, RZ, 0xc0, !PT ;  /* 0x0000000407ff7812 */ /* 0x000fe2000782c0ff */
[----:B------:R-:W-:Y:S01]  /*3070*/  IMAD.IADD R2, R21, 0x1, -R2 ;  /* 0x0000000115027824 */ /* 0x000fe200078e0a02 */
[----:B------:R-:W-:Y:S01]  /*3080*/  IADD3 R230, R231, 0x204c0, RZ ;  /* 0x000204c0e7e67810 */ /* 0x000fe20007ffe0ff */
[----:B------:R-:W-:Y:S01]  /*3090*/  IMAD R215, R215, 0x2, R213 ;  /* 0x00000002d7d77824 */ /* 0x000fe200078e02d5 */
[----:B------:R-:W-:Y:S01]  /*30a0*/  SEL R218, R225, 0xffffffe0, !P1 ;  /* 0xffffffe0e1da7807 */ /* 0x000fe20004800000 */
[----:B------:R-:W-:Y:S01]  /*30b0*/  IMAD R2, R2, 0x4, R3 ;  /* 0x0000000402027824 */ /* 0x000fe200078e0203 */
[----:B------:R-:W-:Y:S01]  /*30c0*/  CS2R R162, SRZ ;  /* 0x0000000000a27805 */ /* 0x000fe2000001ff00 */
[----:B------:R-:W-:Y:S01]  /*30d0*/  IMAD.MOV.U32 R219, RZ, RZ, 0x40 ;  /* 0x00000040ffdb7424 */ /* 0x000fe200078e00ff */
[----:B------:R-:W-:Y:S01]  /*30e0*/  IADD3 R222, R214, R218, RZ ;  /* 0x000000dad6de7210 */ /* 0x000fe20007ffe0ff */
[----:B------:R-:W-:Y:S01]  /*30f0*/  IMAD.SHL.U32 R4, R2, 0x2, RZ ;  /* 0x0000000202047824 */ /* 0x000fe200078e00ff */
[----:B------:R-:W-:Y:S01]  /*3100*/  CS2R R160, SRZ ;  /* 0x0000000000a07805 */ /* 0x000fe2000001ff00 */
[----:B------:R-:W-:Y:S01]  /*3110*/  @P0 IADD3 R230, R13, -0x40, RZ ;  /* 0xffffffc00de60810 */ /* 0x000fe20007ffe0ff */
[----:B------:R-:W-:Y:S01]  /*3120*/  IMAD R217, R216, 0x2, R213 ;  /* 0x00000002d8d97824 */ /* 0x000fe200078e02d5 */
[----:B------:R-:W-:Y:S01]  /*3130*/  LOP3.LUT P0, RZ, R7, 0x2, RZ, 0xc0, !PT ;  /* 0x0000000207ff7812 */ /* 0x000fe2000780c0ff */
[----:B------:R1:W-:Y:S01]  /*3140*/  STL [R1+0x44], R4 ;  /* 0x0000440401007387 */ /* 0x0003e20000100800 */
[----:B------:R-:W-:Y:S01]  /*3150*/  IADD3 R0, -R4, UR17, RZ ;  /* 0x0000001104007c10 */ /* 0x000fe2000fffe1ff */
[----:B------:R-:W-:Y:S01]  /*3160*/  CS2R R158, SRZ ;  /* 0x00000000009e7805 */ /* 0x000fe2000001ff00 */
[----:B------:R-:W-:Y:S01]  /*3170*/  SEL R221, R221, 0xfffffff0, !P0 ;  /* 0xfffffff0dddd7807 */ /* 0x000fe20004000000 */
[----:B------:R-:W-:Y:S01]  /*3180*/  CS2R R156, SRZ ;  /* 0x00000000009c7805 */ /* 0x000fe2000001ff00 */
[----:B------:R-:W-:Y:S01]  /*3190*/  CS2R R154, SRZ ;  /* 0x00000000009a7805 */ /* 0x000fe2000001ff00 */
[----:B------:R1:W-:Y:S01]  /*31a0*/  STL [R1], R0 ;  /* 0x0000000001007387 */ /* 0x0003e20000100800 */
        /* <DEDUP_REMOVED lines=62> */
[----:B------:R-:W-:Y:S01]  /*3590*/  SEL R219, R219, 0xffffffc0, !P1 ;  /* 0xffffffc0dbdb7807 */ /* 0x000fe20004800000 */
[----:B------:R-:W-:Y:S01]  /*35a0*/  IMAD.IADD R224, R221, 0x1, R222 ;  /* 0x00000001dde07824 */ /* 0x000fe200078e02de */
[----:B------:R-:W-:-:S02]  /*35b0*/  USHF.L.U64.HI UR20, UR4, 0x5, UR5 ;  /* 0x0000000504147899 */ /* 0x000fc40008010205 */
[----:B------:R-:W-:Y:S02]  /*35c0*/  USHF.L.U32 UR21, UR4, 0x5, URZ ;  /* 0x0000000504157899 */ /* 0x000fe4000800063f */
[----:B------:R-:W-:Y:S02]  /*35d0*/  UMOV UR5, URZ ;  /* 0x0000003f00057c82 */ /* 0x000fe40008000000 */
[----:B------:R-:W-:Y:S02]  /*35e0*/  UMOV UR22, 0x1 ;  /* 0x0000000100167882 */ /* 0x000fe40000000000 */
[----:B-1----:R-:W-:Y:S02]  /*35f0*/  UMOV UR24, URZ ;  /* 0x0000003f00187c82 */ /* 0x002fe40008000000 */
.L_x_2049:
        /* <DEDUP_REMOVED lines=153> */
[----:B------:R-:W-:Y:S02]  /*3f90*/  UIMAD UR4, UR17, UR7, UR4 ;  /* 0x00000007110472a4 */ /* 0x000fe4000f8e0204 */
[----:B------:R-:W3:Y:S01]  /*3fa0*/  LDL R232, [R1+0x5c] ;  /* 0x00005c0001e87983 */ /* 0x000ee20000100800 */
[----:B------:R-:W-:Y:S02]  /*3fb0*/  USHF.L.U32 UR6, UR26, 0x6, URZ ;  /* 0x000000061a067899 */ /* 0x000fe4000800063f */
[----:B------:R-:W-:Y:S01]  /*3fc0*/  UIADD3 UR4, UR27, UR4, URZ ;  /* 0x000000041b047290 */ /* 0x000fe2000fffe03f */
[----:B------:R-:W3:Y:S03]  /*3fd0*/  LDL R240, [R1+0x2c] ;  /* 0x00002c0001f07983 */ /* 0x000ee60000100800 */
[----:B------:R-:W-:Y:S01]  /*3fe0*/  USHF.L.U64.HI UR4, UR26, 0x6, UR4 ;  /* 0x000000061a047899 */ /* 0x000fe20008010204 */
[----:B--2---:R-:W-:Y:S05]  /*3ff0*/  IADD3 R169, P2, P1, R236, UR6, R169 ;  /* 0x00000006eca97c10 */ /* 0x004fea000f95e0a9 */
[----:B-----5:R-:W-:Y:S02]  /*4000*/  IADD3.X R174, R234, UR4, R174, P2, P1 ;  /* 0x00000004eaae7c10 */ /* 0x020fe400097e24ae */
[C---:B----4-:R-:W-:Y:S04]  /*4010*/  @!P3 IADD3 R0, P1, R2.reuse, R238, RZ ;  /* 0x000000ee0200b210 */ /* 0x050fe80007f3e0ff */
[----:B---3--:R-:W-:Y:S02]  /*4020*/  @!P3 LEA.HI.X.SX32 R2, R2, R235, 0x1, P1 ;  /* 0x000000eb0202b211 */ /* 0x008fe400008f0eff */
[C---:B------:R-:W-:Y:S01]  /*4030*/  @!P3 LEA R172, P1, R0.reuse, c[0x0][0x258], 0x2 ;  /* 0x0000960000acba11 */ /* 0x040fe200078210ff */
[----:B------:R-:W1:Y:S03]  /*4040*/  S2R R235, SR_TID.X ;  /* 0x0000000000eb7919 */ /* 0x000e660000002100 */
[----:B------:R-:W-:Y:S02]  /*4050*/  @!P3 LEA.HI.X R173, R0, c[0x0][0x25c], R2, 0x2, P1 ;  /* 0x0000970000adba11 */ /* 0x000fe400008f1402 */
[----:B------:R-:W-:Y:S01]  /*4060*/  IADD3 R0, P1, R236, UR6, RZ ;  /* 0x00000006ec007c10 */ /* 0x000fe2000ff3e0ff */
[----:B------:R-:W-:Y:S01]  /*4070*/  UIMAD UR6, UR17, -0x40, UR13 ;  /* 0xffffffc0110678a4 */ /* 0x000fe2000f8e020d */
[----:B------:R-:W-:Y:S02]  /*4080*/  LOP3.LUT P2, RZ, R240, 0x1, RZ, 0xc0, !PT ;  /* 0x00000001f0ff7812 */ /* 0x000fe4000784c0ff */
[----:B------:R-:W-:Y:S02]  /*4090*/  IADD3.X R2, R234, UR4, RZ, P1, !PT ;  /* 0x00000004ea027c10 */ /* 0x000fe40008ffe4ff */
[----:B------:R-:W2:Y:S01]  /*40a0*/  S2R R234, SR_TID.X ;  /* 0x0000000000ea7919 */ /* 0x000ea20000002100 */
[C---:B------:R-:W-:Y:S04]  /*40b0*/  LEA R170, P1, R0.reuse, c[0x0][0x160], 0x1 ;  /* 0x0000580000aa7a11 */ /* 0x040fe800078208ff */
[----:B------:R-:W-:Y:S01]  /*40c0*/  LEA.HI.X R171, R0, c[0x0][0x164], R2, 0x1, P1 ;  /* 0x0000590000ab7a11 */ /* 0x000fe200008f0c02 */
[----:B------:R-:W-:Y:S01]  /*40d0*/  IMAD.U32 R0, RZ, RZ, UR22 ;  /* 0x00000016ff007e24 */ /* 0x000fe2000f8e00ff */
[C---:B------:R-:W-:Y:S03]  /*40e0*/  LEA R168, P1, R169.reuse, c[0x0][0x160], 0x1 ;  /* 0x00005800a9a87a11 */ /* 0x040fe600078208ff */
[----:B------:R-:W-:Y:S01]  /*40f0*/  IMAD R0, R0, 0x4000, R232 ;  /* 0x0000400000007824 */ /* 0x000fe200078e02e8 */
[----:B------:R-:W-:Y:S01]  /*4100*/  LEA.HI.X R169, R169, c[0x0][0x164], R174, 0x1, P1 ;  /* 0x00005900a9a97a11 */ /* 0x000fe200008f0cae */
[----:B------:R-:W3:Y:S01]  /*4110*/  S2R R232, SR_TID.X ;  /* 0x0000000000e87919 */ /* 0x000ee20000002100 */
[----:B--2---:R-:W-:Y:S04]  /*4120*/  SHF.R.S32.HI R234, RZ, 0x1f, R234 ;  /* 0x0000001fffea7819 */ /* 0x004fe800000114ea */
[----:B-1----:R-:W-:Y:S04]  /*4130*/  LEA.HI R234, R234, R235, RZ, 0x3 ;  /* 0x000000ebeaea7211 */ /* 0x002fe800078f18ff */
[----:B------:R-:W-:Y:S04]  /*4140*/  SHF.R.S32.HI R234, RZ, 0x3, R234 ;  /* 0x00000003ffea7819 */ /* 0x000fe800000114ea */
[----:B------:R-:W-:Y:S01]  /*4150*/  IADD3 R2, -R234, UR6, RZ ;  /* 0x00000006ea027c10 */ /* 0x000fe2000fffe1ff */
[----:B---3--:R-:W-:Y:S03]  /*4160*/  IMAD.SHL.U32 R232, R232, 0x4, RZ ;  /* 0x00000004e8e87824 */ /* 0x008fe600078e00ff */
        /* <DEDUP_REMOVED lines=18> */
.L_x_2047:
[----:B-12-4-:R-:W2:Y:S01]  /*4290*/  LDL R2, [R1+0x44] ;  /* 0x0000440001027983 */ /* 0x016ea20000100800 */
[----:B------:R-:W-:Y:S01]  /*42a0*/  ULEA UR6, UR23, 0x1, 0x6 ;  /* 0x0000000117067891 */ /* 0x000fe2000f8e303f */
[----:B------:R-:W-:Y:S01]  /*42b0*/  IMAD.U32 R0, RZ, RZ, UR13 ;  /* 0x0000000dff007e24 */ /* 0x000fe2000f8e00ff */
[----:B------:R-:W-:Y:S01]  /*42c0*/  USHF.L.U32 UR4, UR5, 0xd, URZ ;  /* 0x0000000d05047899 */ /* 0x000fe2000800063f */
[----:B------:R-:W4:Y:S01]  /*42d0*/  LDL R232, [R1] ;  /* 0x0000000001e87983 */ /* 0x000f220000100800 */
[----:B------:R-:W-:Y:S02]  /*42e0*/  UIADD3 UR6, UR12, UR6, -UR10 ;  /* 0x000000060c067290 */ /* 0x000fe4000fffe80a */
[----:B------:R-:W-:Y:S01]  /*42f0*/  UIADD3 UR25, UR23, 0x2, URZ ;  /* 0x0000000217197890 */ /* 0x000fe2000fffe03f */
[----:B------:R-:W0:Y:S03]  /*4300*/  LDGDEPBAR ;  /* 0x00000000000079af */ /* 0x000e260000000000 */
[----:B------:R-:W-:Y:S01]  /*4310*/  IADD3 R0, R233, UR6, -R0 ;  /* 0x00000006e9007c10 */ /* 0x000fe2000fffe800 */
[----:B------:R-:W-:Y:S02]  /*4320*/  UIADD3 UR6, UR4, 0x10, URZ ;  /* 0x0000001004067890 */ /* 0x000fe4000fffe03f */
[----:B------:R-:W-:Y:S02]  /*4330*/  UISETP.GE.AND UP0, UPT, UR25, UR11, UPT ;  /* 0x0000000b1900728c */ /* 0x000fe4000bf06270 */
[----:B--2---:R-:W-:Y:S05]  /*4340*/  IMAD.IADD R168, R0, 0x1, -R2 ;  /* 0x0000000100a87824 */ /* 0x004fea00078e0a02 */
[----:B----4-:R-:W-:Y:S02]  /*4350*/  IMNMX R2, R232, R168, PT ;  /* 0x000000a8e8027217 */ /* 0x010fe40003800200 */
[----:B------:R-:W-:Y:S02]  /*4360*/  IADD3 R0, R168, 0x8, RZ ;  /* 0x00000008a8007810 */ /* 0x000fe40007ffe0ff */
[----:B------:R-:W-:Y:S02]  /*4370*/  ISETP.GT.AND P1, PT, R2, RZ, PT ;  /* 0x000000ff0200720c */ /* 0x000fe40003f24270 */
[----:B------:R-:W-:Y:S02]  /*4380*/  IMNMX R0, R232, R0, PT ;  /* 0x00000000e8007217 */ /* 0x000fe40003800200 */
[----:B------:R-:W-:Y:S02]  /*4390*/  FSEL R186, R4, -INF , P1 ;  /* 0xff80000004ba7808 */ /* 0x000fe40000800000 */
[----:B------:R-:W-:Y:S03]  /*43a0*/  ISETP.GT.AND P1, PT, R2, 0x1, PT ;  /* 0x000000010200780c */ /* 0x000fe60003f24270 */
[--C-:B------:R-:W-:Y:S01]  /*43b0*/  FFMA.FTZ R234, R186, c[0x0][0x29c], -R3.reuse ;  /* 0x0000a700baea7a23 */ /* 0x100fe20000010803 */
[----:B------:R-:W-:Y:S02]  /*43c0*/  FSEL R185, R5, -INF , P1 ;  /* 0xff80000005b97808 */ /* 0x000fe40000800000 */
[----:B------:R-:W-:Y:S03]  /*43d0*/  ISETP.GT.AND P1, PT, R0, RZ, PT ;  /* 0x000000ff0000720c */ /* 0x000fe60003f24270 */
[--C-:B------:R-:W-:Y:S01]  /*43e0*/  FFMA.FTZ R233, R185, c[0x0][0x29c], -R3.reuse ;  /* 0x0000a700b9e97a23 */ /* 0x100fe20000010803 */
[----:B------:R-:W-:Y:S02]  /*43f0*/  FSEL R208, R6, -INF , P1 ;  /* 0xff80000006d07808 */ /* 0x000fe40000800000 */
[----:B------:R-:W-:Y:S03]  /*4400*/  ISETP.GT.AND P1, PT, R0, 0x1, PT ;  /* 0x000000010000780c */ /* 0x000fe60003f24270 */
[--C-:B------:R-:W-:Y:S01]  /*4410*/  FFMA.FTZ R208, R208, c[0x0][0x29c], -R226.reuse ;  /* 0x0000a700d0d07a23 */ /* 0x100fe200000108e2 */
[----:B------:R-:W-:Y:S02]  /*4420*/  FSEL R187, R7, -INF , P1 ;  /* 0xff80000007bb7808 */ /* 0x000fe40000800000 */
[-C--:B------:R-:W-:Y:S03]  /*4430*/  HMMA.16816.F32 R4, R164, R176.reuse, RZ ;  /* 0x000000b0a404723c */ /* 0x080fe600000018ff */
[----:B------:R-:W-:Y:S01]  /*4440*/  ISETP.GT.AND P1, PT, R2, 0x20, PT ;  /* 0x000000200200780c */ /* 0x000fe20003f24270 */
[--C-:B------:R-:W-:Y:S02]  /*4450*/  FFMA.FTZ R237, R187, c[0x0][0x29c], -R226.reuse ;  /* 0x0000a700bbed7a23 */ /* 0x100fe400000108e2 */
[----:B------:R-:W-:Y:S01]  /*4460*/  MUFU.EX2 R187, R208 ;  /* 0x000000d000bb7308 */ /* 0x000fe20000000800 */
        /* <DEDUP_REMOVED lines=25> */
[----:B------:R-:W-:Y:S01]  /*4600*/  IADD3 R2, R168, 0x20, RZ ;  /* 0x00000020a8027810 */ /* 0x000fe20007ffe0ff */
[--C-:B------:R-:W-:Y:S01]  /*4610*/  FFMA.FTZ R236, R32, c[0x0][0x29c], -R3.reuse ;  /* 0x0000a70020ec7a23 */ /* 0x100fe20000010803 */
[----:B------:R-:W-:Y:S01]  /*4620*/  FSEL R33, R33, -INF , P1 ;  /* 0xff80000021217808 */ /* 0x000fe20000800000 */
[----:B------:R-:W-:Y:S01]  /*4630*/  MUFU.EX2 R184, R184 ;  /* 0x000000b800b87308 */ /* 0x000fe20000000800 */
[----:B------:R-:W-:Y:S02]  /*4640*/  ISETP.GT.AND P1, PT, R0, 0x60, PT ;  /* 0x000000600000780c */ /* 0x000fe40003f24270 */
        /* <DEDUP_REMOVED lines=9> */
[----:B------:R-:W-:Y:S01]  /*46e0*/  FSEL R19, R8, -INF , P1 ;  /* 0xff80000008137808 */ /* 0x000fe20000800000 */
[----:B------:R-:W-:Y:S01]  /*46f0*/  FFMA.FTZ R3, R33, c[0x0][0x29c], -R3 ;  /* 0x0000a70021037a23 */ /* 0x000fe20000010803 */
[----:B------:R-:W-:Y:S01]  /*4700*/  ISETP.GT.AND P1, PT, R2, 0x1, PT ;  /* 0x000000010200780c */ /* 0x000fe20003f24270 */
[----:B------:R-:W-:Y:S01]  /*4710*/  FFMA.FTZ R226, R35, c[0x0][0x29c], -R226 ;  /* 0x0000a70023e27a23 */ /* 0x000fe200000108e2 */
[----:B------:R-:W-:Y:S01]  /*4720*/  LDSM.16.M88.4 R172, [R211+0x19080] ;  /* 0x01908000d3ac783b */ /* 0x000fe20000000200 */
[--C-:B------:R-:W-:Y:S01]  /*4730*/  FFMA.FTZ R242, R19, c[0x0][0x29c], -R227.reuse ;  /* 0x0000a70013f27a23 */ /* 0x100fe200000108e3 */
[----:B------:R-:W-:Y:S02]  /*4740*/  FSEL R18, R9, -INF , P1 ;  /* 0xff80000009127808 */ /* 0x000fe40000800000 */
[----:B------:R-:W-:Y:S01]  /*4750*/  ISETP.GT.AND P1, PT, R0, RZ, PT ;  /* 0x000000ff0000720c */ /* 0x000fe20003f24270 */
[----:B------:R-:W-:Y:S02]  /*4760*/  MUFU.EX2 R226, R226 ;  /* 0x000000e200e27308 */ /* 0x000fe40000000800 */
[--C-:B------:R-:W-:Y:S01]  /*4770*/  FFMA.FTZ R241, R18, c[0x0][0x29c], -R227.reuse ;  /* 0x0000a70012f17a23 */ /* 0x100fe200000108e3 */
[----:B------:R-:W-:Y:S02]  /*4780*/  FSEL R23, R10, -INF , P1 ;  /* 0xff8000000a177808 */ /* 0x000fe40000800000 */
[----:B------:R-:W-:Y:S03]  /*4790*/  ISETP.GT.AND P1, PT, R0, 0x1, PT ;  /* 0x000000010000780c */ /* 0x000fe60003f24270 */
[--C-:B------:R-:W-:Y:S01]  /*47a0*/  FFMA.FTZ R249, R23, c[0x0][0x29c], -R228.reuse ;  /* 0x0000a70017f97a23 */ /* 0x100fe200000108e4 */
[----:B------:R-:W-:Y:S02]  /*47b0*/  FSEL R22, R11, -INF , P1 ;  /* 0xff8000000b167808 */ /* 0x000fe40000800000 */
[C---:B---3--:R-:W-:Y:S02]  /*47c0*/  HMMA.16816.F32 R8, R180.reuse, R176, RZ ;  /* 0x000000b0b408723c */ /* 0x048fe400000018ff */
[----:B------:R-:W-:Y:S01]  /*47d0*/  ISETP.GT.AND P1, PT, R2, 0x20, PT ;  /* 0x000000200200780c */ /* 0x000fe20003f24270 */
[--C-:B------:R-:W-:Y:S03]  /*47e0*/  FFMA.FTZ R250, R22, c[0x0][0x29c], -R228.reuse ;  /* 0x0000a70016fa7a23 */ /* 0x100fe600000108e4 */
[----:B------:R-:W-:Y:S02]  /*47f0*/  FSEL R17, R12, -INF , P1 ;  /* 0xff8000000c117808 */ /* 0x000fe40000800000 */
[----:B------:R-:W-:Y:S04]  /*4800*/  ISETP.GT.AND P1, PT, R2, 0x21, PT ;  /* 0x000000210200780c */ /* 0x000fe80003f24270 */
[----:B------:R-:W-:Y:S01]  /*4810*/  FSEL R16, R13, -INF , P1 ;  /* 0xff8000000d107808 */ /* 0x000fe20000800000 */
[--C-:B------:R-:W-:Y:S01]  /*4820*/  FFMA.FTZ R240, R17, c[0x0][0x29c], -R227.reuse ;  /* 0x0000a70011f07a23 */ /* 0x100fe200000108e3 */
[----:B------:R-:W-:Y:S03]  /*4830*/  ISETP.GT.AND P1, PT, R0, 0x20, PT ;  /* 0x000000200000780c */ /* 0x000fe60003f24270 */
[--C-:B------:R-:W-:Y:S01]  /*4840*/  FFMA.FTZ R239, R16, c[0x0][0x29c], -R227.reuse ;  /* 0x0000a70010ef7a23 */ /* 0x100fe200000108e3 */
[----:B------:R-:W-:Y:S02]  /*4850*/  FSEL R21, R14, -INF , P1 ;  /* 0xff8000000e157808 */ /* 0x000fe40000800000 */
[----:B------:R-:W-:Y:S03]  /*4860*/  ISETP.GT.AND P1, PT, R0, 0x21, PT ;  /* 0x000000210000780c */ /* 0x000fe60003f24270 */
[--C-:B------:R-:W-:Y:S01]  /*4870*/  FFMA.FTZ R251, R21, c[0x0][0x29c], -R228.reuse ;  /* 0x0000a70015fb7a23 */ /* 0x100fe200000108e4 */
[----:B------:R-:W-:Y:S02]  /*4880*/  FSEL R20, R15, -INF , P1 ;  /* 0xff8000000f147808 */ /* 0x000fe40000800000 */
[-C--:B------:R-:W-:Y:S01]  /*4890*/  HMMA.16816.F32 R12, R180, R178.reuse, RZ ;  /* 0x000000b2b40c723c */ /* 0x080fe200000018ff */
[----:B------:R-:W-:Y:S02]  /*48a0*/  ISETP.GT.AND P1, PT, R2, 0x40, PT ;  /* 0x000000400200780c */ /* 0x000fe40003f24270 */
[--C-:B------:R-:W-:Y:S02]  /*48b0*/  FFMA.FTZ R252, R20, c[0x0][0x29c], -R228.reuse ;  /* 0x0000a70014fc7a23 */ /* 0x100fe400000108e4 */
[----:B------:R-:W-:Y:S02]  /*48c0*/  FSEL R24, R24, -INF , P1 ;  /* 0xff80000018187808 */ /* 0x000fe40000800000 */
[----:B------:R-:W-:Y:S01]  /*48d0*/  ISETP.GT.AND P1, PT, R2, 0x41, PT ;  /* 0x000000410200780c */ /* 0x000fe20003f24270 */
[C---:B------:R-:W-:Y:S01]  /*48e0*/  HMMA.16816.F32 R16, R164.reuse, R178, RZ ;  /* 0x000000b2a410723c */ /* 0x040fe200000018ff */
[----:B------:R-:W-:Y:S03]  /*48f0*/  LDSM.16.M88.4 R176, [R217+0xa080] ;  /* 0x00a08000d9b0783b */ /* 0x000fe60000000200 */
[----:B------:R-:W-:Y:S01]  /*4900*/  FSEL R25, R25, -INF , P1 ;  /* 0xff80000019197808 */ /* 0x000fe20000800000 */
[--C-:B------:R-:W-:Y:S01]  /*4910*/  FFMA.FTZ R238, R24, c[0x0][0x29c], -R227.reuse ;  /* 0x0000a70018ee7a23 */ /* 0x100fe200000108e3 */
[----:B------:R-:W-:Y:S02]  /*4920*/  ISETP.GT.AND P1, PT, R0, 0x40, PT ;  /* 0x000000400000780c */ /* 0x000fe40003f24270 */
[-C--:B------:R-:W-:Y:S01]  /*4930*/  HMMA.16816.F32 R20, R164, R188.reuse, RZ ;  /* 0x000000bca414723c */ /* 0x080fe200000018ff */
[--C-:B------:R-:W-:Y:S03]  /*4940*/  FFMA.FTZ R247, R25, c[0x0][0x29c], -R227.reuse ;  /* 0x0000a70019f77a23 */ /* 0x100fe600000108e3 */
[----:B------:R-:W-:Y:S02]  /*4950*/  FSEL R26, R26, -INF , P1 ;  /* 0xff8000001a1a7808 */ /* 0x000fe40000800000 */
[----:B------:R-:W-:Y:S03]  /*4960*/  ISETP.GT.AND P1, PT, R0, 0x41, PT ;  /* 0x000000410000780c */ /* 0x000fe60003f24270 */
[--C-:B------:R-:W-:Y:S03]  /*4970*/  FFMA.FTZ R168, R26, c[0x0][0x29c], -R228.reuse ;  /* 0x0000a7001aa87a23 */ /* 0x100fe600000108e4 */
[----:B------:R-:W-:Y:S02]  /*4980*/  FSEL R27, R27, -INF , P1 ;  /* 0xff8000001b1b7808 */ /* 0x000fe40000800000 */
[----:B------:R-:W-:Y:S04]  /*4990*/  ISETP.GT.AND P1, PT, R2, 0x60, PT ;  /* 0x000000600200780c */ /* 0x000fe80003f24270 */
[----:B------:R-:W-:Y:S02]  /*49a0*/  FSEL R28, R28, -INF , P1 ;  /* 0xff8000001c1c7808 */ /* 0x000fe40000800000 */
[----:B------:R-:W-:Y:S01]  /*49b0*/  ISETP.GT.AND P1, PT, R2, 0x61, PT ;  /* 0x000000610200780c */ /* 0x000fe20003f24270 */
[--C-:B------:R-:W-:Y:S02]  /*49c0*/  FFMA.FTZ R2, R27, c[0x0][0x29c], -R228.reuse ;  /* 0x0000a7001b027a23 */ /* 0x100fe400000108e4 */
[C---:B------:R-:W-:Y:S01]  /*49d0*/  HMMA.16816.F32 R24, R180.reuse, R188, RZ ;  /* 0x000000bcb418723c */ /* 0x040fe200000018ff */
[----:B------:R-:W-:Y:S01]  /*49e0*/  MUFU.EX2 R188, R242 ;  /* 0x000000f200bc7308 */ /* 0x000fe20000000800 */
[----:B------:R-:W-:Y:S01]  /*49f0*/  FSEL R29, R29, -INF , P1 ;  /* 0xff8000001d1d7808 */ /* 0x000fe20000800000 */
[--C-:B------:R-:W-:Y:S01]  /*4a00*/  FFMA.FTZ R248, R28, c[0x0][0x29c], -R227.reuse ;  /* 0x0000a7001cf87a23 */ /* 0x100fe200000108e3 */
[----:B------:R-:W-:Y:S03]  /*4a10*/  ISETP.GT.AND P1, PT, R0, 0x60, PT ;  /* 0x000000600000780c */ /* 0x000fe60003f24270 */
[----:B------:R-:W-:Y:S01]  /*4a20*/  FFMA.FTZ R227, R29, c[0x0][0x29c], -R227 ;  /* 0x0000a7001de37a23 */ /* 0x000fe200000108e3 */
[----:B------:R-:W-:Y:S02]  /*4a30*/  FSEL R30, R30, -INF , P1 ;  /* 0xff8000001e1e7808 */ /* 0x000fe40000800000 */
[----:B------:R-:W-:Y:S01]  /*4a40*/  ISETP.GT.AND P1, PT, R0, 0x61, PT ;  /* 0x000000610000780c */ /* 0x000fe20003f24270 */
[----:B------:R-:W-:Y:S02]  /*4a50*/  MUFU.EX2 R189, R240 ;  /* 0x000000f000bd7308 */ /* 0x000fe40000000800 */
[--C-:B------:R-:W-:Y:S01]  /*4a60*/  FFMA.FTZ R0, R30, c[0x0][0x29c], -R228.reuse ;  /* 0x0000a7001e007a23 */ /* 0x100fe200000108e4 */
[----:B------:R-:W-:Y:S02]  /*4a70*/  FSEL R31, R31, -INF , P1 ;  /* 0xff8000001f1f7808 */ /* 0x000fe40000800000 */
[----:B------:R-:W-:Y:S03]  /*4a80*/  PLOP3.LUT P1, PT, PT, PT, UP0, 0x80, 0x0 ;  /* 0x000000000000781c */ /* 0x000fe60003f2f008 */
[----:B------:R-:W-:Y:S02]  /*4a90*/  FFMA.FTZ R228, R31, c[0x0][0x29c], -R228 ;  /* 0x0000a7001fe47a23 */ /* 0x000fe400000108e4 */
[-C--:B------:R-:W-:Y:S01]  /*4aa0*/  HMMA.16816.F32 R28, R180, R190.reuse, RZ ;  /* 0x000000beb41c723c */ /* 0x080fe200000018ff */
[----:B------:R-:W-:Y:S07]  /*4ab0*/  MUFU.EX2 R180, R237 ;  /* 0x000000ed00b47308 */ /* 0x000fee0000000800 */
[----:B------:R-:W-:Y:S01]  /*4ac0*/  HMMA.16816.F32 R32, R164, R190, RZ ;  /* 0x000000bea420723c */ /* 0x000fe200000018ff */
[----:B------:R-:W-:Y:S02]  /*4ad0*/  LDSM.16.M88.4 R164, [R211+0x18080] ;  /* 0x01808000d3a4783b */ /* 0x000fe40000000200 */
[----:B------:R-:W-:Y:S05]  /*4ae0*/  MUFU.EX2 R182, R243 ;  /* 0x000000f300b67308 */ /* 0x000fea0000000800 */
[-C--:B------:R-:W-:Y:S05]  /*4af0*/  HMMA.16816.F32 R4, R192, R196.reuse, R4 ;  /* 0x000000c4c004723c */ /* 0x080fea0000001804 */
[----:B------:R-:W-:Y:S03]  /*4b00*/  MUFU.EX2 R181, R245 ;  /* 0x000000f500b57308 */ /* 0x000fe60000000800 */
[C---:B------:R-:W-:Y:S07]  /*4b10*/  HMMA.16816.F32 R8, R200.reuse, R196, R8 ;  /* 0x000000c4c808723c */ /* 0x040fee0000001808 */
[----:B------:R-:W-:Y:S01]  /*4b20*/  MUFU.EX2 R197, R232 ;  /* 0x000000e800c57308 */ /* 0x000fe20000000800 */
[-C--:B------:R-:W-:Y:S08]  /*4b30*/  HMMA.16816.F32 R12, R200, R198.reuse, R12 ;  /* 0x000000c6c80c723c */ /* 0x080ff0000000180c */
[C---:B------:R-:W-:Y:S01]  /*4b40*/  HMMA.16816.F32 R16, R192.reuse, R198, R16 ;  /* 0x000000c6c010723c */ /* 0x040fe20000001810 */
[----:B------:R-:W-:Y:S07]  /*4b50*/  MUFU.EX2 R198, R185 ;  /* 0x000000b900c67308 */ /* 0x000fee0000000800 */
[-C--:B------:R-:W-:Y:S03]  /*4b60*/  HMMA.16816.F32 R20, R192, R204.reuse, R20 ;  /* 0x000000ccc014723c */ /* 0x080fe60000001814 */
[----:B------:R-:W-:Y:S05]  /*4b70*/  MUFU.EX2 R185, R246 ;  /* 0x000000f600b97308 */ /* 0x000fea0000000800 */
[C---:B------:R-:W-:Y:S05]  /*4b80*/  HMMA.16816.F32 R24, R200.reuse, R204, R24 ;  /* 0x000000ccc818723c */ /* 0x040fea0000001818 */
[----:B------:R-:W-:Y:S02]  /*4b90*/  MUFU.EX2 R196, R186 ;  /* 0x000000ba00c47308 */ /* 0x000fe40000000800 */
[----:B------:R-:W-:Y:S01]  /*4ba0*/  IMAD.MOV.U32 R204, RZ, RZ, R2 ;  /* 0x000000ffffcc7224 */ /* 0x000fe200078e0002 */
[-C--:B------:R-:W-:Y:S01]  /*4bb0*/  HMMA.16816.F32 R28, R200, R206.reuse, R28 ;  /* 0x000000cec81c723c */ /* 0x080fe2000000181c */
[----:B------:R-:W-:Y:S03]  /*4bc0*/  IMAD.U32 R2, RZ, RZ, UR4 ;  /* 0x00000004ff027e24 */ /* 0x000fe6000f8e00ff */
[----:B------:R-:W-:Y:S01]  /*4bd0*/  IMAD.MOV.U32 R205, RZ, RZ, R0 ;  /* 0x000000ffffcd7224 */ /* 0x000fe200078e0000 */
[----:B------:R-:W-:Y:S02]  /*4be0*/  MOV R0, UR6 ;  /* 0x0000000600007c02 */ /* 0x000fe40008000f00 */
[----:B------:R-:W-:Y:S01]  /*4bf0*/  IMAD.MOV.U32 R203, RZ, RZ, R168 ;  /* 0x000000ffffcb7224 */ /* 0x000fe200078e00a8 */
[----:B------:R-:W-:Y:S01]  /*4c00*/  HMMA.16816.F32 R32, R192, R206, R32 ;  /* 0x000000cec020723c */ /* 0x000fe20000001820 */
[----:B------:R-:W1:Y:S01]  /*4c10*/  LDSM.16.M88.4 R168, [R217+0x8080] ;  /* 0x00808000d9a8783b */ /* 0x000e620000000200 */
[----:B------:R2:W-:Y:S02]  /*4c20*/  MUFU.EX2 R192, R3 ;  /* 0x0000000300c07308 */ /* 0x0005e40000000800 */
[----:B------:R-:W-:Y:S03]  /*4c30*/  @P0 IADD3 R0, R2, -0x10, RZ ;  /* 0xfffffff002000810 */ /* 0x000fe60007ffe0ff */
[----:B------:R-:W-:Y:S02]  /*4c40*/  SEL R206, R225, 0xffffffe0, !P0 ;  /* 0xffffffe0e1ce7807 */ /* 0x000fe40004000000 */
[C---:B------:R-:W-:Y:S03]  /*4c50*/  IMAD.IADD R0, R214.reuse, 0x1, R0 ;  /* 0x00000001d6007824 */ /* 0x040fe600078e0200 */
[----:B------:R-:W3:Y:S10]  /*4c60*/  MUFU.EX2 R2, R234 ;  /* 0x000000ea00027308 */ /* 0x000ef40000000800 */
[----:B------:R-:W4:Y:S01]  /*4c70*/  MUFU.EX2 R195, R233 ;  /* 0x000000e900c37308 */ /* 0x000f220000000800 */
[----:B--2---:R-:W-:Y:S09]  /*4c80*/  LDS R3, [R229+0x20280] ;  /* 0x02028000e5037984 */ /* 0x004ff20000000800 */
[----:B------:R-:W2:Y:S01]  /*4c90*/  MUFU.EX2 R193, R236 ;  /* 0x000000ec00c17308 */ /* 0x000ea20000000800 */
[-C--:B-1----:R-:W-:Y:S09]  /*4ca0*/  HMMA.16816.F32 R4, R164, R168.reuse, R4 ;  /* 0x000000a8a404723c */ /* 0x082ff20000001804 */
[----:B------:R-:W1:Y:S01]  /*4cb0*/  MUFU.EX2 R183, R244 ;  /* 0x000000f400b77308 */ /* 0x000e620000000800 */
[C---:B------:R-:W-:Y:S09]  /*4cc0*/  HMMA.16816.F32 R8, R172.reuse, R168, R8 ;  /* 0x000000a8ac08723c */ /* 0x040ff20000001808 */
[----:B------:R-:W-:Y:S01]  /*4cd0*/  MUFU.EX2 R190, R241 ;  /* 0x000000f100be7308 */ /* 0x000fe20000000800 */
[-C--:B------:R-:W-:Y:S09]  /*4ce0*/  HMMA.16816.F32 R12, R172, R170.reuse, R12 ;  /* 0x000000aaac0c723c */ /* 0x080ff2000000180c */
[----:B------:R-:W5:Y:S01]  /*4cf0*/  MUFU.EX2 R194, R235 ;  /* 0x000000eb00c27308 */ /* 0x000f620000000800 */
        /* <DEDUP_REMOVED lines=12> */
[----:B------:R-:W2:Y:S06]  /*4dc0*/  LDSM.16.M88.4 R176, [R216+0xa080] ;  /* 0x00a08000d8b0783b */ /* 0x000eac0000000200 */
[----:B------:R-:W-:Y:S01]  /*4dd0*/  MUFU.EX2 R228, R228 ;  /* 0x000000e400e47308 */ /* 0x000fe20000000800 */
[-C--:B-1----:R-:W-:Y:S08]  /*4de0*/  HMMA.16816.F32 R4, R164, R168.reuse, R4 ;  /* 0x000000a8a404723c */ /* 0x082ff00000001804 */
[C---:B------:R-:W-:Y:S08]  /*4df0*/  HMMA.16816.F32 R8, R172.reuse, R168, R8 ;  /* 0x000000a8ac08723c */ /* 0x040ff00000001808 */
[-C--:B------:R-:W-:Y:S08]  /*4e00*/  HMMA.16816.F32 R12, R172, R170.reuse, R12 ;  /* 0x000000aaac0c723c */ /* 0x080ff0000000180c */
[C---:B------:R-:W-:Y:S01]  /*4e10*/  HMMA.16816.F32 R16, R164.reuse, R170, R16 ;  /* 0x000000aaa410723c */ /* 0x040fe20000001810 */
[----:B------:R-:W-:Y:S07]  /*4e20*/  LDSM.16.M88.4 R168, [R213+0xc080] ;  /* 0x00c08000d5a8783b */ /* 0x000fee0000000200 */
[-C--:B--2---:R-:W-:Y:S08]  /*4e30*/  HMMA.16816.F32 R20, R164, R176.reuse, R20 ;  /* 0x000000b0a414723c */ /* 0x084ff00000001814 */
[C---:B------:R-:W-:Y:S08]  /*4e40*/  HMMA.16816.F32 R24, R172.reuse, R176, R24 ;  /* 0x000000b0ac18723c */ /* 0x040ff00000001818 */
[-C--:B------:R-:W-:Y:S07]  /*4e50*/  HMMA.16816.F32 R28, R172, R178.reuse, R28 ;  /* 0x000000b2ac1c723c */ /* 0x080fee000000181c */
[----:B------:R-:W-:Y:S01]  /*4e60*/  IADD3 R172, R214, UR4, RZ ;  /* 0x00000004d6ac7c10 */ /* 0x000fe2000fffe0ff */
[----:B------:R-:W-:Y:S01]  /*4e70*/  HMMA.16816.F32 R32, R164, R178, R32 ;  /* 0x000000b2a420723c */ /* 0x000fe20000001820 */
[----:B------:R-:W-:Y:S03]  /*4e80*/  LDSM.16.M88.4 R176, [R213+0xe080] ;  /* 0x00e08000d5b0783b */ /* 0x000fe60000000200 */
[----:B------:R-:W-:Y:S05]  /*4e90*/  IMAD.SHL.U32 R172, R172, 0x2, RZ ;  /* 0x00000002acac7824 */ /* 0x000fea00078e00ff */
[----:B------:R-:W1:Y:S08]  /*4ea0*/  LDSM.16.M88.4 R164, [R172+0x1a080] ;  /* 0x01a08000aca4783b */ /* 0x000e700000000200 */
[----:B------:R-:W2:Y:S01]  /*4eb0*/  LDSM.16.M88.4 R172, [R172+0x1b080] ;  /* 0x01b08000acac783b */ /* 0x000ea20000000200 */
[-C--:B-1----:R-:W-:Y:S08]  /*4ec0*/  HMMA.16816.F32 R4, R164, R168.reuse, R4 ;  /* 0x000000a8a404723c */ /* 0x082ff00000001804 */
[C---:B--2---:R-:W-:Y:S08]  /*4ed0*/  HMMA.16816.F32 R8, R172.reuse, R168, R8 ;  /* 0x000000a8ac08723c */ /* 0x044ff00000001808 */
[-C--:B------:R-:W-:Y:S08]  /*4ee0*/  HMMA.16816.F32 R12, R172, R170.reuse, R12 ;  /* 0x000000aaac0c723c */ /* 0x080ff0000000180c */
[C---:B------:R-:W-:Y:S01]  /*4ef0*/  HMMA.16816.F32 R16, R164.reuse, R170, R16 ;  /* 0x000000aaa410723c */ /* 0x040fe20000001810 */
[----:B------:R-:W-:Y:S07]  /*4f00*/  LDSM.16.M88.4 R168, [R215+0xc080] ;  /* 0x00c08000d7a8783b */ /* 0x000fee0000000200 */
[-C--:B------:R-:W-:Y:S08]  /*4f10*/  HMMA.16816.F32 R20, R164, R176.reuse, R20 ;  /* 0x000000b0a414723c */ /* 0x080ff00000001814 */
[C---:B------:R-:W-:Y:S08]  /*4f20*/  HMMA.16816.F32 R24, R172.reuse, R176, R24 ;  /* 0x000000b0ac18723c */ /* 0x040ff00000001818 */
[-C--:B------:R-:W-:Y:S07]  /*4f30*/  HMMA.16816.F32 R28, R172, R178.reuse, R28 ;  /* 0x000000b2ac1c723c */ /* 0x080fee000000181c */
[----:B------:R-:W-:Y:S01]  /*4f40*/  IMAD.SHL.U32 R172, R0, 0x2, RZ ;  /* 0x0000000200ac7824 */ /* 0x000fe200078e00ff */
[----:B------:R-:W-:Y:S01]  /*4f50*/  HMMA.16816.F32 R32, R164, R178, R32 ;  /* 0x000000b2a420723c */ /* 0x000fe20000001820 */
[----:B------:R-:W-:Y:S08]  /*4f60*/  LDSM.16.M88.4 R176, [R215+0xe080] ;  /* 0x00e08000d7b0783b */ /* 0x000ff00000000200 */
[----:B------:R-:W1:Y:S08]  /*4f70*/  LDSM.16.M88.4 R164, [R172+0x1a080] ;  /* 0x01a08000aca4783b */ /* 0x000e700000000200 */
[----:B------:R-:W2:Y:S08]  /*4f80*/  LDSM.16.M88.4 R172, [R172+0x1b080] ;  /* 0x01b08000acac783b */ /* 0x000eb00000000200 */
[----:B------:R-:W-:Y:S01]  /*4f90*/  LDS R0, [R229+0x202a0] ;  /* 0x0202a000e5007984 */ /* 0x000fe20000000800 */
        /* <DEDUP_REMOVED lines=20> */
[----:B------:R-:W1:Y:S07]  /*50e0*/  LDSM.16.M88.4 R172, [R216+0xc080] ;  /* 0x00c08000d8ac783b */ /* 0x000e6e0000000200 */
[----:B------:R-:W-:Y:S01]  /*50f0*/  HMMA.16816.F32 R32, R164, R178, R32 ;  /* 0x000000b2a420723c */ /* 0x000fe20000001820 */
[----:B------:R-:W2:Y:S08]  /*5100*/  LDSM.16.M88.4 R164, [R212+0x1b080] ;  /* 0x01b08000d4a4783b */ /* 0x000eb00000000200 */
[----:B------:R-:W3:Y:S01]  /*5110*/  LDSM.16.M88.4 R176, [R216+0xe080] ;  /* 0x00e08000d8b0783b */ /* 0x000ee20000000200 */
        /* <DEDUP_REMOVED lines=11> */
[----:B----4-:R-:W-:Y:S02]  /*51d0*/  FMUL.FTZ R5, R195, R5 ;  /* 0x00000005c3057220 */ /* 0x010fe40000410000 */
[C---:B------:R-:W-:Y:S04]  /*51e0*/  HMMA.16816.F32 R24, R164.reuse, R176, R24 ;  /* 0x000000b0a418723c */ /* 0x040fe80000001818 */
[--C-:B------:R-:W-:Y:S02]  /*51f0*/  FADD.FTZ R6, R6, -R0.reuse ;  /* 0x8000000006067221 */ /* 0x100fe40000010000 */
[--C-:B------:R-:W-:Y:S02]  /*5200*/  FADD.FTZ R7, R7, -R0.reuse ;  /* 0x8000000007077221 */ /* 0x100fe40000010000 */
[-C--:B------:R-:W-:Y:S01]  /*5210*/  HMMA.16816.F32 R28, R164, R178.reuse, R28 ;  /* 0x000000b2a41c723c */ /* 0x080fe2000000181c */
[----:B------:R-:W-:Y:S03]  /*5220*/  MUFU.EX2 R165, R252 ;  /* 0x000000fc00a57308 */ /* 0x000fe60000000800 */
[----:B------:R-:W-:Y:S02]  /*5230*/  FMUL.FTZ R6, R187, R6 ;  /* 0x00000006bb067220 */ /* 0x000fe40000410000 */
[----:B------:R-:W-:Y:S01]  /*5240*/  FMUL.FTZ R7, R180, R7 ;  /* 0x00000007b4077220 */ /* 0x000fe20000410000 */
[----:B------:R-:W-:Y:S01]  /*5250*/  F2FP.PACK_AB R164, R192, R193 ;  /* 0x000000c1c0a4723e */ /* 0x000fe200000000ff */
        /* <DEDUP_REMOVED lines=12> */
[----:B-----5:R-:W-:Y:S01]  /*5320*/  F2FP.PACK_AB R168, R194, R198 ;  /* 0x000000c6c2a8723e */ /* 0x020fe200000000ff */
        /* <DEDUP_REMOVED lines=45> */
[----:B------:R1:W2:Y:S01]  /*5600*/  MUFU.EX2 R20, R204 ;  /* 0x000000cc00147308 */ /* 0x0002a20000000800 */
        /* <DEDUP_REMOVED lines=9> */
[----:B------:R-:W5:Y:S01]  /*56a0*/  MUFU.EX2 R16, R205 ;  /* 0x000000cd00107308 */ /* 0x000f620000000800 */
        /* <DEDUP_REMOVED lines=12> */
[----:B------:R-:W-:Y:S01]  /*5770*/  FMUL.FTZ R167, R167, R14 ;  /* 0x0000000ea7a77220 */ /* 0x000fe20000410000 */
[----:B-1----:R-:W-:Y:S01]  /*5780*/  SHF.L.U32 R204, R214, 0x1, RZ ;  /* 0x00000001d6cc7819 */ /* 0x002fe200000006ff */
[--C-:B------:R-:W-:Y:S01]  /*5790*/  FADD.FTZ R26, R26, -R0.reuse ;  /* 0x800000001a1a7221 */ /* 0x100fe20000010000 */
[----:B------:R-:W-:Y:S01]  /*57a0*/  STS [R230+0x2400], R17 ;  /* 0x00240011e6007388 */ /* 0x000fe20000000800 */
[----:B------:R-:W-:Y:S01]  /*57b0*/  F2FP.PACK_AB R8, R8, R35 ;  /* 0x000000230808723e */ /* 0x000fe200000000ff */
[--C-:B----4-:R-:W-:Y:S02]  /*57c0*/  FADD.FTZ R3, R27, -R0.reuse ;  /* 0x800000001b037221 */ /* 0x110fe40000010000 */
[----:B------:R1:W-:Y:S01]  /*57d0*/  STS [R231+0x23480], R4 ;  /* 0x02348004e7007388 */ /* 0x0003e20000000800 */
[----:B--2---:R-:W-:Y:S01]  /*57e0*/  F2FP.PACK_AB R2, R20, R23 ;  /* 0x000000171402723e */ /* 0x004fe200000000ff */
        /* <DEDUP_REMOVED lines=12> */
[--C-:B-1----:R-:W-:Y:S02]  /*58b0*/  FADD.FTZ R4, R15, -R0.reuse ;  /* 0x800000000f047221 */ /* 0x102fe40000010000 */
[----:B------:R-:W-:Y:S02]  /*58c0*/  FADD.FTZ R0, R31, -R0 ;  /* 0x800000001f007221 */ /* 0x000fe40000010000 */
[----:B------:R-:W-:Y:S01]  /*58d0*/  FMUL.FTZ R4, R165, R4 ;  /* 0x00000004a5047220 */ /* 0x000fe20000410000 */
[----:B-----5:R-:W-:Y:S01]  /*58e0*/  F2FP.PACK_AB R2, R228, R16 ;  /* 0x00000010e402723e */ /* 0x020fe200000000ff */
        /* <DEDUP_REMOVED lines=27> */
[----:B-1----:R-:W-:Y:S07]  /*5aa0*/  IMAD.SHL.U32 R3, R214, 0x2, RZ ;  /* 0x00000002d6037824 */ /* 0x002fee00078e00ff */
[----:B------:R-:W1:Y:S01]  /*5ab0*/  LDSM.16.MT88.4 R12, [R209+0x20480] ;  /* 0x02048000d10c783b */ /* 0x000e620000004200 */
[----:B------:R-:W-:Y:S02]  /*5ac0*/  IMAD.IADD R205, R3, 0x1, R206 ;  /* 0x0000000103cd7824 */ /* 0x000fe400078e02ce */
[----:B--2---:R-:W-:Y:S05]  /*5ad0*/  IMAD.SHL.U32 R0, R220, 0x2, RZ ;  /* 0x00000002dc007824 */ /* 0x004fea00078e00ff */
        /* <DEDUP_REMOVED lines=111> */
[----:B------:R-:W-:Y:S02]  /*61d0*/  IMAD.U32 R4, RZ, RZ, UR25 ;  /* 0x00000019ff047e24 */ /* 0x000fe4000f8e00ff */
        /* <DEDUP_REMOVED lines=14> */
[----:B------:R-:W-:Y:S02]  /*62c0*/  LEA R6, P1, R5, c[0x0][0x1f0], 0x1 ;  /* 0x00007c0005067a11 */ /* 0x000fe400078208ff */
[----:B------:R-:W-:Y:S02]  /*62d0*/  IADD3 R4, -R211, UR13, -R12 ;  /* 0x0000000dd3047c10 */ /* 0x000fe4000fffe90c */
[----:B------:R-:W-:Y:S02]  /*62e0*/  LEA.HI.X R7, R5, c[0x0][0x1f4], R7, 0x1, P1 ;  /* 0x00007d0005077a11 */ /* 0x000fe400008f0c07 */
        /* <DEDUP_REMOVED lines=10> */
[C---:B------:R-:W-:Y:S01]  /*6390*/  ISETP.LT.OR P1, PT, R4.reuse, 0x21, !P4 ;  /* 0x000000210400780c */ /* 0x040fe20006721670 */
[----:B-1----:R-:W-:Y:S11]  /*63a0*/  IMAD.SHL.U32 R207, R207, 0x4, RZ ;  /* 0x00000004cfcf7824 */ /* 0x002ff600078e00ff */
[----:B------:R-:W-:Y:S01]  /*63b0*/  @!UPT UIADD3 URZ, URZ, URZ, URZ ;  /* 0x0000003f3f3ff290 */ /* 0x000fe2000fffe03f */
[----:B------:R2:W-:Y:S01]  /*63c0*/  LDGSTS.E.BYPASS.LTC128B.128 [R3+0x1000], [R6.64], !P1 ;  /* 0x0100000006037fae */ /* 0x0005e2000c901d52 */
[----:B------:R-:W-:Y:S01]  /*63d0*/  ISETP.LT.OR P1, PT, R4, 0x21, !P5 ;  /* 0x000000210400780c */ /* 0x000fe20006f21670 */
[----:B------:R-:W-:Y:S04]  /*63e0*/  IMAD.U32 R4, RZ, RZ, UR24 ;  /* 0x00000018ff047e24 */ /* 0x000fe8000f8e00ff */
[----:B------:R-:W-:Y:S04]  /*63f0*/  @!P3 IMAD R4, R4, 0x40, R207 ;  /* 0x000000400404b824 */ /* 0x000fe800078e02cf */
[----:B------:R-:W-:Y:S04]  /*6400*/  @!P3 IMAD.SHL.U32 R4, R4, 0x4, RZ ;  /* 0x000000040404b824 */ /* 0x000fe800078e00ff */
[----:B------:R2:W-:Y:S04]  /*6410*/  LDGSTS.E.BYPASS.LTC128B.128 [R3+0x3000], [R6.64+0x80], !P1 ;  /* 0x0300008006037fae */ /* 0x0005e8000c901d52 */
[----:B------:R2:W-:Y:S02]  /*6420*/  @!P3 LDGSTS.E.BYPASS.LTC128B.128 [R4+0x20280], [R10.64] ;  /* 0x202800000a04bfae */ /* 0x0005e4000b901d52 */
.L_x_2048:
[-C--:B-12-4-:R-:W-:Y:S01]  /*6430*/  HMMA.16816.F32 R4, R164, R16.reuse, RZ ;  /* 0x00000010a404723c */ /* 0x096fe200000018ff */
[----:B------:R-:W-:Y:S01]  /*6440*/  LDSM.16.MT88.4 R184, [R0+0x1080] ;  /* 0x0010800000b8783b */ /* 0x000fe20000004200 */
[----:B------:R-:W-:Y:S02]  /*6450*/  USHF.L.U32 UR23, UR23, 0xd, URZ ;  /* 0x0000000d17177899 */ /* 0x000fe4000800063f */
[----:B------:R-:W-:Y:S01]  /*6460*/  IMAD.IADD R3, R204, 0x1, R219 ;  /* 0x00000001cc037824 */ /* 0x000fe200078e02db */
[----:B------:R-:W-:Y:S01]  /*6470*/  UISETP.GE.AND UP0, UPT, UR17, UR11, UPT ;  /* 0x0000000b1100728c */ /* 0x000fe2000bf06270 */
[----:B------:R-:W-:Y:S01]  /*6480*/  LDSM.16.MT88.4 R192, [R0+0x5080] ;  /* 0x0050800000c0783b */ /* 0x000fe20000004200 */
[----:B------:R-:W-:Y:S01]  /*6490*/  UIADD3 UR7, UR5, 0x1, URZ ;  /* 0x0000000105077890 */ /* 0x000fe2000fffe03f */
[C---:B------:R-:W-:Y:S01]  /*64a0*/  HMMA.16816.F32 R8, R28.reuse, R16, RZ ;  /* 0x000000101c08723c */ /* 0x040fe200000018ff */
[----:B------:R-:W-:Y:S02]  /*64b0*/  UISETP.GE.AND UP3, UPT, UR5, 0x1, UPT ;  /* 0x000000010500788c */ /* 0x000fe4000bf66270 */
[----:B------:R-:W1:Y:S01]  /*64c0*/  LDSM.16.M88.4 R180, [R3+0x24480] ;  /* 0x0244800003b4783b */ /* 0x000e620000000200 */
[----:B------:R-:W-:Y:S02]  /*64d0*/  UIADD3 UR6, UR22, 0x1, URZ ;  /* 0x0000000116067890 */ /* 0x000fe4000fffe03f */
[----:B------:R-:W-:Y:S02]  /*64e0*/  UISETP.GE.AND UP2, UPT, UR22, 0x1, UPT ;  /* 0x000000011600788c */ /* 0x000fe4000bf46270 */
[-C--:B------:R-:W-:Y:S01]  /*64f0*/  HMMA.16816.F32 R12, R28, R18.reuse, RZ ;  /* 0x000000121c0c723c */ /* 0x080fe200000018ff */
[----:B------:R-:W2:Y:S01]  /*6500*/  LDSM.16.M88.4 R188, [R3+0x25480] ;  /* 0x0254800003bc783b */ /* 0x000ea20000000200 */
[----:B------:R-:W-:Y:S02]  /*6510*/  UIADD3 UR4, UR24, 0x1, URZ ;  /* 0x0000000118047890 */ /* 0x000fe4000fffe03f */
[----:B------:R-:W-:Y:S02]  /*6520*/  UISETP.GE.AND UP1, UPT, UR24, 0x1, UPT ;  /* 0x000000011800788c */ /* 0x000fe4000bf26270 */
[----:B------:R-:W3:Y:S01]  /*6530*/  LDL.64 R226, [R1+0x48] ;  /* 0x0000480001e27983 */ /* 0x000ee20000100a00 */
[----:B------:R-:W-:Y:S01]  /*6540*/  USEL UR5, UR7, URZ, !UP3 ;  /* 0x0000003f07057287 */ /* 0x000fe2000d800000 */
[C---:B------:R-:W-:Y:S01]  /*6550*/  HMMA.16816.F32 R16, R164.reuse, R18, RZ ;  /* 0x00000012a410723c */ /* 0x040fe200000018ff */
[----:B------:R-:W-:Y:S02]  /*6560*/  USEL UR22, UR6, URZ, !UP2 ;  /* 0x0000003f06167287 */ /* 0x000fe4000d000000 */
[----:B------:R-:W4:Y:S01]  /*6570*/  LDL R207, [R1+0x54] ;  /* 0x0000540001cf7983 */ /* 0x000f220000100800 */
[----:B------:R-:W-:Y:S04]  /*6580*/  USEL UR24, UR4, URZ, !UP1 ;  /* 0x0000003f04187287 */ /* 0x000fe8000c800000 */
        /* <DEDUP_REMOVED lines=72> */
[----:B------:R-:W-:Y:S03]  /*6a10*/  UMOV UR23, UR17 ;  /* 0x0000001100177c82 */ /* 0x000fe60008000000 */
[C---:B------:R-:W-:Y:S04]  /*6a20*/  HMMA.16816.F32 R16, R184.reuse, R198, R16 ;  /* 0x000000c6b810723c */ /* 0x040fe80000001810 */
        /* <DEDUP_REMOVED lines=202> */
.L_x_2044:
[----:B------:R-:W-:Y:S05]  /*76d0*/  @P0 BRA `(.L_x_2050) ;  /* 0x00001fe000000947 */ /* 0x000fea0003800000 */
[----:B------:R-:W-:Y:S01]  /*76e0*/  F2FP.PACK_AB R36, R37, R36 ;  /* 0x000000242524723e */ /* 0x000fe200000000ff */
[----:B------:R-:W-:Y:S01]  /*76f0*/  BAR.SYNC.DEFER_BLOCKING 0x1, 0x100 ;  /* 0x0044000000007b1d */ /* 0x000fe20000010000 */
[----:B------:R-:W-:Y:S02]  /*7700*/  F2FP.PACK_AB R38, R39, R38 ;  /* 0x000000262726723e */ /* 0x000fe400000000ff */
[----:B------:R-:W-:Y:S02]  /*7710*/  F2FP.PACK_AB R64, R65, R64 ;  /* 0x000000404140723e */ /* 0x000fe400000000ff */
[----:B------:R-:W-:Y:S01]  /*7720*/  F2FP.PACK_AB R66, R67, R66 ;  /* 0x000000424342723e */ /* 0x000fe200000000ff */
        /* <DEDUP_REMOVED lines=21> */
[CC--:B-----5:R-:W-:Y:S02]  /*7880*/  LEA.HI R5, R35.reuse, R37.reuse, RZ, 0x2 ;  /* 0x0000002523057211 */ /* 0x0e0fe400078f10ff */
[----:B----4-:R-:W-:Y:S02]  /*7890*/  LEA.HI R2, R35, R37, RZ, 0x5 ;  /* 0x0000002523027211 */ /* 0x010fe400078f28ff */
[----:B------:R-:W-:-:S02]  /*78a0*/  SHF.R.S32.HI R7, RZ, 0x2, R5 ;  /* 0x00000002ff077819 */ /* 0x000fc40000011405 */
[----:B--2---:R-:W-:Y:S02]  /*78b0*/  SHF.R.S32.HI R0, RZ, 0x1f, R5 ;  /* 0x0000001fff007819 */ /* 0x004fe40000011405 */
[----:B------:R-:W-:Y:S02]  /*78c0*/  SHF.R.S32.HI R3, RZ, 0x5, R2 ;  /* 0x00000005ff037819 */ /* 0x000fe40000011402 */
[----:B------:R-:W-:Y:S02]  /*78d0*/  LEA.HI R0, R0, R7, RZ, 0x3 ;  /* 0x0000000700007211 */ /* 0x000fe400078f18ff */
[----:B------:R-:W-:Y:S02]  /*78e0*/  LEA.HI R6, R35, R37, RZ, 0x6 ;  /* 0x0000002523067211 */ /* 0x000fe400078f30ff */
[----:B------:R-:W-:Y:S02]  /*78f0*/  LOP3.LUT R0, R0, 0xfffffff8, RZ, 0xc0, !PT ;  /* 0xfffffff800007812 */ /* 0x000fe400078ec0ff */
[----:B------:R-:W-:-:S02]  /*7900*/  SHF.R.U32.HI R6, RZ, 0x3, R6 ;  /* 0x00000003ff067819 */ /* 0x000fc40000011606 */
[----:B------:R-:W-:Y:S01]  /*7910*/  LOP3.LUT R5, R5, 0x3ffffffc, RZ, 0xc0, !PT ;  /* 0x3ffffffc05057812 */ /* 0x000fe200078ec0ff */
[----:B------:R-:W-:Y:S01]  /*7920*/  IMAD.IADD R7, R7, 0x1, -R0 ;  /* 0x0000000107077824 */ /* 0x000fe200078e0a00 */
[----:B------:R-:W-:Y:S02]  /*7930*/  LEA.HI R0, R2, R3, RZ, 0x1 ;  /* 0x0000000302007211 */ /* 0x000fe400078f08ff */
[----:B------:R-:W-:Y:S01]  /*7940*/  F2FP.PACK_AB R70, R71, R70 ;  /* 0x000000464746723e */ /* 0x000fe200000000ff */
[C---:B------:R-:W-:Y:S01]  /*7950*/  IMAD.SHL.U32 R2, R7.reuse, 0x40, RZ ;  /* 0x0000004007027824 */ /* 0x040fe200078e00ff */
        /* <DEDUP_REMOVED lines=17> */
[----:B------:R-:W-:Y:S02]  /*7a70*/  F2FP.PACK_AB R76, R77, R76 ;  /* 0x0000004c4d4c723e */ /* 0x000fe400000000ff */
[----:B------:R-:W-:Y:S02]  /*7a80*/  F2FP.PACK_AB R78, R79, R78 ;  /* 0x0000004e4f4e723e */ /* 0x000fe400000000ff */
[C---:B------:R-:W-:Y:S01]  /*7a90*/  IADD3 R2, R0.reuse, 0x40, RZ ;  /* 0x0000004000027810 */ /* 0x040fe20007ffe0ff */
[----:B------:R-:W-:Y:S01]  /*7aa0*/  STS [R0+0x8080], R36 ;  /* 0x0080802400007388 */ /* 0x000fe20000000800 */
[----:B------:R-:W-:Y:S02]  /*7ab0*/  @P0 IADD3 R2, R0, -0x40, RZ ;  /* 0xffffffc000020810 */ /* 0x000fe40007ffe0ff */
        /* <DEDUP_REMOVED lines=57> */
[----:B------:R-:W-:Y:S01]  /*7e50*/  PLOP3.LUT P0, PT, PT, PT, UP1, 0x80, 0x0 ;  /* 0x000000000000781c */ /* 0x000fe20003f0f018 */
        /* <DEDUP_REMOVED lines=69> */
.L_x_2051:
[CC--:B-1----:R-:W-:Y:S01]  /*82b0*/  LEA.HI R2, R35.reuse, R37.reuse, RZ, 0x4 ;  /* 0x0000002523027211 */ /* 0x0c2fe200078f20ff */
[----:B------:R-:W-:Y:S01]  /*82c0*/  USHF.R.S32.HI UR6, URZ, 0x1f, UR15 ;  /* 0x0000001f3f067899 */ /* 0x000fe2000801140f */
[----:B------:R-:W-:Y:S01]  /*82d0*/  LEA.HI R4, R35, R37, RZ, 0x7 ;  /* 0x0000002523047211 */ /* 0x000fe200078f38ff */
[----:B------:R-:W-:Y:S01]  /*82e0*/  ULDC.64 UR4, c[0x0][0x338] ;  /* 0x0000ce0000047ab9 */ /* 0x000fe20000000a00 */
[----:B------:R-:W-:Y:S01]  /*82f0*/  LOP3.LUT R0, R2, 0xfffffff0, RZ, 0xc0, !PT ;  /* 0xfffffff002007812 */ /* 0x000fe200078ec0ff */
[----:B------:R-:W-:Y:S01]  /*8300*/  UIMAD UR4, UR6, UR4, URZ ;  /* 0x00000004060472a4 */ /* 0x000fe2000f8e023f */
[----:B------:R-:W-:Y:S01]  /*8310*/  SHF.R.S32.HI R14, RZ, 0x4, R2 ;  /* 0x00000004ff0e7819 */ /* 0x000fe20000011402 */
[----:B------:R-:W-:Y:S01]  /*8320*/  IMAD.SHL.U32 R4, R4, 0x4, RZ ;  /* 0x0000000404047824 */ /* 0x000fe200078e00ff */
[----:B------:R-:W-:Y:S01]  /*8330*/  USHF.R.S32.HI UR7, URZ, 0x1f, UR14 ;  /* 0x0000001f3f077899 */ /* 0x000fe2000801140e */
[----:B------:R-:W-:Y:S01]  /*8340*/  IMAD.IADD R0, R37, 0x1, -R0 ;  /* 0x0000000125007824 */ /* 0x000fe200078e0a00 */
[----:B------:R-:W-:Y:S01]  /*8350*/  UIMAD UR5, UR15, UR5, UR4 ;  /* 0x000000050f0572a4 */ /* 0x000fe2000f8e0204 */
[----:B------:R-:W-:Y:S01]  /*8360*/  IMAD.SHL.U32 R2, R14, 0x40, RZ ;  /* 0x000000400e027824 */ /* 0x000fe200078e00ff */
[----:B------:R-:W-:Y:S01]  /*8370*/  USEL UR14, UR14, URZ, !UP1 ;  /* 0x0000003f0e0e7287 */ /* 0x000fe2000c800000 */
[----:B------:R-:W-:Y:S01]  /*8380*/  IMAD.SHL.U32 R12, R0, 0x8, RZ ;  /* 0x00000008000c7824 */ /* 0x000fe200078e00ff */
[----:B------:R-:W-:Y:S01]  /*8390*/  SHF.R.S32.HI R3, RZ, 0x1f, R0 ;  /* 0x0000001fff037819 */ /* 0x000fe20000011400 */
[----:B------:R-:W-:Y:S01]  /*83a0*/  USEL UR7, UR7, URZ, !UP1 ;  /* 0x0000003f07077287 */ /* 0x000fe2000c800000 */
[----:B------:R-:W-:Y:S01]  /*83b0*/  LOP3.LUT R2, R2, 0x1c0, RZ, 0xc0, !PT ;  /* 0x000001c002027812 */ /* 0x000fe200078ec0ff */
[----:B------:R-:W-:Y:S01]  /*83c0*/  IMAD.U32 R6, RZ, RZ, UR16 ;  /* 0x00000010ff067e24 */ /* 0x000fe2000f8e00ff */
[----:B------:R-:W-:Y:S01]  /*83d0*/  LEA.HI R3, R3, R0, RZ, 0x3 ;  /* 0x0000000003037211 */ /* 0x000fe200078f18ff */
[----:B------:R-:W-:Y:S01]  /*83e0*/  IMAD.U32 R44, RZ, RZ, UR14 ;  /* 0x0000000eff2c7e24 */ /* 0x000fe2000f8e00ff */
[----:B------:R-:W-:Y:S01]  /*83f0*/  LOP3.LUT R5, R2, 0x38, R12, 0xf8, !PT ;  /* 0x0000003802057812 */ /* 0x000fe200078ef80c */
[----:B------:R-:W-:Y:S01]  /*8400*/  BSSY B0, `(.L_x_2052) ;  /* 0x0000032000007945 */ /* 0x000fe20003800000 */
[----:B------:R-:W-:Y:S01]  /*8410*/  SHF.R.U32.HI R0, RZ, 0x3, R2 ;  /* 0x00000003ff007819 */ /* 0x000fe20000011602 */
[----:B------:R-:W-:Y:S01]  /*8420*/  IMAD.SHL.U32 R2, R3, 0x400, RZ ;  /* 0x0000040003027824 */ /* 0x000fe200078e00ff */
[----:B------:R-:W-:-:S02]  /*8430*/  LOP3.LUT R3, R4, 0x7ffffe00, RZ, 0xc0, !PT ;  /* 0x7ffffe0004037812 */ /* 0x000fc400078ec0ff */
[----:B------:R-:W-:Y:S02]  /*8440*/  LOP3.LUT R0, R5, R0, RZ, 0x3c, !PT ;  /* 0x0000000005007212 */ /* 0x000fe400078e3cff */
[----:B------:R-:W-:Y:S02]  /*8450*/  LOP3.LUT R2, R2, 0x7fffe000, RZ, 0xc0, !PT ;  /* 0x7fffe00002027812 */ /* 0x000fe400078ec0ff */
[----:B-----5:R-:W-:Y:S02]  /*8460*/  IADD3 R4, R8, -UR10, RZ ;  /* 0x8000000a08047c10 */ /* 0x020fe4000fffe0ff */
[----:B------:R-:W-:Y:S01]  /*8470*/  IADD3 R0, R0, R2, R3 ;  /* 0x0000000200007210 */ /* 0x000fe20007ffe003 */
[----:B------:R-:W-:Y:S01]  /*8480*/  IMAD.U32 R2, RZ, RZ, UR15 ;  /* 0x0000000fff027e24 */ /* 0x000fe2000f8e00ff */
[--C-:B------:R-:W-:Y:S02]  /*8490*/  SHF.R.S32.HI R13, RZ, 0x1f, R12.reuse ;  /* 0x0000001fff0d7819 */ /* 0x100fe4000001140c */
[----:B------:R-:W-:Y:S01]  /*84a0*/  IMNMX R15, R4, 0x80, PT ;  /* 0x00000080040f7817 */ /* 0x000fe20003800200 */
[----:B------:R-:W-:Y:S01]  /*84b0*/  IMAD.SHL.U32 R0, R0, 0x2, RZ ;  /* 0x0000000200007824 */ /* 0x000fe200078e00ff */
[----:B------:R-:W-:Y:S01]  /*84c0*/  IADD3 R4, P0, R14, UR8, RZ ;  /* 0x000000080e047c10 */ /* 0x000fe2000ff1e0ff */
[----:B------:R-:W-:Y:S01]  /*84d0*/  IMAD.WIDE.U32 R2, R2, c[0x0][0x338], R12 ;  /* 0x0000ce0002027a25 */ /* 0x000fe200078e000c */
[----:B------:R-:W-:-:S02]  /*84e0*/  ISETP.GE.AND P1, PT, R14, R15, PT ;  /* 0x0000000f0e00720c */ /* 0x000fc40003f26270 */
[----:B------:R1:W2:Y:S01]  /*84f0*/  LDS.128 R20, [R0+0x8880] ;  /* 0x0088800000147984 */ /* 0x0002a20000000c00 */
[----:B------:R-:W-:Y:S02]  /*8500*/  LEA.HI.X.SX32 R5, R14, UR9, 0x1, P0 ;  /* 0x000000090e057c11 */ /* 0x000fe400080f0eff */
[----:B------:R-:W-:Y:S01]  /*8510*/  IADD3 R3, R3, UR5, RZ ;  /* 0x0000000503037c10 */ /* 0x000fe2000fffe0ff */
[----:B------:R1:W3:Y:S01]  /*8520*/  LDS.128 R24, [R0+0x9080] ;  /* 0x0090800000187984 */ /* 0x0002e20000000c00 */
[----:B------:R-:W-:Y:S01]  /*8530*/  ULDC.64 UR4, c[0x0][0x340] ;  /* 0x0000d00000047ab9 */ /* 0x000fe20000000a00 */
[----:B------:R-:W-:Y:S01]  /*8540*/  ISETP.GE.OR P0, PT, R12, c[0x0][0x324], P1 ;  /* 0x0000c9000c007a0c */ /* 0x000fe20000f06670 */
[----:B------:R-:W-:Y:S01]  /*8550*/  UIMAD UR4, UR7, UR4, URZ ;  /* 0x00000004070472a4 */ /* 0x000fe2000f8e023f */
[----:B------:R1:W4:Y:S01]  /*8560*/  LDS.128 R28, [R0+0x9880] ;  /* 0x00988000001c7984 */ /* 0x0003220000000c00 */
[----:B------:R-:W-:Y:S01]  /*8570*/  IMAD.WIDE.U32 R10, R44, c[0x0][0x340], R2 ;  /* 0x0000d0002c0a7a25 */ /* 0x000fe200078e0002 */
[----:B------:R-:W-:Y:S01]  /*8580*/  P2R R45, PR, RZ, 0x2 ;  /* 0x00000002ff2d7803 */ /* 0x000fe20000000000 */
[----:B------:R-:W-:Y:S01]  /*8590*/  UIMAD UR4, UR14, UR5, UR4 ;  /* 0x000000050e0472a4 */ /* 0x000fe2000f8e0204 */
[----:B------:R1:W1:Y:S01]  /*85a0*/  LDS.128 R32, [R0+0xa080] ;  /* 0x00a0800000207984 */ /* 0x0002620000000c00 */
[----:B------:R-:W-:-:S03]  /*85b0*/  IMAD.WIDE R6, R6, 0x80, R4 ;  /* 0x0000008006067825 */ /* 0x000fc600078e0204 */
        /* <DEDUP_REMOVED lines=22> */
.L_x_2053:
[----:B--234-:R-:W-:Y:S05]  /*8720*/  BSYNC B0 ;  /* 0x0000000000007941 */ /* 0x01cfea0003800000 */
.L_x_2052:
        /* <DEDUP_REMOVED lines=17> */
.L_x_2055:
[----:B------:R-:W-:Y:S05]  /*8840*/  BSYNC B0 ;  /* 0x0000000000007941 */ /* 0x000fea0003800000 */
.L_x_2054:
        /* <DEDUP_REMOVED lines=16> */
.L_x_2057:
[----:B------:R-:W-:Y:S05]  /*8950*/  BSYNC B0 ;  /* 0x0000000000007941 */ /* 0x000fea0003800000 */
.L_x_2056:
        /* <DEDUP_REMOVED lines=16> */
.L_x_2059:
[----:B------:R-:W-:Y:S05]  /*8a60*/  BSYNC B0 ;  /* 0x0000000000007941 */ /* 0x000fea0003800000 */
.L_x_2058:
        /* <DEDUP_REMOVED lines=16> */
.L_x_2061:
[----:B------:R-:W-:Y:S05]  /*8b70*/  BSYNC B0 ;  /* 0x0000000000007941 */ /* 0x000fea0003800000 */
.L_x_2060:
        /* <DEDUP_REMOVED lines=16> */
.L_x_2063:
[----:B------:R-:W-:Y:S05]  /*8c80*/  BSYNC B0 ;  /* 0x0000000000007941 */ /* 0x000fea0003800000 */
.L_x_2062:
        /* <DEDUP_REMOVED lines=16> */
.L_x_2065:
[----:B------:R-:W-:Y:S05]  /*8d90*/  BSYNC B0 ;  /* 0x0000000000007941 */ /* 0x000fea0003800000 */
.L_x_2064:
        /* <DEDUP_REMOVED lines=16> */
.L_x_2067:
[----:B------:R-:W-:Y:S05]  /*8ea0*/  BSYNC B0 ;  /* 0x0000000000007941 */ /* 0x000fea0003800000 */
.L_x_2066:
[----:B------:R-:W-:Y:S01]  /*8eb0*/  ULDC.64 UR4, c[0x0][0x308] ;  /* 0x0000c20000047ab9 */ /* 0x000fe20000000a00 */
[----:B-1----:R-:W-:Y:S01]  /*8ec0*/  IMAD.U32 R2, RZ, RZ, UR15 ;  /* 0x0000000fff027e24 */ /* 0x002fe2000f8e00ff */
[----:B------:R-:W-:Y:S01]  /*8ed0*/  UIMAD UR4, UR6, UR4, URZ ;  /* 0x00000004060472a4 */ /* 0x000fe2000f8e023f */
[----:B------:R-:W-:Y:S01]  /*8ee0*/  ISETP.NE.AND P0, PT, R45, RZ, PT ;  /* 0x000000ff2d00720c */ /* 0x000fe20003f05270 */
[----:B------:R-:W-:Y:S01]  /*8ef0*/  BSSY B0, `(.L_x_2068) ;  /* 0x0000013000007945 */ /* 0x000fe20003800000 */
[----:B------:R-:W-:Y:S01]  /*8f00*/  IMAD.WIDE.U32 R2, R2, c[0x0][0x308], R12 ;  /* 0x0000c20002027a25 */ /* 0x000fe200078e000c */
[----:B------:R-:W-:Y:S01]  /*8f10*/  UIMAD UR15, UR15, UR5, UR4 ;  /* 0x000000050f0f72a4 */ /* 0x000fe2000f8e0204 */
[----:B------:R-:W-:Y:S02]  /*8f20*/  ISETP.GE.OR P0, PT, R12, c[0x0][0x2f4], P0 ;  /* 0x0000bd000c007a0c */ /* 0x000fe40000706670 */
        /* <DEDUP_REMOVED lines=15> */
.L_x_2069:
[----:B------:R-:W-:Y:S05]  /*9020*/  BSYNC B0 ;  /* 0x0000000000007941 */ /* 0x000fea0003800000 */
.L_x_2068:
        /* <DEDUP_REMOVED lines=15> */
.L_x_2071:
[----:B------:R-:W-:Y:S05]  /*9120*/  BSYNC B0 ;  /* 0x0000000000007941 */ /* 0x000fea0003800000 */
.L_x_2070:
        /* <DEDUP_REMOVED lines=14> */
.L_x_2073:
[----:B------:R-:W-:Y:S05]  /*9210*/  BSYNC B0 ;  /* 0x0000000000007941 */ /* 0x000fea0003800000 */
.L_x_2072:
        /* <DEDUP_REMOVED lines=14> */
.L_x_2075:
[----:B------:R-:W-:Y:S05]  /*9300*/  BSYNC B0 ;  /* 0x0000000000007941 */ /* 0x000fea0003800000 */
.L_x_2074:
        /* <DEDUP_REMOVED lines=14> */
.L_x_2077:
[----:B------:R-:W-:Y:S05]  /*93f0*/  BSYNC B0 ;  /* 0x0000000000007941 */ /* 0x000fea0003800000 */
.L_x_2076:
        /* <DEDUP_REMOVED lines=14> */
.L_x_2079:
[----:B------:R-:W-:Y:S05]  /*94e0*/  BSYNC B0 ;  /* 0x0000000000007941 */ /* 0x000fea0003800000 */
.L_x_2078:
        /* <DEDUP_REMOVED lines=14> */
.L_x_2081:
[----:B------:R-:W-:Y:S05]  /*95d0*/  BSYNC B0 ;  /* 0x0000000000007941 */ /* 0x000fea0003800000 */
.L_x_2080:
        /* <DEDUP_REMOVED lines=14> */
.L_x_2050:
        /* <DEDUP_REMOVED lines=10> */
[----:B--2-4-:R-:W2:Y:S01]  /*9760*/  @P0 LDG.E R0, [R4.64] ;  /* 0x0000001204000981 */ /* 0x014ea2000c1e1900 */
        /* <DEDUP_REMOVED lines=20> */
.L_x_2082:
[----:B-1----:R-:W1:Y:S01]  /*98b0*/  S2R R2, SR_TID.X ;  /* 0x0000000000027919 */ /* 0x002e620000002100 */
[----:B------:R-:W-:Y:S01]  /*98c0*/  USHF.R.S32.HI UR6, URZ, 0x1f, UR15 ;  /* 0x0000001f3f067899 */ /* 0x000fe2000801140f */
[----:B-----5:R-:W-:Y:S01]  /*98d0*/  IADD3 R15, R6, -UR10, RZ ;  /* 0x8000000a060f7c10 */ /* 0x020fe2000fffe0ff */
[----:B------:R-:W-:Y:S01]  /*98e0*/  ULDC.64 UR4, c[0x0][0x308] ;  /* 0x0000c20000047ab9 */ /* 0x000fe20000000a00 */
[----:B------:R-:W-:Y:S01]  /*98f0*/  IMAD.U32 R6, RZ, RZ, UR16 ;  /* 0x00000010ff067e24 */ /* 0x000fe2000f8e00ff */
[----:B------:R-:W-:Y:S01]  /*9900*/  UIMAD UR4, UR6, UR4, URZ ;  /* 0x00000004060472a4 */ /* 0x000fe2000f8e023f */
[----:B------:R-:W-:Y:S01]  /*9910*/  BSSY B0, `(.L_x_2083) ;  /* 0x0000024000007945 */ /* 0x000fe20003800000 */
[----:B------:R-:W-:-:S02]  /*9920*/  USHF.R.S32.HI UR7, URZ, 0x1f, UR14 ;  /* 0x0000001f3f077899 */ /* 0x000fc4000801140e */
[----:B------:R-:W-:Y:S02]  /*9930*/  UIMAD UR5, UR15, UR5, UR4 ;  /* 0x000000050f0572a4 */ /* 0x000fe4000f8e0204 */
[----:B------:R-:W-:Y:S02]  /*9940*/  USEL UR14, UR14, URZ, !UP1 ;  /* 0x0000003f0e0e7287 */ /* 0x000fe4000c800000 */
[----:B------:R-:W-:-:S04]  /*9950*/  USEL UR7, UR7, URZ, !UP1 ;  /* 0x0000003f07077287 */ /* 0x000fc8000c800000 */
[----:B------:R-:W-:Y:S01]  /*9960*/  IMAD.U32 R16, RZ, RZ, UR14 ;  /* 0x0000000eff107e24 */ /* 0x000fe2000f8e00ff */
[----:B-1----:R-:W-:-:S04]  /*9970*/  SHF.R.S32.HI R14, RZ, 0x1f, R2 ;  /* 0x0000001fff0e7819 */ /* 0x002fc80000011402 */
[----:B------:R-:W-:-:S04]  /*9980*/  LEA.HI R14, R14, R2, RZ, 0x4 ;  /* 0x000000020e0e7211 */ /* 0x000fc800078f20ff */
[----:B------:R-:W-:Y:S02]  /*9990*/  LOP3.LUT R0, R14, 0x1ffffff0, RZ, 0xc0, !PT ;  /* 0x1ffffff00e007812 */ /* 0x000fe400078ec0ff */
[----:B------:R-:W-:-:S03]  /*99a0*/  SHF.R.S32.HI R14, RZ, 0x4, R14 ;  /* 0x00000004ff0e7819 */ /* 0x000fc6000001140e */
[----:B------:R-:W-:Y:S01]  /*99b0*/  IMAD.IADD R0, R2, 0x1, -R0 ;  /* 0x0000000102007824 */ /* 0x000fe200078e0a00 */
[C---:B------:R-:W-:Y:S01]  /*99c0*/  IADD3 R4, P0, R14.reuse, UR8, RZ ;  /* 0x000000080e047c10 */ /* 0x040fe2000ff1e0ff */
[----:B------:R-:W-:Y:S01]  /*99d0*/  IMAD.U32 R2, RZ, RZ, UR15 ;  /* 0x0000000fff027e24 */ /* 0x000fe2000f8e00ff */
[----:B------:R-:W-:Y:S01]  /*99e0*/  ISETP.GE.AND P1, PT, R14, R15, PT ;  /* 0x0000000f0e00720c */ /* 0x000fe20003f26270 */
[----:B------:R-:W-:Y:S01]  /*99f0*/  IMAD.SHL.U32 R12, R0, 0x8, RZ ;  /* 0x00000008000c7824 */ /* 0x000fe200078e00ff */
[----:B------:R-:W-:Y:S02]  /*9a00*/  LEA.HI.X.SX32 R5, R14, UR9, 0x1, P0 ;  /* 0x000000090e057c11 */ /* 0x000fe400080f0eff */
[----:B------:R-:W-:Y:S02]  /*9a10*/  P2R R17, PR, RZ, 0x2 ;  /* 0x00000002ff117803 */ /* 0x000fe40000000000 */
[----:B------:R-:W-:Y:S01]  /*9a20*/  SHF.R.S32.HI R13, RZ, 0x1f, R12 ;  /* 0x0000001fff0d7819 */ /* 0x000fe2000001140c */
[----:B------:R-:W-:Y:S01]  /*9a30*/  IMAD.WIDE R6, R6, 0x80, R4 ;  /* 0x0000008006067825 */ /* 0x000fe200078e0204 */
        /* <DEDUP_REMOVED lines=17> */
.L_x_2084:
[----:B------:R-:W-:Y:S05]  /*9b50*/  BSYNC B0 ;  /* 0x0000000000007941 */ /* 0x000fea0003800000 */
.L_x_2083:
        /* <DEDUP_REMOVED lines=17> */
.L_x_2086:
[----:B------:R-:W-:Y:S05]  /*9c70*/  BSYNC B0 ;  /* 0x0000000000007941 */ /* 0x000fea0003800000 */
.L_x_2085:
        /* <DEDUP_REMOVED lines=16> */
.L_x_2088:
[----:B------:R-:W-:Y:S05]  /*9d80*/  BSYNC B0 ;  /* 0x0000000000007941 */ /* 0x000fea0003800000 */
.L_x_2087:
        /* <DEDUP_REMOVED lines=16> */
.L_x_2090:
[----:B------:R-:W-:Y:S05]  /*9e90*/  BSYNC B0 ;  /* 0x0000000000007941 */ /* 0x000fea0003800000 */
.L_x_2089:
        /* <DEDUP_REMOVED lines=16> */
.L_x_2092:
[----:B------:R-:W-:Y:S05]  /*9fa0*/  BSYNC B0 ;  /* 0x0000000000007941 */ /* 0x000fea0003800000 */
.L_x_2091:
        /* <DEDUP_REMOVED lines=16> */
.L_x_2094:
[----:B------:R-:W-:Y:S05]  /*a0b0*/  BSYNC B0 ;  /* 0x0000000000007941 */ /* 0x000fea0003800000 */
.L_x_2093:
        /* <DEDUP_REMOVED lines=16> */
.L_x_2096:
[----:B------:R-:W-:Y:S05]  /*a1c0*/  BSYNC B0 ;  /* 0x0000000000007941 */ /* 0x000fea0003800000 */
.L_x_2095:
        /* <DEDUP_REMOVED lines=16> */
.L_x_2098:
[----:B------:R-:W-:Y:S05]  /*a2d0*/  BSYNC B0 ;  /* 0x0000000000007941 */ /* 0x000fea0003800000 */
.L_x_2097:
        /* <DEDUP_REMOVED lines=23> */
.L_x_2100:
[----:B------:R-:W-:Y:S05]  /*a450*/  BSYNC B0 ;  /* 0x0000000000007941 */ /* 0x000fea0003800000 */
.L_x_2099:
        /* <DEDUP_REMOVED lines=15> */
.L_x_2102:
[----:B------:R-:W-:Y:S05]  /*a550*/  BSYNC B0 ;  /* 0x0000000000007941 */ /* 0x000fea0003800000 */
.L_x_2101:
        /* <DEDUP_REMOVED lines=14> */
.L_x_2104:
[----:B------:R-:W-:Y:S05]  /*a640*/  BSYNC B0 ;  /* 0x0000000000007941 */ /* 0x000fea0003800000 */
.L_x_2103:
        /* <DEDUP_REMOVED lines=14> */
.L_x_2106:
[----:B------:R-:W-:Y:S05]  /*a730*/  BSYNC B0 ;  /* 0x0000000000007941 */ /* 0x000fea0003800000 */
.L_x_2105:
        /* <DEDUP_REMOVED lines=14> */
.L_x_2108:
[----:B------:R-:W-:Y:S05]  /*a820*/  BSYNC B0 ;  /* 0x0000000000007941 */ /* 0x000fea0003800000 */
.L_x_2107:
        /* <DEDUP_REMOVED lines=14> */
.L_x_2110:
[----:B------:R-:W-:Y:S05]  /*a910*/  BSYNC B0 ;  /* 0x0000000000007941 */ /* 0x000fea0003800000 */
.L_x_2109:
        /* <DEDUP_REMOVED lines=14> */
.L_x_2112:
[----:B------:R-:W-:Y:S05]  /*aa00*/  BSYNC B0 ;  /* 0x0000000000007941 */ /* 0x000fea0003800000 */
.L_x_2111:
        /* <DEDUP_REMOVED lines=14> */
.L_x_2113:
        /* <DEDUP_REMOVED lines=9> */
.L_x_2342:


//--------------------- .text._ZN7cutlass13device_kernelIN5flash19enable_sm80_to_sm89INS1_16FlashAttnBwdSm80INS1_25CollectiveMainloopBwdSm80ILi2ELi2EN4cute5tupleIJNS5_1CILi64EEENS7_ILi128EEES9_EEENS_6half_tEfNS_4arch4Sm80ELb1ELb0ELb0ELb1ELb1ELb0ELb0ELb0ELi2ELi2ELi2ELi2ELb0EEENS1_21CollectiveEpilogueBwdISA_SB_SD_Li256ELb1ELb0ELi4EEENS1_25SingleTileBwdLPTSchedulerILb1ELi128ELb1EEEEEEEEEvNT_6ParamsE --------------------------
	.section	.text._ZN7cutlass13device_kernelIN5flash19enable_sm80_to_sm89INS1_16FlashAttnBwdSm80INS1_25CollectiveMainloopBwdSm80ILi2ELi2EN4cute5tupleIJNS5_1CILi64EEENS7_ILi128EEES9_EEENS_6half_tEfNS_4arch4Sm80ELb1ELb0ELb0ELb1ELb1ELb0ELb0ELb0ELi2ELi2ELi2ELi2ELb0EEENS1_21CollectiveEpilogueBwdISA_SB_SD_Li256ELb1ELb0ELi4EEENS1_25SingleTileBwdLPTSchedulerILb1ELi128ELb1EEEEEEEEEvNT_6ParamsE,"ax",@progbits
	.sectioninfo	@"SHI_REGISTERS=255"
	.align	128
.text._ZN7cutlass13device_kernelIN5flash19enable_sm80_to_sm89INS1_16FlashAttnBwdSm80INS1_25CollectiveMainloopBwdSm80ILi2ELi2EN4cute5tupleIJNS5_1CILi64EEENS7_ILi128EEES9_EEENS_6half_tEfNS_4arch4Sm80ELb1ELb0ELb0ELb1ELb1ELb0ELb0ELb0ELi2ELi2ELi2ELi2ELb0EEENS1_21CollectiveEpilogueBwdISA_SB_SD_Li256ELb1ELb0ELi4EEENS1_25SingleTileBwdLPTSchedulerILb1ELi128ELb1EEEEEEEEEvNT_6ParamsE:
        .type           _ZN7cutlass13device_kernelIN5flash19enable_sm80_to_sm89INS1_16FlashAttnBwdSm80INS1_25CollectiveMainloopBwdSm80ILi2ELi2EN4cute5tupleIJNS5_1CILi64EEENS7_ILi128EEES9_EEENS_6half_tEfNS_4arch4Sm80ELb1ELb0ELb0ELb1ELb1ELb0ELb0ELb0ELi2ELi2ELi2ELi2ELb0EEENS1_21CollectiveEpilogueBwdISA_SB_SD_Li256ELb1ELb0ELi4EEENS1_25SingleTileBwdLPTSchedulerILb1ELi128ELb1EEEEEEEEEvNT_6ParamsE,@function
        .size           _ZN7cutlass13device_kernelIN5flash19enable_sm80_to_sm89INS1_16FlashAttnBwdSm80INS1_25CollectiveMainloopBwdSm80ILi2ELi2EN4cute5tupleIJNS5_1CILi64EEENS7_ILi128EEES9_EEENS_6half_tEfNS_4arch4Sm80ELb1ELb0ELb0ELb1ELb1ELb0ELb0ELb0ELi2ELi2ELi2ELi2ELb0EEENS1_21CollectiveEpilogueBwdISA_SB_SD_Li256ELb1ELb0ELi4EEENS1_25SingleTileBwdLPTSchedulerILb1ELi128ELb1EEEEEEEEEvNT_6ParamsE,(.L_x_2343 - _ZN7cutlass13device_kernelIN5flash19enable_sm80_to_sm89INS1_16FlashAttnBwdSm80INS1_25CollectiveMainloopBwdSm80ILi2ELi2EN4cute5tupleIJNS5_1CILi64EEENS7_ILi128EEES9_EEENS_6half_tEfNS_4arch4Sm80ELb1ELb0ELb0ELb1ELb1ELb0ELb0ELb0ELi2ELi2ELi2ELi2ELb0EEENS1_21CollectiveEpilogueBwdISA_SB_SD_Li256ELb1ELb0ELi4EEENS1_25SingleTileBwdLPTSchedulerILb1ELi128ELb1EEEEEEEEEvNT_6ParamsE)
        .other          _ZN7cutlass13device_kernelIN5flash19enable_sm80_to_sm89INS1_16FlashAttnBwdSm80INS1_25CollectiveMainloopBwdSm80ILi2ELi2EN4cute5tupleIJNS5_1CILi64EEENS7_ILi128EEES9_EEENS_6half_tEfNS_4arch4Sm80ELb1ELb0ELb0ELb1ELb1ELb0ELb0ELb0ELi2ELi2ELi2ELi2ELb0EEENS1_21CollectiveEpilogueBwdISA_SB_SD_Li256ELb1ELb0ELi4EEENS1_25SingleTileBwdLPTSchedulerILb1ELi128ELb1EEEEEEEEEvNT_6ParamsE,@"STO_CUDA_ENTRY STV_DEFAULT"
_ZN7cutlass13device_kernelIN5flash19enable_sm80_to_sm89INS1_16FlashAttnBwdSm80INS1_25CollectiveMainloopBwdSm80ILi2ELi2EN4cute5tupleIJNS5_1CILi64EEENS7_ILi128EEES9_EEENS_6half_tEfNS_4arch4Sm80ELb1ELb0ELb0ELb1ELb1ELb0ELb0ELb0ELi2ELi2ELi2ELi2ELb0EEENS1_21CollectiveEpilogueBwdISA_SB_SD_Li256ELb1ELb0ELi4EEENS1_25SingleTileBwdLPTSchedulerILb1ELi128ELb1EEEEEEEEEvNT_6ParamsE:
        /* <DEDUP_REMOVED lines=30> */
.L_x_2115:
[----:B------:R-:W-:Y:S02]  /*01e0*/  ULDC UR7, c[0x0][0x3ac] ;  /* 0x0000eb0000077ab9 */ /* 0x000fe40000000800 */
[----:B------:R-:W-:Y:S02]  /*01f0*/  UISETP.NE.AND UP0, UPT, UR7, 0x1, UPT ;  /* 0x000000010700788c */ /* 0x000fe4000bf05270 */
[----:B------:R-:W-:Y:S02]  /*0200*/  ULDC.64 UR4, c[0x0][0x3b0] ;  /* 0x0000ec0000047ab9 */ /* 0x000fe40000000a00 */
[----:B------:R-:W-:Y:S02]  /*0210*/  UIMAD.WIDE.U32 UR10, UR6, UR4, URZ ;  /* 0x00000004060a72a5 */ /* 0x000fe4000f8e003f */
[----:B------:R-:W-:-:S05]  /*0220*/  UMOV UR9, UR6 ;  /* 0x0000000600097c82 */ /* 0x000fca0008000000 */
[----:B------:R-:W-:-:S04]  /*0230*/  @UP0 USHF.R.U32.HI UR9, URZ, UR5, UR11 ;  /* 0x000000053f090299 */ /* 0x000fc8000801160b */
[----:B------:R-:W-:-:S04]  /*0240*/  UIMAD UR7, UR9, UR7, URZ ;  /* 0x00000007090772a4 */ /* 0x000fc8000f8e023f */
.L_x_2116:
        /* <DEDUP_REMOVED lines=12> */
[----:B------:R-:W-:-:S06]  /*0310*/  UIMAD UR4, UR4, UR6, UR5 ;  /* 0x00000006040472a4 */ /* 0x000fcc000f8e0205 */
[----:B------:R-:W-:-:S05]  /*0320*/  IMAD.U32 R0, RZ, RZ, UR4 ;  /* 0x00000004ff007e24 */ /* 0x000fca000f8e00ff */
[----:B------:R1:W-:Y:S01]  /*0330*/  STL [R1+0x2c], R0 ;  /* 0x00002c0001007387 */ /* 0x0003e20000100800 */
[----:B------:R-:W-:Y:S05]  /*0340*/  @!P0 BRA `(.L_x_2117) ;  /* 0x0000008000008947 */ /* 0x000fea0003800000 */
[----:B------:R-:W-:Y:S02]  /*0350*/  UMOV UR4, 0x4 ;  /* 0x0000000400047882 */ /* 0x000fe40000000000 */
[----:B------:R-:W-:Y:S02]  /*0360*/  ULDC.64 UR6, c[0x0][0x3e0] ;  /* 0x0000f80000067ab9 */ /* 0x000fe40000000a00 */
[----:B------:R-:W-:-:S06]  /*0370*/  UIMAD.WIDE UR4, UR13, UR4, UR6 ;  /* 0x000000040d0472a5 */ /* 0x000fcc000f8e0206 */
[----:B------:R-:W-:Y:S02]  /*0380*/  MOV R2, UR4 ;  /* 0x0000000400027c02 */ /* 0x000fe40008000f00 */
[----:B------:R-:W-:-:S05]  /*0390*/  MOV R3, UR5 ;  /* 0x0000000500037c02 */ /* 0x000fca0008000f00 */
[----:B-1----:R-:W2:Y:S02]  /*03a0*/  LDG.E R0, [R2.64] ;  /* 0x0000001002007981 */ /* 0x002ea4000c1e1900 */
[----:B--2---:R1:W2:Y:S02]  /*03b0*/  R2UR UR5, R0 ;  /* 0x00000000000573c2 */ /* 0x0042a400000e0000 */
[----:B-12---:R-:W-:Y:S05]  /*03c0*/  BRA `(.L_x_2118) ;  /* 0x000000f000007947 */ /* 0x006fea0003800000 */
.L_x_2117:
        /* <DEDUP_REMOVED lines=9> */
[----:B-1----:R-:W3:Y:S01]  /*0460*/  LDG.E R0, [R2.64+0x4] ;  /* 0x0000041002007981 */ /* 0x002ee2000c1e1900 */
[----:B--2---:R-:W1:Y:S08]  /*0470*/  R2UR UR5, R4 ;  /* 0x00000000040573c2 */ /* 0x004e7000000e0000 */
[----:B---3--:R-:W1:Y:S02]  /*0480*/  R2UR UR4, R0 ;  /* 0x00000000000473c2 */ /* 0x008e6400000e0000 */
[----:B-1----:R-:W-:Y:S01]  /*0490*/  UIADD3 UR5, -UR5, UR4, URZ ;  /* 0x0000000405057290 */ /* 0x002fe2000fffe13f */
[----:B------:R-:W-:Y:S05]  /*04a0*/  BRA `(.L_x_2118) ;  /* 0x0000001000007947 */ /* 0x000fea0003800000 */
.L_x_2119:
[----:B------:R-:W-:Y:S02]  /*04b0*/  ULDC UR5, c[0x0][0x3d4] ;  /* 0x0000f50000057ab9 */ /* 0x000fe40000000800 */
.L_x_2118:
[----:B------:R-:W-:Y:S02]  /*04c0*/  UIADD3 UR5, UR5, 0x7f, URZ ;  /* 0x0000007f05057890 */ /* 0x000fe4000fffe03f */
[----:B------:R-:W-:-:S02]  /*04d0*/  ULOP3.LUT UR14, URZ, UR9, URZ, 0x33, !UPT ;  /* 0x000000093f0e7292 */ /* 0x000fc4000f8e333f */
[----:B------:R-:W-:-:S04]  /*04e0*/  USHF.R.S32.HI UR4, URZ, 0x1f, UR5 ;  /* 0x0000001f3f047899 */ /* 0x000fc80008011405 */
[----:B------:R-:W-:-:S04]  /*04f0*/  ULEA.HI UR4, UR4, UR5, URZ, 0x7 ;  /* 0x0000000504047291 */ /* 0x000fc8000f8f383f */
[----:B------:R-:W-:-:S04]  /*0500*/  USHF.R.S32.HI UR4, URZ, 0x7, UR4 ;  /* 0x000000073f047899 */ /* 0x000fc80008011404 */
[----:B------:R-:W-:Y:S02]  /*0510*/  UISETP.GT.AND UP0, UPT, UR4, UR9, UPT ;  /* 0x000000090400728c */ /* 0x000fe4000bf04270 */
[----:B------:R-:W-:Y:S02]  /*0520*/  UIADD3 UR14, UR4, UR14, URZ ;  /* 0x0000000e040e7290 */ /* 0x000fe4000fffe03f */
[----:B------:R-:W-:Y:S01]  /*0530*/  USEL UR13, UR13, 0xffffffff, UP0 ;  /* 0xffffffff0d0d7887 */ /* 0x000fe20008000000 */
[----:B------:R-:W-:Y:S05]  /*0540*/  BRA `(.L_x_2120) ;  /* 0x000004b000007947 */ /* 0x000fea0003800000 */
.L_x_2114:
[----:B------:R-:W-:Y:S02]  /*0550*/  ULDC.64 UR6, c[0x0][0x3b8] ;  /* 0x0000ee0000067ab9 */ /* 0x000fe40000000a00 */
[----:B------:R-:W-:Y:S02]  /*0560*/  UISETP.NE.AND UP0, UPT, UR6, 0x1, UPT ;  /* 0x000000010600788c */ /* 0x000fe4000bf05270 */
[----:B------:R-:W-:Y:S02]  /*0570*/  UIMAD.WIDE.U32 UR10, UR4, UR7, URZ ;  /* 0x00000007040a72a5 */ /* 0x000fe4000f8e003f */
[----:B------:R-:W-:-:S02]  /*0580*/  ULDC UR5, c[0x0][0x3c0] ;  /* 0x0000f00000057ab9 */ /* 0x000fc40000000800 */
        /* <DEDUP_REMOVED lines=17> */
.L_x_2121:
[----:B------:R-:W-:Y:S02]  /*06a0*/  ULDC UR7, c[0x0][0x3ac] ;  /* 0x0000eb0000077ab9 */ /* 0x000fe40000000800 */
[----:B------:R-:W-:Y:S02]  /*06b0*/  UISETP.NE.AND UP0, UPT, UR7, 0x1, UPT ;  /* 0x000000010700788c */ /* 0x000fe4000bf05270 */
[----:B------:R-:W-:Y:S02]  /*06c0*/  ULDC.64 UR4, c[0x0][0x3b0] ;  /* 0x0000ec0000047ab9 */ /* 0x000fe40000000a00 */
[----:B------:R-:W-:Y:S02]  /*06d0*/  UIMAD.WIDE.U32 UR10, UR6, UR4, URZ ;  /* 0x00000004060a72a5 */ /* 0x000fe4000f8e003f */
[----:B------:R-:W-:-:S05]  /*06e0*/  UMOV UR9, UR6 ;  /* 0x0000000600097c82 */ /* 0x000fca0008000000 */
[----:B------:R-:W-:-:S04]  /*06f0*/  @UP0 USHF.R.U32.HI UR9, URZ, UR5, UR11 ;  /* 0x000000053f090299 */ /* 0x000fc8000801160b */
[----:B------:R-:W-:-:S04]  /*0700*/  UIMAD UR7, UR9, UR7, URZ ;  /* 0x00000007090772a4 */ /* 0x000fc8000f8e023f */
.L_x_2122:
        /* <DEDUP_REMOVED lines=24> */
.L_x_2123:
        /* <DEDUP_REMOVED lines=14> */
.L_x_2125:
[----:B------:R-:W-:Y:S02]  /*0970*/  ULDC UR5, c[0x0][0x3d4] ;  /* 0x0000f50000057ab9 */ /* 0x000fe40000000800 */
.L_x_2124:
[----:B------:R-:W-:Y:S02]  /*0980*/  UIADD3 UR5, UR5, 0x7f, URZ ;  /* 0x0000007f05057890 */ /* 0x000fe4000fffe03f */
[----:B------:R-:W-:-:S02]  /*0990*/  ULOP3.LUT UR14, URZ, UR9, URZ, 0x33, !UPT ;  /* 0x000000093f0e7292 */ /* 0x000fc4000f8e333f */
[----:B------:R-:W-:-:S04]  /*09a0*/  USHF.R.S32.HI UR4, URZ, 0x1f, UR5 ;  /* 0x0000001f3f047899 */ /* 0x000fc80008011405 */
[----:B------:R-:W-:-:S04]  /*09b0*/  ULEA.HI UR4, UR4, UR5, URZ, 0x7 ;  /* 0x0000000504047291 */ /* 0x000fc8000f8f383f */
[----:B------:R-:W-:-:S04]  /*09c0*/  USHF.R.S32.HI UR4, URZ, 0x7, UR4 ;  /* 0x000000073f047899 */ /* 0x000fc80008011404 */
[----:B------:R-:W-:Y:S02]  /*09d0*/  UISETP.GT.AND UP0, UPT, UR4, UR9, UPT ;  /* 0x000000090400728c */ /* 0x000fe4000bf04270 */
[----:B------:R-:W-:Y:S02]  /*09e0*/  UIADD3 UR14, UR4, UR14, URZ ;  /* 0x0000000e040e7290 */ /* 0x000fe4000fffe03f */
[----:B------:R-:W-:-:S06]  /*09f0*/  USEL UR13, UR13, 0xffffffff, UP0 ;  /* 0xffffffff0d0d7887 */ /* 0x000fcc0008000000 */
.L_x_2120:
        /* <DEDUP_REMOVED lines=22> */
[----:B------:R-:W-:Y:S01]  /*0b60*/  CS2R R8, SRZ ;  /* 0x0000000000087805 */ /* 0x000fe2000001ff00 */
[----:B-1----:R1:W3:Y:S02]  /*0b70*/  @P1 LDG.E R0, [R2.64] ;  /* 0x0000001002001981 */ /* 0x0022e4000c1e1900 */
        /* <DEDUP_REMOVED lines=24> */
.L_x_2126:
        /* <DEDUP_REMOVED lines=10> */
.L_x_2127:
[----:B------:R-:W-:Y:S05]  /*0da0*/  @!P2 BRA `(.L_x_2128) ;  /* 0x000000500000a947 */ /* 0x000fea0003800000 */
[----:B----4-:R2:W3:Y:S04]  /*0db0*/  LDG.E R0, [R2.64] ;  /* 0x0000001002007981 */ /* 0x0104e8000c1e1900 */
[----:B--2---:R-:W2:Y:S01]  /*0dc0*/  LDG.E R2, [R2.64+0x4] ;  /* 0x0000041002027981 */ /* 0x004ea2000c1e1900 */
[----:B---3--:R-:W3:Y:S08]  /*0dd0*/  R2UR UR11, R0 ;  /* 0x00000000000b73c2 */ /* 0x008ef000000e0000 */
[----:B--2---:R-:W3:Y:S02]  /*0de0*/  R2UR UR4, R2 ;  /* 0x00000000020473c2 */ /* 0x004ee400000e0000 */
[----:B---3--:R-:W-:-:S06]  /*0df0*/  UIADD3 UR11, -UR11, UR4, URZ ;  /* 0x000000040b0b7290 */ /* 0x008fcc000fffe13f */
.L_x_2128:
        /* <DEDUP_REMOVED lines=15> */
[----:B------:R-:W-:Y:S01]  /*0ef0*/  IMAD.MOV.U32 R160, RZ, RZ, RZ ;  /* 0x000000ffffa07224 */ /* 0x000fe200078e00ff */
[----:B------:R-:W-:Y:S01]  /*0f00*/  ULEA.HI UR10, UR10, UR4, URZ, 0x6 ;  /* 0x000000040a0a7291 */ /* 0x000fe2000f8f303f */
[----:B------:R-:W-:Y:S01]  /*0f10*/  IMAD.MOV.U32 R146, RZ, RZ, RZ ;  /* 0x000000ffff927224 */ /* 0x000fe200078e00ff */
[----:B------:R-:W-:Y:S01]  /*0f20*/  USHF.R.S32.HI UR4, URZ, 0x1f, UR5 ;  /* 0x0000001f3f047899 */ /* 0x000fe20008011405 */
[----:B------:R-:W-:Y:S01]  /*0f30*/  CS2R R12, SRZ ;  /* 0x00000000000c7805 */ /* 0x000fe2000001ff00 */
[----:B------:R-:W-:Y:S01]  /*0f40*/  USHF.R.S32.HI UR10, URZ, 0x6, UR10 ;  /* 0x000000063f0a7899 */ /* 0x000fe2000801140a */
[----:B------:R-:W-:Y:S01]  /*0f50*/  MOV R144, RZ ;  /* 0x000000ff00907202 */ /* 0x000fe20000000f00 */
[----:B------:R-:W-:Y:S01]  /*0f60*/  ULEA.HI UR4, UR4, UR5, URZ, 0x6 ;  /* 0x0000000504047291 */ /* 0x000fe2000f8f303f */
[----:B------:R-:W-:Y:S01]  /*0f70*/  IMAD.MOV.U32 R142, RZ, RZ, RZ ;  /* 0x000000ffff8e7224 */ /* 0x000fe200078e00ff */
[----:B------:R-:W-:Y:S01]  /*0f80*/  UISETP.LT.AND UP0, UPT, URZ, UR10, UPT ;  /* 0x0000000a3f00728c */ /* 0x000fe2000bf01270 */
[----:B------:R-:W-:Y:S01]  /*0f90*/  CS2R R14, SRZ ;  /* 0x00000000000e7805 */ /* 0x000fe2000001ff00 */
[----:B------:R-:W-:Y:S01]  /*0fa0*/  USHF.R.S32.HI UR9, URZ, 0x6, UR4 ;  /* 0x000000063f097899 */ /* 0x000fe20008011404 */
        /* <DEDUP_REMOVED lines=67> */
[----:B------:R-:W3:Y:S01]  /*13e0*/  LDL R101, [R1+0x2c] ;  /* 0x00002c0001657983 */ /* 0x000ee20000100800 */
[----:B--2-4-:R-:W-:Y:S01]  /*13f0*/  IMAD.MOV.U32 R0, RZ, RZ, c[0x0][0x248] ;  /* 0x00009200ff007624 */ /* 0x014fe200078e00ff */
[----:B------:R-:W-:Y:S01]  /*1400*/  SHF.R.S32.HI R36, RZ, 0x1f, R35 ;  /* 0x0000001fff247819 */ /* 0x000fe20000011423 */
[----:B------:R-:W-:Y:S01]  /*1410*/  IMAD.U32 R4, RZ, RZ, UR14 ;  /* 0x0000000eff047e24 */ /* 0x000fe2000f8e00ff */
[----:B------:R-:W-:Y:S01]  /*1420*/  USHF.R.S32.HI UR18, URZ, 0x1f, UR13 ;  /* 0x0000001f3f127899 */ /* 0x000fe2000801140d */
[----:B------:R-:W-:Y:S01]  /*1430*/  IMAD.SHL.U32 R38, R35, 0x4, RZ ;  /* 0x0000000423267824 */ /* 0x000fe200078e00ff */
[----:B------:R-:W-:Y:S01]  /*1440*/  ISETP.NE.AND P0, PT, R0, 0x1, PT ;  /* 0x000000010000780c */ /* 0x000fe20003f05270 */
[----:B------:R-:W-:Y:S01]  /*1450*/  USEL UR15, UR13, URZ, !UP1 ;  /* 0x0000003f0d0f7287 */ /* 0x000fe2000c800000 */
[----:B------:R-:W-:Y:S01]  /*1460*/  LEA.HI R32, R36, R35, RZ, 0x3 ;  /* 0x0000002324207211 */ /* 0x000fe200078f18ff */
[----:B------:R-:W-:Y:S01]  /*1470*/  USEL UR19, UR18, URZ, !UP1 ;  /* 0x0000003f12137287 */ /* 0x000fe2000c800000 */
[----:B------:R-:W-:Y:S01]  /*1480*/  IMAD.MOV.U32 R215, RZ, RZ, 0x10 ;  /* 0x00000010ffd77424 */ /* 0x000fe200078e00ff */
[----:B------:R-:W-:Y:S01]  /*1490*/  ULDC.64 UR4, c[0x0][0x1b8] ;  /* 0x00006e0000047ab9 */ /* 0x000fe20000000a00 */
[----:B------:R-:W-:Y:S01]  /*14a0*/  SHF.R.S32.HI R37, RZ, 0x3, R32 ;  /* 0x00000003ff257819 */ /* 0x000fe20000011420 */
[----:B------:R-:W-:Y:S01]  /*14b0*/  ULDC.64 UR6, c[0x0][0x1e8] ;  /* 0x00007a0000067ab9 */ /* 0x000fe20000000a00 */
[----:B------:R-:W-:Y:S01]  /*14c0*/  IMAD.MOV.U32 R216, RZ, RZ, 0x20 ;  /* 0x00000020ffd87424 */ /* 0x000fe200078e00ff */
[----:B------:R-:W-:Y:S01]  /*14d0*/  UIMAD UR4, UR19, UR4, URZ ;  /* 0x00000004130472a4 */ /* 0x000fe2000f8e023f */
[----:B------:R-:W-:Y:S01]  /*14e0*/  SHF.R.S32.HI R5, RZ, 0x1f, R37 ;  /* 0x0000001fff057819 */ /* 0x000fe20000011425 */
[----:B------:R-:W-:Y:S01]  /*14f0*/  UIMAD UR6, UR19, UR6, URZ ;  /* 0x00000006130672a4 */ /* 0x000fe2000f8e023f */
[----:B-----5:R-:W-:Y:S01]  /*1500*/  IADD3 R2, P1, R37, R8, RZ ;  /* 0x0000000825027210 */ /* 0x020fe20007f3e0ff */
[----:B------:R-:W-:Y:S01]  /*1510*/  USEL UR18, UR18, URZ, !UP2 ;  /* 0x0000003f12127287 */ /* 0x000fe2000d000000 */
[----:B------:R-:W-:Y:S01]  /*1520*/  STL [R1+0x28], R37 ;  /* 0x0000282501007387 */ /* 0x000fe20000100800 */
[----:B------:R-:W-:-:S02]  /*1530*/  UIMAD UR7, UR15, UR7, UR6 ;  /* 0x000000070f0772a4 */ /* 0x000fc4000f8e0206 */
[----:B------:R-:W-:Y:S02]  /*1540*/  UIMAD UR6, UR15, UR5, UR4 ;  /* 0x000000050f0672a4 */ /* 0x000fe4000f8e0204 */
[----:B------:R-:W-:Y:S02]  /*1550*/  USEL UR19, UR13, URZ, !UP2 ;  /* 0x0000003f0d137287 */ /* 0x000fe4000d000000 */
[----:B------:R-:W-:Y:S02]  /*1560*/  ULDC.64 UR4, c[0x0][0x188] ;  /* 0x0000620000047ab9 */ /* 0x000fe40000000a00 */
[----:B------:R-:W-:Y:S02]  /*1570*/  UIMAD UR4, UR18, UR4, URZ ;  /* 0x00000004120472a4 */ /* 0x000fe4000f8e023f */
[----:B------:R-:W-:Y:S01]  /*1580*/  USHF.R.S32.HI UR20, URZ, 0x1f, UR10 ;  /* 0x0000001f3f147899 */ /* 0x000fe2000801140a */
[----:B------:R-:W-:Y:S01]  /*1590*/  IMAD.U32 R25, RZ, RZ, UR19 ;  /* 0x00000013ff197e24 */ /* 0x000fe2000f8e00ff */
[----:B------:R-:W-:-:S02]  /*15a0*/  UIMAD UR24, UR19, UR5, UR4 ;  /* 0x00000005131872a4 */ /* 0x000fc4000f8e0204 */
[----:B------:R-:W-:Y:S02]  /*15b0*/  UMOV UR21, 0x6 ;  /* 0x0000000600157882 */ /* 0x000fe40000000000 */
[----:B------:R-:W-:Y:S02]  /*15c0*/  ULDC.64 UR4, c[0x0][0x178] ;  /* 0x00005e0000047ab9 */ /* 0x000fe40000000a00 */
[----:B------:R-:W-:Y:S02]  /*15d0*/  UIMAD UR23, UR20, UR4, URZ ;  /* 0x00000004141772a4 */ /* 0x000fe4000f8e023f */
[----:B------:R-:W-:Y:S02]  /*15e0*/  UIMAD.WIDE.U32 UR26, UR10, UR4, URZ ;  /* 0x000000040a1a72a5 */ /* 0x000fe4000f8e003f */
[----:B------:R-:W-:-:S04]  /*15f0*/  UIMAD UR23, UR10, UR5, UR23 ;  /* 0x000000050a1772a4 */ /* 0x000fc8000f8e0217 */
[----:B------:R-:W-:Y:S01]  /*1600*/  UIADD3 UR23, UR27, UR23, URZ ;  /* 0x000000171b177290 */ /* 0x000fe2000fffe03f */
[----:B---3--:R-:W-:Y:S01]  /*1610*/  @P0 IMAD.HI.U32 R3, R101, c[0x0][0x24c], RZ ;  /* 0x0000930065030a27 */ /* 0x008fe200078e00ff */
[----:B------:R-:W-:-:S03]  /*1620*/  SHF.R.S32.HI R31, RZ, 0x1f, R101 ;  /* 0x0000001fff1f7819 */ /* 0x000fc60000011465 */
[----:B------:R-:W-:Y:S01]  /*1630*/  IMAD.MOV.U32 R0, RZ, RZ, R101 ;  /* 0x000000ffff007224 */ /* 0x000fe200078e0065 */
[----:B------:R-:W-:Y:S01]  /*1640*/  @P0 SHF.R.U32.HI R0, RZ, c[0x0][0x250], R3 ;  /* 0x00009400ff000a19 */ /* 0x000fe20000011603 */
[----:B------:R-:W-:Y:S01]  /*1650*/  IMAD R13, R31, c[0x0][0x180], RZ ;  /* 0x000060001f0d7a24 */ /* 0x000fe200078e02ff */
[----:B------:R-:W-:Y:S02]  /*1660*/  IADD3 R24, P0, R37, R9, RZ ;  /* 0x0000000925187210 */ /* 0x000fe40007f1e0ff */
[-C--:B------:R-:W-:Y:S01]  /*1670*/  LEA.HI.X.SX32 R3, R8, R5.reuse, 0x1, P1 ;  /* 0x0000000508037211 */ /* 0x080fe200008f0eff */
[----:B------:R-:W-:Y:S01]  /*1680*/  IMAD.U32 R8, RZ, RZ, UR15 ;  /* 0x0000000fff087e24 */ /* 0x000fe2000f8e00ff */
[----:B------:R-:W-:Y:S01]  /*1690*/  LEA.HI.X.SX32 R28, R9, R5, 0x1, P0 ;  /* 0x00000005091c7211 */ /* 0x000fe200000f0eff */
[----:B------:R-:W-:Y:S01]  /*16a0*/  IMAD R13, R101, c[0x0][0x184], R13 ;  /* 0x00006100650d7a24 */ /* 0x000fe200078e020d */
[----:B------:R-:W-:Y:S01]  /*16b0*/  LOP3.LUT R5, R32, 0xfffffff8, RZ, 0xc0, !PT ;  /* 0xfffffff820057812 */ /* 0x000fe200078ec0ff */
[----:B------:R-:W-:Y:S01]  /*16c0*/  IMAD.WIDE R10, R4, 0x80, R2 ;  /* 0x00000080040a7825 */ /* 0x000fe200078e0202 */
[----:B------:R-:W-:Y:S01]  /*16d0*/  LEA.HI R3, R36, R35, RZ, 0x6 ;  /* 0x0000002324037211 */ /* 0x000fe200078f30ff */
[----:B------:R-:W-:Y:S01]  /*16e0*/  UIADD3 UR15, -UR8, UR11, URZ ;  /* 0x0000000b080f7290 */ /* 0x000fe2000fffe13f */
[----:B------:R-:W-:Y:S01]  /*16f0*/  SHF.R.S32.HI R2, RZ, 0x1f, R0 ;  /* 0x0000001fff027819 */ /* 0x000fe20000011400 */
[----:B------:R-:W-:Y:S01]  /*1700*/  IMAD.IADD R30, R35, 0x1, -R5 ;  /* 0x00000001231e7824 */ /* 0x000fe200078e0a05 */
[----:B------:R-:W-:Y:S01]  /*1710*/  SHF.R.S32.HI R29, RZ, 0x6, R3 ;  /* 0x00000006ff1d7819 */ /* 0x000fe20000011403 */
[----:B------:R-:W-:-:S02]  /*1720*/  IMAD.SHL.U32 R3, R37, 0x40, RZ ;  /* 0x0000004025037824 */ /* 0x000fc400078e00ff */
[----:B------:R-:W-:Y:S01]  /*1730*/  IMAD.SHL.U32 R20, R30, 0x8, RZ ;  /* 0x000000081e147824 */ /* 0x000fe200078e00ff */
[----:B------:R-:W-:Y:S01]  /*1740*/  IADD3 R15, -R37, UR15, RZ ;  /* 0x0000000f250f7c10 */ /* 0x000fe2000fffe1ff */
[----:B------:R-:W-:Y:S01]  /*1750*/  IMAD R4, R2, c[0x0][0x1e0], RZ ;  /* 0x0000780002047a24 */ /* 0x000fe200078e02ff */
[----:B------:R-:W-:Y:S01]  /*1760*/  LOP3.LUT R3, R3, 0x1c0, RZ, 0xc0, !PT ;  /* 0x000001c003037812 */ /* 0x000fe200078ec0ff */
[----:B------:R-:W-:Y:S01]  /*1770*/  IMAD.SHL.U32 R34, R29, 0x200, RZ ;  /* 0x000002001d227824 */ /* 0x000fe200078e00ff */
[----:B------:R-:W-:Y:S01]  /*1780*/  SHF.R.S32.HI R21, RZ, 0x1f, R20 ;  /* 0x0000001fff157819 */ /* 0x000fe20000011414 */
[----:B------:R-:W-:Y:S01]  /*1790*/  IMAD R6, R0, c[0x0][0x1e4], R4 ;  /* 0x0000790000067a24 */ /* 0x000fe200078e0204 */
[--C-:B------:R-:W-:Y:S01]  /*17a0*/  LOP3.LUT R7, R3, 0x38, R20.reuse, 0xf8, !PT ;  /* 0x0000003803077812 */ /* 0x100fe200078ef814 */
[----:B------:R-:W-:Y:S01]  /*17b0*/  IMAD R2, R2, c[0x0][0x1b0], RZ ;  /* 0x00006c0002027a24 */ /* 0x000fe200078e02ff */
[----:B------:R-:W-:Y:S01]  /*17c0*/  SHF.R.U32.HI R3, RZ, 0x3, R3 ;  /* 0x00000003ff037819 */ /* 0x000fe20000011603 */
[----:B------:R-:W-:Y:S01]  /*17d0*/  IMAD.WIDE.U32 R4, R0, c[0x0][0x1e0], R20 ;  /* 0x0000780000047a25 */ /* 0x000fe200078e0014 */
[----:B------:R-:W-:-:S02]  /*17e0*/  IADD3 R33, R20, 0x40, RZ ;  /* 0x0000004014217810 */ /* 0x000fc40007ffe0ff */
[----:B------:R-:W-:Y:S01]  /*17f0*/  LOP3.LUT R14, R34, R7, R3, 0xf6, !PT ;  /* 0x00000007220e7212 */ /* 0x000fe200078ef603 */
[----:B------:R-:W-:Y:S01]  /*1800*/  IMAD.IADD R5, R5, 0x1, R6 ;  /* 0x0000000105057824 */ /* 0x000fe200078e0206 */
[----:B------:R-:W-:Y:S01]  /*1810*/  ISETP.GE.AND P5, PT, R20, c[0x0][0x1cc], PT ;  /* 0x0000730014007a0c */ /* 0x000fe20003fa6270 */
[C---:B------:R-:W-:Y:S01]  /*1820*/  IMAD R6, R0.reuse, c[0x0][0x1b4], R2 ;  /* 0x00006d0000067a24 */ /* 0x040fe200078e0202 */
[----:B------:R-:W-:Y:S01]  /*1830*/  ISETP.GE.AND P4, PT, R33, c[0x0][0x1cc], PT ;  /* 0x0000730021007a0c */ /* 0x000fe20003f86270 */
[----:B------:R-:W-:Y:S01]  /*1840*/  IMAD.WIDE.U32 R2, R0, c[0x0][0x1b0], R20 ;  /* 0x00006c0000027a25 */ /* 0x000fe200078e0014 */
[C---:B------:R-:W-:Y:S02]  /*1850*/  ISETP.LT.OR P2, PT, R15.reuse, 0x1, P5 ;  /* 0x000000010f00780c */ /* 0x040fe40002f41670 */
[----:B------:R-:W-:Y:S01]  /*1860*/  ISETP.LT.OR P6, PT, R15, 0x21, P5 ;  /* 0x000000210f00780c */ /* 0x000fe20002fc1670 */
[----:B------:R-:W-:Y:S02]  /*1870*/  IMAD R0, R28, c[0x0][0x178], RZ ;  /* 0x00005e001c007a24 */ /* 0x000fe400078e02ff */
[----:B------:R-:W-:-:S02]  /*1880*/  IMAD.IADD R3, R3, 0x1, R6 ;  /* 0x0000000103037824 */ /* 0x000fc400078e0206 */
[C---:B------:R-:W-:Y:S02]  /*1890*/  IMAD R0, R24.reuse, c[0x0][0x17c], R0 ;  /* 0x00005f0018007a24 */ /* 0x040fe400078e0200 */
[----:B------:R-:W-:-:S04]  /*18a0*/  IMAD.WIDE.U32 R6, R24, c[0x0][0x178], R20 ;  /* 0x00005e0018067a25 */ /* 0x000fc800078e0014 */
[----:B------:R-:W-:-:S04]  /*18b0*/  IMAD.WIDE.U32 R4, R8, c[0x0][0x1e8], R4 ;  /* 0x00007a0008047a25 */ /* 0x000fc800078e0004 */
[----:B------:R-:W-:Y:S01]  /*18c0*/  IMAD.IADD R7, R7, 0x1, R0 ;  /* 0x0000000107077824 */ /* 0x000fe200078e0200 */
[----:B------:R-:W-:Y:S01]  /*18d0*/  IADD3 R5, R5, UR7, RZ ;  /* 0x0000000705057c10 */ /* 0x000fe2000fffe0ff */
[----:B------:R-:W-:-:S04]  /*18e0*/  IMAD.WIDE.U32 R2, R8, c[0x0][0x1b8], R2 ;  /* 0x00006e0008027a25 */ /* 0x000fc800078e0002 */
[----:B------:R-:W-:Y:S01]  /*18f0*/  IMAD R12, R11, c[0x0][0x1d8], RZ ;  /* 0x000076000b0c7a24 */ /* 0x000fe200078e02ff */
[----:B------:R-:W-:Y:S01]  /*1900*/  IADD3 R3, R3, UR6, RZ ;  /* 0x0000000603037c10 */ /* 0x000fe2000fffe0ff */
[----:B------:R-:W-:Y:S01]  /*1910*/  IMAD.WIDE.U32 R8, R101, c[0x0][0x180], R6 ;  /* 0x0000600065087a25 */ /* 0x000fe200078e0006 */
[----:B------:R-:W-:Y:S02]  /*1920*/  ULDC.64 UR6, c[0x0][0x1d8] ;  /* 0x0000760000067ab9 */ /* 0x000fe40000000a00 */
[----:B------:R-:W-:Y:S01]  /*1930*/  USHF.L.U32 UR25, UR6, 0x6, URZ ;  /* 0x0000000606197899 */ /* 0x000fe2000800063f */
[----:B------:R-:W-:Y:S01]  /*1940*/  IMAD R0, R11, c[0x0][0x1a8], RZ ;  /* 0x00006a000b007a24 */ /* 0x000fe200078e02ff */
[----:B------:R-:W-:Y:S01]  /*1950*/  USHF.L.U64.HI UR7, UR6, UR21, UR7 ;  /* 0x0000001506077299 */ /* 0x000fe20008010207 */
[C---:B------:R-:W-:Y:S01]  /*1960*/  IMAD R12, R10.reuse, c[0x0][0x1dc], R12 ;  /* 0x000077000a0c7a24 */ /* 0x040fe200078e020c */
[----:B------:R-:W-:Y:S01]  /*1970*/  USHF.L.U32 UR6, UR22, 0x7, URZ ;  /* 0x0000000716067899 */ /* 0x000fe2000800063f */
[----:B------:R-:W-:-:S04]  /*1980*/  IMAD.WIDE.U32 R6, R10, c[0x0][0x1d8], R4 ;  /* 0x000076000a067a25 */ /* 0x000fc800078e0004 */
[----:B------:R-:W-:Y:S02]  /*1990*/  IMAD.IADD R11, R9, 0x1, R13 ;  /* 0x00000001090b7824 */ /* 0x000fe400078e020d */
[C---:B------:R-:W-:Y:S02]  /*19a0*/  IMAD R9, R10.reuse, c[0x0][0x1ac], R0 ;  /* 0x00006b000a097a24 */ /* 0x040fe400078e0200 */
[----:B------:R-:W-:Y:S01]  /*19b0*/  IMAD.WIDE.U32 R4, R10, c[0x0][0x1a8], R2 ;  /* 0x00006a000a047a25 */ /* 0x000fe200078e0002 */
[----:B------:R-:W-:-:S03]  /*19c0*/  LEA R2, P1, R6, c[0x0][0x1c0], 0x1 ;  /* 0x0000700006027a11 */ /* 0x000fc600078208ff */
[----:B------:R-:W-:Y:S02]  /*19d0*/  IMAD.IADD R0, R7, 0x1, R12 ;  /* 0x0000000107007824 */ /* 0x000fe400078e020c */
[----:B------:R-:W-:Y:S01]  /*19e0*/  IMAD.MOV.U32 R10, RZ, RZ, R8 ;  /* 0x000000ffff0a7224 */ /* 0x000fe200078e0008 */
[----:B------:R-:W-:Y:S01]  /*19f0*/  LEA R8, P0, R4, c[0x0][0x190], 0x1 ;  /* 0x0000640004087a11 */ /* 0x000fe200078008ff */
[----:B------:R-:W-:Y:S01]  /*1a00*/  IMAD.IADD R5, R5, 0x1, R9 ;  /* 0x0000000105057824 */ /* 0x000fe200078e0209 */
[----:B------:R-:W-:Y:S01]  /*1a10*/  LEA.HI.X R3, R6, c[0x0][0x1c4], R0, 0x1, P1 ;  /* 0x0000710006037a11 */ /* 0x000fe200008f0c00 */
[----:B------:R-:W-:-:S03]  /*1a20*/  IMAD.WIDE.U32 R18, R25, c[0x0][0x188], R10 ;  /* 0x0000620019127a25 */ /* 0x000fc600078e000a */
[----:B------:R-:W-:Y:S01]  /*1a30*/  LEA.HI.X R9, R4, c[0x0][0x194], R5, 0x1, P0 ;  /* 0x0000650004097a11 */ /* 0x000fe200000f0c05 */
[----:B------:R-:W-:Y:S01]  /*1a40*/  IMAD.U32 R6, RZ, RZ, UR26 ;  /* 0x0000001aff067e24 */ /* 0x000fe2000f8e00ff */
[----:B------:R-:W-:Y:S01]  /*1a50*/  IADD3 R16, R19, UR24, RZ ;  /* 0x0000001813107c10 */ /* 0x000fe2000fffe0ff */
[----:B------:R-:W-:Y:S01]  /*1a60*/  IMAD.U32 R5, RZ, RZ, UR23 ;  /* 0x00000017ff057e24 */ /* 0x000fe2000f8e00ff */
[----:B------:R-:W-:Y:S01]  /*1a70*/  IADD3 R4, P1, R2, UR25, RZ ;  /* 0x0000001902047c10 */ /* 0x000fe2000ff3e0ff */
[----:B------:R-:W-:Y:S01]  /*1a80*/  IMAD.SHL.U32 R14, R14, 0x2, RZ ;  /* 0x000000020e0e7824 */ /* 0x000fe200078e00ff */
[C---:B------:R-:W-:Y:S01]  /*1a90*/  LEA R0, P0, R6.reuse, R18, 0x6 ;  /* 0x0000001206007211 */ /* 0x040fe200078030ff */
[----:B------:R-:W-:Y:S01]  /*1aa0*/  IMAD.U32 R10, RZ, RZ, UR25 ;  /* 0x00000019ff0a7e24 */ /* 0x000fe2000f8e00ff */
[----:B------:R1:W-:Y:S01]  /*1ab0*/  STL.64 [R1+0x18], R18 ;  /* 0x0000181201007387 */ /* 0x0003e20000100a00 */
[----:B------:R-:W-:Y:S01]  /*1ac0*/  UIADD3 UR24, UP0, UR25, 0x80, URZ ;  /* 0x0000008019187890 */ /* 0x000fe2000ff1e03f */
[----:B------:R-:W-:Y:S01]  /*1ad0*/  LEA.HI.X R6, R6, R16, R5, 0x6, P0 ;  /* 0x0000001006067211 */ /* 0x000fe200000f3405 */
[----:B------:R-:W-:Y:S01]  /*1ae0*/  IMAD.U32 R12, RZ, RZ, UR4 ;  /* 0x00000004ff0c7e24 */ /* 0x000fe2000f8e00ff */
[----:B------:R-:W-:Y:S01]  /*1af0*/  IADD3.X R5, R3, UR7, RZ, P1, !PT ;  /* 0x0000000703057c10 */ /* 0x000fe20008ffe4ff */
[----:B------:R-:W-:Y:S01]  /*1b00*/  @!PT LDS RZ, [RZ] ;  /* 0x00000000fffff984 */ /* 0x000fe20000000800 */
[----:B------:R-:W-:Y:S01]  /*1b10*/  @!PT LDS RZ, [RZ] ;  /* 0x00000000fffff984 */ /* 0x000fe20000000800 */
[----:B------:R-:W-:Y:S01]  /*1b20*/  @!PT LDS RZ, [RZ] ;  /* 0x00000000fffff984 */ /* 0x000fe20000000800 */
[----:B------:R2:W-:Y:S01]  /*1b30*/  LDGSTS.E.BYPASS.LTC128B.128 [R14+0x8080], [R2.64], !P2 ;  /* 0x08080000020e7fae */ /* 0x0005e2000d101d50 */
[C---:B------:R-:W-:Y:S01]  /*1b40*/  ISETP.LT.OR P1, PT, R15.reuse, 0x1, P4 ;  /* 0x000000010f00780c */ /* 0x040fe20002721670 */
[----:B------:R-:W-:Y:S01]  /*1b50*/  UIADD3.X UR23, URZ, UR7, URZ, UP0, !UPT ;  /* 0x000000073f177290 */ /* 0x000fe200087fe43f */
[----:B------:R-:W-:Y:S01]  /*1b60*/  IADD3 R10, P3, P2, R10, 0x80, R2 ;  /* 0x000000800a0a7810 */ /* 0x000fe20007a7e002 */
[----:B------:R3:W-:Y:S01]  /*1b70*/  STL [R1+0x24], R16 ;  /* 0x0000241001007387 */ /* 0x0007e20000100800 */
[----:B------:R-:W-:Y:S01]  /*1b80*/  IMAD.U32 R7, RZ, RZ, UR27 ;  /* 0x0000001bff077e24 */ /* 0x000fe2000f8e00ff */
[----:B------:R-:W-:Y:S01]  /*1b90*/  USHF.R.S32.HI UR26, URZ, 0x1f, UR22 ;  /* 0x0000001f3f1a7899 */ /* 0x000fe20008011416 */
[----:B------:R-:W-:Y:S01]  /*1ba0*/  IADD3.X R11, RZ, UR7, R3, P3, P2 ;  /* 0x00000007ff0b7c10 */ /* 0x000fe20009fe4403 */
[----:B------:R-:W-:Y:S01]  /*1bb0*/  IMAD.U32 R13, RZ, RZ, UR5 ;  /* 0x00000005ff0d7e24 */ /* 0x000fe2000f8e00ff */
[----:B------:R-:W-:-:S02]  /*1bc0*/  ISETP.LT.OR P2, PT, R15, 0x61, P5 ;  /* 0x000000610f00780c */ /* 0x000fc40002f41670 */
[----:B------:R-:W-:-:S03]  /*1bd0*/  ISETP.LT.OR P3, PT, R15, 0x41, P4 ;  /* 0x000000410f00780c */ /* 0x000fc60002761670 */
[----:B------:R2:W-:Y:S04]  /*1be0*/  LDGSTS.E.BYPASS.LTC128B.128 [R14+0xc080], [R2.64+0x80], !P1 ;  /* 0x0c080080020e7fae */ /* 0x0005e8000c901d50 */
[----:B------:R4:W-:Y:S01]  /*1bf0*/  LDGSTS.E.BYPASS.LTC128B.128 [R14+0x9080], [R4.64], !P6 ;  /* 0x09080000040e7fae */ /* 0x0009e2000f101d50 */
[C---:B------:R-:W-:Y:S02]  /*1c00*/  ISETP.LT.OR P6, PT, R15.reuse, 0x41, P5 ;  /* 0x000000410f00780c */ /* 0x040fe40002fc1670 */
[----:B------:R-:W-:Y:S02]  /*1c10*/  ISETP.LT.OR P5, PT, R15, 0x21, P4 ;  /* 0x000000210f00780c */ /* 0x000fe400027a1670 */
[----:B-1----:R-:W-:Y:S02]  /*1c20*/  SHF.R.S32.HI R18, RZ, 0x1f, R35 ;  /* 0x0000001fff127819 */ /* 0x002fe40000011423 */
[----:B---3--:R-:W-:-:S04]  /*1c30*/  LEA R16, P0, R0, c[0x0][0x160], 0x1 ;  /* 0x0000580000107a11 */ /* 0x008fc800078008ff */
[----:B------:R-:W-:-:S05]  /*1c40*/  LEA.HI.X R17, R0, c[0x0][0x164], R6, 0x1, P0 ;  /* 0x0000590000117a11 */ /* 0x000fca00000f0c06 */
[----:B------:R1:W-:Y:S01]  /*1c50*/  LDGSTS.E.BYPASS.LTC128B.128 [R14+0xd080], [R10.64], !P5 ;  /* 0x0d0800000a0e7fae */ /* 0x0003e2000e901d50 */
[----:B------:R-:W-:Y:S01]  /*1c60*/  IADD3 R6, P0, R4, UR24, RZ ;  /* 0x0000001804067c10 */ /* 0x000fe2000ff1e0ff */
[----:B------:R-:W-:-:S03]  /*1c70*/  IMAD.U32 R0, RZ, RZ, UR6 ;  /* 0x00000006ff007e24 */ /* 0x000fc6000f8e00ff */
[C---:B------:R-:W-:Y:S02]  /*1c80*/  IADD3.X R7, R5.reuse, UR23, RZ, P0, !PT ;  /* 0x0000001705077c10 */ /* 0x040fe400087fe4ff */
[----:B--2---:R-:W-:Y:S02]  /*1c90*/  IADD3 R2, P1, R4, UR25, RZ ;  /* 0x0000001904027c10 */ /* 0x004fe4000ff3e0ff */
[C---:B------:R-:W-:Y:S02]  /*1ca0*/  LEA R22, P0, R12.reuse, R16, 0x6 ;  /* 0x000000100c167211 */ /* 0x040fe400078030ff */
[----:B------:R-:W-:Y:S02]  /*1cb0*/  IADD3.X R3, R5, UR7, RZ, P1, !PT ;  /* 0x0000000705037c10 */ /* 0x000fe40008ffe4ff */
[----:B------:R-:W-:Y:S01]  /*1cc0*/  LEA.HI.X R23, R12, R17, R13, 0x6, P0 ;  /* 0x000000110c177211 */ /* 0x000fe200000f340d */
[----:B------:R-:W-:Y:S01]  /*1cd0*/  IMAD R12, R31, c[0x0][0x270], RZ ;  /* 0x00009c001f0c7a24 */ /* 0x000fe200078e02ff */
[----:B----4-:R-:W-:Y:S01]  /*1ce0*/  IADD3 R4, P0, R2, UR25, RZ ;  /* 0x0000001902047c10 */ /* 0x010fe2000ff1e0ff */
[----:B------:R2:W-:Y:S01]  /*1cf0*/  LDGSTS.E.BYPASS.LTC128B.128 [R14+0xa080], [R2.64], !P6 ;  /* 0x0a080000020e7fae */ /* 0x0005e2000f101d50 */
[----:B------:R-:W-:Y:S01]  /*1d00*/  ISETP.GE.AND P6, PT, R20, c[0x0][0x19c], PT ;  /* 0x0000670014007a0c */ /* 0x000fe20003fc6270 */
[----:B------:R-:W-:Y:S01]  /*1d10*/  IMAD R12, R101, c[0x0][0x274], R12 ;  /* 0x00009d00650c7a24 */ /* 0x000fe200078e020c */
[----:B------:R-:W-:Y:S01]  /*1d20*/  IADD3.X R5, R3, UR7, RZ, P0, !PT ;  /* 0x0000000703057c10 */ /* 0x000fe200087fe4ff */
[----:B------:R3:W-:Y:S01]  /*1d30*/  LDGSTS.E.BYPASS.LTC128B.128 [R14+0xe080], [R6.64], !P3 ;  /* 0x0e080000060e7fae */ /* 0x0007e2000d901d50 */
[----:B------:R-:W-:-:S02]  /*1d40*/  ISETP.LT.OR P3, PT, R15, 0x61, P4 ;  /* 0x000000610f00780c */ /* 0x000fc40002761670 */
[----:B------:R-:W-:Y:S01]  /*1d50*/  IADD3 R26, P1, R35, UR6, RZ ;  /* 0x00000006231a7c10 */ /* 0x000fe2000ff3e0ff */
[----:B------:R-:W-:Y:S01]  /*1d60*/  ULDC.64 UR6, c[0x0][0x1a8] ;  /* 0x00006a0000067ab9 */ /* 0x000fe20000000a00 */
[----:B------:R-:W-:Y:S01]  /*1d70*/  ISETP.GE.AND P4, PT, R33, c[0x0][0x19c], PT ;  /* 0x0000670021007a0c */ /* 0x000fe20003f86270 */
[----:B------:R-:W-:Y:S01]  /*1d80*/  USHF.L.U32 UR25, UR6, 0x6, URZ ;  /* 0x0000000606197899 */ /* 0x000fe2000800063f */
[----:B------:R4:W-:Y:S01]  /*1d90*/  LDGSTS.E.BYPASS.LTC128B.128 [R14+0xb080], [R4.64], !P2 ;  /* 0x0b080000040e7fae */ /* 0x0009e2000d101d50 */
[----:B------:R-:W-:Y:S02]  /*1da0*/  LEA.HI.X.SX32 R27, R0, R18, 0x1, P1 ;  /* 0x00000012001b7211 */ /* 0x000fe400008f0eff */
[----:B------:R-:W-:Y:S02]  /*1db0*/  ISETP.LT.OR P2, PT, R15, 0x1, P4 ;  /* 0x000000010f00780c */ /* 0x000fe40002741670 */
[----:B------:R-:W-:-:S04]  /*1dc0*/  IADD3 R18, P1, R38, UR22, RZ ;  /* 0x0000001626127c10 */ /* 0x000fc8000ff3e0ff */
[----:B------:R-:W-:-:S05]  /*1dd0*/  LEA.HI.X.SX32 R19, R38, UR26, 0x1, P1 ;  /* 0x0000001a26137c11 */ /* 0x000fca00088f0eff */
[----:B-1----:R-:W-:Y:S01]  /*1de0*/  IMAD.WIDE.U32 R10, R101, c[0x0][0x270], R18 ;  /* 0x00009c00650a7a25 */ /* 0x002fe200078e0012 */
[----:B--2---:R-:W-:Y:S01]  /*1df0*/  IADD3 R2, P0, R2, UR24, RZ ;  /* 0x0000001802027c10 */ /* 0x004fe2000ff1e0ff */
[----:B------:R-:W-:Y:S02]  /*1e00*/  UIADD3 UR24, UP0, UR25, 0x80, URZ ;  /* 0x0000008019187890 */ /* 0x000fe4000ff1e03f */
[----:B------:R-:W-:Y:S01]  /*1e10*/  IMAD.IADD R13, R11, 0x1, R12 ;  /* 0x000000010b0d7824 */ /* 0x000fe200078e020c */
[----:B------:R-:W-:Y:S01]  /*1e20*/  IADD3.X R3, R3, UR23, RZ, P0, !PT ;  /* 0x0000001703037c10 */ /* 0x000fe200087fe4ff */
[----:B---3--:R-:W-:Y:S01]  /*1e30*/  IMAD.U32 R6, RZ, RZ, UR25 ;  /* 0x00000019ff067e24 */ /* 0x008fe2000f8e00ff */
[C---:B------:R-:W-:Y:S01]  /*1e40*/  ISETP.LT.OR P0, PT, R15.reuse, 0x1, P6 ;  /* 0x000000010f00780c */ /* 0x040fe20003701670 */
[----:B------:R-:W-:Y:S01]  /*1e50*/  USHF.L.U64.HI UR23, UR6, UR21, UR7 ;  /* 0x0000001506177299 */ /* 0x000fe20008010207 */
[----:B------:R-:W-:Y:S01]  /*1e60*/  IMAD.MOV.U32 R12, RZ, RZ, R10 ;  /* 0x000000ffff0c7224 */ /* 0x000fe200078e000a */
[----:B------:R1:W-:Y:S01]  /*1e70*/  LDGSTS.E.BYPASS.LTC128B.128 [R14+0xf080], [R2.64], !P3 ;  /* 0x0f080000020e7fae */ /* 0x0003e2000d901d50 */
[----:B------:R-:W-:Y:S01]  /*1e80*/  ISETP.LT.OR P3, PT, R15, 0x21, P6 ;  /* 0x000000210f00780c */ /* 0x000fe20003761670 */
[----:B------:R-:W-:Y:S01]  /*1e90*/  UIADD3.X UR22, URZ, UR23, URZ, UP0, !UPT ;  /* 0x000000173f167290 */ /* 0x000fe200087fe43f */
[----:B------:R-:W-:Y:S01]  /*1ea0*/  IADD3 R6, P1, P5, R6, 0x80, R8 ;  /* 0x0000008006067810 */ /* 0x000fe20007d3e008 */
[----:B------:R-:W-:Y:S01]  /*1eb0*/  IMAD.WIDE.U32 R10, R24, c[0x0][0x208], R20 ;  /* 0x00008200180a7a25 */ /* 0x000fe200078e0014 */
[----:B------:R-:W-:-:S02]  /*1ec0*/  ULDC.64 UR6, c[0x0][0x278] ;  /* 0x00009e0000067ab9 */ /* 0x000fc40000000a00 */
[----:B------:R-:W-:Y:S01]  /*1ed0*/  P2R R0, PR, RZ, 0x2 ;  /* 0x00000002ff007803 */ /* 0x000fe20000000000 */
[----:B------:R-:W-:Y:S01]  /*1ee0*/  UIMAD UR6, UR18, UR6, URZ ;  /* 0x00000006120672a4 */ /* 0x000fe2000f8e023f */
[----:B------:R-:W-:Y:S01]  /*1ef0*/  ISETP.LT.OR P1, PT, R15, 0x41, P6 ;  /* 0x000000410f00780c */ /* 0x000fe20003721670 */
[----:B------:R2:W-:Y:S01]  /*1f00*/  LDGSTS.E.BYPASS.LTC128B.128 [R14+0x80], [R8.64], !P0 ;  /* 0x00080000080e7fae */ /* 0x0005e2000c101d50 */
[----:B----4-:R-:W-:Y:S01]  /*1f10*/  IADD3 R4, P0, R8, UR25, RZ ;  /* 0x0000001908047c10 */ /* 0x010fe2000ff1e0ff */
[----:B------:R-:W-:Y:S01]  /*1f20*/  IMAD.WIDE.U32 R12, R25, c[0x0][0x278], R12 ;  /* 0x00009e00190c7a25 */ /* 0x000fe200078e000c */
[----:B------:R-:W-:Y:S01]  /*1f30*/  ISETP.LT.OR P6, PT, R15, 0x61, P6 ;  /* 0x000000610f00780c */ /* 0x000fe200037c1670 */
[----:B------:R2:W-:Y:S01]  /*1f40*/  LDGSTS.E.BYPASS.LTC128B.128 [R14+0x4080], [R8.64+0x80], !P2 ;  /* 0x04080080080e7fae */ /* 0x0005e2000d101d50 */
[----:B------:R-:W-:Y:S02]  /*1f50*/  IADD3.X R5, R9, UR23, RZ, P0, !PT ;  /* 0x0000001709057c10 */ /* 0x000fe400087fe4ff */
[----:B------:R-:W-:-:S02]  /*1f60*/  ISETP.LT.OR P2, PT, R15, 0x21, P4 ;  /* 0x000000210f00780c */ /* 0x000fc40002741670 */
[----:B------:R-:W-:Y:S01]  /*1f70*/  ISETP.NE.AND P0, PT, R0, RZ, PT ;  /* 0x000000ff0000720c */ /* 0x000fe20003f05270 */
[----:B------:R3:W-:Y:S01]  /*1f80*/  LDGSTS.E.BYPASS.LTC128B.128 [R14+0x1080], [R4.64], !P3 ;  /* 0x01080000040e7fae */ /* 0x0007e2000d901d50 */
[----:B------:R-:W-:Y:S01]  /*1f90*/  ISETP.GE.AND P3, PT, R33, c[0x0][0x16c], PT ;  /* 0x00005b0021007a0c */ /* 0x000fe20003f66270 */
[----:B------:R-:W-:Y:S01]  /*1fa0*/  IMAD R0, R28, c[0x0][0x208], RZ ;  /* 0x000082001c007a24 */ /* 0x000fe200078e02ff */
[----:B------:R-:W-:Y:S02]  /*1fb0*/  IADD3.X R7, RZ, UR23, R9, P0, P5 ;  /* 0x00000017ff077c10 */ /* 0x000fe400087ea409 */
[----:B------:R-:W-:Y:S01]  /*1fc0*/  ISETP.GE.AND P5, PT, R20, c[0x0][0x16c], PT ;  /* 0x00005b0014007a0c */ /* 0x000fe20003fa6270 */
[----:B------:R-:W-:Y:S01]  /*1fd0*/  IMAD R0, R24, c[0x0][0x20c], R0 ;  /* 0x0000830018007a24 */ /* 0x000fe200078e0200 */
[----:B-1----:R-:W-:-:S03]  /*1fe0*/  IADD3 R2, P0, R4, UR25, RZ ;  /* 0x0000001904027c10 */ /* 0x002fc6000ff1e0ff */
[----:B------:R1:W-:Y:S01]  /*1ff0*/  LDGSTS.E.BYPASS.LTC128B.128 [R14+0x5080], [R6.64], !P2 ;  /* 0x05080000060e7fae */ /* 0x0003e2000d101d50 */
[----:B------:R-:W-:-:S05]  /*2000*/  IADD3.X R3, R5, UR23, RZ, P0, !PT ;  /* 0x0000001705037c10 */ /* 0x000fca00087fe4ff */
[----:B------:R4:W-:Y:S01]  /*2010*/  LDGSTS.E.BYPASS.LTC128B.128 [R14+0x2080], [R2.64], !P1 ;  /* 0x02080000020e7fae */ /* 0x0009e2000c901d50 */
[C---:B------:R-:W-:Y:S02]  /*2020*/  ISETP.LT.OR P1, PT, R15.reuse, 0x41, P4 ;  /* 0x000000410f00780c */ /* 0x040fe40002721670 */
[----:B------:R-:W-:Y:S02]  /*2030*/  ISETP.LT.OR P4, PT, R15, 0x61, P4 ;  /* 0x000000610f00780c */ /* 0x000fe40002781670 */
[----:B--2---:R-:W-:Y:S02]  /*2040*/  P2R R8, PR, RZ, 0x8 ;  /* 0x00000008ff087803 */ /* 0x004fe40000000000 */
[----:B------:R-:W-:Y:S02]  /*2050*/  SEL R9, RZ, 0x2, P3 ;  /* 0x00000002ff097807 */ /* 0x000fe40001800000 */
[----:B------:R-:W-:Y:S01]  /*2060*/  ISETP.GT.AND P3, PT, R35, 0xf, PT ;  /* 0x0000000f2300780c */ /* 0x000fe20003f64270 */
[----:B------:R2:W-:Y:S01]  /*2070*/  STL [R1+0x60], R8 ;  /* 0x0000600801007387 */ /* 0x0005e20000100800 */
[----:B---3--:R-:W-:-:S03]  /*2080*/  IADD3 R4, P0, R4, UR24, RZ ;  /* 0x0000001804047c10 */ /* 0x008fc6000ff1e0ff */
[----:B------:R-:W-:Y:S01]  /*2090*/  STL.64 [R1+0x40], R12 ;  /* 0x0000400c01007387 */ /* 0x000fe20000100a00 */
[----:B------:R-:W-:-:S05]  /*20a0*/  IADD3.X R5, R5, UR22, RZ, P0, !PT ;  /* 0x0000001605057c10 */ /* 0x000fca00087fe4ff */
[----:B------:R3:W-:Y:S01]  /*20b0*/  LDGSTS.E.BYPASS.LTC128B.128 [R14+0x6080], [R4.64], !P1 ;  /* 0x06080000040e7fae */ /* 0x0007e2000c901d50 */
[----:B-1----:R-:W-:Y:S01]  /*20c0*/  SEL R6, RZ, 0x1, P5 ;  /* 0x00000001ff067807 */ /* 0x002fe20002800000 */
[----:B------:R-:W-:-:S04]  /*20d0*/  IMAD.IADD R7, R11, 0x1, R0 ;  /* 0x000000010b077824 */ /* 0x000fc800078e0200 */
[----:B------:R-:W-:Y:S02]  /*20e0*/  IMAD.IADD R0, R9, 0x1, R6 ;  /* 0x0000000109007824 */ /* 0x000fe400078e0206 */
[----:B------:R-:W-:-:S03]  /*20f0*/  IMAD.MOV.U32 R6, RZ, RZ, R10 ;  /* 0x000000ffff067224 */ /* 0x000fc600078e000a */
[C---:B------:R-:W-:Y:S02]  /*2100*/  LOP3.LUT P2, RZ, R0.reuse, 0x1, RZ, 0xc0, !PT ;  /* 0x0000000100ff7812 */ /* 0x040fe4000784c0ff */
[----:B------:R-:W-:Y:S02]  /*2110*/  LOP3.LUT P1, RZ, R0, 0x2, RZ, 0xc0, !PT ;  /* 0x0000000200ff7812 */ /* 0x000fe4000782c0ff */
[----:B--2---:R-:W-:-:S04]  /*2120*/  IADD3 R8, P0, R2, UR25, RZ ;  /* 0x0000001902087c10 */ /* 0x004fc8000ff1e0ff */
[C---:B------:R-:W-:Y:S02]  /*2130*/  IADD3.X R9, R3.reuse, UR23, RZ, P0, !PT ;  /* 0x0000001703097c10 */ /* 0x040fe400087fe4ff */
[----:B----4-:R-:W-:Y:S01]  /*2140*/  IADD3 R2, P0, R2, UR24, RZ ;  /* 0x0000001802027c10 */ /* 0x010fe2000ff1e0ff */
[----:B------:R-:W-:Y:S02]  /*2150*/  UIMAD UR24, UR19, UR7, UR6 ;  /* 0x00000007131872a4 */ /* 0x000fe4000f8e0206 */
[----:B------:R1:W-:Y:S01]  /*2160*/  LDGSTS.E.BYPASS.LTC128B.128 [R14+0x3080], [R8.64], !P6 ;  /* 0x03080000080e7fae */ /* 0x0003e2000f101d50 */
[----:B------:R-:W-:Y:S01]  /*2170*/  IADD3.X R3, R3, UR22, RZ, P0, !PT ;  /* 0x0000001603037c10 */ /* 0x000fe200087fe4ff */
[----:B------:R-:W-:Y:S01]  /*2180*/  USHF.L.U32 UR22, UR10, 0x6, URZ ;  /* 0x000000060a167899 */ /* 0x000fe2000800063f */
[----:B---3--:R-:W-:Y:S01]  /*2190*/  IMAD R4, R31, c[0x0][0x210], RZ ;  /* 0x000084001f047a24 */ /* 0x008fe200078e02ff */
[----:B------:R-:W-:Y:S01]  /*21a0*/  IADD3 R24, R13, UR24, RZ ;  /* 0x000000180d187c10 */ /* 0x000fe2000fffe0ff */
[----:B------:R-:W-:Y:S01]  /*21b0*/  ULDC.64 UR6, c[0x0][0x218] ;  /* 0x0000860000067ab9 */ /* 0x000fe20000000a00 */
[----:B------:R2:W-:Y:S01]  /*21c0*/  LDGSTS.E.BYPASS.LTC128B.128 [R14+0x7080], [R2.64], !P4 ;  /* 0x07080000020e7fae */ /* 0x0005e2000e101d50 */
[----:B------:R-:W-:Y:S01]  /*21d0*/  USHF.R.S32.HI UR23, URZ, 0x1f, UR22 ;  /* 0x0000001f3f177899 */ /* 0x000fe20008011416 */
[----:B------:R-:W-:Y:S01]  /*21e0*/  IMAD.U32 R0, RZ, RZ, UR22 ;  /* 0x00000016ff007e24 */ /* 0x000fe2000f8e00ff */
[----:B------:R-:W-:Y:S01]  /*21f0*/  @!P3 IADD3 R5, P0, R12, UR22, RZ ;  /* 0x000000160c05bc10 */ /* 0x000fe2000ff1e0ff */
[----:B------:R-:W-:Y:S01]  /*2200*/  UIMAD UR6, UR18, UR6, URZ ;  /* 0x00000006120672a4 */ /* 0x000fe2000f8e023f */
[----:B------:R-:W-:Y:S01]  /*2210*/  IMAD R4, R101, c[0x0][0x214], R4 ;  /* 0x0000850065047a24 */ /* 0x000fe200078e0204 */
[----:B------:R-:W0:Y:S01]  /*2220*/  LDGDEPBAR ;  /* 0x00000000000079af */ /* 0x000e220000000000 */
[----:B------:R-:W-:Y:S01]  /*2230*/  IADD3 R0, -R37, UR12, -R0 ;  /* 0x0000000c25007c10 */ /* 0x000fe2000fffe900 */
[----:B------:R-:W-:-:S02]  /*2240*/  UIMAD UR26, UR19, UR7, UR6 ;  /* 0x00000007131a72a4 */ /* 0x000fc4000f8e0206 */
[----:B------:R3:W-:Y:S01]  /*2250*/  STL [R1+0x50], R24 ;  /* 0x0000501801007387 */ /* 0x0007e20000100800 */
[C---:B------:R-:W-:Y:S01]  /*2260*/  ISETP.LT.OR P4, PT, R0.reuse, 0x1, !P2 ;  /* 0x000000010000780c */ /* 0x040fe20005781670 */
[----:B------:R-:W-:Y:S01]  /*2270*/  ULDC.64 UR6, c[0x0][0x208] ;  /* 0x0000820000067ab9 */ /* 0x000fe20000000a00 */
[----:B------:R-:W-:Y:S01]  /*2280*/  ISETP.LT.OR P2, PT, R0, 0x21, !P2 ;  /* 0x000000210000780c */ /* 0x000fe20005741670 */
[----:B------:R-:W-:Y:S02]  /*2290*/  USHF.L.U32 UR25, UR6, 0x6, URZ ;  /* 0x0000000606197899 */ /* 0x000fe4000800063f */
[----:B------:R-:W-:-:S04]  /*22a0*/  USHF.L.U64.HI UR24, UR6, UR21, UR7 ;  /* 0x0000001506187299 */ /* 0x000fc80008010207 */
[----:B------:R-:W-:-:S04]  /*22b0*/  UIMAD UR21, UR24, UR10, URZ ;  /* 0x0000000a181572a4 */ /* 0x000fc8000f8e023f */
[----:B------:R4:W-:Y:S01]  /*22c0*/  LDGSTS.E.BYPASS.LTC128B.128 [R14+0x10080], [R16.64], !P4 ;  /* 0x10080000100e7fae */ /* 0x0009e2000e101d50 */
[----:B------:R-:W-:Y:S01]  /*22d0*/  ISETP.LT.OR P4, PT, R0, 0x1, !P1 ;  /* 0x000000010000780c */ /* 0x000fe20004f81670 */
[----:B------:R-:W-:Y:S01]  /*22e0*/  UIMAD UR21, UR20, UR25, UR21 ;  /* 0x00000019141572a4 */ /* 0x000fe2000f8e0215 */
[----:B--2---:R-:W-:Y:S01]  /*22f0*/  IMAD.WIDE.U32 R2, R101, c[0x0][0x210], R6 ;  /* 0x0000840065027a25 */ /* 0x004fe200078e0006 */
[----:B------:R-:W-:Y:S01]  /*2300*/  @!P3 IADD3.X R7, R24, UR23, RZ, P0, !PT ;  /* 0x000000171807bc10 */ /* 0x000fe200087fe4ff */
[----:B------:R-:W-:Y:S01]  /*2310*/  UMOV UR20, 0x5 ;  /* 0x0000000500147882 */ /* 0x000fe20000000000 */
[----:B------:R-:W-:Y:S01]  /*2320*/  ISETP.GE.AND P0, PT, R20, c[0x0][0x1fc], PT ;  /* 0x00007f0014007a0c */ /* 0x000fe20003f06270 */
[----:B------:R-:W-:Y:S01]  /*2330*/  IMAD.IADD R3, R3, 0x1, R4 ;  /* 0x0000000103037824 */ /* 0x000fe200078e0204 */
[----:B------:R-:W-:Y:S01]  /*2340*/  ISETP.LT.OR P1, PT, R0, 0x21, !P1 ;  /* 0x000000210000780c */ /* 0x000fe20004f21670 */
[----:B------:R-:W-:Y:S01]  /*2350*/  USHF.L.U64.HI UR20, UR6, UR20, UR7 ;  /* 0x0000001406147299 */ /* 0x000fe20008010207 */
[----:B------:R-:W-:Y:S01]  /*2360*/  SEL R6, RZ, 0x1, P0 ;  /* 0x00000001ff067807 */ /* 0x000fe20000000000 */
[----:B------:R-:W-:Y:S01]  /*2370*/  IMAD.WIDE.U32 R10, R25, c[0x0][0x218], R2 ;  /* 0x00008600190a7a25 */ /* 0x000fe200078e0002 */
[----:B------:R-:W-:-:S02]  /*2380*/  ISETP.GE.AND P0, PT, R33, c[0x0][0x1fc], PT ;  /* 0x00007f0021007a0c */ /* 0x000fc40003f06270 */
[----:B------:R4:W-:Y:S01]  /*2390*/  LDGSTS.E.BYPASS.LTC128B.128 [R14+0x12080], [R16.64+0x80], !P4 ;  /* 0x12080080100e7fae */ /* 0x0009e2000e101d50 */
[----:B---3--:R-:W-:Y:S01]  /*23a0*/  IMAD.U32 R24, RZ, RZ, UR25 ;  /* 0x00000019ff187e24 */ /* 0x008fe2000f8e00ff */
[----:B------:R-:W-:Y:S01]  /*23b0*/  SEL R4, RZ, 0xffffffff, P0 ;  /* 0xffffffffff047807 */ /* 0x000fe20000000000 */
[----:B------:R-:W-:Y:S01]  /*23c0*/  IMAD.MOV.U32 R40, RZ, RZ, R10 ;  /* 0x000000ffff287224 */ /* 0x000fe200078e000a */
[----:B-1----:R-:W-:Y:S01]  /*23d0*/  @!P3 LEA R8, P0, R5, c[0x0][0x258], 0x2 ;  /* 0x000096000508ba11 */ /* 0x002fe200078010ff */
[----:B------:R1:W-:Y:S01]  /*23e0*/  STL.64 [R1+0x10], R10 ;  /* 0x0000100a01007387 */ /* 0x0003e20000100a00 */
[----:B------:R-:W-:Y:S01]  /*23f0*/  IADD3 R41, R11, UR26, RZ ;  /* 0x0000001a0b297c10 */ /* 0x000fe2000fffe0ff */
[----:B------:R-:W-:Y:S01]  /*2400*/  IMAD.SHL.U32 R3, R4, 0x2, RZ ;  /* 0x0000000204037824 */ /* 0x000fe200078e00ff */
[----:B------:R-:W-:Y:S01]  /*2410*/  @!P3 LEA.HI.X R9, R5, c[0x0][0x25c], R7, 0x2, P0 ;  /* 0x000097000509ba11 */ /* 0x000fe200000f1407 */
[----:B------:R2:W-:Y:S02]  /*2420*/  LDGSTS.E.BYPASS.LTC128B.128 [R14+0x11080], [R22.64], !P2 ;  /* 0x11080000160e7fae */ /* 0x0005e4000d101d50 */
[----:B------:R-:W-:Y:S01]  /*2430*/  IMAD.WIDE.U32 R4, R24, UR10, R40 ;  /* 0x0000000a18047c25 */ /* 0x000fe2000f8e0028 */
[----:B------:R-:W-:Y:S01]  /*2440*/  LOP3.LUT R3, R3, 0x2, R6, 0xe2, !PT ;  /* 0x0000000203037812 */ /* 0x000fe200078ee206 */
[----:B------:R2:W-:Y:S02]  /*2450*/  LDGSTS.E.BYPASS.LTC128B.128 [R14+0x13080], [R22.64+0x80], !P1 ;  /* 0x13080080160e7fae */ /* 0x0005e4000c901d50 */
[----:B------:R-:W-:Y:S01]  /*2460*/  IMAD R6, R31, c[0x0][0x288], RZ ;  /* 0x0000a2001f067a24 */ /* 0x000fe200078e02ff */
[----:B------:R-:W-:Y:S01]  /*2470*/  LOP3.LUT P4, RZ, R3, 0x1, RZ, 0xc0, !PT ;  /* 0x0000000103ff7812 */ /* 0x000fe2000788c0ff */
[----:B------:R-:W-:Y:S01]  /*2480*/  STL.64 [R1+0x8], R40 ;  /* 0x0000082801007387 */ /* 0x000fe20000100a00 */
[----:B------:R-:W-:-:S02]  /*2490*/  LEA R2, P0, R4, c[0x0][0x1f0], 0x1 ;  /* 0x00007c0004027a11 */ /* 0x000fc400078008ff */
[----:B------:R-:W-:Y:S02]  /*24a0*/  LOP3.LUT P6, RZ, R3, 0x2, RZ, 0xc0, !PT ;  /* 0x0000000203ff7812 */ /* 0x000fe400078cc0ff */
[C---:B------:R-:W-:Y:S02]  /*24b0*/  ISETP.LT.OR P1, PT, R0.reuse, 0x1, !P4 ;  /* 0x000000010000780c */ /* 0x040fe40006721670 */
[----:B------:R-:W-:Y:S02]  /*24c0*/  ISETP.LT.OR P2, PT, R0, 0x21, !P4 ;  /* 0x000000210000780c */ /* 0x000fe40006741670 */
[----:B-1----:R-:W-:Y:S01]  /*24d0*/  IADD3 R10, R5, UR21, RZ ;  /* 0x00000015050a7c10 */ /* 0x002fe2000fffe0ff */
[C---:B------:R-:W-:Y:S01]  /*24e0*/  IMAD R5, R101.reuse, c[0x0][0x28c], R6 ;  /* 0x0000a30065057a24 */ /* 0x040fe200078e0206 */
[----:B------:R-:W-:Y:S01]  /*24f0*/  USHF.L.U32 UR21, UR6, 0x5, URZ ;  /* 0x0000000506157899 */ /* 0x000fe2000800063f */
[----:B------:R-:W-:Y:S01]  /*2500*/  IMAD.WIDE.U32 R6, R101, c[0x0][0x288], R18 ;  /* 0x0000a20065067a25 */ /* 0x000fe200078e0012 */
[----:B------:R-:W-:Y:S01]  /*2510*/  LEA.HI.X R3, R4, c[0x0][0x1f4], R10, 0x1, P0 ;  /* 0x00007d0004037a11 */ /* 0x000fe200000f0c0a */
[----:B------:R-:W-:Y:S01]  /*2520*/  ULDC.64 UR6, c[0x0][0x290] ;  /* 0x0000a40000067ab9 */ /* 0x000fe20000000a00 */
[----:B------:R-:W-:Y:S01]  /*2530*/  ISETP.LT.OR P0, PT, R0, 0x1, !P6 ;  /* 0x000000010000780c */ /* 0x000fe20007701670 */
[----:B------:R-:W-:Y:S01]  /*2540*/  IMAD.IADD R5, R7, 0x1, R5 ;  /* 0x0000000107057824 */ /* 0x000fe200078e0205 */
[----:B------:R-:W-:Y:S01]  /*2550*/  USHF.L.U32 UR27, UR21, 0x1, URZ ;  /* 0x00000001151b7899 */ /* 0x000fe2000800063f */
[----:B------:R-:W-:Y:S01]  /*2560*/  @!P3 IMAD.SHL.U32 R7, R35, 0x10, RZ ;  /* 0x000000102307b824 */ /* 0x000fe200078e00ff */
[----:B------:R-:W-:Y:S01]  /*2570*/  UIMAD UR6, UR18, UR6, URZ ;  /* 0x00000006120672a4 */ /* 0x000fe2000f8e023f */
[----:B------:R-:W-:Y:S01]  /*2580*/  IMAD.MOV.U32 R4, RZ, RZ, R6 ;  /* 0x000000ffff047224 */ /* 0x000fe200078e0006 */
[CC--:B--2---:R-:W-:Y:S01]  /*2590*/  LEA.HI R22, R36.reuse, R35.reuse, RZ, 0x5 ;  /* 0x0000002324167211 */ /* 0x0c4fe200078f28ff */
[----:B------:R-:W-:Y:S01]  /*25a0*/  USHF.L.U64.HI UR26, UR21, 0x1, UR20 ;  /* 0x00000001151a7899 */ /* 0x000fe20008010214 */
[----:B------:R1:W-:Y:S01]  /*25b0*/  @!P3 LDGSTS.E.BYPASS.LTC128B.128 [R7+0x20080], [R8.64] ;  /* 0x200800000807bfae */ /* 0x0003e2000b901d50 */
[----:B------:R-:W-:Y:S01]  /*25c0*/  UIMAD UR6, UR19, UR7, UR6 ;  /* 0x00000007130672a4 */ /* 0x000fe2000f8e0206 */
[----:B------:R-:W-:Y:S01]  /*25d0*/  IMAD.WIDE.U32 R38, R25, c[0x0][0x290], R4 ;  /* 0x0000a40019267a25 */ /* 0x000fe200078e0004 */
[----:B------:R-:W-:Y:S01]  /*25e0*/  SHF.R.S32.HI R6, RZ, 0x5, R22 ;  /* 0x00000005ff067819 */ /* 0x000fe20000011416 */
[----:B------:R-:W0:Y:S01]  /*25f0*/  LDGDEPBAR ;  /* 0x00000000000079af */ /* 0x000e220000000000 */
[----:B------:R-:W-:-:S02]  /*2600*/  LEA.HI R11, R36, R35, RZ, 0x2 ;  /* 0x00000023240b7211 */ /* 0x000fc400078f10ff */
[----:B------:R-:W-:Y:S01]  /*2610*/  IADD3 R28, R39, UR6, RZ ;  /* 0x00000006271c7c10 */ /* 0x000fe2000fffe0ff */
[----:B------:R2:W-:Y:S01]  /*2620*/  LDGSTS.E.BYPASS.LTC128B.128 [R14+0x18080], [R2.64], !P1 ;  /* 0x18080000020e7fae */ /* 0x0005e2000c901d50 */
[----:B------:R-:W-:Y:S01]  /*2630*/  ISETP.LT.OR P1, PT, R0, 0x21, !P6 ;  /* 0x000000210000780c */ /* 0x000fe20007721670 */
[----:B------:R-:W-:Y:S01]  /*2640*/  ULDC.64 UR6, c[0x0][0x240] ;  /* 0x0000900000067ab9 */ /* 0x000fe20000000a00 */
[----:B------:R-:W-:Y:S01]  /*2650*/  LEA.HI R5, R22, R6, RZ, 0x1 ;  /* 0x0000000616057211 */ /* 0x000fe200078f08ff */
[----:B------:R2:W-:Y:S01]  /*2660*/  LDGSTS.E.BYPASS.LTC128B.128 [R14+0x1a080], [R2.64+0x80], !P0 ;  /* 0x1a080080020e7fae */ /* 0x0005e2000c101d50 */
[----:B----4-:R-:W-:Y:S01]  /*2670*/  SHF.R.S32.HI R17, RZ, 0x2, R11 ;  /* 0x00000002ff117819 */ /* 0x010fe2000001140b */
[----:B------:R-:W-:Y:S01]  /*2680*/  UIMAD UR6, UR18, UR6, URZ ;  /* 0x00000006120672a4 */ /* 0x000fe2000f8e023f */
[----:B------:R-:W-:Y:S01]  /*2690*/  LOP3.LUT R5, R5, 0xfffffffe, RZ, 0xc0, !PT ;  /* 0xfffffffe05057812 */ /* 0x000fe200078ec0ff */
[----:B------:R-:W-:Y:S02]  /*26a0*/  STL.64 [R1+0x30], R38 ;  /* 0x0000302601007387 */ /* 0x000fe40000100a00 */
[----:B------:R-:W-:-:S02]  /*26b0*/  UIMAD UR6, UR19, UR7, UR6 ;  /* 0x00000007130672a4 */ /* 0x000fc4000f8e0206 */
[----:B------:R-:W-:Y:S01]  /*26c0*/  IMAD.IADD R15, R6, 0x1, -R5 ;  /* 0x00000001060f7824 */ /* 0x000fe200078e0a05 */
[----:B------:R-:W-:Y:S01]  /*26d0*/  LEA.HI R5, R36, R35, RZ, 0x4 ;  /* 0x0000002324057211 */ /* 0x000fe200078f20ff */
[----:B------:R-:W-:Y:S02]  /*26e0*/  STL [R1+0x38], R28 ;  /* 0x0000381c01007387 */ /* 0x000fe40000100800 */
[----:B------:R-:W-:Y:S01]  /*26f0*/  IMAD.SHL.U32 R16, R15, 0x10, RZ ;  /* 0x000000100f107824 */ /* 0x000fe200078e00ff */
[----:B------:R-:W-:Y:S01]  /*2700*/  SHF.R.S32.HI R6, RZ, 0x4, R5 ;  /* 0x00000004ff067819 */ /* 0x000fe20000011405 */
[----:B-1----:R-:W-:Y:S01]  /*2710*/  IMAD.SHL.U32 R8, R30, 0x40, RZ ;  /* 0x000000401e087824 */ /* 0x002fe200078e00ff */
[----:B--2---:R-:W-:-:S04]  /*2720*/  IADD3 R2, P0, R2, UR27, RZ ;  /* 0x0000001b02027c10 */ /* 0x004fc8000ff1e0ff */
[----:B------:R-:W-:Y:S02]  /*2730*/  IADD3.X R3, R3, UR26, RZ, P0, !PT ;  /* 0x0000001a03037c10 */ /* 0x000fe400087fe4ff */
[----:B------:R-:W-:Y:S01]  /*2740*/  IADD3 R0, P0, R38, UR22, RZ ;  /* 0x0000001626007c10 */ /* 0x000fe2000ff1e0ff */
[----:B------:R-:W-:Y:S02]  /*2750*/  UIADD3 UR22, UR10, 0x1, URZ ;  /* 0x000000010a167890 */ /* 0x000fe4000fffe03f */
[----:B------:R1:W-:Y:S01]  /*2760*/  LDGSTS.E.BYPASS.LTC128B.128 [R14+0x19080], [R2.64], !P2 ;  /* 0x19080000020e7fae */ /* 0x0003e2000d101d50 */
[----:B------:R-:W-:Y:S01]  /*2770*/  IADD3.X R4, R28, UR23, RZ, P0, !PT ;  /* 0x000000171c047c10 */ /* 0x000fe200087fe4ff */
[----:B------:R-:W-:Y:S01]  /*2780*/  UISETP.GE.AND UP0, UPT, UR22, UR9, UPT ;  /* 0x000000091600728c */ /* 0x000fe2000bf06270 */
[C---:B------:R-:W-:Y:S01]  /*2790*/  LEA R18, P0, R0.reuse, c[0x0][0x280], 0x2 ;  /* 0x0000a00000127a11 */ /* 0x040fe200078010ff */
[----:B------:R1:W-:Y:S03]  /*27a0*/  LDGSTS.E.BYPASS.LTC128B.128 [R14+0x1b080], [R2.64+0x80], !P1 ;  /* 0x1b080080020e7fae */ /* 0x0003e6000c901d50 */
[----:B------:R-:W-:Y:S01]  /*27b0*/  LEA.HI.X R19, R0, c[0x0][0x284], R4, 0x2, P0 ;  /* 0x0000a10000137a11 */ /* 0x000fe200000f1404 */
[----:B------:R-:W-:Y:S01]  /*27c0*/  IMAD R0, R31, c[0x0][0x238], RZ ;  /* 0x00008e001f007a24 */ /* 0x000fe200078e02ff */
[----:B------:R-:W-:-:S02]  /*27d0*/  SHF.R.S32.HI R4, RZ, 0x1f, R11 ;  /* 0x0000001fff047819 */ /* 0x000fc4000001140b */
[----:B------:R-:W-:Y:S01]  /*27e0*/  R2P PR, R30, 0x6 ;  /* 0x000000061e007804 */ /* 0x000fe20000000000 */
[----:B------:R-:W-:Y:S01]  /*27f0*/  IMAD R7, R101, c[0x0][0x23c], R0 ;  /* 0x00008f0065077a24 */ /* 0x000fe200078e0200 */
[C---:B------:R-:W-:Y:S02]  /*2800*/  LOP3.LUT R0, R5.reuse, 0xfffffff0, RZ, 0xc0, !PT ;  /* 0xfffffff005007812 */ /* 0x040fe400078ec0ff */
[----:B------:R-:W-:Y:S02]  /*2810*/  LEA.HI R5, R5, R6, RZ, 0x1 ;  /* 0x0000000605057211 */ /* 0x000fe400078f08ff */
[----:B------:R-:W-:Y:S01]  /*2820*/  LEA.HI R4, R4, R17, RZ, 0x3 ;  /* 0x0000001104047211 */ /* 0x000fe200078f18ff */
[----:B------:R-:W-:Y:S01]  /*2830*/  IMAD.IADD R0, R35, 0x1, -R0 ;  /* 0x0000000123007824 */ /* 0x000fe200078e0a00 */
[----:B------:R-:W-:Y:S02]  /*2840*/  LOP3.LUT R9, R5, 0xfffffffe, RZ, 0xc0, !PT ;  /* 0xfffffffe05097812 */ /* 0x000fe400078ec0ff */
[----:B------:R-:W-:-:S02]  /*2850*/  LOP3.LUT R5, R4, 0xfffffff8, RZ, 0xc0, !PT ;  /* 0xfffffff804057812 */ /* 0x000fc400078ec0ff */
[----:B------:R-:W-:Y:S01]  /*2860*/  SHF.R.S32.HI R10, RZ, 0x1f, R0 ;  /* 0x0000001fff0a7819 */ /* 0x000fe20000011400 */
[----:B------:R-:W-:Y:S01]  /*2870*/  IMAD.IADD R9, R6, 0x1, -R9 ;  /* 0x0000000106097824 */ /* 0x000fe200078e0a09 */
[----:B------:R-:W-:Y:S01]  /*2880*/  LOP3.LUT R4, R8, 0x1c0, RZ, 0xc0, !PT ;  /* 0x000001c008047812 */ /* 0x000fe200078ec0ff */
[----:B------:R-:W-:Y:S01]  /*2890*/  IMAD.IADD R17, R17, 0x1, -R5 ;  /* 0x0000000111117824 */ /* 0x000fe200078e0a05 */
[----:B------:R-:W-:Y:S01]  /*28a0*/  LEA.HI R10, R10, R0, RZ, 0x3 ;  /* 0x000000000a0a7211 */ /* 0x000fe200078f18ff */
[----:B------:R-:W-:Y:S01]  /*28b0*/  IMAD R6, R9, 0x800, R34 ;  /* 0x0000080009067824 */ /* 0x000fe200078e0222 */
[----:B------:R-:W-:Y:S01]  /*28c0*/  LOP3.LUT R5, R4, 0x10, R16, 0xf8, !PT ;  /* 0x0000001004057812 */ /* 0x000fe200078ef810 */
[----:B-1----:R-:W-:Y:S01]  /*28d0*/  IMAD.WIDE.U32 R2, R101, c[0x0][0x238], R26 ;  /* 0x00008e0065027a25 */ /* 0x002fe200078e001a */
[----:B------:R-:W-:Y:S02]  /*28e0*/  SHF.R.U32.HI R8, RZ, 0x3, R4 ;  /* 0x00000003ff087819 */ /* 0x000fe40000011604 */
[--C-:B------:R-:W-:Y:S01]  /*28f0*/  LOP3.LUT R12, R5, 0x8, R32.reuse, 0xf8, !PT ;  /* 0x00000008050c7812 */ /* 0x100fe200078ef820 */
[----:B------:R-:W-:Y:S01]  /*2900*/  IMAD.IADD R3, R3, 0x1, R7 ;  /* 0x0000000103037824 */ /* 0x000fe200078e0207 */
[C---:B------:R-:W-:Y:S01]  /*2910*/  LOP3.LUT R7, R10.reuse, 0xfffffff8, RZ, 0xc0, !PT ;  /* 0xfffffff80a077812 */ /* 0x040fe200078ec0ff */
[----:B------:R-:W-:Y:S01]  /*2920*/  IMAD.SHL.U32 R10, R10, 0x40, RZ ;  /* 0x000000400a0a7824 */ /* 0x000fe200078e00ff */
[----:B------:R-:W-:Y:S01]  /*2930*/  LOP3.LUT R5, R4, 0x8, R32, 0xf8, !PT ;  /* 0x0000000804057812 */ /* 0x000fe200078ef820 */
[----:B------:R-:W-:Y:S01]  /*2940*/  IMAD.WIDE.U32 R42, R25, c[0x0][0x240], R2 ;  /* 0x00009000192a7a25 */ /* 0x000fe200078e0002 */
[----:B------:R-:W-:-:S02]  /*2950*/  PLOP3.LUT P0, PT, PT, PT, UP0, 0x80, 0x0 ;  /* 0x000000000000781c */ /* 0x000fc40003f0f008 */
[----:B------:R-:W-:Y:S01]  /*2960*/  LOP3.LUT R5, R5, R8, RZ, 0x3c, !PT ;  /* 0x0000000805057212 */ /* 0x000fe200078e3cff */
[----:B------:R-:W-:Y:S01]  /*2970*/  IMAD.IADD R7, R0, 0x1, -R7 ;  /* 0x0000000100077824 */ /* 0x000fe200078e0a07 */
[----:B------:R-:W-:Y:S01]  /*2980*/  STL.64 [R1+0x48], R42 ;  /* 0x0000482a01007387 */ /* 0x000fe20000100a00 */
[----:B------:R-:W-:Y:S01]  /*2990*/  IMAD.SHL.U32 R0, R17, 0x40, RZ ;  /* 0x0000004011007824 */ /* 0x000fe200078e00ff */
[----:B------:R-:W-:Y:S01]  /*29a0*/  SEL R215, R215, 0xfffffff0, !P1 ;  /* 0xfffffff0d7d77807 */ /* 0x000fe20004800000 */
[----:B------:R-:W-:Y:S01]  /*29b0*/  IMAD.SHL.U32 R3, R29, 0x8, RZ ;  /* 0x000000081d037824 */ /* 0x000fe200078e00ff */
[----:B------:R-:W-:Y:S01]  /*29c0*/  SEL R216, R216, 0xffffffe0, !P2 ;  /* 0xffffffe0d8d87807 */ /* 0x000fe20005000000 */
[----:B------:R-:W-:Y:S01]  /*29d0*/  IMAD.IADD R5, R6, 0x1, R5 ;  /* 0x0000000106057824 */ /* 0x000fe200078e0205 */
[----:B------:R-:W-:Y:S02]  /*29e0*/  LOP3.LUT R2, R0, 0x1c0, RZ, 0xc0, !PT ;  /* 0x000001c000027812 */ /* 0x000fe400078ec0ff */
[----:B------:R-:W-:Y:S01]  /*29f0*/  LOP3.LUT R0, R3, 0x18, RZ, 0xc0, !PT ;  /* 0x0000001803007812 */ /* 0x000fe200078ec0ff */
[----:B------:R-:W-:Y:S01]  /*2a00*/  IMAD.SHL.U32 R3, R9, 0x20, RZ ;  /* 0x0000002009037824 */ /* 0x000fe200078e00ff */
[----:B------:R-:W-:-:S02]  /*2a10*/  SHF.R.U32.HI R4, RZ, 0x3, R2 ;  /* 0x00000003ff047819 */ /* 0x000fc40000011602 */
[----:B------:R-:W-:Y:S02]  /*2a20*/  LOP3.LUT R6, R11, 0x3ffffffc, RZ, 0xc0, !PT ;  /* 0x3ffffffc0b067812 */ /* 0x000fe400078ec0ff */
[----:B------:R-:W-:Y:S01]  /*2a30*/  LOP3.LUT R11, R4, R2, R0, 0x1e, !PT ;  /* 0x00000002040b7212 */ /* 0x000fe200078e1e00 */
[----:B------:R-:W-:Y:S01]  /*2a40*/  IMAD.SHL.U32 R4, R7, 0x40, RZ ;  /* 0x0000004007047824 */ /* 0x000fe200078e00ff */
[----:B------:R-:W-:Y:S01]  /*2a50*/  LOP3.LUT R13, R0, 0x20, R3, 0xf8, !PT ;  /* 0x00000020000d7812 */ /* 0x000fe200078ef803 */
[----:B------:R-:W-:Y:S01]  /*2a60*/  IMAD.IADD R3, R35, 0x1, -R6 ;  /* 0x0000000123037824 */ /* 0x000fe200078e0a06 */
[----:B------:R-:W-:Y:S01]  /*2a70*/  LOP3.LUT R0, R12, R8, RZ, 0x3c, !PT ;  /* 0x000000080c007212 */ /* 0x000fe200078e3cff */
[----:B------:R-:W-:Y:S01]  /*2a80*/  IMAD.SHL.U32 R2, R15, 0x400, RZ ;  /* 0x000004000f027824 */ /* 0x000fe200078e00ff */
[----:B------:R-:W-:Y:S01]  /*2a90*/  LOP3.LUT R4, R4, 0x1c0, RZ, 0xc0, !PT ;  /* 0x000001c004047812 */ /* 0x000fe200078ec0ff */
[----:B------:R-:W-:Y:S02]  /*2aa0*/  IMAD.SHL.U32 R6, R9, 0x8, RZ ;  /* 0x0000000809067824 */ /* 0x000fe400078e00ff */
[----:B------:R-:W-:Y:S01]  /*2ab0*/  IMAD R3, R3, 0x2, R2 ;  /* 0x0000000203037824 */ /* 0x000fe200078e0202 */
[----:B------:R-:W-:Y:S01]  /*2ac0*/  SHF.R.U32.HI R8, RZ, 0x3, R4 ;  /* 0x00000003ff087819 */ /* 0x000fe20000011604 */
[----:B------:R-:W-:Y:S01]  /*2ad0*/  IMAD R0, R9, 0x200, R0 ;  /* 0x0000020009007824 */ /* 0x000fe200078e0200 */
[----:B------:R-:W-:Y:S01]  /*2ae0*/  LOP3.LUT R6, R4, 0x8, R6, 0xf8, !PT ;  /* 0x0000000804067812 */ /* 0x000fe200078ef806 */
[----:B------:R-:W-:Y:S01]  /*2af0*/  IMAD.IADD R11, R3, 0x1, R11 ;  /* 0x00000001030b7824 */ /* 0x000fe200078e020b */
[----:B------:R-:W-:-:S02]  /*2b00*/  LOP3.LUT R3, R10, 0xfffffe00, RZ, 0xc0, !PT ;  /* 0xfffffe000a037812 */ /* 0x000fc400078ec0ff */
[----:B------:R-:W-:Y:S01]  /*2b10*/  LOP3.LUT R6, R6, R8, RZ, 0x3c, !PT ;  /* 0x0000000806067212 */ /* 0x000fe200078e3cff */
[----:B------:R-:W-:Y:S01]  /*2b20*/  IMAD.SHL.U32 R231, R11, 0x2, RZ ;  /* 0x000000020be77824 */ /* 0x000fe200078e00ff */
[----:B------:R-:W-:Y:S01]  /*2b30*/  LOP3.LUT R4, R8, R13, R4, 0x1e, !PT ;  /* 0x0000000d08047212 */ /* 0x000fe200078e1e04 */
[----:B------:R-:W-:Y:S01]  /*2b40*/  @!P3 IMAD.SHL.U32 R8, R35, 0x10, RZ ;  /* 0x000000102308b824 */ /* 0x000fe200078e00ff */
[-C--:B------:R-:W-:Y:S02]  /*2b50*/  IADD3 R214, R6, R3.reuse, R2 ;  /* 0x0000000306d67210 */ /* 0x080fe40007ffe002 */
[----:B------:R-:W-:Y:S02]  /*2b60*/  LOP3.LUT R2, R22, 0xffffffe0, RZ, 0xc0, !PT ;  /* 0xffffffe016027812 */ /* 0x000fe400078ec0ff */
[----:B------:R-:W-:Y:S01]  /*2b70*/  LOP3.LUT R220, R4, R3, RZ, 0xfc, !PT ;  /* 0x0000000304dc7212 */ /* 0x000fe200078efcff */
[----:B------:R1:W-:Y:S01]  /*2b80*/  @!P3 LDGSTS.E.BYPASS.LTC128B.128 [R8+0x20280], [R18.64] ;  /* 0x202800001208bfae */ /* 0x0003e2000b901d50 */
[----:B------:R-:W-:Y:S01]  /*2b90*/  IADD3 R4, R43, UR6, RZ ;  /* 0x000000062b047c10 */ /* 0x000fe2000fffe0ff */
[----:B------:R-:W-:Y:S01]  /*2ba0*/  IMAD.IADD R6, R35, 0x1, -R2 ;  /* 0x0000000123067824 */ /* 0x000fe200078e0a02 */
[----:B------:R-:W-:Y:S01]  /*2bb0*/  IADD3 R3, R14, 0x10080, RZ ;  /* 0x000100800e037810 */ /* 0x000fe20007ffe0ff */
[----:B------:R-:W0:Y:S01]  /*2bc0*/  LDGDEPBAR ;  /* 0x00000000000079af */ /* 0x000e220000000000 */
[----:B------:R-:W-:-:S02]  /*2bd0*/  IADD3 R12, R231, 0x20480, RZ ;  /* 0x00020480e70c7810 */ /* 0x000fc40007ffe0ff */
[----:B------:R-:W-:Y:S01]  /*2be0*/  SHF.R.S32.HI R10, RZ, 0x1f, R6 ;  /* 0x0000001fff0a7819 */ /* 0x000fe20000011406 */
[----:B------:R-:W0:Y:S03]  /*2bf0*/  LDGDEPBAR ;  /* 0x00000000000079af */ /* 0x000e260000000000 */
[----:B------:R-:W-:-:S04]  /*2c00*/  LEA.HI R10, R10, R6, RZ, 0x2 ;  /* 0x000000060a0a7211 */ /* 0x000fc800078f10ff */
[----:B------:R-:W-:-:S05]  /*2c10*/  LEA.HI.SX32 R2, R10, R16, 0x1e ;  /* 0x000000100a027211 */ /* 0x000fca00078ff2ff */
[----:B------:R2:W-:Y:S04]  /*2c20*/  STL [R1+0x20], R2 ;  /* 0x0000200201007387 */ /* 0x0005e80000100800 */
[----:B------:R1:W-:Y:S04]  /*2c30*/  STL [R1+0x54], R4 ;  /* 0x0000540401007387 */ /* 0x0003e80000100800 */
[----:B------:R1:W-:Y:S01]  /*2c40*/  STL [R1+0x5c], R3 ;  /* 0x00005c0301007387 */ /* 0x0003e20000100800 */
[----:B--2---:R-:W-:-:S05]  /*2c50*/  IADD3 R2, R14, 0x18080, RZ ;  /* 0x000180800e027810 */ /* 0x004fca0007ffe0ff */
[----:B------:R1:W-:Y:S01]  /*2c60*/  STL [R1+0x58], R2 ;  /* 0x0000580201007387 */ /* 0x0003e20000100800 */
[----:B------:R-:W-:Y:S05]  /*2c70*/  @P0 BRA `(.L_x_2130) ;  /* 0x000001f000000947 */ /* 0x000fea0003800000 */
[----:B------:R-:W-:Y:S01]  /*2c80*/  USHF.R.S32.HI UR6, URZ, 0x1f, UR22 ;  /* 0x0000001f3f067899 */ /* 0x000fe20008011416 */
[----:B-1----:R-:W-:Y:S01]  /*2c90*/  IMAD.WIDE.U32 R8, R24, UR22, R40 ;  /* 0x0000001618087c25 */ /* 0x002fe2000f8e0028 */
        /* <DEDUP_REMOVED lines=28> */
.L_x_2131:
[----:B--2---:R-:W-:Y:S05]  /*2e60*/  BSYNC B0 ;  /* 0x0000000000007941 */ /* 0x004fea0003800000 */
.L_x_2130:
[----:B-1----:R-:W-:Y:S01]  /*2e70*/  SHF.R.S32.HI R2, RZ, 0x1f, R29 ;  /* 0x0000001fff027819 */ /* 0x002fe2000001141d */
        /* <DEDUP_REMOVED lines=101> */
.L_x_2134:
        /* <DEDUP_REMOVED lines=168> */
[----:B------:R-:W-:Y:S02]  /*3f50*/  ISETP.NE.AND P2, PT, R240, RZ, PT ;  /* 0x000000fff000720c */ /* 0x000fe40003f45270 */
        /* <DEDUP_REMOVED lines=32> */
.L_x_2132:
        /* <DEDUP_REMOVED lines=538> */
.L_x_2133:
        /* <DEDUP_REMOVED lines=298> */
.L_x_2129:
        /* <DEDUP_REMOVED lines=101> */
[----:B-----5:R-:W-:-:S02]  /*7bf0*/  F2FP.PACK_AB R9, R163, R162 ;  /* 0x000000a2a309723e */ /* 0x020fc400000000ff */
        /* <DEDUP_REMOVED lines=88> */
.L_x_2136:
[----:B-1----:R-:W2:Y:S01]  /*8180*/  LDL R47, [R1+0x2c] ;  /* 0x00002c00012f7983 */ /* 0x002ea20000100800 */
[CC--:B------:R-:W-:Y:S01]  /*8190*/  LEA.HI R2, R35.reuse, R37.reuse, RZ, 0x4 ;  /* 0x0000002523027211 */ /* 0x0c0fe200078f20ff */
[----:B------:R-:W-:Y:S01]  /*81a0*/  USHF.R.S32.HI UR6, URZ, 0x1f, UR13 ;  /* 0x0000001f3f067899 */ /* 0x000fe2000801140d */
[----:B------:R-:W-:Y:S01]  /*81b0*/  LEA.HI R4, R35, R37, RZ, 0x7 ;  /* 0x0000002523047211 */ /* 0x000fe200078f38ff */
[----:B------:R-:W-:Y:S01]  /*81c0*/  USEL UR13, UR13, URZ, !UP1 ;  /* 0x0000003f0d0d7287 */ /* 0x000fe2000c800000 */
[----:B------:R-:W-:Y:S01]  /*81d0*/  LOP3.LUT R0, R2, 0xfffffff0, RZ, 0xc0, !PT ;  /* 0xfffffff002007812 */ /* 0x000fe200078ec0ff */
[----:B------:R-:W-:Y:S01]  /*81e0*/  USEL UR6, UR6, URZ, !UP1 ;  /* 0x0000003f06067287 */ /* 0x000fe2000c800000 */
[----:B------:R-:W-:Y:S01]  /*81f0*/  SHF.R.S32.HI R14, RZ, 0x4, R2 ;  /* 0x00000004ff0e7819 */ /* 0x000fe20000011402 */
[----:B------:R-:W-:Y:S01]  /*8200*/  IMAD.SHL.U32 R4, R4, 0x4, RZ ;  /* 0x0000000404047824 */ /* 0x000fe200078e00ff */
[----:B------:R-:W-:Y:S01]  /*8210*/  ULDC.64 UR4, c[0x0][0x340] ;  /* 0x0000d00000047ab9 */ /* 0x000fe20000000a00 */
[----:B------:R-:W-:Y:S01]  /*8220*/  IMAD.IADD R0, R37, 0x1, -R0 ;  /* 0x0000000125007824 */ /* 0x000fe200078e0a00 */
[----:B------:R-:W-:Y:S01]  /*8230*/  UIMAD UR4, UR6, UR4, URZ ;  /* 0x00000004060472a4 */ /* 0x000fe2000f8e023f */
[----:B------:R-:W-:Y:S01]  /*8240*/  IMAD.SHL.U32 R2, R14, 0x40, RZ ;  /* 0x000000400e027824 */ /* 0x000fe200078e00ff */
[----:B------:R-:W-:Y:S01]  /*8250*/  BSSY B0, `(.L_x_2137) ;  /* 0x0000039000007945 */ /* 0x000fe20003800000 */
[----:B------:R-:W-:Y:S01]  /*8260*/  IMAD.SHL.U32 R12, R0, 0x8, RZ ;  /* 0x00000008000c7824 */ /* 0x000fe200078e00ff */
[----:B------:R-:W-:Y:S01]  /*8270*/  SHF.R.S32.HI R3, RZ, 0x1f, R0 ;  /* 0x0000001fff037819 */ /* 0x000fe20000011400 */
[----:B------:R-:W-:Y:S01]  /*8280*/  IMAD.U32 R45, RZ, RZ, UR13 ;  /* 0x0000000dff2d7e24 */ /* 0x000fe2000f8e00ff */
[----:B------:R-:W-:Y:S01]  /*8290*/  LOP3.LUT R2, R2, 0x1c0, RZ, 0xc0, !PT ;  /* 0x000001c002027812 */ /* 0x000fe200078ec0ff */
[----:B------:R-:W-:Y:S01]  /*82a0*/  UIMAD UR4, UR13, UR5, UR4 ;  /* 0x000000050d0472a4 */ /* 0x000fe2000f8e0204 */
[----:B------:R-:W-:Y:S01]  /*82b0*/  LEA.HI R3, R3, R0, RZ, 0x3 ;  /* 0x0000000003037211 */ /* 0x000fe200078f18ff */
[----:B------:R-:W-:Y:S01]  /*82c0*/  IMAD.U32 R6, RZ, RZ, UR14 ;  /* 0x0000000eff067e24 */ /* 0x000fe2000f8e00ff */
[----:B------:R-:W-:-:S02]  /*82d0*/  LOP3.LUT R5, R2, 0x38, R12, 0xf8, !PT ;  /* 0x0000003802057812 */ /* 0x000fc400078ef80c */
[----:B------:R-:W-:Y:S01]  /*82e0*/  SHF.R.U32.HI R0, RZ, 0x3, R2 ;  /* 0x00000003ff007819 */ /* 0x000fe20000011602 */
[----:B------:R-:W-:Y:S01]  /*82f0*/  IMAD.SHL.U32 R2, R3, 0x400, RZ ;  /* 0x0000040003027824 */ /* 0x000fe200078e00ff */
[----:B------:R-:W-:Y:S02]  /*8300*/  LOP3.LUT R3, R4, 0x7ffffe00, RZ, 0xc0, !PT ;  /* 0x7ffffe0004037812 */ /* 0x000fe400078ec0ff */
[----:B------:R-:W-:Y:S02]  /*8310*/  LOP3.LUT R0, R5, R0, RZ, 0x3c, !PT ;  /* 0x0000000005007212 */ /* 0x000fe400078e3cff */
[----:B------:R-:W-:Y:S02]  /*8320*/  LOP3.LUT R2, R2, 0x7fffe000, RZ, 0xc0, !PT ;  /* 0x7fffe00002027812 */ /* 0x000fe400078ec0ff */
[----:B------:R-:W-:Y:S02]  /*8330*/  SHF.R.S32.HI R13, RZ, 0x1f, R12 ;  /* 0x0000001fff0d7819 */ /* 0x000fe4000001140c */
[----:B------:R-:W-:-:S05]  /*8340*/  IADD3 R0, R0, R2, R3 ;  /* 0x0000000200007210 */ /* 0x000fca0007ffe003 */
[----:B------:R-:W-:-:S05]  /*8350*/  IMAD.SHL.U32 R0, R0, 0x2, RZ ;  /* 0x0000000200007824 */ /* 0x000fca00078e00ff */
[----:B------:R1:W3:Y:S04]  /*8360*/  LDS.128 R20, [R0+0x8880] ;  /* 0x0088800000147984 */ /* 0x0002e80000000c00 */
        /* <DEDUP_REMOVED lines=14> */
[----:B--2---:R-:W-:-:S05]  /*8450*/  SHF.R.S32.HI R44, RZ, 0x1f, R47 ;  /* 0x0000001fff2c7819 */ /* 0x004fca000001142f */
[----:B------:R-:W-:-:S04]  /*8460*/  IMAD R2, R44, c[0x0][0x338], RZ ;  /* 0x0000ce002c027a24 */ /* 0x000fc800078e02ff */
[C---:B------:R-:W-:Y:S02]  /*8470*/  IMAD R4, R47.reuse, c[0x0][0x33c], R2 ;  /* 0x0000cf002f047a24 */ /* 0x040fe400078e0202 */
[----:B------:R-:W-:-:S04]  /*8480*/  IMAD.WIDE.U32 R2, R47, c[0x0][0x338], R12 ;  /* 0x0000ce002f027a25 */ /* 0x000fc800078e000c */
[----:B------:R-:W-:Y:S01]  /*8490*/  IMAD.IADD R3, R3, 0x1, R4 ;  /* 0x0000000103037824 */ /* 0x000fe200078e0204 */
[----:B-----5:R-:W-:-:S03]  /*84a0*/  IADD3 R4, R8, -UR8, RZ ;  /* 0x8000000808047c10 */ /* 0x020fc6000fffe0ff */
[----:B------:R-:W-:Y:S01]  /*84b0*/  IMAD.WIDE.U32 R10, R45, c[0x0][0x340], R2 ;  /* 0x0000d0002d0a7a25 */ /* 0x000fe200078e0002 */
[----:B------:R-:W-:Y:S02]  /*84c0*/  IMNMX R15, R4, 0x80, PT ;  /* 0x00000080040f7817 */ /* 0x000fe40003800200 */
[C---:B------:R-:W-:Y:S02]  /*84d0*/  IADD3 R4, P0, R14.reuse, UR10, RZ ;  /* 0x0000000a0e047c10 */ /* 0x040fe4000ff1e0ff */
[C---:B------:R-:W-:Y:S02]  /*84e0*/  ISETP.GE.AND P1, PT, R14.reuse, R15, PT ;  /* 0x0000000f0e00720c */ /* 0x040fe40003f26270 */
[----:B------:R-:W-:Y:S02]  /*84f0*/  LEA.HI.X.SX32 R5, R14, UR11, 0x1, P0 ;  /* 0x0000000b0e057c11 */ /* 0x000fe400080f0eff */
[----:B------:R-:W-:Y:S02]  /*8500*/  ISETP.GE.OR P0, PT, R12, c[0x0][0x324], P1 ;  /* 0x0000c9000c007a0c */ /* 0x000fe40000f06670 */
[----:B------:R-:W-:Y:S01]  /*8510*/  IADD3 R9, R11, UR4, RZ ;  /* 0x000000040b097c10 */ /* 0x000fe2000fffe0ff */
[----:B------:R-:W-:Y:S01]  /*8520*/  IMAD.WIDE R6, R6, 0x80, R4 ;  /* 0x0000008006067825 */ /* 0x000fe200078e0204 */
[----:B------:R-:W-:-:S09]  /*8530*/  P2R R46, PR, RZ, 0x2 ;  /* 0x00000002ff2e7803 */ /* 0x000fd20000000000 */
[----:B------:R-:W-:Y:S05]  /*8540*/  @P0 BRA `(.L_x_2138) ;  /* 0x0000009000000947 */ /* 0x000fea0003800000 */
[----:B-1-34-:R1:W2:Y:S01]  /*8550*/  LDS.128 R16, [R0+0x8080] ;  /* 0x0080800000107984 */ /* 0x01a2a20000000c00 */
        /* <DEDUP_REMOVED lines=8> */
.L_x_2138:
[----:B-1-34-:R-:W-:Y:S05]  /*85e0*/  BSYNC B0 ;  /* 0x0000000000007941 */ /* 0x01afea0003800000 */
.L_x_2137:
        /* <DEDUP_REMOVED lines=17> */
.L_x_2140:
[----:B------:R-:W-:Y:S05]  /*8700*/  BSYNC B0 ;  /* 0x0000000000007941 */ /* 0x000fea0003800000 */
.L_x_2139:
        /* <DEDUP_REMOVED lines=16> */
.L_x_2142:
[----:B------:R-:W-:Y:S05]  /*8810*/  BSYNC B0 ;  /* 0x0000000000007941 */ /* 0x000fea0003800000 */
.L_x_2141:
        /* <DEDUP_REMOVED lines=16> */
.L_x_2144:
[----:B------:R-:W-:Y:S05]  /*8920*/  BSYNC B0 ;  /* 0x0000000000007941 */ /* 0x000fea0003800000 */
.L_x_2143:
        /* <DEDUP_REMOVED lines=16> */
.L_x_2146:
[----:B------:R-:W-:Y:S05]  /*8a30*/  BSYNC B0 ;  /* 0x0000000000007941 */ /* 0x000fea0003800000 */
.L_x_2145:
        /* <DEDUP_REMOVED lines=16> */
.L_x_2148:
[----:B------:R-:W-:Y:S05]  /*8b40*/  BSYNC B0 ;  /* 0x0000000000007941 */ /* 0x000fea0003800000 */
.L_x_2147:
        /* <DEDUP_REMOVED lines=16> */
.L_x_2150:
[----:B------:R-:W-:Y:S05]  /*8c50*/  BSYNC B0 ;  /* 0x0000000000007941 */ /* 0x000fea0003800000 */
.L_x_2149:
        /* <DEDUP_REMOVED lines=16> */
.L_x_2152:
[----:B------:R-:W-:Y:S05]  /*8d60*/  BSYNC B0 ;  /* 0x0000000000007941 */ /* 0x000fea0003800000 */
.L_x_2151:
[----:B------:R-:W-:Y:S01]  /*8d70*/  IMAD R0, R44, c[0x0][0x308], RZ ;  /* 0x0000c2002c007a24 */ /* 0x000fe200078e02ff */
[----:B------:R-:W-:Y:S01]  /*8d80*/  ISETP.NE.AND P0, PT, R46, RZ, PT ;  /* 0x000000ff2e00720c */ /* 0x000fe20003f05270 */
[C---:B-1----:R-:W-:Y:S01]  /*8d90*/  IMAD.WIDE.U32 R2, R47.reuse, c[0x0][0x308], R12 ;  /* 0x0000c2002f027a25 */ /* 0x042fe200078e000c */
[----:B------:R-:W-:Y:S01]  /*8da0*/  ULDC.64 UR4, c[0x0][0x310] ;  /* 0x0000c40000047ab9 */ /* 0x000fe20000000a00 */
[----:B------:R-:W-:Y:S01]  /*8db0*/  BSSY B0, `(.L_x_2153) ;  /* 0x0000011000007945 */ /* 0x000fe20003800000 */
[----:B------:R-:W-:Y:S01]  /*8dc0*/  ISETP.GE.OR P0, PT, R12, c[0x0][0x2f4], P0 ;  /* 0x0000bd000c007a0c */ /* 0x000fe20000706670 */
[----:B------:R-:W-:Y:S01]  /*8dd0*/  IMAD R0, R47, c[0x0][0x30c], R0 ;  /* 0x0000c3002f007a24 */ /* 0x000fe200078e0200 */
[----:B------:R-:W-:-:S04]  /*8de0*/  UIMAD UR4, UR6, UR4, URZ ;  /* 0x00000004060472a4 */ /* 0x000fc8000f8e023f */
[----:B------:R-:W-:Y:S01]  /*8df0*/  IADD3 R3, R3, R0, RZ ;  /* 0x0000000003037210 */ /* 0x000fe20007ffe0ff */
[----:B------:R-:W-:-:S04]  /*8e00*/  UIMAD UR4, UR13, UR5, UR4 ;  /* 0x000000050d0472a4 */ /* 0x000fc8000f8e0204 */
        /* <DEDUP_REMOVED lines=11> */
.L_x_2154:
[----:B------:R-:W-:Y:S05]  /*8ec0*/  BSYNC B0 ;  /* 0x0000000000007941 */ /* 0x000fea0003800000 */
.L_x_2153:
        /* <DEDUP_REMOVED lines=15> */
.L_x_2156:
[----:B------:R-:W-:Y:S05]  /*8fc0*/  BSYNC B0 ;  /* 0x0000000000007941 */ /* 0x000fea0003800000 */
.L_x_2155:
        /* <DEDUP_REMOVED lines=14> */
.L_x_2158:
[----:B------:R-:W-:Y:S05]  /*90b0*/  BSYNC B0 ;  /* 0x0000000000007941 */ /* 0x000fea0003800000 */
.L_x_2157:
        /* <DEDUP_REMOVED lines=14> */
.L_x_2160:
[----:B------:R-:W-:Y:S05]  /*91a0*/  BSYNC B0 ;  /* 0x0000000000007941 */ /* 0x000fea0003800000 */
.L_x_2159:
        /* <DEDUP_REMOVED lines=14> */
.L_x_2162:
[----:B------:R-:W-:Y:S05]  /*9290*/  BSYNC B0 ;  /* 0x0000000000007941 */ /* 0x000fea0003800000 */
.L_x_2161:
        /* <DEDUP_REMOVED lines=14> */
.L_x_2164:
[----:B------:R-:W-:Y:S05]  /*9380*/  BSYNC B0 ;  /* 0x0000000000007941 */ /* 0x000fea0003800000 */
.L_x_2163:
        /* <DEDUP_REMOVED lines=14> */
.L_x_2166:
[----:B------:R-:W-:Y:S05]  /*9470*/  BSYNC B0 ;  /* 0x0000000000007941 */ /* 0x000fea0003800000 */
.L_x_2165:
        /* <DEDUP_REMOVED lines=14> */
.L_x_2135:
        /* <DEDUP_REMOVED lines=8> */
[----:B------:R-:W-:Y:S01]  /*95e0*/  MOV R5, UR5 ;  /* 0x0000000500057c02 */ /* 0x000fe20008000f00 */
        /* <DEDUP_REMOVED lines=21> */
[----:B--2--5:R-:W-:-:S03]  /*9740*/  IADD3 R6, -R0, R2, RZ ;  /* 0x0000000200067210 */ /* 0x024fc60007ffe1ff */
.L_x_2167:
[----:B-1----:R-:W2:Y:S01]  /*9750*/  LDL R20, [R1+0x2c] ;  /* 0x00002c0001147983 */ /* 0x002ea20000100800 */
[----:B-----5:R-:W-:Y:S01]  /*9760*/  IADD3 R15, R6, -UR8, RZ ;  /* 0x80000008060f7c10 */ /* 0x020fe2000fffe0ff */
[----:B------:R-:W-:Y:S01]  /*9770*/  USHF.R.S32.HI UR6, URZ, 0x1f, UR13 ;  /* 0x0000001f3f067899 */ /* 0x000fe2000801140d */
[----:B------:R-:W-:Y:S01]  /*9780*/  IMAD.U32 R6, RZ, RZ, UR14 ;  /* 0x0000000eff067e24 */ /* 0x000fe2000f8e00ff */
[----:B------:R-:W1:Y:S01]  /*9790*/  S2R R2, SR_TID.X ;  /* 0x0000000000027919 */ /* 0x000e620000002100 */
[----:B------:R-:W-:Y:S01]  /*97a0*/  USEL UR13, UR13, URZ, !UP1 ;  /* 0x0000003f0d0d7287 */ /* 0x000fe2000c800000 */
[----:B------:R-:W-:Y:S01]  /*97b0*/  BSSY B0, `(.L_x_2168) ;  /* 0x0000023000007945 */ /* 0x000fe20003800000 */
[----:B------:R-:W-:-:S02]  /*97c0*/  USEL UR6, UR6, URZ, !UP1 ;  /* 0x0000003f06067287 */ /* 0x000fc4000c800000 */
[----:B------:R-:W-:Y:S02]  /*97d0*/  ULDC.64 UR4, c[0x0][0x310] ;  /* 0x0000c40000047ab9 */ /* 0x000fe40000000a00 */
[----:B------:R-:W-:Y:S01]  /*97e0*/  UIMAD UR4, UR6, UR4, URZ ;  /* 0x00000004060472a4 */ /* 0x000fe2000f8e023f */
[----:B------:R-:W-:-:S03]  /*97f0*/  IMAD.U32 R17, RZ, RZ, UR13 ;  /* 0x0000000dff117e24 */ /* 0x000fc6000f8e00ff */
[----:B------:R-:W-:Y:S01]  /*9800*/  UIMAD UR4, UR13, UR5, UR4 ;  /* 0x000000050d0472a4 */ /* 0x000fe2000f8e0204 */
[----:B-1----:R-:W-:-:S04]  /*9810*/  SHF.R.S32.HI R14, RZ, 0x1f, R2 ;  /* 0x0000001fff0e7819 */ /* 0x002fc80000011402 */
[----:B------:R-:W-:-:S04]  /*9820*/  LEA.HI R14, R14, R2, RZ, 0x4 ;  /* 0x000000020e0e7211 */ /* 0x000fc800078f20ff */
[----:B------:R-:W-:Y:S02]  /*9830*/  LOP3.LUT R0, R14, 0x1ffffff0, RZ, 0xc0, !PT ;  /* 0x1ffffff00e007812 */ /* 0x000fe400078ec0ff */
[----:B------:R-:W-:-:S03]  /*9840*/  SHF.R.S32.HI R14, RZ, 0x4, R14 ;  /* 0x00000004ff0e7819 */ /* 0x000fc6000001140e */
[----:B------:R-:W-:Y:S01]  /*9850*/  IMAD.IADD R0, R2, 0x1, -R0 ;  /* 0x0000000102007824 */ /* 0x000fe200078e0a00 */
[C---:B------:R-:W-:Y:S02]  /*9860*/  IADD3 R4, P0, R14.reuse, UR10, RZ ;  /* 0x0000000a0e047c10 */ /* 0x040fe4000ff1e0ff */
[----:B------:R-:W-:Y:S01]  /*9870*/  ISETP.GE.AND P1, PT, R14, R15, PT ;  /* 0x0000000f0e00720c */ /* 0x000fe20003f26270 */
[----:B------:R-:W-:Y:S01]  /*9880*/  IMAD.SHL.U32 R12, R0, 0x8, RZ ;  /* 0x00000008000c7824 */ /* 0x000fe200078e00ff */
[----:B------:R-:W-:Y:S02]  /*9890*/  LEA.HI.X.SX32 R5, R14, UR11, 0x1, P0 ;  /* 0x0000000b0e057c11 */ /* 0x000fe400080f0eff */
[----:B------:R-:W-:Y:S02]  /*98a0*/  P2R R18, PR, RZ, 0x2 ;  /* 0x00000002ff127803 */ /* 0x000fe40000000000 */
[----:B------:R-:W-:Y:S01]  /*98b0*/  SHF.R.S32.HI R13, RZ, 0x1f, R12 ;  /* 0x0000001fff0d7819 */ /* 0x000fe2000001140c */
[----:B------:R-:W-:Y:S01]  /*98c0*/  IMAD.WIDE R6, R6, 0x80, R4 ;  /* 0x0000008006067825 */ /* 0x000fe200078e0204 */
[----:B------:R-:W-:-:S02]  /*98d0*/  ISETP.GE.OR P0, PT, R12, c[0x0][0x2f4], P1 ;  /* 0x0000bd000c007a0c */ /* 0x000fc40000f06670 */
[----:B--2---:R-:W-:Y:S01]  /*98e0*/  SHF.R.S32.HI R16, RZ, 0x1f, R20 ;  /* 0x0000001fff107819 */ /* 0x004fe20000011414 */
[----:B------:R-:W-:-:S04]  /*98f0*/  IMAD.WIDE.U32 R2, R20, c[0x0][0x308], R12 ;  /* 0x0000c20014027a25 */ /* 0x000fc800078e000c */
[----:B------:R-:W-:-:S04]  /*9900*/  IMAD R0, R16, c[0x0][0x308], RZ ;  /* 0x0000c20010007a24 */ /* 0x000fc800078e02ff */
[----:B------:R-:W-:-:S04]  /*9910*/  IMAD R0, R20, c[0x0][0x30c], R0 ;  /* 0x0000c30014007a24 */ /* 0x000fc800078e0200 */
[----:B------:R-:W-:-:S04]  /*9920*/  IMAD.IADD R3, R3, 0x1, R0 ;  /* 0x0000000103037824 */ /* 0x000fc800078e0200 */
        /* <DEDUP_REMOVED lines=11> */
.L_x_2169:
[----:B------:R-:W-:Y:S05]  /*99e0*/  BSYNC B0 ;  /* 0x0000000000007941 */ /* 0x000fea0003800000 */
.L_x_2168:
        /* <DEDUP_REMOVED lines=17> */
.L_x_2171:
[----:B------:R-:W-:Y:S05]  /*9b00*/  BSYNC B0 ;  /* 0x0000000000007941 */ /* 0x000fea0003800000 */
.L_x_2170:
        /* <DEDUP_REMOVED lines=16> */
.L_x_2173:
[----:B------:R-:W-:Y:S05]  /*9c10*/  BSYNC B0 ;  /* 0x0000000000007941 */ /* 0x000fea0003800000 */
.L_x_2172:
        /* <DEDUP_REMOVED lines=16> */
.L_x_2175:
[----:B------:R-:W-:Y:S05]  /*9d20*/  BSYNC B0 ;  /* 0x0000000000007941 */ /* 0x000fea0003800000 */
.L_x_2174:
        /* <DEDUP_REMOVED lines=16> */
.L_x_2177:
[----:B------:R-:W-:Y:S05]  /*9e30*/  BSYNC B0 ;  /* 0x0000000000007941 */ /* 0x000fea0003800000 */
.L_x_2176:
        /* <DEDUP_REMOVED lines=16> */
.L_x_2179:
[----:B------:R-:W-:Y:S05]  /*9f40*/  BSYNC B0 ;  /* 0x0000000000007941 */ /* 0x000fea0003800000 */
.L_x_2178:
        /* <DEDUP_REMOVED lines=16> */
.L_x_2181:
[----:B------:R-:W-:Y:S05]  /*a050*/  BSYNC B0 ;  /* 0x0000000000007941 */ /* 0x000fea0003800000 */
.L_x_2180:
        /* <DEDUP_REMOVED lines=16> */
.L_x_2183:
[----:B------:R-:W-:Y:S05]  /*a160*/  BSYNC B0 ;  /* 0x0000000000007941 */ /* 0x000fea0003800000 */
.L_x_2182:
[----:B------:R-:W-:Y:S01]  /*a170*/  IMAD R0, R16, c[0x0][0x338], RZ ;  /* 0x0000ce0010007a24 */ /* 0x000fe200078e02ff */
[----:B------:R-:W-:Y:S01]  /*a180*/  ISETP.NE.AND P0, PT, R18, RZ, PT ;  /* 0x000000ff1200720c */ /* 0x000fe20003f05270 */
[----:B-1----:R-:W-:Y:S01]  /*a190*/  IMAD.WIDE.U32 R2, R20, c[0x0][0x338], R12 ;  /* 0x0000ce0014027a25 */ /* 0x002fe200078e000c */
        /* <DEDUP_REMOVED lines=18> */
.L_x_2185:
[----:B------:R-:W-:Y:S05]  /*a2c0*/  BSYNC B0 ;  /* 0x0000000000007941 */ /* 0x000fea0003800000 */
.L_x_2184:
        /* <DEDUP_REMOVED lines=15> */
.L_x_2187:
[----:B------:R-:W-:Y:S05]  /*a3c0*/  BSYNC B0 ;  /* 0x0000000000007941 */ /* 0x000fea0003800000 */
.L_x_2186:
        /* <DEDUP_REMOVED lines=14> */
.L_x_2189:
[----:B------:R-:W-:Y:S05]  /*a4b0*/  BSYNC B0 ;  /* 0x0000000000007941 */ /* 0x000fea0003800000 */
.L_x_2188:
        /* <DEDUP_REMOVED lines=14> */
.L_x_2191:
[----:B------:R-:W-:Y:S05]  /*a5a0*/  BSYNC B0 ;  /* 0x0000000000007941 */ /* 0x000fea0003800000 */
.L_x_2190:
        /* <DEDUP_REMOVED lines=14> */
.L_x_2193:
[----:B------:R-:W-:Y:S05]  /*a690*/  BSYNC B0 ;  /* 0x0000000000007941 */ /* 0x000fea0003800000 */
.L_x_2192:
        /* <DEDUP_REMOVED lines=14> */
.L_x_2195:
[----:B------:R-:W-:Y:S05]  /*a780*/  BSYNC B0 ;  /* 0x0000000000007941 */ /* 0x000fea0003800000 */
.L_x_2194:
        /* <DEDUP_REMOVED lines=14> */
.L_x_2197:
[----:B------:R-:W-:Y:S05]  /*a870*/  BSYNC B0 ;  /* 0x0000000000007941 */ /* 0x000fea0003800000 */
.L_x_2196:
        /* <DEDUP_REMOVED lines=14> */
.L_x_2198:
        /* <DEDUP_REMOVED lines=10> */
.L_x_2343:


//--------------------- .text._ZN7cutlass13device_kernelIN5flash19enable_sm80_to_sm89INS1_16FlashAttnBwdSm80INS1_25CollectiveMainloopBwdSm80ILi2ELi2EN4cute5tupleIJNS5_1CILi64EEENS7_ILi128EEES9_EEENS_6half_tEfNS_4arch4Sm80ELb1ELb0ELb0ELb1ELb0ELb0ELb0ELb0ELi2ELi2ELi2ELi2ELb0EEENS1_24CollectiveEpilogueBwdGQAISA_fSD_Li256ELb1ELb0EEENS1_25SingleTileBwdLPTSchedulerILb1ELi128ELb0EEEEEEEEEvNT_6ParamsE --------------------------
	.section	.text._ZN7cutlass13device_kernelIN5flash19enable_sm80_to_sm89INS1_16FlashAttnBwdSm80INS1_25CollectiveMainloopBwdSm80ILi2ELi2EN4cute5tupleIJNS5_1CILi64EEENS7_ILi128EEES9_EEENS_6half_tEfNS_4arch4Sm80ELb1ELb0ELb0ELb1ELb0ELb0ELb0ELb0ELi2ELi2ELi2ELi2ELb0EEENS1_24CollectiveEpilogueBwdGQAISA_fSD_Li256ELb1ELb0EEENS1_25SingleTileBwdLPTSchedulerILb1ELi128ELb0EEEEEEEEEvNT_6ParamsE,"ax",@progbits
	.sectioninfo	@"SHI_REGISTERS=255"
	.align	128
.text._ZN7cutlass13device_kernelIN5flash19enable_sm80_to_sm89INS1_16FlashAttnBwdSm80INS1_25CollectiveMainloopBwdSm80ILi2ELi2EN4cute5tupleIJNS5_1CILi64EEENS7_ILi128EEES9_EEENS_6half_tEfNS_4arch4Sm80ELb1ELb0ELb0ELb1ELb0ELb0ELb0ELb0ELi2ELi2ELi2ELi2ELb0EEENS1_24CollectiveEpilogueBwdGQAISA_fSD_Li256ELb1ELb0EEENS1_25SingleTileBwdLPTSchedulerILb1ELi128ELb0EEEEEEEEEvNT_6ParamsE:
        .type           _ZN7cutlass13device_kernelIN5flash19enable_sm80_to_sm89INS1_16FlashAttnBwdSm80INS1_25CollectiveMainloopBwdSm80ILi2ELi2EN4cute5tupleIJNS5_1CILi64EEENS7_ILi128EEES9_EEENS_6half_tEfNS_4arch4Sm80ELb1ELb0ELb0ELb1ELb0ELb0ELb0ELb0ELi2ELi2ELi2ELi2ELb0EEENS1_24CollectiveEpilogueBwdGQAISA_fSD_Li256ELb1ELb0EEENS1_25SingleTileBwdLPTSchedulerILb1ELi128ELb0EEEEEEEEEvNT_6ParamsE,@function
        .size           _ZN7cutlass13device_kernelIN5flash19enable_sm80_to_sm89INS1_16FlashAttnBwdSm80INS1_25CollectiveMainloopBwdSm80ILi2ELi2EN4cute5tupleIJNS5_1CILi64EEENS7_ILi128EEES9_EEENS_6half_tEfNS_4arch4Sm80ELb1ELb0ELb0ELb1ELb0ELb0ELb0ELb0ELi2ELi2ELi2ELi2ELb0EEENS1_24CollectiveEpilogueBwdGQAISA_fSD_Li256ELb1ELb0EEENS1_25SingleTileBwdLPTSchedulerILb1ELi128ELb0EEEEEEEEEvNT_6ParamsE,(.L_x_2344 - _ZN7cutlass13device_kernelIN5flash19enable_sm80_to_sm89INS1_16FlashAttnBwdSm80INS1_25CollectiveMainloopBwdSm80ILi2ELi2EN4cute5tupleIJNS5_1CILi64EEENS7_ILi128EEES9_EEENS_6half_tEfNS_4arch4Sm80ELb1ELb0ELb0ELb1ELb0ELb0ELb0ELb0ELi2ELi2ELi2ELi2ELb0EEENS1_24CollectiveEpilogueBwdGQAISA_fSD_Li256ELb1ELb0EEENS1_25SingleTileBwdLPTSchedulerILb1ELi128ELb0EEEEEEEEEvNT_6ParamsE)
        .other          _ZN7cutlass13device_kernelIN5flash19enable_sm80_to_sm89INS1_16FlashAttnBwdSm80INS1_25CollectiveMainloopBwdSm80ILi2ELi2EN4cute5tupleIJNS5_1CILi64EEENS7_ILi128EEES9_EEENS_6half_tEfNS_4arch4Sm80ELb1ELb0ELb0ELb1ELb0ELb0ELb0ELb0ELi2ELi2ELi2ELi2ELb0EEENS1_24CollectiveEpilogueBwdGQAISA_fSD_Li256ELb1ELb0EEENS1_25SingleTileBwdLPTSchedulerILb1ELi128ELb0EEEEEEEEEvNT_6ParamsE,@"STO_CUDA_ENTRY STV_DEFAULT"
_ZN7cutlass13device_kernelIN5flash19enable_sm80_to_sm89INS1_16FlashAttnBwdSm80INS1_25CollectiveMainloopBwdSm80ILi2ELi2EN4cute5tupleIJNS5_1CILi64EEENS7_ILi128EEES9_EEENS_6half_tEfNS_4arch4Sm80ELb1ELb0ELb0ELb1ELb0ELb0ELb0ELb0ELi2ELi2ELi2ELi2ELb0EEENS1_24CollectiveEpilogueBwdGQAISA_fSD_Li256ELb1ELb0EEENS1_25SingleTileBwdLPTSchedulerILb1ELi128ELb0EEEEEEEEEvNT_6ParamsE:
        /* <DEDUP_REMOVED lines=31> */
.L_x_2200:
        /* <DEDUP_REMOVED lines=8> */
.L_x_2201:
        /* <DEDUP_REMOVED lines=8> */
[----:B------:R-:W-:Y:S02]  /*02f0*/  UMOV UR7, UR5 ;  /* 0x0000000500077c82 */ /* 0x000fe40008000000 */
        /* <DEDUP_REMOVED lines=12> */
.L_x_2202:
        /* <DEDUP_REMOVED lines=14> */
.L_x_2204:
[----:B------:R-:W-:Y:S02]  /*04a0*/  ULDC UR5, c[0x0][0x3dc] ;  /* 0x0000f70000057ab9 */ /* 0x000fe40000000800 */
.L_x_2203:
[----:B------:R-:W-:-:S04]  /*04b0*/  UIADD3 UR5, UR5, 0x7f, URZ ;  /* 0x0000007f05057890 */ /* 0x000fc8000fffe03f */
[----:B------:R-:W-:-:S04]  /*04c0*/  USHF.R.S32.HI UR4, URZ, 0x1f, UR5 ;  /* 0x0000001f3f047899 */ /* 0x000fc80008011405 */
[----:B------:R-:W-:-:S04]  /*04d0*/  ULEA.HI UR4, UR4, UR5, URZ, 0x7 ;  /* 0x0000000504047291 */ /* 0x000fc8000f8f383f */
[----:B------:R-:W-:-:S04]  /*04e0*/  USHF.R.S32.HI UR4, URZ, 0x7, UR4 ;  /* 0x000000073f047899 */ /* 0x000fc80008011404 */
[----:B------:R-:W-:-:S04]  /*04f0*/  UISETP.GE.AND UP0, UPT, UR15, UR4, UPT ;  /* 0x000000040f00728c */ /* 0x000fc8000bf06270 */
[----:B------:R-:W-:-:S06]  /*0500*/  USEL UR7, UR7, 0xffffffff, !UP0 ;  /* 0xffffffff07077887 */ /* 0x000fcc000c000000 */
[----:B------:R-:W-:-:S05]  /*0510*/  MOV R0, UR7 ;  /* 0x0000000700007c02 */ /* 0x000fca0008000f00 */
[----:B------:R1:W-:Y:S01]  /*0520*/  STL [R1+0x60], R0 ;  /* 0x0000600001007387 */ /* 0x0003e20000100800 */
[----:B------:R-:W-:Y:S05]  /*0530*/  BRA `(.L_x_2205) ;  /* 0x000004a000007947 */ /* 0x000fea0003800000 */
.L_x_2199:
        /* <DEDUP_REMOVED lines=22> */
.L_x_2206:
        /* <DEDUP_REMOVED lines=8> */
.L_x_2207:
        /* <DEDUP_REMOVED lines=21> */
.L_x_2208:
        /* <DEDUP_REMOVED lines=14> */
.L_x_2210:
[----:B------:R-:W-:Y:S02]  /*0950*/  ULDC UR5, c[0x0][0x3dc] ;  /* 0x0000f70000057ab9 */ /* 0x000fe40000000800 */
.L_x_2209:
[----:B------:R-:W-:-:S04]  /*0960*/  UIADD3 UR5, UR5, 0x7f, URZ ;  /* 0x0000007f05057890 */ /* 0x000fc8000fffe03f */
[----:B------:R-:W-:-:S04]  /*0970*/  USHF.R.S32.HI UR4, URZ, 0x1f, UR5 ;  /* 0x0000001f3f047899 */ /* 0x000fc80008011405 */
[----:B------:R-:W-:-:S04]  /*0980*/  ULEA.HI UR4, UR4, UR5, URZ, 0x7 ;  /* 0x0000000504047291 */ /* 0x000fc8000f8f383f */
[----:B------:R-:W-:-:S04]  /*0990*/  USHF.R.S32.HI UR4, URZ, 0x7, UR4 ;  /* 0x000000073f047899 */ /* 0x000fc80008011404 */
[----:B------:R-:W-:-:S04]  /*09a0*/  UISETP.GE.AND UP0, UPT, UR15, UR4, UPT ;  /* 0x000000040f00728c */ /* 0x000fc8000bf06270 */
[----:B------:R-:W-:-:S06]  /*09b0*/  USEL UR7, UR7, 0xffffffff, !UP0 ;  /* 0xffffffff07077887 */ /* 0x000fcc000c000000 */
[----:B------:R-:W-:-:S05]  /*09c0*/  MOV R0, UR7 ;  /* 0x0000000700007c02 */ /* 0x000fca0008000f00 */
[----:B------:R1:W-:Y:S02]  /*09d0*/  STL [R1+0x60], R0 ;  /* 0x0000600001007387 */ /* 0x0003e40000100800 */
.L_x_2205:
        /* <DEDUP_REMOVED lines=19> */
[----:B------:R-:W-:Y:S01]  /*0b10*/  ULDC UR12, c[0x0][0x198] ;  /* 0x00006600000c7ab9 */ /* 0x000fe20000000800 */
[----:B------:R-:W-:Y:S02]  /*0b20*/  IMAD.MOV.U32 R12, RZ, RZ, RZ ;  /* 0x000000ffff0c7224 */ /* 0x000fe400078e00ff */
        /* <DEDUP_REMOVED lines=17> */
.L_x_2211:
[----:B--2---:R-:W-:-:S04]  /*0c40*/  ISETP.NE.U32.AND P0, PT, RZ, c[0x0][0x2e0], PT ;  /* 0x0000b800ff007a0c */ /* 0x004fc80003f05070 */
[----:B------:R-:W-:-:S13]  /*0c50*/  ISETP.NE.AND.EX P0, PT, RZ, c[0x0][0x2e4], PT, P0 ;  /* 0x0000b900ff007a0c */ /* 0x000fda0003f05300 */
[----:B------:R-:W-:Y:S05]  /*0c60*/  @!P0 BRA `(.L_x_2212) ;  /* 0x0000004000008947 */ /* 0x000fea0003800000 */
[----:B------:R-:W-:-:S05]  /*0c70*/  IMAD.WIDE R2, R24, R13, c[0x0][0x2e0] ;  /* 0x0000b80018027625 */ /* 0x000fca00078e020d */
[----:B------:R-:W2:Y:S02]  /*0c80*/  LDG.E R0, [R2.64] ;  /* 0x0000001202007981 */ /* 0x000ea4000c1e1900 */
[----:B--2---:R1:W2:Y:S01]  /*0c90*/  R2UR UR12, R0 ;  /* 0x00000000000c73c2 */ /* 0x0042a200000e0000 */
[----:B------:R-:W-:Y:S05]  /*0ca0*/  BRA `(.L_x_2213) ;  /* 0x0000006000007947 */ /* 0x000fea0003800000 */
.L_x_2212:
[----:B------:R-:W-:Y:S05]  /*0cb0*/  @!P3 BRA `(.L_x_2213) ;  /* 0x000000500000b947 */ /* 0x000fea0003800000 */
[----:B------:R1:W2:Y:S04]  /*0cc0*/  LDG.E R0, [R2.64] ;  /* 0x0000001202007981 */ /* 0x0002a8000c1e1900 */
[----:B-1----:R-:W3:Y:S01]  /*0cd0*/  LDG.E R2, [R2.64+0x4] ;  /* 0x0000041202027981 */ /* 0x002ee2000c1e1900 */
[----:B--2---:R-:W1:Y:S08]  /*0ce0*/  R2UR UR12, R0 ;  /* 0x00000000000c73c2 */ /* 0x004e7000000e0000 */
[----:B---3--:R-:W1:Y:S02]  /*0cf0*/  R2UR UR4, R2 ;  /* 0x00000000020473c2 */ /* 0x008e6400000e0000 */
[----:B-1----:R-:W-:-:S06]  /*0d00*/  UIADD3 UR12, -UR12, UR4, URZ ;  /* 0x000000040c0c7290 */ /* 0x002fcc000fffe13f */
.L_x_2213:
[----:B------:R-:W-:Y:S01]  /*0d10*/  USHF.L.U32 UR10, UR15, 0x7, URZ ;  /* 0x000000070f0a7899 */ /* 0x000fe2000800063f */
[----:B------:R-:W-:Y:S01]  /*0d20*/  PLOP3.LUT P1, PT, PT, PT, PT, 0x80, 0x0 ;  /* 0x000000000000781c */ /* 0x000fe20003f2f070 */
[----:B------:R-:W-:Y:S01]  /*0d30*/  ULDC UR4, c[0x0][0x2a4] ;  /* 0x0000a90000047ab9 */ /* 0x000fe20000000800 */
[----:B------:R-:W-:Y:S01]  /*0d40*/  CS2R R150, SRZ ;  /* 0x0000000000967805 */ /* 0x000fe2000001ff00 */
[----:B--2---:R-:W-:Y:S01]  /*0d50*/  UIADD3 UR6, UR10, UR13, -UR12 ;  /* 0x0000000d0a067290 */ /* 0x004fe2000fffe80c */
        /* <DEDUP_REMOVED lines=77> */
[--C-:B------:R-:W-:Y:S01]  /*1230*/  SHF.R.S32.HI R35, RZ, 0x1f, R164.reuse ;  /* 0x0000001fff237819 */ /* 0x100fe200000114a4 */
[----:B------:R-:W-:Y:S01]  /*1240*/  ULDC.64 UR4, c[0x0][0x248] ;  /* 0x0000920000047ab9 */ /* 0x000fe20000000a00 */
[----:B------:R-:W-:Y:S01]  /*1250*/  SHF.R.S32.HI R2, RZ, 0x1f, R164 ;  /* 0x0000001fff027819 */ /* 0x000fe200000114a4 */
[----:B------:R-:W-:Y:S01]  /*1260*/  UISETP.NE.AND UP0, UPT, UR4, 0x1, UPT ;  /* 0x000000010400788c */ /* 0x000fe2000bf05270 */
[CC--:B------:R-:W-:Y:S01]  /*1270*/  IADD3 R28, P0, R0.reuse, R164.reuse, RZ ;  /* 0x000000a4001c7210 */ /* 0x0c0fe20007f1e0ff */
[----:B------:R-:W-:Y:S01]  /*1280*/  USHF.R.S32.HI UR17, URZ, 0x1f, UR14 ;  /* 0x0000001f3f117899 */ /* 0x000fe2000801140e */
[----:B------:R-:W-:Y:S01]  /*1290*/  LEA.HI R32, R35, R164, RZ, 0x3 ;  /* 0x000000a423207211 */ /* 0x000fe200078f18ff */
[----:B------:R-:W-:Y:S01]  /*12a0*/  UIMAD.WIDE.U32 UR8, UR14, UR5, URZ ;  /* 0x000000050e0872a5 */ /* 0x000fe2000f8e003f */
[----:B------:R-:W-:Y:S01]  /*12b0*/  LEA.HI.X.SX32 R29, R0, R2, 0x1, P0 ;  /* 0x00000002001d7211 */ /* 0x000fe200000f0eff */
[----:B------:R-:W-:Y:S01]  /*12c0*/  ULDC UR7, c[0x0][0x250] ;  /* 0x0000940000077ab9 */ /* 0x000fe20000000800 */
[----:B------:R-:W-:Y:S01]  /*12d0*/  LOP3.LUT R0, R32, 0xfffffff8, RZ, 0xc0, !PT ;  /* 0xfffffff820007812 */ /* 0x000fe200078ec0ff */
[----:B------:R-:W-:Y:S01]  /*12e0*/  ULDC.64 UR4, c[0x0][0x270] ;  /* 0x00009c0000047ab9 */ /* 0x000fe20000000a00 */
[C---:B------:R-:W-:Y:S01]  /*12f0*/  IMAD.SHL.U32 R4, R164.reuse, 0x4, RZ ;  /* 0x00000004a4047824 */ /* 0x040fe200078e00ff */
[----:B------:R-:W-:Y:S01]  /*1300*/  UMOV UR6, UR14 ;  /* 0x0000000e00067c82 */ /* 0x000fe20008000000 */
[----:B------:R-:W-:Y:S01]  /*1310*/  SHF.R.S32.HI R37, RZ, 0x3, R32 ;  /* 0x00000003ff257819 */ /* 0x000fe20000011420 */
[----:B------:R-:W-:Y:S01]  /*1320*/  UIMAD UR4, UR17, UR4, URZ ;  /* 0x00000004110472a4 */ /* 0x000fe2000f8e023f */
[----:B------:R-:W-:Y:S01]  /*1330*/  IMAD.IADD R30, R164, 0x1, -R0 ;  /* 0x00000001a41e7824 */ /* 0x000fe200078e0a00 */
[----:B------:R-:W-:Y:S01]  /*1340*/  @UP0 USHF.R.U32.HI UR6, URZ, UR7, UR9 ;  /* 0x000000073f060299 */ /* 0x000fe20008011609 */
[----:B------:R-:W-:Y:S01]  /*1350*/  SHF.R.S32.HI R3, RZ, 0x1f, R12 ;  /* 0x0000001fff037819 */ /* 0x000fe2000001140c */
[----:B------:R-:W-:Y:S01]  /*1360*/  UIMAD UR8, UR14, UR5, UR4 ;  /* 0x000000050e0872a4 */ /* 0x000fe2000f8e0204 */
[----:B------:R-:W-:Y:S01]  /*1370*/  IMAD.SHL.U32 R18, R30, 0x8, RZ ;  /* 0x000000081e127824 */ /* 0x000fe200078e00ff */
[----:B------:R-:W-:Y:S01]  /*1380*/  USHF.R.S32.HI UR7, URZ, 0x1f, UR6 ;  /* 0x0000001f3f077899 */ /* 0x000fe20008011406 */
[C---:B------:R-:W-:Y:S01]  /*1390*/  IADD3 R2, P0, R4.reuse, R12, RZ ;  /* 0x0000000c04027210 */ /* 0x040fe20007f1e0ff */
[----:B------:R-:W-:Y:S01]  /*13a0*/  ULDC.64 UR4, c[0x0][0x1e0] ;  /* 0x0000780000047ab9 */ /* 0x000fe20000000a00 */
[----:B------:R-:W-:Y:S01]  /*13b0*/  IMAD.U32 R12, RZ, RZ, UR6 ;  /* 0x00000006ff0c7e24 */ /* 0x000fe2000f8e00ff */
[----:B------:R-:W-:Y:S01]  /*13c0*/  UIMAD UR4, UR7, UR4, URZ ;  /* 0x00000004070472a4 */ /* 0x000fe2000f8e023f */
[----:B------:R-:W-:Y:S01]  /*13d0*/  SHF.R.S32.HI R19, RZ, 0x1f, R18 ;  /* 0x0000001fff137819 */ /* 0x000fe20000011412 */
[----:B------:R-:W-:Y:S01]  /*13e0*/  IMAD.U32 R6, RZ, RZ, UR14 ;  /* 0x0000000eff067e24 */ /* 0x000fe2000f8e00ff */
[----:B------:R-:W-:Y:S01]  /*13f0*/  SHF.R.S32.HI R20, RZ, 0x1f, R24 ;  /* 0x0000001fff147819 */ /* 0x000fe20000011418 */
[----:B------:R-:W-:Y:S01]  /*1400*/  UIMAD UR4, UR6, UR5, UR4 ;  /* 0x00000005060472a4 */ /* 0x000fe2000f8e0204 */
[----:B------:R-:W-:Y:S01]  /*1410*/  SHF.R.S32.HI R13, RZ, 0x1f, R37 ;  /* 0x0000001fff0d7819 */ /* 0x000fe20000011425 */
[----:B------:R-:W-:Y:S01]  /*1420*/  IMAD.U32 R0, RZ, RZ, UR14 ;  /* 0x0000000eff007e24 */ /* 0x000fe2000f8e00ff */
[C---:B------:R-:W-:Y:S01]  /*1430*/  IADD3 R16, P1, R37.reuse, R8, RZ ;  /* 0x0000000825107210 */ /* 0x040fe20007f3e0ff */
[----:B------:R-:W-:Y:S01]  /*1440*/  UIADD3 UR16, -UR10, UR12, URZ ;  /* 0x0000000c0a107290 */ /* 0x000fe2000fffe13f */
[----:B------:R-:W-:Y:S01]  /*1450*/  LEA.HI.X.SX32 R3, R4, R3, 0x1, P0 ;  /* 0x0000000304037211 */ /* 0x000fe200000f0eff */
[----:B------:R-:W-:Y:S01]  /*1460*/  IMAD.WIDE.U32 R4, R12, c[0x0][0x1e0], R18 ;  /* 0x000078000c047a25 */ /* 0x000fe200078e0012 */
[----:B------:R-:W-:Y:S01]  /*1470*/  IADD3 R8, P0, R37, R10, RZ ;  /* 0x0000000a25087210 */ /* 0x000fe20007f1e0ff */
[----:B------:R-:W-:Y:S01]  /*1480*/  UMOV UR20, 0x6 ;  /* 0x0000000600147882 */ /* 0x000fe20000000000 */
[----:B------:R-:W-:Y:S01]  /*1490*/  SEL R14, R20, RZ, !P3 ;  /* 0x000000ff140e7207 */ /* 0x000fe20005800000 */
[----:B------:R-:W-:Y:S01]  /*14a0*/  IMAD.X R17, R13, 0x1, R9, P1 ;  /* 0x000000010d117824 */ /* 0x000fe200008e0609 */
[----:B------:R-:W-:Y:S01]  /*14b0*/  IADD3 R15, -R37, UR16, RZ ;  /* 0x00000010250f7c10 */ /* 0x000fe2000fffe1ff */
[----:B------:R-:W-:Y:S01]  /*14c0*/  IMAD.WIDE.U32 R6, R6, c[0x0][0x270], R2 ;  /* 0x00009c0006067a25 */ /* 0x000fe200078e0002 */
[C---:B------:R-:W-:Y:S01]  /*14d0*/  IADD3 R34, R18.reuse, 0x40, RZ ;  /* 0x0000004012227810 */ /* 0x040fe20007ffe0ff */
[----:B------:R-:W-:Y:S01]  /*14e0*/  USHF.R.S32.HI UR23, URZ, 0x1f, UR21 ;  /* 0x0000001f3f177899 */ /* 0x000fe20008011415 */
[----:B------:R-:W-:Y:S01]  /*14f0*/  ISETP.GE.AND P6, PT, R18, c[0x0][0x1cc], PT ;  /* 0x0000730012007a0c */ /* 0x000fe20003fc6270 */
[----:B------:R-:W-:Y:S01]  /*1500*/  IMAD.X R9, R13, 0x1, R11, P0 ;  /* 0x000000010d097824 */ /* 0x000fe200000e060b */
[----:B------:R-:W-:Y:S01]  /*1510*/  SEL R13, R24, RZ, !P3 ;  /* 0x000000ff180d7207 */ /* 0x000fe20005800000 */
[----:B------:R-:W-:Y:S01]  /*1520*/  IMAD.WIDE.U32 R26, R0, c[0x0][0x288], R2 ;  /* 0x0000a200001a7a25 */ /* 0x000fe200078e0002 */
[----:B------:R-:W-:Y:S01]  /*1530*/  IADD3 R3, R5, UR4, RZ ;  /* 0x0000000405037c10 */ /* 0x000fe2000fffe0ff */
[----:B------:R-:W-:Y:S01]  /*1540*/  ULDC.64 UR4, c[0x0][0x1b0] ;  /* 0x00006c0000047ab9 */ /* 0x000fe20000000a00 */
[----:B------:R-:W-:Y:S01]  /*1550*/  IADD3 R23, R7, UR8, RZ ;  /* 0x0000000807177c10 */ /* 0x000fe2000fffe0ff */
[----:B------:R-:W-:Y:S01]  /*1560*/  IMAD R0, R14, c[0x0][0x1e8], RZ ;  /* 0x00007a000e007a24 */ /* 0x000fe200078e02ff */
[----:B------:R-:W-:Y:S01]  /*1570*/  UIMAD UR4, UR7, UR4, URZ ;  /* 0x00000004070472a4 */ /* 0x000fe2000f8e023f */
[----:B------:R-:W-:Y:S01]  /*1580*/  IMAD.MOV.U32 R2, RZ, RZ, R4 ;  /* 0x000000ffff027224 */ /* 0x000fe200078e0004 */
[----:B------:R-:W-:Y:S01]  /*1590*/  LEA.HI R4, R35, R164, RZ, 0x6 ;  /* 0x000000a423047211 */ /* 0x000fe200078f30ff */
[C---:B------:R-:W-:Y:S01]  /*15a0*/  IMAD R0, R13.reuse, c[0x0][0x1ec], R0 ;  /* 0x00007b000d007a24 */ /* 0x040fe200078e0200 */
[----:B------:R-:W-:Y:S01]  /*15b0*/  UIMAD UR4, UR6, UR5, UR4 ;  /* 0x00000005060472a4 */ /* 0x000fe2000f8e0204 */
[----:B------:R-:W-:Y:S01]  /*15c0*/  IMAD.WIDE.U32 R2, R13, c[0x0][0x1e8], R2 ;  /* 0x00007a000d027a25 */ /* 0x000fe200078e0002 */
[----:B------:R-:W-:Y:S01]  /*15d0*/  SHF.R.S32.HI R25, RZ, 0x6, R4 ;  /* 0x00000006ff197819 */ /* 0x000fe20000011404 */
[----:B------:R-:W-:Y:S01]  /*15e0*/  STL [R1+0x28], R37 ;  /* 0x0000282501007387 */ /* 0x000fe20000100800 */
[----:B------:R-:W-:Y:S01]  /*15f0*/  ISETP.GE.AND P1, PT, R34, c[0x0][0x1cc], PT ;  /* 0x0000730022007a0c */ /* 0x000fe20003f26270 */
[----:B------:R-:W-:Y:S01]  /*1600*/  IMAD.IADD R3, R3, 0x1, R0 ;  /* 0x0000000103037824 */ /* 0x000fe200078e0200 */
[----:B------:R-:W-:Y:S01]  /*1610*/  ISETP.LT.OR P4, PT, R15, 0x1, P6 ;  /* 0x000000010f00780c */ /* 0x000fe20003781670 */
[----:B------:R-:W-:Y:S01]  /*1620*/  IMAD.SHL.U32 R0, R37, 0x40, RZ ;  /* 0x0000004025007824 */ /* 0x000fe200078e00ff */
[C---:B------:R-:W-:Y:S01]  /*1630*/  ISETP.LT.OR P3, PT, R15.reuse, 0x1, P1 ;  /* 0x000000010f00780c */ /* 0x040fe20000f61670 */
[----:B------:R-:W-:Y:S01]  /*1640*/  IMAD.U32 R5, RZ, RZ, UR15 ;  /* 0x0000000fff057e24 */ /* 0x000fe2000f8e00ff */
[----:B------:R-:W-:Y:S01]  /*1650*/  ISETP.LT.OR P5, PT, R15, 0x21, P6 ;  /* 0x000000210f00780c */ /* 0x000fe200037a1670 */
[----:B------:R-:W-:Y:S01]  /*1660*/  IMAD.MOV.U32 R22, RZ, RZ, R6 ;  /* 0x000000ffff167224 */ /* 0x000fe200078e0006 */
[----:B------:R-:W-:Y:S01]  /*1670*/  LOP3.LUT R0, R0, 0x1c0, RZ, 0xc0, !PT ;  /* 0x000001c000007812 */ /* 0x000fe200078ec0ff */
[----:B------:R-:W-:Y:S01]  /*1680*/  IMAD.WIDE R8, R5, 0x80, R8 ;  /* 0x0000008005087825 */ /* 0x000fe200078e0208 */
[----:B------:R-:W-:-:S02]  /*1690*/  SEL R24, R24, RZ, !P2 ;  /* 0x000000ff18187207 */ /* 0x000fc40005000000 */
[----:B------:R-:W-:Y:S01]  /*16a0*/  LOP3.LUT R11, R0, 0x38, R18, 0xf8, !PT ;  /* 0x00000038000b7812 */ /* 0x000fe200078ef812 */
[----:B------:R-:W-:Y:S01]  /*16b0*/  IMAD.SHL.U32 R33, R25, 0x200, RZ ;  /* 0x0000020019217824 */ /* 0x000fe200078e00ff */
[----:B------:R-:W-:Y:S01]  /*16c0*/  SHF.R.U32.HI R10, RZ, 0x3, R0 ;  /* 0x00000003ff0a7819 */ /* 0x000fe20000011600 */
[----:B------:R-:W-:Y:S01]  /*16d0*/  IMAD R0, R9, c[0x0][0x1d8], RZ ;  /* 0x0000760009007a24 */ /* 0x000fe200078e02ff */
[----:B------:R-:W-:Y:S01]  /*16e0*/  SEL R20, R20, RZ, !P2 ;  /* 0x000000ff14147207 */ /* 0x000fe20005000000 */
[----:B------:R-:W-:Y:S01]  /*16f0*/  IMAD.WIDE.U32 R4, R12, c[0x0][0x1b0], R18 ;  /* 0x00006c000c047a25 */ /* 0x000fe200078e0012 */
[----:B------:R-:W-:-:S03]  /*1700*/  LOP3.LUT R10, R33, R11, R10, 0xf6, !PT ;  /* 0x0000000b210a7212 */ /* 0x000fc600078ef60a */
[C---:B------:R-:W-:Y:S01]  /*1710*/  IMAD R0, R8.reuse, c[0x0][0x1dc], R0 ;  /* 0x0000770008007a24 */ /* 0x040fe200078e0200 */
[----:B------:R-:W-:Y:S01]  /*1720*/  IADD3 R5, R5, UR4, RZ ;  /* 0x0000000405057c10 */ /* 0x000fe2000fffe0ff */
[----:B------:R-:W-:Y:S01]  /*1730*/  IMAD.WIDE.U32 R6, R8, c[0x0][0x1d8], R2 ;  /* 0x0000760008067a25 */ /* 0x000fe200078e0002 */
[----:B------:R-:W-:Y:S02]  /*1740*/  ULDC.64 UR4, c[0x0][0x1d8] ;  /* 0x0000760000047ab9 */ /* 0x000fe40000000a00 */
[----:B------:R-:W-:Y:S01]  /*1750*/  USHF.L.U32 UR6, UR4, 0x6, URZ ;  /* 0x0000000604067899 */ /* 0x000fe2000800063f */
[----:B------:R-:W-:Y:S01]  /*1760*/  IMAD.IADD R3, R7, 0x1, R0 ;  /* 0x0000000107037824 */ /* 0x000fe200078e0200 */
[----:B------:R-:W-:Y:S01]  /*1770*/  LEA R2, P0, R6, c[0x0][0x1c0], 0x1 ;  /* 0x0000700006027a11 */ /* 0x000fe200078008ff */
[----:B------:R-:W-:Y:S01]  /*1780*/  IMAD R0, R14, c[0x0][0x1b8], RZ ;  /* 0x00006e000e007a24 */ /* 0x000fe200078e02ff */
[----:B------:R-:W-:Y:S01]  /*1790*/  USHF.L.U64.HI UR5, UR4, UR20, UR5 ;  /* 0x0000001404057299 */ /* 0x000fe20008010205 */
[----:B------:R-:W-:Y:S01]  /*17a0*/  IMAD.SHL.U32 R14, R10, 0x2, RZ ;  /* 0x000000020a0e7824 */ /* 0x000fe200078e00ff */
[----:B------:R-:W-:Y:S01]  /*17b0*/  LEA.HI.X R3, R6, c[0x0][0x1c4], R3, 0x1, P0 ;  /* 0x0000710006037a11 */ /* 0x000fe200000f0c03 */
[C---:B------:R-:W-:Y:S01]  /*17c0*/  IMAD R0, R13.reuse, c[0x0][0x1bc], R0 ;  /* 0x00006f000d007a24 */ /* 0x040fe200078e0200 */
[----:B------:R-:W-:Y:S01]  /*17d0*/  IADD3 R6, P0, R2, UR6, RZ ;  /* 0x0000000602067c10 */ /* 0x000fe2000ff1e0ff */
[----:B------:R-:W-:Y:S01]  /*17e0*/  IMAD.WIDE.U32 R4, R13, c[0x0][0x1b8], R4 ;  /* 0x00006e000d047a25 */ /* 0x000fe200078e0004 */
[----:B------:R-:W-:Y:S01]  /*17f0*/  UIADD3 UR4, UP0, UR6, 0x80, URZ ;  /* 0x0000008006047890 */ /* 0x000fe2000ff1e03f */
        /* <DEDUP_REMOVED lines=8> */
[----:B------:R-:W-:Y:S01]  /*1880*/  IMAD.IADD R5, R5, 0x1, R0 ;  /* 0x0000000105057824 */ /* 0x000fe200078e0200 */
[----:B------:R-:W-:Y:S01]  /*1890*/  UIADD3.X UR7, URZ, UR5, URZ, UP0, !UPT ;  /* 0x000000053f077290 */ /* 0x000fe200087fe43f */
[----:B------:R-:W-:Y:S01]  /*18a0*/  IMAD R0, R9, c[0x0][0x1a8], RZ ;  /* 0x00006a0009007a24 */ /* 0x000fe200078e02ff */
[----:B------:R2:W-:Y:S01]  /*18b0*/  LDGSTS.E.BYPASS.LTC128B.128 [R14+0x9080], [R6.64], !P5 ;  /* 0x09080000060e7fae */ /* 0x0005e2000e901d52 */
[----:B------:R-:W-:-:S02]  /*18c0*/  IMAD.MOV.U32 R215, RZ, RZ, 0x10 ;  /* 0x00000010ffd77424 */ /* 0x000fc400078e00ff */
[C---:B------:R-:W-:Y:S02]  /*18d0*/  IMAD R12, R8.reuse, c[0x0][0x1ac], R0 ;  /* 0x00006b00080c7a24 */ /* 0x040fe400078e0200 */
[----:B------:R-:W-:-:S04]  /*18e0*/  IMAD.WIDE.U32 R8, R8, c[0x0][0x1a8], R4 ;  /* 0x00006a0008087a25 */ /* 0x000fc800078e0004 */
[C---:B------:R-:W-:Y:S02]  /*18f0*/  IMAD R4, R17.reuse, c[0x0][0x178], RZ ;  /* 0x00005e0011047a24 */ /* 0x040fe400078e02ff */
[----:B------:R-:W-:Y:S02]  /*1900*/  IMAD R0, R17, c[0x0][0x208], RZ ;  /* 0x0000820011007a24 */ /* 0x000fe400078e02ff */
[----:B------:R-:W-:Y:S02]  /*1910*/  IMAD.MOV.U32 R216, RZ, RZ, 0x20 ;  /* 0x00000020ffd87424 */ /* 0x000fe400078e00ff */
[----:B------:R-:W-:Y:S02]  /*1920*/  IMAD R21, R16, c[0x0][0x20c], R0 ;  /* 0x0000830010157a24 */ /* 0x000fe400078e0200 */
[----:B------:R-:W-:Y:S01]  /*1930*/  IMAD.IADD R0, R9, 0x1, R12 ;  /* 0x0000000109007824 */ /* 0x000fe200078e020c */
[----:B-1----:R-:W-:Y:S01]  /*1940*/  IADD3 R2, P3, P0, R10, 0x80, R2 ;  /* 0x000000800a027810 */ /* 0x002fe2000787e002 */
[----:B------:R-:W-:-:S03]  /*1950*/  IMAD.WIDE.U32 R10, R16, c[0x0][0x178], R18 ;  /* 0x00005e00100a7a25 */ /* 0x000fc600078e0012 */
[----:B------:R-:W-:Y:S02]  /*1960*/  IADD3.X R3, RZ, UR5, R3, P3, P0 ;  /* 0x00000005ff037c10 */ /* 0x000fe40009fe0403 */
[C---:B------:R-:W-:Y:S02]  /*1970*/  ISETP.LT.OR P3, PT, R15.reuse, 0x41, P6 ;  /* 0x000000410f00780c */ /* 0x040fe40003761670 */
[----:B------:R-:W-:Y:S01]  /*1980*/  ISETP.LT.OR P0, PT, R15, 0x41, P1 ;  /* 0x000000410f00780c */ /* 0x000fe20000f01670 */
[----:B------:R1:W-:Y:S02]  /*1990*/  LDGSTS.E.BYPASS.LTC128B.128 [R14+0xd080], [R2.64], !P4 ;  /* 0x0d080000020e7fae */ /* 0x0003e4000e101d52 */
[----:B-1----:R-:W-:Y:S01]  /*19a0*/  IMAD R2, R16, c[0x0][0x17c], R4 ;  /* 0x00005f0010027a24 */ /* 0x002fe200078e0204 */
[----:B------:R-:W-:Y:S01]  /*19b0*/  IADD3 R4, P5, R6, UR6, RZ ;  /* 0x0000000606047c10 */ /* 0x000fe2000ffbe0ff */
[----:B------:R-:W-:-:S03]  /*19c0*/  IMAD.WIDE.U32 R16, R16, c[0x0][0x208], R18 ;  /* 0x0000820010107a25 */ /* 0x000fc600078e0012 */
[----:B------:R-:W-:Y:S01]  /*19d0*/  IADD3.X R5, R7, UR5, RZ, P5, !PT ;  /* 0x0000000507057c10 */ /* 0x000fe2000affe4ff */
[----:B------:R-:W-:Y:S01]  /*19e0*/  IMAD.IADD R11, R11, 0x1, R2 ;  /* 0x000000010b0b7824 */ /* 0x000fe200078e0202 */
[----:B------:R-:W-:Y:S02]  /*19f0*/  IADD3 R12, P5, R6, UR4, RZ ;  /* 0x00000004060c7c10 */ /* 0x000fe4000ffbe0ff */
[----:B------:R-:W-:Y:S01]  /*1a00*/  LEA R2, P4, R8, c[0x0][0x190], 0x1 ;  /* 0x0000640008027a11 */ /* 0x000fe200078808ff */
[----:B------:R1:W-:Y:S01]  /*1a10*/  LDGSTS.E.BYPASS.LTC128B.128 [R14+0xa080], [R4.64], !P3 ;  /* 0x0a080000040e7fae */ /* 0x0003e2000d901d52 */
[----:B------:R-:W-:Y:S02]  /*1a20*/  IADD3.X R13, R7, UR7, RZ, P5, !PT ;  /* 0x00000007070d7c10 */ /* 0x000fe4000affe4ff */
[----:B------:R-:W-:Y:S02]  /*1a30*/  ISETP.LT.OR P5, PT, R15, 0x61, P6 ;  /* 0x000000610f00780c */ /* 0x000fe400037a1670 */
[----:B--2---:R-:W-:Y:S01]  /*1a40*/  IADD3 R6, P3, R4, UR6, RZ ;  /* 0x0000000604067c10 */ /* 0x004fe2000ff7e0ff */
[----:B------:R2:W-:Y:S01]  /*1a50*/  LDGSTS.E.BYPASS.LTC128B.128 [R14+0xe080], [R12.64], !P0 ;  /* 0x0e0800000c0e7fae */ /* 0x0005e2000c101d52 */
[----:B------:R-:W-:-:S02]  /*1a60*/  LEA.HI.X R3, R8, c[0x0][0x194], R0, 0x1, P4 ;  /* 0x0000650008037a11 */ /* 0x000fc400020f0c00 */
[----:B------:R-:W-:Y:S02]  /*1a70*/  ISETP.LT.OR P0, PT, R15, 0x61, P1 ;  /* 0x000000610f00780c */ /* 0x000fe40000f01670 */
[----:B------:R-:W-:Y:S02]  /*1a80*/  IADD3.X R7, R5, UR5, RZ, P3, !PT ;  /* 0x0000000505077c10 */ /* 0x000fe40009ffe4ff */
[----:B------:R-:W-:Y:S02]  /*1a90*/  ISETP.GE.AND P4, PT, R18, c[0x0][0x19c], PT ;  /* 0x0000670012007a0c */ /* 0x000fe40003f86270 */
[----:B------:R-:W-:Y:S01]  /*1aa0*/  ISETP.GE.AND P3, PT, R34, c[0x0][0x19c], PT ;  /* 0x0000670022007a0c */ /* 0x000fe20003f66270 */
[----:B------:R3:W-:Y:S01]  /*1ab0*/  LDGSTS.E.BYPASS.LTC128B.128 [R14+0xb080], [R6.64], !P5 ;  /* 0x0b080000060e7fae */ /* 0x0007e2000e901d52 */
[C---:B------:R-:W-:Y:S02]  /*1ac0*/  ISETP.LT.OR P6, PT, R15.reuse, 0x1, P4 ;  /* 0x000000010f00780c */ /* 0x040fe400027c1670 */
[----:B------:R-:W-:-:S02]  /*1ad0*/  ISETP.LT.OR P5, PT, R15, 0x21, P4 ;  /* 0x000000210f00780c */ /* 0x000fc400027a1670 */
[C---:B------:R-:W-:Y:S02]  /*1ae0*/  ISETP.LT.OR P2, PT, R15.reuse, 0x41, P4 ;  /* 0x000000410f00780c */ /* 0x040fe40002741670 */
[----:B------:R-:W-:Y:S02]  /*1af0*/  ISETP.LT.OR P4, PT, R15, 0x61, P4 ;  /* 0x000000610f00780c */ /* 0x000fe40002781670 */
[----:B-1----:R-:W-:Y:S01]  /*1b00*/  IADD3 R4, P1, R4, UR4, RZ ;  /* 0x0000000404047c10 */ /* 0x002fe2000ff3e0ff */
[----:B------:R-:W-:Y:S02]  /*1b10*/  ULDC.64 UR4, c[0x0][0x1a8] ;  /* 0x00006a0000047ab9 */ /* 0x000fe40000000a00 */
[----:B------:R-:W-:Y:S01]  /*1b20*/  USHF.L.U32 UR8, UR4, 0x6, URZ ;  /* 0x0000000604087899 */ /* 0x000fe2000800063f */
[----:B------:R-:W-:Y:S01]  /*1b30*/  IADD3.X R5, R5, UR7, RZ, P1, !PT ;  /* 0x0000000705057c10 */ /* 0x000fe20008ffe4ff */
[----:B------:R-:W-:Y:S01]  /*1b40*/  USHF.L.U64.HI UR9, UR4, UR20, UR5 ;  /* 0x0000001404097299 */ /* 0x000fe20008010205 */
[----:B------:R-:W-:Y:S01]  /*1b50*/  ISETP.LT.OR P1, PT, R15, 0x1, P3 ;  /* 0x000000010f00780c */ /* 0x000fe20001f21670 */
[----:B------:R-:W-:-:S02]  /*1b60*/  UIADD3 UR24, UP0, UR8, 0x80, URZ ;  /* 0x0000008008187890 */ /* 0x000fc4000ff1e03f */
[----:B------:R1:W-:Y:S01]  /*1b70*/  LDGSTS.E.BYPASS.LTC128B.128 [R14+0xf080], [R4.64], !P0 ;  /* 0x0f080000040e7fae */ /* 0x0003e2000c101d52 */
[----:B------:R-:W-:Y:S01]  /*1b80*/  IMAD.U32 R0, RZ, RZ, UR8 ;  /* 0x00000008ff007e24 */ /* 0x000fe2000f8e00ff */
[----:B------:R-:W-:Y:S02]  /*1b90*/  ULDC.64 UR4, c[0x0][0x180] ;  /* 0x0000600000047ab9 */ /* 0x000fe40000000a00 */
[----:B------:R4:W-:Y:S01]  /*1ba0*/  LDGSTS.E.BYPASS.LTC128B.128 [R14+0x80], [R2.64], !P6 ;  /* 0x00080000020e7fae */ /* 0x0009e2000f101d52 */
[----:B------:R-:W-:Y:S01]  /*1bb0*/  UIMAD UR4, UR17, UR4, URZ ;  /* 0x00000004110472a4 */ /* 0x000fe2000f8e023f */
[----:B------:R-:W-:Y:S01]  /*1bc0*/  ISETP.GE.AND P6, PT, R34, c[0x0][0x16c], PT ;  /* 0x00005b0022007a0c */ /* 0x000fe20003fc6270 */
[----:B---3--:R-:W-:Y:S01]  /*1bd0*/  IMAD.U32 R6, RZ, RZ, UR14 ;  /* 0x0000000eff067e24 */ /* 0x008fe2000f8e00ff */
[----:B------:R-:W-:Y:S02]  /*1be0*/  ULDC.64 UR6, c[0x0][0x210] ;  /* 0x0000840000067ab9 */ /* 0x000fe40000000a00 */
[----:B------:R4:W-:Y:S01]  /*1bf0*/  LDGSTS.E.BYPASS.LTC128B.128 [R14+0x4080], [R2.64+0x80], !P1 ;  /* 0x04080080020e7fae */ /* 0x0009e2000c901d52 */
[----:B------:R-:W-:Y:S01]  /*1c00*/  UIMAD UR5, UR14, UR5, UR4 ;  /* 0x000000050e0572a4 */ /* 0x000fe2000f8e0204 */
[----:B------:R-:W-:Y:S01]  /*1c10*/  IMAD.WIDE.U32 R6, R6, c[0x0][0x180], R10 ;  /* 0x0000600006067a25 */ /* 0x000fe200078e000a */
[----:B------:R-:W-:Y:S01]  /*1c20*/  SEL R8, RZ, 0x2, P6 ;  /* 0x00000002ff087807 */ /* 0x000fe20003000000 */
[----:B------:R-:W-:-:S02]  /*1c30*/  UIMAD UR6, UR17, UR6, URZ ;  /* 0x00000006110672a4 */ /* 0x000fc4000f8e023f */
[----:B------:R-:W-:Y:S01]  /*1c40*/  IMAD.U32 R11, RZ, RZ, UR14 ;  /* 0x0000000eff0b7e24 */ /* 0x000fe2000f8e00ff */
[----:B------:R-:W-:Y:S01]  /*1c50*/  IADD3 R7, R7, UR5, RZ ;  /* 0x0000000507077c10 */ /* 0x000fe2000fffe0ff */
[----:B------:R-:W-:Y:S02]  /*1c60*/  ULDC.64 UR4, c[0x0][0x178] ;  /* 0x00005e0000047ab9 */ /* 0x000fe40000000a00 */
[----:B------:R-:W-:Y:S02]  /*1c70*/  UIMAD UR22, UR23, UR4, URZ ;  /* 0x00000004171672a4 */ /* 0x000fe4000f8e023f */
[----:B------:R-:W-:Y:S01]  /*1c80*/  UIMAD.WIDE.U32 UR26, UR21, UR4, URZ ;  /* 0x00000004151a72a5 */ /* 0x000fe2000f8e003f */
[----:B------:R-:W-:Y:S01]  /*1c90*/  IMAD.WIDE.U32 R38, R24, c[0x0][0x188], R6 ;  /* 0x0000620018267a25 */ /* 0x000fe200078e0006 */
[----:B------:R-:W-:Y:S02]  /*1ca0*/  UIMAD UR22, UR21, UR5, UR22 ;  /* 0x00000005151672a4 */ /* 0x000fe4000f8e0216 */
[----:B------:R-:W-:Y:S01]  /*1cb0*/  UIMAD UR6, UR14, UR7, UR6 ;  /* 0x000000070e0672a4 */ /* 0x000fe2000f8e0206 */
[----:B-1----:R-:W-:Y:S01]  /*1cc0*/  IADD3 R4, P0, R2, UR8, RZ ;  /* 0x0000000802047c10 */ /* 0x002fe2000ff1e0ff */
[----:B------:R-:W-:-:S02]  /*1cd0*/  IMAD.U32 R9, RZ, RZ, UR27 ;  /* 0x0000001bff097e24 */ /* 0x000fc4000f8e00ff */
[----:B------:R-:W-:Y:S01]  /*1ce0*/  IMAD.IADD R7, R17, 0x1, R21 ;  /* 0x0000000111077824 */ /* 0x000fe200078e0215 */
[----:B------:R-:W-:Y:S01]  /*1cf0*/  IADD3.X R5, R3, UR9, RZ, P0, !PT ;  /* 0x0000000903057c10 */ /* 0x000fe200087fe4ff */
[----:B------:R-:W-:Y:S02]  /*1d00*/  IMAD.MOV.U32 R6, RZ, RZ, R16 ;  /* 0x000000ffff067224 */ /* 0x000fe400078e0010 */
[----:B------:R-:W-:Y:S01]  /*1d10*/  IMAD.WIDE.U32 R16, R24, c[0x0][0x278], R22 ;  /* 0x00009e0018107a25 */ /* 0x000fe200078e0016 */
[----:B------:R-:W-:Y:S01]  /*1d20*/  LEA.HI R23, R35, R164, RZ, 0x5 ;  /* 0x000000a423177211 */ /* 0x000fe200078f28ff */
[----:B------:R1:W-:Y:S01]  /*1d30*/  LDGSTS.E.BYPASS.LTC128B.128 [R14+0x1080], [R4.64], !P5 ;  /* 0x01080000040e7fae */ /* 0x0003e2000e901d52 */
[----:B----4-:R-:W-:Y:S01]  /*1d40*/  IADD3 R2, P1, P0, R0, 0x80, R2 ;  /* 0x0000008000027810 */ /* 0x010fe2000783e002 */
[----:B------:R-:W-:Y:S01]  /*1d50*/  IMAD.WIDE.U32 R6, R11, c[0x0][0x210], R6 ;  /* 0x000084000b067a25 */ /* 0x000fe200078e0006 */
[----:B------:R-:W-:Y:S02]  /*1d60*/  ISETP.GE.AND P5, PT, R18, c[0x0][0x16c], PT ;  /* 0x00005b0012007a0c */ /* 0x000fe40003fa6270 */
[----:B------:R-:W-:-:S02]  /*1d70*/  IADD3.X R3, RZ, UR9, R3, P1, P0 ;  /* 0x00000009ff037c10 */ /* 0x000fc40008fe0403 */
[C---:B------:R-:W-:Y:S02]  /*1d80*/  ISETP.LT.OR P1, PT, R15.reuse, 0x21, P3 ;  /* 0x000000210f00780c */ /* 0x040fe40001f21670 */
[----:B------:R-:W-:Y:S02]  /*1d90*/  P2R R0, PR, RZ, 0x20 ;  /* 0x00000020ff007803 */ /* 0x000fe40000000000 */
[C---:B------:R-:W-:Y:S02]  /*1da0*/  ISETP.LT.OR P0, PT, R15.reuse, 0x41, P3 ;  /* 0x000000410f00780c */ /* 0x040fe40001f01670 */
[----:B------:R-:W-:Y:S01]  /*1db0*/  ISETP.LT.OR P3, PT, R15, 0x61, P3 ;  /* 0x000000610f00780c */ /* 0x000fe20001f61670 */
[----:B------:R3:W-:Y:S01]  /*1dc0*/  STL [R1+0x5c], R0 ;  /* 0x00005c0001007387 */ /* 0x0007e20000100800 */
[----:B------:R-:W-:Y:S01]  /*1dd0*/  IADD3 R7, R7, UR6, RZ ;  /* 0x0000000607077c10 */ /* 0x000fe2000fffe0ff */
[----:B------:R-:W-:Y:S02]  /*1de0*/  ULDC.64 UR6, c[0x0][0x288] ;  /* 0x0000a20000067ab9 */ /* 0x000fe40000000a00 */
[----:B------:R-:W-:Y:S01]  /*1df0*/  STL.64 [R1+0x18], R38 ;  /* 0x0000182601007387 */ /* 0x000fe20000100a00 */
[----:B------:R-:W-:-:S03]  /*1e00*/  UIMAD UR25, UR17, UR6, URZ ;  /* 0x00000006111972a4 */ /* 0x000fc6000f8e023f */
[----:B------:R4:W-:Y:S01]  /*1e10*/  LDGSTS.E.BYPASS.LTC128B.128 [R14+0x5080], [R2.64], !P1 ;  /* 0x05080000020e7fae */ /* 0x0009e2000c901d52 */
[----:B------:R-:W-:Y:S01]  /*1e20*/  UIMAD UR7, UR14, UR7, UR25 ;  /* 0x000000070e0772a4 */ /* 0x000fe2000f8e0219 */
[----:B---3--:R-:W-:-:S05]  /*1e30*/  SEL R0, RZ, 0x1, P5 ;  /* 0x00000001ff007807 */ /* 0x008fca0002800000 */
[----:B--2---:R-:W-:Y:S02]  /*1e40*/  IMAD.IADD R12, R8, 0x1, R0 ;  /* 0x00000001080c7824 */ /* 0x004fe400078e0200 */
[----:B------:R-:W-:Y:S01]  /*1e50*/  IMAD.U32 R8, RZ, RZ, UR26 ;  /* 0x0000001aff087e24 */ /* 0x000fe2000f8e00ff */
[----:B------:R-:W-:Y:S01]  /*1e60*/  UIADD3 UR26, UR27, UR22, URZ ;  /* 0x000000161b1a7290 */ /* 0x000fe2000fffe03f */
[----:B------:R-:W-:Y:S01]  /*1e70*/  IMAD R0, R20, c[0x0][0x188], RZ ;  /* 0x0000620014007a24 */ /* 0x000fe200078e02ff */
[----:B----4-:R-:W-:Y:S01]  /*1e80*/  IADD3 R2, P1, R4, UR8, RZ ;  /* 0x0000000804027c10 */ /* 0x010fe2000ff3e0ff */
[----:B------:R-:W-:Y:S02]  /*1e90*/  UIADD3.X UR22, URZ, UR9, URZ, UP0, !UPT ;  /* 0x000000093f167290 */ /* 0x000fe400087fe43f */
[----:B------:R-:W-:Y:S01]  /*1ea0*/  IMAD R0, R24, c[0x0][0x18c], R0 ;  /* 0x0000630018007a24 */ /* 0x000fe200078e0200 */
[----:B------:R-:W-:Y:S01]  /*1eb0*/  IADD3.X R3, R5, UR9, RZ, P1, !PT ;  /* 0x0000000905037c10 */ /* 0x000fe20008ffe4ff */
[----:B------:R-:W-:Y:S01]  /*1ec0*/  IMAD.U32 R10, RZ, RZ, UR26 ;  /* 0x0000001aff0a7e24 */ /* 0x000fe2000f8e00ff */
[----:B-1----:R-:W-:Y:S01]  /*1ed0*/  IADD3 R4, P1, R4, UR24, RZ ;  /* 0x0000001804047c10 */ /* 0x002fe2000ff3e0ff */
[----:B------:R-:W-:-:S02]  /*1ee0*/  IMAD.IADD R13, R39, 0x1, R0 ;  /* 0x00000001270d7824 */ /* 0x000fc400078e0200 */
[----:B------:R1:W-:Y:S01]  /*1ef0*/  LDGSTS.E.BYPASS.LTC128B.128 [R14+0x2080], [R2.64], !P2 ;  /* 0x02080000020e7fae */ /* 0x0003e2000d101d52 */
[----:B------:R-:W-:Y:S02]  /*1f00*/  IADD3.X R5, R5, UR22, RZ, P1, !PT ;  /* 0x0000001605057c10 */ /* 0x000fe40008ffe4ff */
[----:B------:R-:W-:Y:S01]  /*1f10*/  LEA R0, P1, R8, R38, 0x6 ;  /* 0x0000002608007211 */ /* 0x000fe200078230ff */
[----:B------:R2:W-:Y:S01]  /*1f20*/  STL [R1+0x24], R13 ;  /* 0x0000240d01007387 */ /* 0x0005e20000100800 */
[----:B------:R-:W-:Y:S02]  /*1f30*/  LOP3.LUT P2, RZ, R12, 0x1, RZ, 0xc0, !PT ;  /* 0x000000010cff7812 */ /* 0x000fe4000784c0ff */
[----:B------:R-:W-:Y:S01]  /*1f40*/  LEA.HI.X R10, R8, R13, R10, 0x6, P1 ;  /* 0x0000000d080a7211 */ /* 0x000fe200008f340a */
[----:B------:R3:W-:Y:S01]  /*1f50*/  LDGSTS.E.BYPASS.LTC128B.128 [R14+0x6080], [R4.64], !P0 ;  /* 0x06080000040e7fae */ /* 0x0007e2000c101d52 */
[----:B------:R-:W-:-:S03]  /*1f60*/  IADD3 R8, P1, R2, UR8, RZ ;  /* 0x0000000802087c10 */ /* 0x000fc6000ff3e0ff */
[----:B------:R4:W-:Y:S01]  /*1f70*/  STL.64 [R1+0x38], R16 ;  /* 0x0000381001007387 */ /* 0x0009e20000100a00 */
[----:B------:R-:W-:Y:S01]  /*1f80*/  IADD3.X R9, R3, UR9, RZ, P1, !PT ;  /* 0x0000000903097c10 */ /* 0x000fe20008ffe4ff */
[----:B------:R-:W-:Y:S01]  /*1f90*/  ULDC.64 UR8, c[0x0][0x208] ;  /* 0x0000820000087ab9 */ /* 0x000fe20000000a00 */
[----:B------:R-:W-:Y:S01]  /*1fa0*/  LOP3.LUT P1, RZ, R12, 0x2, RZ, 0xc0, !PT ;  /* 0x000000020cff7812 */ /* 0x000fe2000782c0ff */
[----:B------:R-:W-:Y:S02]  /*1fb0*/  USHF.L.U64.HI UR20, UR8, UR20, UR9 ;  /* 0x0000001408147299 */ /* 0x000fe40008010209 */
[----:B------:R5:W-:Y:S02]  /*1fc0*/  LDGSTS.E.BYPASS.LTC128B.128 [R14+0x3080], [R8.64], !P4 ;  /* 0x03080000080e7fae */ /* 0x000be4000e101d52 */
[----:B------:R-:W-:Y:S01]  /*1fd0*/  UIMAD UR26, UR20, UR21, URZ ;  /* 0x00000015141a72a4 */ /* 0x000fe2000f8e023f */
[----:B---3--:R-:W-:Y:S01]  /*1fe0*/  IADD3 R4, P0, R2, UR24, RZ ;  /* 0x0000001802047c10 */ /* 0x008fe2000ff1e0ff */
[----:B------:R-:W-:-:S03]  /*1ff0*/  USHF.L.U32 UR24, UR8, 0x6, URZ ;  /* 0x0000000608187899 */ /* 0x000fc6000800063f */
[----:B------:R-:W-:Y:S01]  /*2000*/  IADD3.X R5, R3, UR22, RZ, P0, !PT ;  /* 0x0000001603057c10 */ /* 0x000fe200087fe4ff */
[----:B------:R-:W-:Y:S01]  /*2010*/  USHF.L.U32 UR22, UR21, 0x6, URZ ;  /* 0x0000000615167899 */ /* 0x000fe2000800063f */
[C---:B-1----:R-:W-:Y:S01]  /*2020*/  LEA R2, P0, R0.reuse, c[0x0][0x160], 0x1 ;  /* 0x0000580000027a11 */ /* 0x042fe200078008ff */
[----:B------:R-:W-:Y:S01]  /*2030*/  IMAD.U32 R31, RZ, RZ, UR24 ;  /* 0x00000018ff1f7e24 */ /* 0x000fe2000f8e00ff */
[----:B------:R-:W-:Y:S01]  /*2040*/  UIMAD UR26, UR23, UR24, UR26 ;  /* 0x00000018171a72a4 */ /* 0x000fe2000f8e021a */
[----:B------:R1:W-:Y:S01]  /*2050*/  LDGSTS.E.BYPASS.LTC128B.128 [R14+0x7080], [R4.64], !P3 ;  /* 0x07080000040e7fae */ /* 0x0003e2000d901d52 */
[----:B------:R-:W-:Y:S01]  /*2060*/  LEA.HI.X R3, R0, c[0x0][0x164], R10, 0x1, P0 ;  /* 0x0000590000037a11 */ /* 0x000fe200000f0c0a */
[----:B------:R-:W-:Y:S01]  /*2070*/  IMAD.U32 R0, RZ, RZ, UR22 ;  /* 0x00000016ff007e24 */ /* 0x000fe2000f8e00ff */
[----:B------:R-:W-:Y:S01]  /*2080*/  ISETP.GT.AND P3, PT, R164, 0xf, PT ;  /* 0x0000000fa400780c */ /* 0x000fe20003f64270 */
[----:B-----5:R-:W-:Y:S01]  /*2090*/  IMAD.U32 R9, RZ, RZ, UR5 ;  /* 0x00000005ff097e24 */ /* 0x020fe2000f8e00ff */
[----:B------:R-:W-:Y:S01]  /*20a0*/  USHF.R.S32.HI UR6, URZ, 0x1f, UR22 ;  /* 0x0000001f3f067899 */ /* 0x000fe20008011416 */
[----:B------:R-:W0:Y:S01]  /*20b0*/  LDGDEPBAR ;  /* 0x00000000000079af */ /* 0x000e220000000000 */
[----:B------:R-:W-:-:S04]  /*20c0*/  IADD3 R0, -R37, UR13, -R0 ;  /* 0x0000000d25007c10 */ /* 0x000fc8000fffe900 */
[C---:B------:R-:W-:Y:S02]  /*20d0*/  ISETP.LT.OR P4, PT, R0.reuse, 0x1, !P2 ;  /* 0x000000010000780c */ /* 0x040fe40005781670 */
[----:B------:R-:W-:-:S11]  /*20e0*/  ISETP.LT.OR P2, PT, R0, 0x21, !P2 ;  /* 0x000000210000780c */ /* 0x000fd60005741670 */
[----:B------:R3:W-:Y:S01]  /*20f0*/  LDGSTS.E.BYPASS.LTC128B.128 [R14+0x10080], [R2.64], !P4 ;  /* 0x10080000020e7fae */ /* 0x0007e2000e101d52 */
[----:B------:R-:W-:Y:S01]  /*2100*/  ISETP.GE.AND P4, PT, R18, c[0x0][0x1fc], PT ;  /* 0x00007f0012007a0c */ /* 0x000fe20003f86270 */
[----:B-1----:R-:W-:Y:S02]  /*2110*/  IMAD.U32 R5, RZ, RZ, UR4 ;  /* 0x00000004ff057e24 */ /* 0x002fe4000f8e00ff */
[----:B------:R-:W-:Y:S01]  /*2120*/  IMAD R4, R20, c[0x0][0x278], RZ ;  /* 0x00009e0014047a24 */ /* 0x000fe200078e02ff */
[----:B------:R-:W-:Y:S02]  /*2130*/  SEL R10, RZ, 0x1, P4 ;  /* 0x00000001ff0a7807 */ /* 0x000fe40002000000 */
[C---:B------:R-:W-:Y:S01]  /*2140*/  LEA R8, P0, R5.reuse, R2, 0x6 ;  /* 0x0000000205087211 */ /* 0x040fe200078030ff */
[----:B------:R-:W-:Y:S01]  /*2150*/  IMAD R4, R24, c[0x0][0x27c], R4 ;  /* 0x00009f0018047a24 */ /* 0x000fe200078e0204 */
[----:B------:R-:W-:Y:S02]  /*2160*/  ISETP.LT.OR P4, PT, R0, 0x1, !P1 ;  /* 0x000000010000780c */ /* 0x000fe40004f81670 */
[----:B------:R-:W-:Y:S01]  /*2170*/  LEA.HI.X R9, R5, R3, R9, 0x6, P0 ;  /* 0x0000000305097211 */ /* 0x000fe200000f3409 */
[----:B--2---:R-:W-:Y:S01]  /*2180*/  IMAD.IADD R13, R17, 0x1, R4 ;  /* 0x00000001110d7824 */ /* 0x004fe200078e0204 */
[----:B------:R-:W-:Y:S01]  /*2190*/  @!P3 IADD3 R11, P0, R16, UR22, RZ ;  /* 0x00000016100bbc10 */ /* 0x000fe2000ff1e0ff */
[----:B------:R-:W-:Y:S01]  /*21a0*/  IMAD R5, R20, c[0x0][0x218], RZ ;  /* 0x0000860014057a24 */ /* 0x000fe200078e02ff */
[----:B------:R-:W-:Y:S01]  /*21b0*/  ISETP.LT.OR P1, PT, R0, 0x21, !P1 ;  /* 0x000000210000780c */ /* 0x000fe20004f21670 */
[----:B----4-:R-:W-:Y:S01]  /*21c0*/  IMAD.WIDE.U32 R16, R24, c[0x0][0x218], R6 ;  /* 0x0000860018107a25 */ /* 0x010fe200078e0006 */
[----:B------:R-:W-:Y:S01]  /*21d0*/  @!P3 IADD3.X R12, R13, UR6, RZ, P0, !PT ;  /* 0x000000060d0cbc10 */ /* 0x000fe200087fe4ff */
[----:B------:R1:W-:Y:S01]  /*21e0*/  STL [R1+0x44], R13 ;  /* 0x0000440d01007387 */ /* 0x0003e20000100800 */
[----:B------:R-:W-:Y:S01]  /*21f0*/  ISETP.GE.AND P0, PT, R34, c[0x0][0x1fc], PT ;  /* 0x00007f0022007a0c */ /* 0x000fe20003f06270 */
[----:B------:R-:W-:-:S02]  /*2200*/  IMAD R4, R24, c[0x0][0x21c], R5 ;  /* 0x0000870018047a24 */ /* 0x000fc400078e0205 */
[----:B------:R-:W-:Y:S01]  /*2210*/  IMAD.MOV.U32 R40, RZ, RZ, R16 ;  /* 0x000000ffff287224 */ /* 0x000fe200078e0010 */
[----:B------:R-:W-:Y:S01]  /*2220*/  SEL R5, RZ, 0xffffffff, P0 ;  /* 0xffffffffff057807 */ /* 0x000fe20000000000 */
[----:B------:R-:W-:Y:S01]  /*2230*/  IMAD.IADD R41, R17, 0x1, R4 ;  /* 0x0000000111297824 */ /* 0x000fe200078e0204 */
[----:B------:R-:W-:Y:S01]  /*2240*/  @!P3 LEA R6, P0, R11, c[0x0][0x258], 0x2 ;  /* 0x000096000b06ba11 */ /* 0x000fe200078010ff */
[----:B------:R3:W-:Y:S02]  /*2250*/  LDGSTS.E.BYPASS.LTC128B.128 [R14+0x12080], [R2.64+0x80], !P4 ;  /* 0x12080080020e7fae */ /* 0x0007e4000e101d52 */
[----:B------:R-:W-:Y:S02]  /*2260*/  IMAD.SHL.U32 R7, R5, 0x2, RZ ;  /* 0x0000000205077824 */ /* 0x000fe400078e00ff */
[----:B------:R-:W-:Y:S01]  /*2270*/  IMAD.WIDE.U32 R4, R31, UR21, R40 ;  /* 0x000000151f047c25 */ /* 0x000fe2000f8e0028 */
[----:B------:R2:W-:Y:S02]  /*2280*/  LDGSTS.E.BYPASS.LTC128B.128 [R14+0x11080], [R8.64], !P2 ;  /* 0x11080000080e7fae */ /* 0x0005e4000d101d52 */
[----:B------:R-:W-:-:S02]  /*2290*/  LOP3.LUT R10, R7, 0x2, R10, 0xe2, !PT ;  /* 0x00000002070a7812 */ /* 0x000fc400078ee20a */
[----:B------:R-:W-:Y:S01]  /*22a0*/  @!P3 LEA.HI.X R7, R11, c[0x0][0x25c], R12, 0x2, P0 ;  /* 0x000097000b07ba11 */ /* 0x000fe200000f140c */
[----:B------:R2:W-:Y:S01]  /*22b0*/  LDGSTS.E.BYPASS.LTC128B.128 [R14+0x13080], [R8.64+0x80], !P1 ;  /* 0x13080080080e7fae */ /* 0x0005e2000c901d52 */
[C---:B------:R-:W-:Y:S02]  /*22c0*/  LOP3.LUT P5, RZ, R10.reuse, 0x1, RZ, 0xc0, !PT ;  /* 0x000000010aff7812 */ /* 0x040fe400078ac0ff */
[----:B------:R-:W-:Y:S01]  /*22d0*/  LOP3.LUT P4, RZ, R10, 0x2, RZ, 0xc0, !PT ;  /* 0x000000020aff7812 */ /* 0x000fe2000788c0ff */
[----:B------:R-:W-:Y:S01]  /*22e0*/  @!P3 IMAD.SHL.U32 R10, R164, 0x10, RZ ;  /* 0x00000010a40ab824 */ /* 0x000fe200078e00ff */
[----:B------:R-:W-:Y:S01]  /*22f0*/  ISETP.LT.OR P1, PT, R0, 0x1, !P5 ;  /* 0x000000010000780c */ /* 0x000fe20006f21670 */
[----:B------:R4:W-:Y:S01]  /*2300*/  STL.64 [R1+0x10], R16 ;  /* 0x0000101001007387 */ /* 0x0009e20000100a00 */
[----:B------:R-:W-:-:S03]  /*2310*/  SHF.R.S32.HI R11, RZ, 0x5, R23 ;  /* 0x00000005ff0b7819 */ /* 0x000fc60000011417 */
[----:B------:R5:W-:Y:S01]  /*2320*/  @!P3 LDGSTS.E.BYPASS.LTC128B.128 [R10+0x20080], [R6.64] ;  /* 0x20080000060abfae */ /* 0x000be2000b901d52 */
[----:B------:R-:W-:-:S03]  /*2330*/  LEA.HI R12, R23, R11, RZ, 0x1 ;  /* 0x0000000b170c7211 */ /* 0x000fc600078f08ff */
[----:B------:R-:W0:Y:S01]  /*2340*/  LDGDEPBAR ;  /* 0x00000000000079af */ /* 0x000e220000000000 */
[----:B---3--:R-:W-:-:S03]  /*2350*/  IADD3 R3, R5, UR26, RZ ;  /* 0x0000001a05037c10 */ /* 0x008fc6000fffe0ff */
[----:B------:R-:W-:Y:S01]  /*2360*/  STL.64 [R1+0x8], R40 ;  /* 0x0000082801007387 */ /* 0x000fe20000100a00 */
[C---:B------:R-:W-:Y:S02]  /*2370*/  LEA R2, P0, R4.reuse, c[0x0][0x1f0], 0x1 ;  /* 0x00007c0004027a11 */ /* 0x040fe400078008ff */
[----:B------:R-:W-:Y:S01]  /*2380*/  IADD3 R5, R27, UR7, RZ ;  /* 0x000000071b057c10 */ /* 0x000fe2000fffe0ff */
[----:B------:R-:W-:Y:S01]  /*2390*/  UMOV UR7, 0x5 ;  /* 0x0000000500077882 */ /* 0x000fe20000000000 */
[----:B------:R-:W-:Y:S01]  /*23a0*/  LEA.HI.X R3, R4, c[0x0][0x1f4], R3, 0x1, P0 ;  /* 0x00007d0004037a11 */ /* 0x000fe200000f0c03 */
[----:B------:R-:W-:Y:S01]  /*23b0*/  USHF.L.U64.HI UR9, UR8, UR7, UR9 ;  /* 0x0000000708097299 */ /* 0x000fe20008010209 */
[----:B------:R-:W-:Y:S01]  /*23c0*/  ISETP.LT.OR P0, PT, R0, 0x1, !P4 ;  /* 0x000000010000780c */ /* 0x000fe20006701670 */
[----:B------:R-:W-:Y:S01]  /*23d0*/  USHF.L.U32 UR8, UR8, 0x5, URZ ;  /* 0x0000000508087899 */ /* 0x000fe2000800063f */
[----:B------:R-:W-:Y:S01]  /*23e0*/  IMAD.U32 R4, RZ, RZ, UR14 ;  /* 0x0000000eff047e24 */ /* 0x000fe2000f8e00ff */
[----:B------:R3:W-:Y:S02]  /*23f0*/  LDGSTS.E.BYPASS.LTC128B.128 [R14+0x18080], [R2.64], !P1 ;  /* 0x18080000020e7fae */ /* 0x0007e4000c901d52 */
[----:B------:R-:W-:Y:S01]  /*2400*/  USHF.L.U32 UR25, UR8, 0x1, URZ ;  /* 0x0000000108197899 */ /* 0x000fe2000800063f */
[----:B--2---:R-:W-:Y:S01]  /*2410*/  IMAD.WIDE.U32 R8, R4, c[0x0][0x238], R28 ;  /* 0x00008e0004087a25 */ /* 0x004fe200078e001c */
[----:B------:R-:W-:-:S03]  /*2420*/  USHF.L.U64.HI UR23, UR8, 0x1, UR9 ;  /* 0x0000000108177899 */ /* 0x000fc60008010209 */
[----:B------:R-:W-:Y:S01]  /*2430*/  IMAD.MOV.U32 R4, RZ, RZ, R26 ;  /* 0x000000ffff047224 */ /* 0x000fe200078e001a */
[----:B-----5:R-:W-:Y:S02]  /*2440*/  LEA.HI R7, R35, R164, RZ, 0x4 ;  /* 0x000000a423077211 */ /* 0x020fe400078f20ff */
[----:B------:R3:W-:Y:S01]  /*2450*/  LDGSTS.E.BYPASS.LTC128B.128 [R14+0x1a080], [R2.64+0x80], !P0 ;  /* 0x1a080080020e7fae */ /* 0x0007e2000c101d52 */
[----:B------:R-:W-:Y:S01]  /*2460*/  ISETP.LT.OR P0, PT, R0, 0x21, !P5 ;  /* 0x000000210000780c */ /* 0x000fe20006f01670 */
[----:B------:R-:W-:Y:S01]  /*2470*/  IMAD R6, R20, c[0x0][0x290], RZ ;  /* 0x0000a40014067a24 */ /* 0x000fe200078e02ff */
[----:B------:R-:W-:Y:S01]  /*2480*/  SHF.R.S32.HI R10, RZ, 0x4, R7 ;  /* 0x00000004ff0a7819 */ /* 0x000fe20000011407 */
[----:B------:R-:W-:Y:S01]  /*2490*/  IMAD.WIDE.U32 R38, R24, c[0x0][0x290], R4 ;  /* 0x0000a40018267a25 */ /* 0x000fe200078e0004 */
[----:B------:R-:W-:Y:S02]  /*24a0*/  LOP3.LUT R5, R12, 0xfffffffe, RZ, 0xc0, !PT ;  /* 0xfffffffe0c057812 */ /* 0x000fe400078ec0ff */
[C---:B-1----:R-:W-:Y:S01]  /*24b0*/  LEA.HI R13, R7.reuse, R10, RZ, 0x1 ;  /* 0x0000000a070d7211 */ /* 0x042fe200078f08ff */
[----:B------:R-:W-:Y:S01]  /*24c0*/  IMAD R6, R24, c[0x0][0x294], R6 ;  /* 0x0000a50018067a24 */ /* 0x000fe200078e0206 */
[----:B------:R-:W-:Y:S01]  /*24d0*/  LOP3.LUT R7, R7, 0xfffffff0, RZ, 0xc0, !PT ;  /* 0xfffffff007077812 */ /* 0x000fe200078ec0ff */
[----:B------:R-:W-:Y:S01]  /*24e0*/  IMAD.IADD R15, R11, 0x1, -R5 ;  /* 0x000000010b0f7824 */ /* 0x000fe200078e0a05 */
[----:B------:R-:W-:Y:S01]  /*24f0*/  LOP3.LUT R4, R13, 0xfffffffe, RZ, 0xc0, !PT ;  /* 0xfffffffe0d047812 */ /* 0x000fe200078ec0ff */
[----:B------:R-:W-:Y:S01]  /*2500*/  IMAD.IADD R36, R39, 0x1, R6 ;  /* 0x0000000127247824 */ /* 0x000fe200078e0206 */
[----:B------:R-:W-:Y:S01]  /*2510*/  LEA.HI R11, R35, R164, RZ, 0x2 ;  /* 0x000000a4230b7211 */ /* 0x000fe200078f10ff */
[----:B------:R-:W-:Y:S01]  /*2520*/  IMAD.IADD R7, R164, 0x1, -R7 ;  /* 0x00000001a4077824 */ /* 0x000fe200078e0a07 */
[----:B------:R-:W-:Y:S01]  /*2530*/  STL.64 [R1+0x30], R38 ;  /* 0x0000302601007387 */ /* 0x000fe20000100a00 */
[----:B------:R-:W-:Y:S01]  /*2540*/  IMAD.IADD R10, R10, 0x1, -R4 ;  /* 0x000000010a0a7824 */ /* 0x000fe200078e0a04 */
[--C-:B------:R-:W-:Y:S01]  /*2550*/  SHF.R.S32.HI R6, RZ, 0x2, R11.reuse ;  /* 0x00000002ff067819 */ /* 0x100fe2000001140b */
[----:B------:R-:W-:Y:S01]  /*2560*/  IMAD.SHL.U32 R21, R15, 0x10, RZ ;  /* 0x000000100f157824 */ /* 0x000fe200078e00ff */
[----:B------:R-:W-:Y:S01]  /*2570*/  SHF.R.S32.HI R5, RZ, 0x1f, R11 ;  /* 0x0000001fff057819 */ /* 0x000fe2000001140b */
[----:B------:R-:W-:Y:S01]  /*2580*/  STL [R1+0x2c], R36 ;  /* 0x00002c2401007387 */ /* 0x000fe20000100800 */
[----:B---3--:R-:W-:-:S04]  /*2590*/  IADD3 R2, P1, R2, UR25, RZ ;  /* 0x0000001902027c10 */ /* 0x008fc8000ff3e0ff */
[----:B------:R-:W-:Y:S02]  /*25a0*/  IADD3.X R3, R3, UR23, RZ, P1, !PT ;  /* 0x0000001703037c10 */ /* 0x000fe40008ffe4ff */
[----:B------:R-:W-:-:S03]  /*25b0*/  ISETP.LT.OR P1, PT, R0, 0x21, !P4 ;  /* 0x000000210000780c */ /* 0x000fc60006721670 */
[----:B------:R1:W-:Y:S01]  /*25c0*/  LDGSTS.E.BYPASS.LTC128B.128 [R14+0x19080], [R2.64], !P0 ;  /* 0x19080000020e7fae */ /* 0x0003e2000c101d52 */
[----:B------:R-:W-:-:S04]  /*25d0*/  IADD3 R0, P0, R38, UR22, RZ ;  /* 0x0000001626007c10 */ /* 0x000fc8000ff1e0ff */
[----:B------:R-:W-:Y:S01]  /*25e0*/  IADD3.X R4, R36, UR6, RZ, P0, !PT ;  /* 0x0000000624047c10 */ /* 0x000fe200087fe4ff */
[----:B------:R-:W-:Y:S01]  /*25f0*/  ULDC.64 UR6, c[0x0][0x238] ;  /* 0x00008e0000067ab9 */ /* 0x000fe20000000a00 */
[C---:B----4-:R-:W-:Y:S01]  /*2600*/  LEA R16, P0, R0.reuse, c[0x0][0x280], 0x2 ;  /* 0x0000a00000107a11 */ /* 0x050fe200078010ff */
[----:B------:R-:W-:Y:S02]  /*2610*/  UIMAD UR6, UR17, UR6, URZ ;  /* 0x00000006110672a4 */ /* 0x000fe4000f8e023f */
[----:B------:R1:W-:Y:S01]  /*2620*/  LDGSTS.E.BYPASS.LTC128B.128 [R14+0x1b080], [R2.64+0x80], !P1 ;  /* 0x1b080080020e7fae */ /* 0x0003e2000c901d52 */
[----:B------:R-:W-:Y:S01]  /*2630*/  LEA.HI.X R17, R0, c[0x0][0x284], R4, 0x2, P0 ;  /* 0x0000a10000117a11 */ /* 0x000fe200000f1404 */
[----:B------:R-:W-:Y:S01]  /*2640*/  UIMAD UR6, UR14, UR7, UR6 ;  /* 0x000000070e0672a4 */ /* 0x000fe2000f8e0206 */
[----:B------:R-:W-:Y:S02]  /*2650*/  LEA.HI R0, R5, R6, RZ, 0x3 ;  /* 0x0000000605007211 */ /* 0x000fe400078f18ff */
[----:B------:R-:W-:-:S02]  /*2660*/  SHF.R.S32.HI R4, RZ, 0x1f, R7 ;  /* 0x0000001fff047819 */ /* 0x000fc40000011407 */
[----:B------:R-:W-:Y:S02]  /*2670*/  LOP3.LUT R0, R0, 0xfffffff8, RZ, 0xc0, !PT ;  /* 0xfffffff800007812 */ /* 0x000fe400078ec0ff */
[----:B------:R-:W-:Y:S01]  /*2680*/  LEA.HI R13, R4, R7, RZ, 0x3 ;  /* 0x00000007040d7211 */ /* 0x000fe200078f18ff */
[----:B------:R-:W-:Y:S01]  /*2690*/  IMAD R4, R20, c[0x0][0x240], RZ ;  /* 0x0000900014047a24 */ /* 0x000fe200078e02ff */
[----:B------:R-:W-:Y:S01]  /*26a0*/  R2P PR, R30, 0x6 ;  /* 0x000000061e007804 */ /* 0x000fe20000000000 */
[----:B------:R-:W-:Y:S01]  /*26b0*/  IMAD.IADD R22, R6, 0x1, -R0 ;  /* 0x0000000106167824 */ /* 0x000fe200078e0a00 */
[----:B------:R-:W-:Y:S01]  /*26c0*/  LOP3.LUT R5, R13, 0xfffffff8, RZ, 0xc0, !PT ;  /* 0xfffffff80d057812 */ /* 0x000fe200078ec0ff */
[----:B------:R-:W-:Y:S02]  /*26d0*/  IMAD R20, R24, c[0x0][0x244], R4 ;  /* 0x0000910018147a24 */ /* 0x000fe400078e0204 */
[----:B------:R-:W-:Y:S01]  /*26e0*/  IMAD R4, R10, 0x800, R33 ;  /* 0x000008000a047824 */ /* 0x000fe200078e0221 */
[----:B------:R-:W-:Y:S01]  /*26f0*/  SEL R215, R215, 0xfffffff0, !P1 ;  /* 0xfffffff0d7d77807 */ /* 0x000fe20004800000 */
[----:B------:R-:W-:Y:S01]  /*2700*/  IMAD.IADD R7, R7, 0x1, -R5 ;  /* 0x0000000107077824 */ /* 0x000fe200078e0a05 */
[----:B------:R-:W-:Y:S01]  /*2710*/  SEL R216, R216, 0xffffffe0, !P2 ;  /* 0xffffffe0d8d87807 */ /* 0x000fe20005000000 */
[----:B-1----:R-:W-:Y:S01]  /*2720*/  IMAD.SHL.U32 R2, R30, 0x40, RZ ;  /* 0x000000401e027824 */ /* 0x002fe200078e00ff */
[----:B------:R-:W-:Y:S01]  /*2730*/  IADD3 R3, R9, UR6, RZ ;  /* 0x0000000609037c10 */ /* 0x000fe2000fffe0ff */
[----:B------:R-:W-:-:S03]  /*2740*/  UIADD3 UR6, UR21, 0x1, URZ ;  /* 0x0000000115067890 */ /* 0x000fc6000fffe03f */
[----:B------:R-:W-:Y:S01]  /*2750*/  LOP3.LUT R0, R2, 0x1c0, RZ, 0xc0, !PT ;  /* 0x000001c002007812 */ /* 0x000fe200078ec0ff */
[----:B------:R-:W-:Y:S01]  /*2760*/  IMAD.MOV.U32 R2, RZ, RZ, R8 ;  /* 0x000000ffff027224 */ /* 0x000fe200078e0008 */
[----:B------:R-:W-:Y:S02]  /*2770*/  UISETP.GE.AND UP0, UPT, UR6, UR11, UPT ;  /* 0x0000000b0600728c */ /* 0x000fe4000bf06270 */
[----:B------:R-:W-:Y:S01]  /*2780*/  LOP3.LUT R6, R0, 0x10, R21, 0xf8, !PT ;  /* 0x0000001000067812 */ /* 0x000fe200078ef815 */
[----:B------:R-:W-:Y:S01]  /*2790*/  IMAD.WIDE.U32 R42, R24, c[0x0][0x240], R2 ;  /* 0x00009000182a7a25 */ /* 0x000fe200078e0002 */
[----:B------:R-:W-:Y:S02]  /*27a0*/  LOP3.LUT R2, R0, 0x8, R32, 0xf8, !PT ;  /* 0x0000000800027812 */ /* 0x000fe400078ef820 */
[----:B------:R-:W-:Y:S01]  /*27b0*/  SHF.R.U32.HI R8, RZ, 0x3, R0 ;  /* 0x00000003ff087819 */ /* 0x000fe20000011600 */
[----:B------:R-:W-:Y:S01]  /*27c0*/  IMAD.SHL.U32 R0, R22, 0x40, RZ ;  /* 0x0000004016007824 */ /* 0x000fe200078e00ff */
[----:B------:R-:W-:Y:S01]  /*27d0*/  LOP3.LUT R9, R6, 0x8, R32, 0xf8, !PT ;  /* 0x0000000806097812 */ /* 0x000fe200078ef820 */
[----:B------:R-:W-:Y:S01]  /*27e0*/  IMAD.SHL.U32 R3, R25, 0x8, RZ ;  /* 0x0000000819037824 */ /* 0x000fe200078e00ff */
[----:B------:R-:W-:Y:S01]  /*27f0*/  LOP3.LUT R5, R2, R8, RZ, 0x3c, !PT ;  /* 0x0000000802057212 */ /* 0x000fe200078e3cff */
[----:B------:R-:W-:Y:S01]  /*2800*/  IMAD.SHL.U32 R6, R10, 0x20, RZ ;  /* 0x000000200a067824 */ /* 0x000fe200078e00ff */
[----:B------:R-:W-:Y:S01]  /*2810*/  LOP3.LUT R2, R0, 0x1c0, RZ, 0xc0, !PT ;  /* 0x000001c000027812 */ /* 0x000fe200078ec0ff */
[----:B------:R-:W-:Y:S01]  /*2820*/  STL.64 [R1+0x48], R42 ;  /* 0x0000482a01007387 */ /* 0x000fe20000100a00 */
[----:B------:R-:W-:Y:S01]  /*2830*/  LOP3.LUT R0, R3, 0x18, RZ, 0xc0, !PT ;  /* 0x0000001803007812 */ /* 0x000fe200078ec0ff */
[----:B------:R-:W-:Y:S01]  /*2840*/  IMAD.IADD R5, R4, 0x1, R5 ;  /* 0x0000000104057824 */ /* 0x000fe200078e0205 */
[----:B------:R-:W-:-:S02]  /*2850*/  SHF.R.U32.HI R3, RZ, 0x3, R2 ;  /* 0x00000003ff037819 */ /* 0x000fc40000011602 */
        /* <DEDUP_REMOVED lines=8> */
[----:B------:R-:W-:Y:S01]  /*28e0*/  IMAD.SHL.U32 R9, R10, 0x8, RZ ;  /* 0x000000080a097824 */ /* 0x000fe200078e00ff */
[----:B------:R-:W-:Y:S01]  /*28f0*/  PLOP3.LUT P0, PT, PT, PT, UP0, 0x80, 0x0 ;  /* 0x000000000000781c */ /* 0x000fe20003f0f008 */
[----:B------:R-:W-:Y:S01]  /*2900*/  IMAD R8, R0, 0x2, R2 ;  /* 0x0000000200087824 */ /* 0x000fe200078e0202 */
[--C-:B------:R-:W-:Y:S01]  /*2910*/  SHF.R.U32.HI R6, RZ, 0x3, R4.reuse ;  /* 0x00000003ff067819 */ /* 0x100fe20000011604 */
[----:B------:R-:W-:Y:S01]  /*2920*/  IMAD R0, R10, 0x200, R3 ;  /* 0x000002000a007824 */ /* 0x000fe200078e0203 */
[----:B------:R-:W-:Y:S01]  /*2930*/  LOP3.LUT R3, R4, 0x8, R9, 0xf8, !PT ;  /* 0x0000000804037812 */ /* 0x000fe200078ef809 */
[----:B------:R-:W-:Y:S01]  /*2940*/  IMAD.IADD R11, R8, 0x1, R11 ;  /* 0x00000001080b7824 */ /* 0x000fe200078e020b */
[----:B------:R-:W-:Y:S01]  /*2950*/  LOP3.LUT R4, R6, R12, R4, 0x1e, !PT ;  /* 0x0000000c06047212 */ /* 0x000fe200078e1e04 */
[C---:B------:R-:W-:Y:S01]  /*2960*/  @!P3 IMAD.SHL.U32 R9, R164.reuse, 0x10, RZ ;  /* 0x00000010a409b824 */ /* 0x040fe200078e00ff */
[----:B------:R-:W-:Y:S01]  /*2970*/  LOP3.LUT R6, R3, R6, RZ, 0x3c, !PT ;  /* 0x0000000603067212 */ /* 0x000fe200078e3cff */
[----:B------:R-:W-:Y:S01]  /*2980*/  IMAD.SHL.U32 R3, R13, 0x40, RZ ;  /* 0x000000400d037824 */ /* 0x000fe200078e00ff */
[----:B------:R-:W-:Y:S01]  /*2990*/  LOP3.LUT R8, R23, 0xffffffe0, RZ, 0xc0, !PT ;  /* 0xffffffe017087812 */ /* 0x000fe200078ec0ff */
[----:B------:R-:W-:Y:S01]  /*29a0*/  IMAD.SHL.U32 R231, R11, 0x2, RZ ;  /* 0x000000020be77824 */ /* 0x000fe200078e00ff */
[----:B------:R1:W-:Y:S02]  /*29b0*/  @!P3 LDGSTS.E.BYPASS.LTC128B.128 [R9+0x20280], [R16.64] ;  /* 0x202800001009bfae */ /* 0x0003e4000b901d52 */
[----:B------:R-:W-:Y:S01]  /*29c0*/  LOP3.LUT R3, R3, 0xfffffe00, RZ, 0xc0, !PT ;  /* 0xfffffe0003037812 */ /* 0x000fe200078ec0ff */
[----:B------:R-:W-:Y:S01]  /*29d0*/  IMAD.IADD R10, R164, 0x1, -R8 ;  /* 0x00000001a40a7824 */ /* 0x000fe200078e0a08 */
[----:B------:R-:W0:Y:S01]  /*29e0*/  LDGDEPBAR ;  /* 0x00000000000079af */ /* 0x000e220000000000 */
[----:B------:R-:W-:-:S02]  /*29f0*/  IADD3 R12, R231, 0x20480, RZ ;  /* 0x00020480e70c7810 */ /* 0x000fc40007ffe0ff */
[-C--:B------:R-:W-:Y:S01]  /*2a00*/  IADD3 R214, R6, R3.reuse, R2 ;  /* 0x0000000306d67210 */ /* 0x080fe20007ffe002 */
[----:B------:R-:W0:Y:S01]  /*2a10*/  LDGDEPBAR ;  /* 0x00000000000079af */ /* 0x000e220000000000 */
[----:B------:R-:W-:Y:S02]  /*2a20*/  SHF.R.S32.HI R6, RZ, 0x1f, R10 ;  /* 0x0000001fff067819 */ /* 0x000fe4000001140a */
[----:B------:R-:W-:Y:S01]  /*2a30*/  LOP3.LUT R220, R4, R3, RZ, 0xfc, !PT ;  /* 0x0000000304dc7212 */ /* 0x000fe200078efcff */
[----:B------:R-:W-:Y:S01]  /*2a40*/  IMAD.IADD R4, R43, 0x1, R20 ;  /* 0x000000012b047824 */ /* 0x000fe200078e0214 */
[----:B------:R-:W-:Y:S02]  /*2a50*/  LEA.HI R6, R6, R10, RZ, 0x2 ;  /* 0x0000000a06067211 */ /* 0x000fe400078f10ff */
[----:B------:R-:W-:Y:S02]  /*2a60*/  IADD3 R3, R14, 0x10080, RZ ;  /* 0x000100800e037810 */ /* 0x000fe40007ffe0ff */
        /* <DEDUP_REMOVED lines=12> */
[----:B------:R-:W-:Y:S01]  /*2b30*/  ISETP.GE.AND P1, PT, R34, c[0x0][0x1fc], PT ;  /* 0x00007f0022007a0c */ /* 0x000fe20003f26270 */
[----:B------:R-:W-:Y:S01]  /*2b40*/  UIMAD UR7, UR7, UR24, UR20 ;  /* 0x00000018070772a4 */ /* 0x000fe2000f8e0214 */
[----:B------:R-:W-:Y:S01]  /*2b50*/  LEA R2, P0, R8, c[0x0][0x1f0], 0x1 ;  /* 0x00007c0008027a11 */ /* 0x000fe200078008ff */
[----:B------:R-:W-:Y:S02]  /*2b60*/  BSSY B0, `(.L_x_2215) ;  /* 0x0000016000007945 */ /* 0x000fe40003800000 */
[----:B------:R-:W-:-:S02]  /*2b70*/  IMAD.U32 R11, RZ, RZ, UR17 ;  /* 0x00000011ff0b7e24 */ /* 0x000fc4000f8e00ff */
        /* <DEDUP_REMOVED lines=20> */
.L_x_2216:
[----:B--2---:R-:W-:Y:S05]  /*2cc0*/  BSYNC B0 ;  /* 0x0000000000007941 */ /* 0x004fea0003800000 */
.L_x_2215:
[----:B-1----:R-:W-:Y:S01]  /*2cd0*/  SHF.R.S32.HI R2, RZ, 0x1f, R25 ;  /* 0x0000001fff027819 */ /* 0x002fe20000011419 */
[----:B------:R-:W-:Y:S01]  /*2ce0*/  IMAD.SHL.U32 R210, R0, 0x2, RZ ;  /* 0x0000000200d27824 */ /* 0x000fe200078e00ff */
[----:B------:R-:W-:Y:S01]  /*2cf0*/  LOP3.LUT R3, R6, 0x7ffffffc, RZ, 0xc0, !PT ;  /* 0x7ffffffc06037812 */ /* 0x000fe200078ec0ff */
[----:B------:R-:W0:Y:S01]  /*2d00*/  LDGDEPBAR ;  /* 0x00000000000079af */ /* 0x000e220000000000 */
[----:B------:R-:W-:Y:S01]  /*2d10*/  LEA.HI R2, R2, R25, RZ, 0x2 ;  /* 0x0000001902027211 */ /* 0x000fe200078f10ff */
[----:B------:R-:W-:Y:S01]  /*2d20*/  IMAD.MOV.U32 R225, RZ, RZ, 0x20 ;  /* 0x00000020ffe17424 */ /* 0x000fe200078e00ff */
[----:B------:R-:W-:Y:S01]  /*2d30*/  LOP3.LUT P0, RZ, R22, 0x4, RZ, 0xc0, !PT ;  /* 0x0000000416ff7812 */ /* 0x000fe2000780c0ff */
[----:B------:R-:W-:Y:S01]  /*2d40*/  IMAD.IADD R3, R10, 0x1, -R3 ;  /* 0x000000010a037824 */ /* 0x000fe200078e0a03 */
[----:B------:R-:W-:Y:S01]  /*2d50*/  LOP3.LUT R2, R2, 0x1ffffffc, RZ, 0xc0, !PT ;  /* 0x1ffffffc02027812 */ /* 0x000fe200078ec0ff */
[----:B------:R-:W-:Y:S01]  /*2d60*/  IMAD.MOV.U32 R221, RZ, RZ, 0x10 ;  /* 0x00000010ffdd7424 */ /* 0x000fe200078e00ff */
[----:B------:R-:W-:Y:S01]  /*2d70*/  IADD3 R209, R216, R0, RZ ;  /* 0x00000000d8d17210 */ /* 0x000fe20007ffe0ff */
[----:B------:R-:W-:Y:S01]  /*2d80*/  IMAD.SHL.U32 R213, R5, 0x2, RZ ;  /* 0x0000000205d57824 */ /* 0x000fe200078e00ff */
[----:B------:R-:W-:Y:S01]  /*2d90*/  IADD3 R230, R231, 0x204c0, RZ ;  /* 0x000204c0e7e67810 */ /* 0x000fe20007ffe0ff */
[----:B------:R-:W-:Y:S01]  /*2da0*/  IMAD.IADD R2, R25, 0x1, -R2 ;  /* 0x0000000119027824 */ /* 0x000fe200078e0a02 */
[----:B------:R-:W-:Y:S01]  /*2db0*/  LOP3.LUT P1, RZ, R7, 0x2, RZ, 0xc0, !PT ;  /* 0x0000000207ff7812 */ /* 0x000fe2000782c0ff */
[----:B------:R-:W-:Y:S01]  /*2dc0*/  IMAD R215, R215, 0x2, R213 ;  /* 0x00000002d7d77824 */ /* 0x000fe200078e02d5 */
[----:B------:R-:W-:Y:S01]  /*2dd0*/  CS2R R162, SRZ ;  /* 0x0000000000a27805 */ /* 0x000fe2000001ff00 */
[----:B------:R-:W-:Y:S01]  /*2de0*/  IMAD R2, R2, 0x4, R3 ;  /* 0x0000000402027824 */ /* 0x000fe200078e0203 */
[----:B------:R-:W-:Y:S01]  /*2df0*/  SEL R221, R221, 0xfffffff0, !P1 ;  /* 0xfffffff0dddd7807 */ /* 0x000fe20004800000 */
[----:B------:R-:W-:Y:S01]  /*2e00*/  IMAD.MOV.U32 R219, RZ, RZ, 0x40 ;  /* 0x00000040ffdb7424 */ /* 0x000fe200078e00ff */
[----:B------:R-:W-:Y:S01]  /*2e10*/  @P0 IADD3 R230, R12, -0x40, RZ ;  /* 0xffffffc00ce60810 */ /* 0x000fe20007ffe0ff */
[----:B------:R-:W-:Y:S01]  /*2e20*/  IMAD.SHL.U32 R4, R2, 0x2, RZ ;  /* 0x0000000202047824 */ /* 0x000fe200078e00ff */
[----:B------:R-:W-:Y:S01]  /*2e30*/  LOP3.LUT P0, RZ, R7, 0x4, RZ, 0xc0, !PT ;  /* 0x0000000407ff7812 */ /* 0x000fe2000780c0ff */
[----:B------:R-:W-:Y:S01]  /*2e40*/  IMAD R217, R216, 0x2, R213 ;  /* 0x00000002d8d97824 */ /* 0x000fe200078e02d5 */
[----:B------:R-:W-:Y:S01]  /*2e50*/  CS2R R160, SRZ ;  /* 0x0000000000a07805 */ /* 0x000fe2000001ff00 */
[----:B------:R-:W-:Y:S01]  /*2e60*/  CS2R R158, SRZ ;  /* 0x00000000009e7805 */ /* 0x000fe2000001ff00 */
[----:B------:R-:W-:Y:S01]  /*2e70*/  IADD3 R0, -R4, UR16, RZ ;  /* 0x0000001004007c10 */ /* 0x000fe2000fffe1ff */
[----:B------:R1:W-:Y:S01]  /*2e80*/  STL [R1+0x40], R4 ;  /* 0x0000400401007387 */ /* 0x0003e20000100800 */
[----:B------:R-:W-:Y:S01]  /*2e90*/  SEL R218, R225, 0xffffffe0, !P0 ;  /* 0xffffffe0e1da7807 */ /* 0x000fe20004000000 */
[----:B------:R-:W-:Y:S01]  /*2ea0*/  CS2R R156, SRZ ;  /* 0x00000000009c7805 */ /* 0x000fe2000001ff00 */
[----:B------:R-:W-:Y:S01]  /*2eb0*/  CS2R R154, SRZ ;  /* 0x00000000009a7805 */ /* 0x000fe2000001ff00 */
[----:B------:R1:W-:Y:S01]  /*2ec0*/  STL [R1], R0 ;  /* 0x0000000001007387 */ /* 0x0003e20000100800 */
        /* <DEDUP_REMOVED lines=70> */
.L_x_2219:
        /* <DEDUP_REMOVED lines=163> */
[----:B------:R-:W-:Y:S01]  /*3d60*/  @!P3 LEA R172, P0, R0, c[0x0][0x258], 0x2 ;  /* 0x0000960000acba11 */ /* 0x000fe200078010ff */
[----:B------:R-:W1:Y:S01]  /*3d70*/  S2R R235, SR_TID.X ;  /* 0x0000000000eb7919 */ /* 0x000e620000002100 */
[----:B------:R-:W-:Y:S02]  /*3d80*/  ISETP.NE.AND P2, PT, R240, RZ, PT ;  /* 0x000000fff000720c */ /* 0x000fe40003f45270 */
[----:B------:R-:W-:Y:S02]  /*3d90*/  @!P3 LEA.HI.X R173, R0, c[0x0][0x25c], R2, 0x2, P0 ;  /* 0x0000970000adba11 */ /* 0x000fe400000f1402 */
[----:B------:R-:W-:Y:S01]  /*3da0*/  IADD3 R0, P0, R236, UR6, RZ ;  /* 0x00000006ec007c10 */ /* 0x000fe2000ff1e0ff */
[----:B------:R-:W-:Y:S03]  /*3db0*/  UIMAD UR6, UR16, -0x40, UR13 ;  /* 0xffffffc0100678a4 */ /* 0x000fe6000f8e020d */
        /* <DEDUP_REMOVED lines=32> */
.L_x_2217:
        /* <DEDUP_REMOVED lines=538> */
.L_x_2218:
        /* <DEDUP_REMOVED lines=298> */
.L_x_2214:
[----:B------:R-:W-:Y:S05]  /*7400*/  @P1 EXIT ;  /* 0x000000000000194d */ /* 0x000fea0003800000 */
[----:B------:R-:W2:Y:S01]  /*7410*/  LDL.LU R7, [R1+0x60] ;  /* 0x0000600001077983 */ /* 0x000ea20000300800 */
[----:B------:R-:W-:Y:S01]  /*7420*/  ISETP.NE.U32.AND P2, PT, RZ, c[0x0][0x360], PT ;  /* 0x0000d800ff007a0c */ /* 0x000fe20003f45070 */
[----:B------:R-:W-:-:S03]  /*7430*/  ULDC.64 UR4, c[0x0][0x338] ;  /* 0x0000ce0000047ab9 */ /* 0x000fc60000000a00 */
[----:B------:R-:W-:-:S13]  /*7440*/  ISETP.NE.AND.EX P2, PT, RZ, c[0x0][0x364], PT, P2 ;  /* 0x0000d900ff007a0c */ /* 0x000fda0003f45320 */
[----:B------:R-:W-:-:S04]  /*7450*/  @P2 IMAD.MOV.U32 R2, RZ, RZ, 0x4 ;  /* 0x00000004ff022424 */ /* 0x000fc800078e00ff */
[----:B--2---:R-:W-:-:S05]  /*7460*/  @P2 IMAD.WIDE R2, R7, R2, c[0x0][0x360] ;  /* 0x0000d80007022625 */ /* 0x004fca00078e0202 */
[----:B-1----:R-:W2:Y:S01]  /*7470*/  @P2 LDG.E R0, [R2.64] ;  /* 0x0000001202002981 */ /* 0x002ea2000c1e1900 */
[----:B------:R-:W-:Y:S01]  /*7480*/  UISETP.NE.AND UP0, UPT, UR4, 0x1, UPT ;  /* 0x000000010400788c */ /* 0x000fe2000bf05270 */
[----:B------:R-:W-:Y:S01]  /*7490*/  SHF.R.S32.HI R6, RZ, 0x1f, R7 ;  /* 0x0000001fff067819 */ /* 0x000fe20000011407 */
[----:B------:R-:W-:Y:S01]  /*74a0*/  UIMAD.WIDE.U32 UR6, UR14, UR5, URZ ;  /* 0x000000050e0672a5 */ /* 0x000fe2000f8e003f */
[----:B------:R-:W1:Y:S01]  /*74b0*/  S2R R5, SR_TID.X ;  /* 0x0000000000057919 */ /* 0x000e620000002100 */
[----:B------:R-:W-:-:S07]  /*74c0*/  ULDC UR4, c[0x0][0x340] ;  /* 0x0000d00000047ab9 */ /* 0x000fce0000000800 */
[----:B------:R-:W-:Y:S02]  /*74d0*/  @UP0 UMOV UR5, UR7 ;  /* 0x0000000700050c82 */ /* 0x000fe40008000000 */
[----:B------:R-:W-:-:S03]  /*74e0*/  @UP0 USHF.R.U32.HI UR14, URZ, UR4, UR5 ;  /* 0x000000043f0e0299 */ /* 0x000fc60008011605 */
[----:B------:R-:W-:Y:S02]  /*74f0*/  ULDC.64 UR4, c[0x0][0x328] ;  /* 0x0000ca0000047ab9 */ /* 0x000fe40000000a00 */
[----:B------:R-:W-:Y:S01]  /*7500*/  USHF.R.S32.HI UR6, URZ, 0x1f, UR14 ;  /* 0x0000001f3f067899 */ /* 0x000fe2000801140e */
[----:B------:R-:W-:-:S03]  /*7510*/  IMAD.U32 R4, RZ, RZ, UR14 ;  /* 0x0000000eff047e24 */ /* 0x000fc6000f8e00ff */
[----:B------:R-:W-:-:S04]  /*7520*/  UIMAD UR4, UR6, UR4, URZ ;  /* 0x00000004060472a4 */ /* 0x000fc8000f8e023f */
[----:B------:R-:W-:Y:S02]  /*7530*/  UIMAD UR7, UR14, UR5, UR4 ;  /* 0x000000050e0772a4 */ /* 0x000fe4000f8e0204 */
[----:B------:R-:W-:-:S04]  /*7540*/  USHF.L.U32 UR4, UR15, 0xe, URZ ;  /* 0x0000000e0f047899 */ /* 0x000fc8000800063f */
[----:B------:R-:W-:Y:S01]  /*7550*/  USHF.R.S32.HI UR8, URZ, 0x1f, UR4 ;  /* 0x0000001f3f087899 */ /* 0x000fe20008011404 */
[----:B------:R-:W-:Y:S01]  /*7560*/  BAR.SYNC.DEFER_BLOCKING 0x1, 0x100 ;  /* 0x0044000000007b1d */ /* 0x000fe20000010000 */
[----:B--2---:R-:W-:-:S05]  /*7570*/  @P2 IMAD R0, R7, 0x80, R0 ;  /* 0x0000008007002824 */ /* 0x004fca00078e0200 */
[----:B------:R-:W-:-:S04]  /*7580*/  @P2 SHF.R.S32.HI R2, RZ, 0x1f, R0 ;  /* 0x0000001fff022819 */ /* 0x000fc80000011400 */
[----:B------:R-:W-:Y:S02]  /*7590*/  @P2 LEA.HI R2, R2, R0, RZ, 0x7 ;  /* 0x0000000002022211 */ /* 0x000fe400078f38ff */
[----:B-1----:R-:W-:-:S03]  /*75a0*/  SHF.R.S32.HI R0, RZ, 0x1f, R5 ;  /* 0x0000001fff007819 */ /* 0x002fc60000011405 */
[----:B------:R-:W-:-:S05]  /*75b0*/  @P2 IMAD.SHL.U32 R2, R2, 0x80, RZ ;  /* 0x0000008002022824 */ /* 0x000fca00078e00ff */
[----:B------:R-:W-:-:S04]  /*75c0*/  @P2 LOP3.LUT R2, R2, 0xffffc000, RZ, 0xc0, !PT ;  /* 0xffffc00002022812 */ /* 0x000fc800078ec0ff */
[----:B------:R-:W-:Y:S02]  /*75d0*/  @P2 SHF.R.S32.HI R3, RZ, 0x1f, R2 ;  /* 0x0000001fff032819 */ /* 0x000fe40000011402 */
[----:B------:R-:W-:-:S06]  /*75e0*/  @!P2 CS2R R2, SRZ ;  /* 0x000000000002a805 */ /* 0x000fcc000001ff00 */
[----:B------:R-:W-:Y:S01]  /*75f0*/  IADD3 R2, P1, P0, R2, UR4, R5 ;  /* 0x0000000402027c10 */ /* 0x000fe2000f83e005 */
[----:B------:R-:W-:Y:S02]  /*7600*/  ULDC.64 UR4, c[0x0][0x300] ;  /* 0x0000c00000047ab9 */ /* 0x000fe40000000a00 */
[----:B------:R-:W-:Y:S01]  /*7610*/  UIMAD UR4, UR6, UR4, URZ ;  /* 0x00000004060472a4 */ /* 0x000fe2000f8e023f */
[----:B------:R-:W-:Y:S01]  /*7620*/  IADD3.X R3, R3, UR8, R0, P1, P0 ;  /* 0x0000000803037c10 */ /* 0x000fe20008fe0400 */
[----:B------:R-:W-:Y:S02]  /*7630*/  IMAD.U32 R0, RZ, RZ, UR14 ;  /* 0x0000000eff007e24 */ /* 0x000fe4000f8e00ff */
[----:B------:R-:W-:Y:S02]  /*7640*/  UIMAD UR4, UR14, UR5, UR4 ;  /* 0x000000050e0472a4 */ /* 0x000fe4000f8e0204 */
[----:B------:R-:W-:-:S04]  /*7650*/  IMAD.WIDE.U32 R4, R4, c[0x0][0x328], R2 ;  /* 0x0000ca0004047a25 */ /* 0x000fc800078e0002 */
[----:B------:R-:W-:Y:S01]  /*7660*/  IMAD.WIDE.U32 R2, R0, c[0x0][0x300], R2 ;  /* 0x0000c00000027a25 */ /* 0x000fe200078e0002 */
[----:B------:R-:W-:Y:S02]  /*7670*/  SEL R0, R6, RZ, !P2 ;  /* 0x000000ff06007207 */ /* 0x000fe40005000000 */
[----:B------:R-:W-:Y:S02]  /*7680*/  IADD3 R5, R5, UR7, RZ ;  /* 0x0000000705057c10 */ /* 0x000fe4000fffe0ff */
[----:B------:R-:W-:Y:S01]  /*7690*/  SEL R6, R7, RZ, !P2 ;  /* 0x000000ff07067207 */ /* 0x000fe20005000000 */
[C---:B------:R-:W-:Y:S01]  /*76a0*/  IMAD R10, R0.reuse, c[0x0][0x330], RZ ;  /* 0x0000cc00000a7a24 */ /* 0x040fe200078e02ff */
[----:B------:R-:W-:Y:S01]  /*76b0*/  IADD3 R3, R3, UR4, RZ ;  /* 0x0000000403037c10 */ /* 0x000fe2000fffe0ff */
[----:B------:R-:W-:Y:S02]  /*76c0*/  IMAD R0, R0, c[0x0][0x308], RZ ;  /* 0x0000c20000007a24 */ /* 0x000fe400078e02ff */
[----:B------:R-:W-:-:S02]  /*76d0*/  IMAD R10, R6, c[0x0][0x334], R10 ;  /* 0x0000cd00060a7a24 */ /* 0x000fc400078e020a */
[----:B------:R-:W-:-:S04]  /*76e0*/  IMAD.WIDE.U32 R8, R6, c[0x0][0x330], R4 ;  /* 0x0000cc0006087a25 */ /* 0x000fc800078e0004 */
[----:B------:R-:W-:Y:S01]  /*76f0*/  IMAD R0, R6, c[0x0][0x30c], R0 ;  /* 0x0000c30006007a24 */ /* 0x000fe200078e0200 */
[----:B------:R-:W-:Y:S01]  /*7700*/  LEA R4, P1, R8, c[0x0][0x310], 0x2 ;  /* 0x0000c40008047a11 */ /* 0x000fe200078210ff */
[----:B------:R-:W-:-:S04]  /*7710*/  IMAD.WIDE.U32 R6, R6, c[0x0][0x308], R2 ;  /* 0x0000c20006067a25 */ /* 0x000fc800078e0002 */
[----:B------:R-:W-:Y:S01]  /*7720*/  IMAD.IADD R3, R9, 0x1, R10 ;  /* 0x0000000109037824 */ /* 0x000fe200078e020a */
[----:B------:R-:W-:Y:S01]  /*7730*/  LEA R2, P0, R6, c[0x0][0x2e8], 0x2 ;  /* 0x0000ba0006027a11 */ /* 0x000fe200078010ff */
[----:B------:R-:W-:-:S03]  /*7740*/  IMAD.IADD R0, R7, 0x1, R0 ;  /* 0x0000000107007824 */ /* 0x000fc600078e0200 */
        /* <DEDUP_REMOVED lines=131> */
.L_x_2220:
        /* <DEDUP_REMOVED lines=16> */
.L_x_2344:


//--------------------- .text._ZN7cutlass13device_kernelIN5flash32FlashAttnBwdPostprocessConvertdQIN4cute5tupleIJNS3_1CILi128EEES6_EEENS_6half_tEfNS_4arch4Sm80ELi256ENS3_8TiledMMAINS3_8MMA_AtomIJNS3_28SM80_16x8x16_F32F16F16F32_TNEEEENS3_6LayoutINS4_IJNS5_ILi2EEENS5_ILi4EEENS5_ILi1EEEEEENS4_IJSI_SG_NS5_ILi0EEEEEEEENS4_IJNS5_ILi32EEENS5_ILi64EEENS5_ILi16EEEEEEEELb0EEEEEvNT_6ParamsE --------------------------
	.section	.text._ZN7cutlass13device_kernelIN5flash32FlashAttnBwdPostprocessConvertdQIN4cute5tupleIJNS3_1CILi128EEES6_EEENS_6half_tEfNS_4arch4Sm80ELi256ENS3_8TiledMMAINS3_8MMA_AtomIJNS3_28SM80_16x8x16_F32F16F16F32_TNEEEENS3_6LayoutINS4_IJNS5_ILi2EEENS5_ILi4EEENS5_ILi1EEEEEENS4_IJSI_SG_NS5_ILi0EEEEEEEENS4_IJNS5_ILi32EEENS5_ILi64EEENS5_ILi16EEEEEEEELb0EEEEEvNT_6ParamsE,"ax",@progbits
	.sectioninfo	@"SHI_REGISTERS=90"
	.align	128
.text._ZN7cutlass13device_kernelIN5flash32FlashAttnBwdPostprocessConvertdQIN4cute5tupleIJNS3_1CILi128EEES6_EEENS_6half_tEfNS_4arch4Sm80ELi256ENS3_8TiledMMAINS3_8MMA_AtomIJNS3_28SM80_16x8x16_F32F16F16F32_TNEEEENS3_6LayoutINS4_IJNS5_ILi2EEENS5_ILi4EEENS5_ILi1EEEEEENS4_IJSI_SG_NS5_ILi0EEEEEEEENS4_IJNS5_ILi32EEENS5_ILi64EEENS5_ILi16EEEEEEEELb0EEEEEvNT_6ParamsE:
        .type           _ZN7cutlass13device_kernelIN5flash32FlashAttnBwdPostprocessConvertdQIN4cute5tupleIJNS3_1CILi128EEES6_EEENS_6half_tEfNS_4arch4Sm80ELi256ENS3_8TiledMMAINS3_8MMA_AtomIJNS3_28SM80_16x8x16_F32F16F16F32_TNEEEENS3_6LayoutINS4_IJNS5_ILi2EEENS5_ILi4EEENS5_ILi1EEEEEENS4_IJSI_SG_NS5_ILi0EEEEEEEENS4_IJNS5_ILi32EEENS5_ILi64EEENS5_ILi16EEEEEEEELb0EEEEEvNT_6ParamsE,@function
        .size           _ZN7cutlass13device_kernelIN5flash32FlashAttnBwdPostprocessConvertdQIN4cute5tupleIJNS3_1CILi128EEES6_EEENS_6half_tEfNS_4arch4Sm80ELi256ENS3_8TiledMMAINS3_8MMA_AtomIJNS3_28SM80_16x8x16_F32F16F16F32_TNEEEENS3_6LayoutINS4_IJNS5_ILi2EEENS5_ILi4EEENS5_ILi1EEEEEENS4_IJSI_SG_NS5_ILi0EEEEEEEENS4_IJNS5_ILi32EEENS5_ILi64EEENS5_ILi16EEEEEEEELb0EEEEEvNT_6ParamsE,(.L_x_2345 - _ZN7cutlass13device_kernelIN5flash32FlashAttnBwdPostprocessConvertdQIN4cute5tupleIJNS3_1CILi128EEES6_EEENS_6half_tEfNS_4arch4Sm80ELi256ENS3_8TiledMMAINS3_8MMA_AtomIJNS3_28SM80_16x8x16_F32F16F16F32_TNEEEENS3_6LayoutINS4_IJNS5_ILi2EEENS5_ILi4EEENS5_ILi1EEEEEENS4_IJSI_SG_NS5_ILi0EEEEEEEENS4_IJNS5_ILi32EEENS5_ILi64EEENS5_ILi16EEEEEEEELb0EEEEEvNT_6ParamsE)
        .other          _ZN7cutlass13device_kernelIN5flash32FlashAttnBwdPostprocessConvertdQIN4cute5tupleIJNS3_1CILi128EEES6_EEENS_6half_tEfNS_4arch4Sm80ELi256ENS3_8TiledMMAINS3_8MMA_AtomIJNS3_28SM80_16x8x16_F32F16F16F32_TNEEEENS3_6LayoutINS4_IJNS5_ILi2EEENS5_ILi4EEENS5_ILi1EEEEEENS4_IJSI_SG_NS5_ILi0EEEEEEEENS4_IJNS5_ILi32EEENS5_ILi64EEENS5_ILi16EEEEEEEELb0EEEEEvNT_6ParamsE,@"STO_CUDA_ENTRY STV_DEFAULT"
_ZN7cutlass13device_kernelIN5flash32FlashAttnBwdPostprocessConvertdQIN4cute5tupleIJNS3_1CILi128EEES6_EEENS_6half_tEfNS_4arch4Sm80ELi256ENS3_8TiledMMAINS3_8MMA_AtomIJNS3_28SM80_16x8x16_F32F16F16F32_TNEEEENS3_6LayoutINS4_IJNS5_ILi2EEENS5_ILi4EEENS5_ILi1EEEEEENS4_IJSI_SG_NS5_ILi0EEEEEEEENS4_IJNS5_ILi32EEENS5_ILi64EEENS5_ILi16EEEEEEEELb0EEEEEvNT_6ParamsE:
        /* <DEDUP_REMOVED lines=15> */
[----:B-1----:R-:W-:Y:S01]  /*00f0*/  SHF.L.U32 R72, R70, 0x7, RZ ;  /* 0x0000000746487819 */ /* 0x002fe200000006ff */
[----:B------:R-:W-:Y:S05]  /*0100*/  @P0 BRA `(.L_x_2221) ;  /* 0x0000004000000947 */ /* 0x000fea0003800000 */
[----:B0-----:R-:W-:Y:S05]  /*0110*/  @!P1 BRA `(.L_x_2221) ;  /* 0x0000003000009947 */ /* 0x001fea0003800000 */
[----:B------:R-:W2:Y:S04]  /*0120*/  LDG.E R4, [R2.64] ;  /* 0x0000000402047981 */ /* 0x000ea8000c1e1900 */
[----:B-----5:R-:W2:Y:S02]  /*0130*/  LDG.E R75, [R2.64+0x4] ;  /* 0x00000404024b7981 */ /* 0x020ea4000c1e1900 */
[----:B--2---:R-:W-:-:S03]  /*0140*/  IMAD.IADD R75, R75, 0x1, -R4 ;  /* 0x000000014b4b7824 */ /* 0x004fc600078e0a04 */
.L_x_2221:
[----:B0-----:R-:W-:Y:S01]  /*0150*/  ISETP.NE.AND.EX P0, PT, RZ, c[0x0][0x1c4], PT, P2 ;  /* 0x00007100ff007a0c */ /* 0x001fe20003f05320 */
[----:B-----5:R-:W-:Y:S01]  /*0160*/  @P1 IMAD R2, R71, 0x80, R0 ;  /* 0x0000008047021824 */ /* 0x020fe200078e0200 */
[----:B------:R-:W-:-:S13]  /*0170*/  ISETP.LE.AND P2, PT, R75, R72, PT ;  /* 0x000000484b00720c */ /* 0x000fda0003f43270 */
[----:B------:R-:W-:Y:S05]  /*0180*/  @P0 EXIT P2 ;  /* 0x000000000000094d */ /* 0x000fea0001000000 */
[----:B------:R-:W0:Y:S01]  /*0190*/  S2R R73, SR_TID.X ;  /* 0x0000000000497919 */ /* 0x000e220000002100 */
[----:B------:R-:W-:Y:S01]  /*01a0*/  @P1 SHF.R.S32.HI R3, RZ, 0x1f, R2 ;  /* 0x0000001fff031819 */ /* 0x000fe20000011402 */
[----:B------:R-:W-:Y:S01]  /*01b0*/  CS2R R4, SRZ ;  /* 0x0000000000047805 */ /* 0x000fe2000001ff00 */
[----:B------:R-:W-:Y:S01]  /*01c0*/  SHF.L.U32 R7, R70, 0xe, RZ ;  /* 0x0000000e46077819 */ /* 0x000fe200000006ff */
[----:B------:R-:W1:Y:S01]  /*01d0*/  S2R R69, SR_CTAID.Y ;  /* 0x0000000000457919 */ /* 0x000e620000002600 */
[----:B------:R-:W-:Y:S02]  /*01e0*/  @P1 LEA.HI R3, R3, R2, RZ, 0x7 ;  /* 0x0000000203031211 */ /* 0x000fe400078f38ff */
[----:B------:R-:W-:-:S03]  /*01f0*/  SHF.R.S32.HI R9, RZ, 0x1f, R7 ;  /* 0x0000001fff097819 */ /* 0x000fc60000011407 */
[----:B------:R-:W-:-:S05]  /*0200*/  @P1 IMAD.SHL.U32 R3, R3, 0x80, RZ ;  /* 0x0000008003031824 */ /* 0x000fca00078e00ff */
[----:B------:R-:W-:-:S04]  /*0210*/  @P1 LOP3.LUT R3, R3, 0xffffc000, RZ, 0xc0, !PT ;  /* 0xffffc00003031812 */ /* 0x000fc800078ec0ff */
[--C-:B------:R-:W-:Y:S01]  /*0220*/  @P1 SHF.R.S32.HI R5, RZ, 0x1f, R3.reuse ;  /* 0x0000001fff051819 */ /* 0x100fe20000011403 */
[----:B------:R-:W-:Y:S02]  /*0230*/  @P1 IMAD.MOV.U32 R4, RZ, RZ, R3 ;  /* 0x000000ffff041224 */ /* 0x000fe400078e0003 */
[----:B0-----:R-:W-:Y:S01]  /*0240*/  IMAD.SHL.U32 R2, R73, 0x4, RZ ;  /* 0x0000000449027824 */ /* 0x001fe200078e00ff */
[----:B-1----:R-:W-:-:S04]  /*0250*/  SHF.R.S32.HI R3, RZ, 0x1f, R69 ;  /* 0x0000001fff037819 */ /* 0x002fc80000011445 */
[----:B------:R-:W-:Y:S02]  /*0260*/  IADD3 R4, P2, P3, R4, R2, R7 ;  /* 0x0000000204047210 */ /* 0x000fe40007b5e007 */
[----:B------:R-:W-:Y:S01]  /*0270*/  SHF.R.S32.HI R6, RZ, 0x1f, R2 ;  /* 0x0000001fff067819 */ /* 0x000fe20000011402 */
[----:B------:R-:W-:Y:S01]  /*0280*/  IMAD R8, R3, c[0x0][0x178], RZ ;  /* 0x00005e0003087a24 */ /* 0x000fe200078e02ff */
[----:B------:R-:W-:Y:S02]  /*0290*/  SHF.R.S32.HI R2, RZ, 0x1f, R71 ;  /* 0x0000001fff027819 */ /* 0x000fe40000011447 */
[----:B------:R-:W-:Y:S01]  /*02a0*/  IADD3.X R5, R5, R6, R9, P2, P3 ;  /* 0x0000000605057210 */ /* 0x000fe200017e6409 */
[----:B------:R-:W-:Y:S01]  /*02b0*/  IMAD R7, R69, c[0x0][0x17c], R8 ;  /* 0x00005f0045077a24 */ /* 0x000fe200078e0208 */
[----:B------:R-:W-:Y:S02]  /*02c0*/  SEL R2, R2, RZ, !P0 ;  /* 0x000000ff02027207 */ /* 0x000fe40004000000 */
[----:B------:R-:W-:Y:S01]  /*02d0*/  SEL R71, R71, RZ, !P0 ;  /* 0x000000ff47477207 */ /* 0x000fe20004000000 */
[----:B------:R-:W-:-:S04]  /*02e0*/  IMAD.WIDE.U32 R4, R69, c[0x0][0x178], R4 ;  /* 0x00005e0045047a25 */ /* 0x000fc800078e0004 */
[----:B------:R-:W-:Y:S02]  /*02f0*/  IMAD R6, R2, c[0x0][0x180], RZ ;  /* 0x0000600002067a24 */ /* 0x000fe400078e02ff */
[----:B------:R-:W-:Y:S02]  /*0300*/  IMAD.IADD R5, R5, 0x1, R7 ;  /* 0x0000000105057824 */ /* 0x000fe400078e0207 */
[C---:B------:R-:W-:Y:S02]  /*0310*/  IMAD R7, R71.reuse, c[0x0][0x184], R6 ;  /* 0x0000610047077a24 */ /* 0x040fe400078e0206 */
[----:B------:R-:W-:-:S05]  /*0320*/  IMAD.WIDE.U32 R4, R71, c[0x0][0x180], R4 ;  /* 0x0000600047047a25 */ /* 0x000fca00078e0004 */
[----:B------:R-:W-:Y:S02]  /*0330*/  IADD3 R5, R5, R7, RZ ;  /* 0x0000000705057210 */ /* 0x000fe40007ffe0ff */
[----:B------:R-:W-:-:S04]  /*0340*/  LEA R78, P0, R4, c[0x0][0x160], 0x2 ;  /* 0x00005800044e7a11 */ /* 0x000fc800078010ff */
[----:B------:R-:W-:-:S05]  /*0350*/  LEA.HI.X R79, R4, c[0x0][0x164], R5, 0x2, P0 ;  /* 0x00005900044f7a11 */ /* 0x000fca00000f1405 */
[----:B------:R0:W2:Y:S04]  /*0360*/  LDG.E.128 R4, [R78.64] ;  /* 0x000000044e047981 */ /* 0x0000a8000c1e1d00 */
[----:B------:R0:W3:Y:S04]  /*0370*/  LDG.E.128 R8, [R78.64+0x1000] ;  /* 0x001000044e087981 */ /* 0x0000e8000c1e1d00 */
[----:B------:R0:W4:Y:S04]  /*0380*/  LDG.E.128 R12, [R78.64+0x2000] ;  /* 0x002000044e0c7981 */ /* 0x000128000c1e1d00 */
[----:B------:R0:W5:Y:S04]  /*0390*/  LDG.E.128 R16, [R78.64+0x3000] ;  /* 0x003000044e107981 */ /* 0x000168000c1e1d00 */
        /* <DEDUP_REMOVED lines=11> */
[----:B------:R0:W5:Y:S01]  /*0450*/  LDG.E.128 R64, [R78.64+0xf000] ;  /* 0x00f000044e407981 */ /* 0x000162000c1e1d00 */
[----:B------:R-:W-:Y:S01]  /*0460*/  SHF.R.S32.HI R68, RZ, 0x1f, R73 ;  /* 0x0000001fff447819 */ /* 0x000fe20000011449 */
[----:B------:R-:W-:Y:S01]  /*0470*/  IMAD.IADD R72, R75, 0x1, -R72 ;  /* 0x000000014b487824 */ /* 0x000fe200078e0a48 */
[----:B------:R-:W-:Y:S01]  /*0480*/  BSSY B0, `(.L_x_2222) ;  /* 0x0000136000007945 */ /* 0x000fe20003800000 */
[----:B------:R-:W-:Y:S01]  /*0490*/  IMAD R2, R2, c[0x0][0x1b0], RZ ;  /* 0x00006c0002027a24 */ /* 0x000fe200078e02ff */
[----:B------:R-:W-:-:S02]  /*04a0*/  LEA.HI R81, R68, R73, RZ, 0x5 ;  /* 0x0000004944517211 */ /* 0x000fc400078f28ff */
[CC--:B------:R-:W-:Y:S02]  /*04b0*/  LEA.HI R80, R68.reuse, R73.reuse, RZ, 0x2 ;  /* 0x0000004944507211 */ /* 0x0c0fe400078f10ff */
[----:B------:R-:W-:Y:S02]  /*04c0*/  SHF.R.S32.HI R84, RZ, 0x5, R81 ;  /* 0x00000005ff547819 */ /* 0x000fe40000011451 */
[--C-:B0-----:R-:W-:Y:S02]  /*04d0*/  SHF.R.S32.HI R78, RZ, 0x2, R80.reuse ;  /* 0x00000002ff4e7819 */ /* 0x101fe40000011450 */
[----:B------:R-:W-:Y:S02]  /*04e0*/  LEA.HI R83, R81, R84, RZ, 0x1 ;  /* 0x0000005451537211 */ /* 0x000fe400078f08ff */
[----:B------:R-:W-:Y:S02]  /*04f0*/  SHF.R.S32.HI R81, RZ, 0x1f, R80 ;  /* 0x0000001fff517819 */ /* 0x000fe40000011450 */
[----:B------:R-:W-:-:S02]  /*0500*/  LEA.HI R74, R68, R73, RZ, 0x7 ;  /* 0x00000049444a7211 */ /* 0x000fc400078f38ff */
[----:B------:R-:W-:Y:S02]  /*0510*/  LEA.HI R81, R81, R78, RZ, 0x3 ;  /* 0x0000004e51517211 */ /* 0x000fe400078f18ff */
[----:B------:R-:W-:Y:S01]  /*0520*/  LEA.HI R82, R68, R73, RZ, 0x6 ;  /* 0x0000004944527211 */ /* 0x000fe200078f30ff */
[----:B------:R-:W-:Y:S01]  /*0530*/  IMAD.SHL.U32 R77, R74, 0x10, RZ ;  /* 0x000000104a4d7824 */ /* 0x000fe200078e00ff */
[----:B------:R-:W-:Y:S02]  /*0540*/  LOP3.LUT R76, R80, 0x7ffffffc, RZ, 0xc0, !PT ;  /* 0x7ffffffc504c7812 */ /* 0x000fe400078ec0ff */
[----:B------:R-:W-:Y:S02]  /*0550*/  LOP3.LUT R81, R81, 0xfffffff8, RZ, 0xc0, !PT ;  /* 0xfffffff851517812 */ /* 0x000fe400078ec0ff */
[----:B------:R-:W-:Y:S01]  /*0560*/  SHF.R.S32.HI R79, RZ, 0x6, R82 ;  /* 0x00000006ff4f7819 */ /* 0x000fe20000011452 */
[----:B------:R-:W-:Y:S01]  /*0570*/  IMAD.IADD R76, R73, 0x1, -R76 ;  /* 0x00000001494c7824 */ /* 0x000fe200078e0a4c */
[----:B------:R-:W-:Y:S01]  /*0580*/  LOP3.LUT R77, R77, 0xfffff800, RZ, 0xc0, !PT ;  /* 0xfffff8004d4d7812 */ /* 0x000fe200078ec0ff */
[----:B------:R-:W-:Y:S01]  /*0590*/  IMAD.IADD R80, R78, 0x1, -R81 ;  /* 0x000000014e507824 */ /* 0x000fe200078e0a51 */
[----:B------:R-:W-:-:S02]  /*05a0*/  LEA.HI R82, R82, R79, RZ, 0x1 ;  /* 0x0000004f52527211 */ /* 0x000fc400078f08ff */
[----:B------:R-:W-:Y:S01]  /*05b0*/  LOP3.LUT R83, R83, 0xfffffe, RZ, 0xc0, !PT ;  /* 0x00fffffe53537812 */ /* 0x000fe200078ec0ff */
[----:B------:R-:W-:Y:S01]  /*05c0*/  IMAD R76, R76, 0x2, R77 ;  /* 0x000000024c4c7824 */ /* 0x000fe200078e024d */
[----:B------:R-:W-:Y:S02]  /*05d0*/  LEA.HI R77, R68, R73, RZ, 0x4 ;  /* 0x00000049444d7211 */ /* 0x000fe400078f20ff */
[----:B------:R-:W-:Y:S02]  /*05e0*/  LOP3.LUT R82, R82, 0xfffffffe, RZ, 0xc0, !PT ;  /* 0xfffffffe52527812 */ /* 0x000fe400078ec0ff */
[--C-:B------:R-:W-:Y:S02]  /*05f0*/  SHF.R.S32.HI R68, RZ, 0x4, R77.reuse ;  /* 0x00000004ff447819 */ /* 0x100fe4000001144d */
[----:B------:R-:W-:Y:S01]  /*0600*/  SHF.R.S32.HI R85, RZ, 0x1f, R77 ;  /* 0x0000001fff557819 */ /* 0x000fe2000001144d */
[----:B------:R-:W-:Y:S01]  /*0610*/  IMAD.IADD R78, R79, 0x1, -R82 ;  /* 0x000000014f4e7824 */ /* 0x000fe200078e0a52 */
[----:B------:R-:W-:-:S02]  /*0620*/  IADD3 R83, R84, -R83, RZ ;  /* 0x8000005354537210 */ /* 0x000fc40007ffe0ff */
[----:B------:R-:W-:Y:S02]  /*0630*/  LEA.HI R85, R85, R68, RZ, 0x2 ;  /* 0x0000004455557211 */ /* 0x000fe400078f10ff */
[----:B------:R-:W-:Y:S02]  /*0640*/  LEA R76, R83, R76, 0x8 ;  /* 0x0000004c534c7211 */ /* 0x000fe400078e40ff */
[----:B------:R-:W-:Y:S02]  /*0650*/  LOP3.LUT R85, R85, 0xffffffc, RZ, 0xc0, !PT ;  /* 0x0ffffffc55557812 */ /* 0x000fe400078ec0ff */
[----:B------:R-:W-:Y:S02]  /*0660*/  LOP3.LUT R87, R74, 0xffffff80, RZ, 0xc0, !PT ;  /* 0xffffff804a577812 */ /* 0x000fe400078ec0ff */
[----:B------:R-:W-:Y:S01]  /*0670*/  IMNMX R72, R72, 0x80, PT ;  /* 0x0000008048487817 */ /* 0x000fe20003800200 */
[----:B------:R-:W-:-:S04]  /*0680*/  IMAD.IADD R74, R68, 0x1, -R85 ;  /* 0x00000001444a7824 */ /* 0x000fc800078e0a55 */
[----:B------:R-:W-:Y:S01]  /*0690*/  IMAD R74, R74, 0x10, R87 ;  /* 0x000000104a4a7824 */ /* 0x000fe200078e0257 */
[----:B--2---:R0:W-:Y:S04]  /*06a0*/  STS.128 [R73.X16], R4 ;  /* 0x0000000449007388 */ /* 0x0041e8000000cc00 */
[----:B---3--:R1:W-:Y:S04]  /*06b0*/  STS.128 [R73.X16+0x1000], R8 ;  /* 0x0010000849007388 */ /* 0x0083e8000000cc00 */
[----:B----4-:R2:W-:Y:S04]  /*06c0*/  STS.128 [R73.X16+0x2000], R12 ;  /* 0x0020000c49007388 */ /* 0x0105e8000000cc00 */
[----:B-----5:R-:W-:Y:S04]  /*06d0*/  STS.128 [R73.X16+0x3000], R16 ;  /* 0x0030001049007388 */ /* 0x020fe8000000cc00 */
[----:B------:R3:W-:Y:S01]  /*06e0*/  STS.128 [R73.X16+0x4000], R20 ;  /* 0x0040001449007388 */ /* 0x0007e2000000cc00 */
[----:B0-----:R-:W-:-:S02]  /*06f0*/  SHF.R.S32.HI R5, RZ, 0x1f, R80 ;  /* 0x0000001fff057819 */ /* 0x001fc40000011450 */
[----:B------:R-:W-:Y:S01]  /*0700*/  LOP3.LUT R6, R77, 0xfffffff0, RZ, 0xc0, !PT ;  /* 0xfffffff04d067812 */ /* 0x000fe200078ec0ff */
[----:B------:R0:W-:Y:S01]  /*0710*/  STS.128 [R73.X16+0x5000], R24 ;  /* 0x0050001849007388 */ /* 0x0001e2000000cc00 */
[----:B------:R-:W-:-:S03]  /*0720*/  LEA.HI R4, R5, R80, RZ, 0x2 ;  /* 0x0000005005047211 */ /* 0x000fc600078f10ff */
[----:B------:R4:W-:Y:S01]  /*0730*/  STS.128 [R73.X16+0x6000], R28 ;  /* 0x0060001c49007388 */ /* 0x0009e2000000cc00 */
[----:B-1----:R-:W-:Y:S01]  /*0740*/  IMAD.IADD R10, R73, 0x1, -R6 ;  /* 0x00000001490a7824 */ /* 0x002fe200078e0a06 */
[----:B------:R-:W-:Y:S01]  /*0750*/  LOP3.LUT R11, R4, 0x7fffffc, RZ, 0xc0, !PT ;  /* 0x07fffffc040b7812 */ /* 0x000fe200078ec0ff */
[----:B--2---:R-:W-:Y:S01]  /*0760*/  IMAD.SHL.U32 R12, R78, 0x40, RZ ;  /* 0x000000404e0c7824 */ /* 0x004fe200078e00ff */
[----:B------:R1:W-:Y:S01]  /*0770*/  STS.128 [R73.X16+0x7000], R32 ;  /* 0x0070002049007388 */ /* 0x0003e2000000cc00 */
[----:B------:R-:W-:Y:S02]  /*0780*/  IMAD.SHL.U32 R6, R4, 0x10, RZ ;  /* 0x0000001004067824 */ /* 0x000fe400078e00ff */
[----:B------:R-:W-:Y:S01]  /*0790*/  IMAD.SHL.U32 R4, R10, 0x8, RZ ;  /* 0x000000080a047824 */ /* 0x000fe200078e00ff */
[----:B------:R-:W-:Y:S01]  /*07a0*/  STS.128 [R73.X16+0x8000], R36 ;  /* 0x0080002449007388 */ /* 0x000fe2000000cc00 */
[----:B---3--:R-:W-:Y:S01]  /*07b0*/  IADD3 R21, R80, -R11, RZ ;  /* 0x8000000b50157210 */ /* 0x008fe20007ffe0ff */
[----:B------:R-:W-:Y:S01]  /*07c0*/  IMAD.SHL.U32 R11, R78, 0x8, RZ ;  /* 0x000000084e0b7824 */ /* 0x000fe200078e00ff */
[----:B------:R-:W-:Y:S01]  /*07d0*/  LOP3.LUT R13, R12, 0x40, RZ, 0xc0, !PT ;  /* 0x000000400c0d7812 */ /* 0x000fe200078ec0ff */
[----:B------:R-:W-:Y:S01]  /*07e0*/  STS.128 [R73.X16+0x9000], R40 ;  /* 0x0090002849007388 */ /* 0x000fe2000000cc00 */
[----:B------:R-:W-:-:S02]  /*07f0*/  LOP3.LUT R6, R6, 0x40, RZ, 0xc0, !PT ;  /* 0x0000004006067812 */ /* 0x000fc400078ec0ff */
[----:B------:R-:W-:Y:S01]  /*0800*/  LEA.HI R22, R10, R10, RZ, 0x1 ;  /* 0x0000000a0a167211 */ /* 0x000fe200078f08ff */
[----:B------:R-:W-:Y:S01]  /*0810*/  STS.128 [R73.X16+0xa000], R44 ;  /* 0x00a0002c49007388 */ /* 0x000fe2000000cc00 */
[----:B0-----:R-:W-:Y:S01]  /*0820*/  LOP3.LUT R24, R13, 0x8, R4, 0xf8, !PT ;  /* 0x000000080d187812 */ /* 0x001fe200078ef804 */
[----:B----4-:R-:W-:Y:S01]  /*0830*/  IMAD R31, R21, 0x10, R76 ;  /* 0x00000010151f7824 */ /* 0x010fe200078e024c */
[----:B------:R-:W-:Y:S01]  /*0840*/  SHF.R.U32.HI R25, RZ, 0x3, R13 ;  /* 0x00000003ff197819 */ /* 0x000fe2000001160d */
[----:B------:R-:W-:Y:S01]  /*0850*/  STS.128 [R73.X16+0xb000], R48 ;  /* 0x00b0003049007388 */ /* 0x000fe2000000cc00 */
[----:B------:R-:W-:Y:S02]  /*0860*/  LOP3.LUT R20, R6, 0x8, R11, 0xf8, !PT ;  /* 0x0000000806147812 */ /* 0x000fe400078ef80b */
[----:B-1----:R-:W-:Y:S01]  /*0870*/  LOP3.LUT R32, R24, R25, RZ, 0x3c, !PT ;  /* 0x0000001918207212 */ /* 0x002fe200078e3cff */
[----:B------:R-:W-:Y:S01]  /*0880*/  STS.128 [R73.X16+0xc000], R52 ;  /* 0x00c0003449007388 */ /* 0x000fe2000000cc00 */
[----:B------:R-:W-:-:S02]  /*0890*/  SHF.R.U32.HI R23, RZ, 0x3, R6 ;  /* 0x00000003ff177819 */ /* 0x000fc40000011606 */
[----:B------:R-:W-:Y:S01]  /*08a0*/  SHF.L.U32 R22, R22, 0xa, RZ ;  /* 0x0000000a16167819 */ /* 0x000fe200000006ff */
[----:B------:R-:W-:Y:S01]  /*08b0*/  STS.128 [R73.X16+0xd000], R56 ;  /* 0x00d0003849007388 */ /* 0x000fe2000000cc00 */
[----:B------:R-:W-:Y:S02]  /*08c0*/  LOP3.LUT R30, R20, R23, RZ, 0x3c, !PT ;  /* 0x00000017141e7212 */ /* 0x000fe400078e3cff */
[----:B------:R-:W-:Y:S01]  /*08d0*/  LOP3.LUT R33, R22, 0x7ffff800, RZ, 0xc0, !PT ;  /* 0x7ffff80016217812 */ /* 0x000fe200078ec0ff */
[----:B------:R-:W-:Y:S01]  /*08e0*/  STS.128 [R73.X16+0xe000], R60 ;  /* 0x00e0003c49007388 */ /* 0x000fe2000000cc00 */
[----:B------:R-:W-:Y:S02]  /*08f0*/  ISETP.GE.AND P0, PT, R4, c[0x0][0x194], PT ;  /* 0x0000650004007a0c */ /* 0x000fe40003f06270 */
[----:B------:R-:W-:Y:S01]  /*0900*/  IADD3 R74, R32, R74, R33 ;  /* 0x0000004a204a7210 */ /* 0x000fe20007ffe021 */
[----:B------:R-:W-:Y:S04]  /*0910*/  STS.128 [R73.X16+0xf000], R64 ;  /* 0x00f0004049007388 */ /* 0x000fe8000000cc00 */
[----:B------:R-:W-:Y:S06]  /*0920*/  BAR.SYNC.DEFER_BLOCKING 0x0 ;  /* 0x0000000000007b1d */ /* 0x000fec0000010000 */
[----:B------:R-:W0:Y:S04]  /*0930*/  LDS R5, [R73.X4] ;  /* 0x0000000049057984 */ /* 0x000e280000004800 */
        /* <DEDUP_REMOVED lines=10> */
[----:B0-----:R-:W-:-:S02]  /*09e0*/  FMUL.FTZ R6, R5, c[0x0][0x1b8] ;  /* 0x00006e0005067a20 */ /* 0x001fc40000410000 */
[----:B------:R-:W-:Y:S01]  /*09f0*/  IMAD.IADD R5, R30, 0x1, R31 ;  /* 0x000000011e057824 */ /* 0x000fe200078e021f */
[----:B------:R-:W0:Y:S01]  /*0a00*/  LDS R17, [R73.X4+0x2c00] ;  /* 0x002c000049117984 */ /* 0x000e220000004800 */
[----:B-1----:R-:W-:-:S03]  /*0a10*/  FMUL.FTZ R7, R7, c[0x0][0x1b8] ;  /* 0x00006e0007077a20 */ /* 0x002fc60000410000 */
[----:B------:R-:W1:Y:S01]  /*0a20*/  LDS R24, [R73.X4+0x4800] ;  /* 0x0048000049187984 */ /* 0x000e620000004800 */
[----:B--2---:R-:W-:Y:S01]  /*0a30*/  FMUL.FTZ R8, R8, c[0x0][0x1b8] ;  /* 0x00006e0008087a20 */ /* 0x004fe20000410000 */
[----:B------:R-:W-:Y:S02]  /*0a40*/  F2FP.PACK_AB R6, R7, R6 ;  /* 0x000000060706723e */ /* 0x000fe400000000ff */
[----:B------:R-:W2:Y:S01]  /*0a50*/  LDS R25, [R73.X4+0x4c00] ;  /* 0x004c000049197984 */ /* 0x000ea20000004800 */
[----:B---3--:R-:W-:-:S03]  /*0a60*/  FMUL.FTZ R9, R9, c[0x0][0x1b8] ;  /* 0x00006e0009097a20 */ /* 0x008fc60000410000 */
[----:B------:R-:W3:Y:S02]  /*0a70*/  LDS R26, [R73.X4+0x5000] ;  /* 0x00500000491a7984 */ /* 0x000ee40000004800 */
[----:B------:R-:W-:Y:S01]  /*0a80*/  F2FP.PACK_AB R7, R9, R8 ;  /* 0x000000080907723e */ /* 0x000fe200000000ff */
[----:B----4-:R-:W-:Y:S01]  /*0a90*/  FMUL.FTZ R8, R10, c[0x0][0x1b8] ;  /* 0x00006e000a087a20 */ /* 0x010fe20000410000 */
[----:B------:R-:W4:Y:S01]  /*0aa0*/  LDS R27, [R73.X4+0x5400] ;  /* 0x00540000491b7984 */ /* 0x000f220000004800 */
[----:B-----5:R-:W-:-:S03]  /*0ab0*/  FMUL.FTZ R11, R11, c[0x0][0x1b8] ;  /* 0x00006e000b0b7a20 */ /* 0x020fc60000410000 */
[----:B------:R-:W5:Y:S01]  /*0ac0*/  LDS R28, [R73.X4+0x5800] ;  /* 0x00580000491c7984 */ /* 0x000f620000004800 */
[----:B------:R-:W-:Y:S01]  /*0ad0*/  FMUL.FTZ R9, R12, c[0x0][0x1b8] ;  /* 0x00006e000c097a20 */ /* 0x000fe20000410000 */
[----:B------:R-:W-:Y:S01]  /*0ae0*/  F2FP.PACK_AB R8, R11, R8 ;  /* 0x000000080b08723e */ /* 0x000fe200000000ff */
[----:B------:R-:W-:Y:S01]  /*0af0*/  FMUL.FTZ R10, R13, c[0x0][0x1b8] ;  /* 0x00006e000d0a7a20 */ /* 0x000fe20000410000 */
[----:B------:R-:W5:Y:S01]  /*0b00*/  LDS R18, [R73.X4+0x3000] ;  /* 0x0030000049127984 */ /* 0x000f620000004800 */
[----:B------:R-:W-:-:S03]  /*0b10*/  FMUL.FTZ R14, R14, c[0x0][0x1b8] ;  /* 0x00006e000e0e7a20 */ /* 0x000fc60000410000 */
[----:B------:R-:W5:Y:S01]  /*0b20*/  LDS R19, [R73.X4+0x3400] ;  /* 0x0034000049137984 */ /* 0x000f620000004800 */
[----:B------:R-:W-:Y:S01]  /*0b30*/  F2FP.PACK_AB R9, R10, R9 ;  /* 0x000000090a09723e */ /* 0x000fe200000000ff */
[----:B------:R-:W-:Y:S02]  /*0b40*/  FMUL.FTZ R15, R15, c[0x0][0x1b8] ;  /* 0x00006e000f0f7a20 */ /* 0x000fe40000410000 */
[----:B------:R-:W5:Y:S01]  /*0b50*/  LDS R20, [R73.X4+0x3800] ;  /* 0x0038000049147984 */ /* 0x000f620000004800 */
[----:B------:R-:W-:-:S03]  /*0b60*/  FMUL.FTZ R16, R16, c[0x0][0x1b8] ;  /* 0x00006e0010107a20 */ /* 0x000fc60000410000 */
[----:B------:R-:W5:Y:S01]  /*0b70*/  LDS R21, [R73.X4+0x3c00] ;  /* 0x003c000049157984 */ /* 0x000f620000004800 */
[----:B------:R-:W-:Y:S01]  /*0b80*/  F2FP.PACK_AB R10, R15, R14 ;  /* 0x0000000e0f0a723e */ /* 0x000fe200000000ff */
[----:B0-----:R-:W-:Y:S02]  /*0b90*/  FMUL.FTZ R17, R17, c[0x0][0x1b8] ;  /* 0x00006e0011117a20 */ /* 0x001fe40000410000 */
[----:B------:R-:W0:Y:S01]  /*0ba0*/  LDS R29, [R73.X4+0x5c00] ;  /* 0x005c0000491d7984 */ /* 0x000e220000004800 */
[----:B-1----:R-:W-:-:S03]  /*0bb0*/  FMUL.FTZ R15, R24, c[0x0][0x1b8] ;  /* 0x00006e00180f7a20 */ /* 0x002fc60000410000 */
[----:B------:R-:W1:Y:S01]  /*0bc0*/  LDS R22, [R73.X4+0x4000] ;  /* 0x0040000049167984 */ /* 0x000e620000004800 */
[----:B------:R-:W-:Y:S01]  /*0bd0*/  F2FP.PACK_AB R11, R17, R16 ;  /* 0x00000010110b723e */ /* 0x000fe200000000ff */
[----:B--2---:R-:W-:Y:S02]  /*0be0*/  FMUL.FTZ R16, R25, c[0x0][0x1b8] ;  /* 0x00006e0019107a20 */ /* 0x004fe40000410000 */
[----:B------:R-:W2:Y:S01]  /*0bf0*/  LDS R23, [R73.X4+0x4400] ;  /* 0x0044000049177984 */ /* 0x000ea20000004800 */
[----:B---3--:R-:W-:-:S03]  /*0c00*/  FMUL.FTZ R26, R26, c[0x0][0x1b8] ;  /* 0x00006e001a1a7a20 */ /* 0x008fc60000410000 */
[----:B------:R-:W3:Y:S01]  /*0c10*/  LDS R30, [R73.X4+0x6000] ;  /* 0x00600000491e7984 */ /* 0x000ee20000004800 */
[----:B------:R-:W-:Y:S01]  /*0c20*/  F2FP.PACK_AB R15, R16, R15 ;  /* 0x0000000f100f723e */ /* 0x000fe200000000ff */
[----:B----4-:R-:W-:Y:S02]  /*0c30*/  FMUL.FTZ R27, R27, c[0x0][0x1b8] ;  /* 0x00006e001b1b7a20 */ /* 0x010fe40000410000 */
[----:B------:R-:W4:Y:S01]  /*0c40*/  LDS R31, [R73.X4+0x6400] ;  /* 0x00640000491f7984 */ /* 0x000f220000004800 */
[----:B-----5:R-:W-:-:S03]  /*0c50*/  FMUL.FTZ R17, R28, c[0x0][0x1b8] ;  /* 0x00006e001c117a20 */ /* 0x020fc60000410000 */
[----:B------:R-:W5:Y:S01]  /*0c60*/  LDS R32, [R73.X4+0x6800] ;  /* 0x0068000049207984 */ /* 0x000f620000004800 */
[----:B------:R-:W-:-:S03]  /*0c70*/  F2FP.PACK_AB R16, R27, R26 ;  /* 0x0000001a1b10723e */ /* 0x000fc600000000ff */
        /* <DEDUP_REMOVED lines=18> */
[----:B---3--:R-:W-:Y:S01]  /*0da0*/  FMUL.FTZ R18, R30, c[0x0][0x1b8] ;  /* 0x00006e001e127a20 */ /* 0x008fe20000410000 */
[----:B------:R-:W-:Y:S01]  /*0db0*/  F2FP.PACK_AB R14, R23, R22 ;  /* 0x00000016170e723e */ /* 0x000fe200000000ff */
[----:B----4-:R-:W-:Y:S01]  /*0dc0*/  FMUL.FTZ R31, R31, c[0x0][0x1b8] ;  /* 0x00006e001f1f7a20 */ /* 0x010fe20000410000 */
[----:B------:R-:W3:Y:S01]  /*0dd0*/  LDS R47, [R73.X4+0xb400] ;  /* 0x00b40000492f7984 */ /* 0x000ee20000004800 */
[----:B-----5:R-:W-:-:S03]  /*0de0*/  FMUL.FTZ R19, R32, c[0x0][0x1b8] ;  /* 0x00006e0020137a20 */ /* 0x020fc60000410000 */
[----:B------:R-:W-:Y:S01]  /*0df0*/  F2FP.PACK_AB R18, R31, R18 ;  /* 0x000000121f12723e */ /* 0x000fe200000000ff */
[----:B------:R-:W4:Y:S01]  /*0e00*/  LDS R38, [R73.X4+0x8c00] ;  /* 0x008c000049267984 */ /* 0x000f220000004800 */
        /* <DEDUP_REMOVED lines=15> */
[----:B-1----:R-:W-:-:S03]  /*0f00*/  FMUL.FTZ R32, R26, c[0x0][0x1b8] ;  /* 0x00006e001a207a20 */ /* 0x002fc60000410000 */
[----:B------:R-:W1:Y:S01]  /*0f10*/  LDS R44, [R73.X4+0xa400] ;  /* 0x00a40000492c7984 */ /* 0x000e620000004800 */
[----:B--2---:R-:W-:Y:S01]  /*0f20*/  FMUL.FTZ R31, R28, c[0x0][0x1b8] ;  /* 0x00006e001c1f7a20 */ /* 0x004fe20000410000 */
[----:B------:R-:W-:Y:S02]  /*0f30*/  F2FP.PACK_AB R27, R32, R27 ;  /* 0x0000001b201b723e */ /* 0x000fe400000000ff */
[----:B------:R-:W2:Y:S01]  /*0f40*/  LDS R45, [R73.X4+0xa800] ;  /* 0x00a80000492d7984 */ /* 0x000ea20000004800 */
[----:B---3--:R-:W-:-:S03]  /*0f50*/  FMUL.FTZ R32, R47, c[0x0][0x1b8] ;  /* 0x00006e002f207a20 */ /* 0x008fc60000410000 */
[----:B------:R-:W3:Y:S04]  /*0f60*/  LDS R46, [R73.X4+0xac00] ;  /* 0x00ac0000492e7984 */ /* 0x000ee80000004800 */
[----:B------:R-:W3:Y:S01]  /*0f70*/  LDS R34, [R73.X4+0xb800] ;  /* 0x00b8000049227984 */ /* 0x000ee20000004800 */
[----:B----4-:R-:W-:-:S03]  /*0f80*/  FMUL.FTZ R38, R38, c[0x0][0x1b8] ;  /* 0x00006e0026267a20 */ /* 0x010fc60000410000 */
[----:B------:R-:W4:Y:S01]  /*0f90*/  LDS R35, [R73.X4+0xbc00] ;  /* 0x00bc000049237984 */ /* 0x000f220000004800 */
[----:B-----5:R-:W-:Y:S01]  /*0fa0*/  FMUL.FTZ R33, R33, c[0x0][0x1b8] ;  /* 0x00006e0021217a20 */ /* 0x020fe20000410000 */
[----:B------:R-:W-:Y:S02]  /*0fb0*/  F2FP.PACK_AB R31, R38, R31 ;  /* 0x0000001f261f723e */ /* 0x000fe400000000ff */
        /* <DEDUP_REMOVED lines=21> */
[----:B------:R-:W-:Y:S01]  /*1110*/  FMUL.FTZ R34, R34, c[0x0][0x1b8] ;  /* 0x00006e0022227a20 */ /* 0x000fe20000410000 */
        /* <DEDUP_REMOVED lines=17> */
[----:B0-----:R-:W-:Y:S02]  /*1230*/  FMUL.FTZ R37, R37, c[0x0][0x1b8] ;  /* 0x00006e0025257a20 */ /* 0x001fe40000410000 */
[----:B-1----:R-:W-:-:S03]  /*1240*/  FMUL.FTZ R52, R52, c[0x0][0x1b8] ;  /* 0x00006e0034347a20 */ /* 0x002fc60000410000 */
[----:B------:R-:W-:Y:S01]  /*1250*/  F2FP.PACK_AB R36, R37, R36 ;  /* 0x000000242524723e */ /* 0x000fe200000000ff */
[----:B--2---:R-:W-:Y:S02]  /*1260*/  FMUL.FTZ R53, R53, c[0x0][0x1b8] ;  /* 0x00006e0035357a20 */ /* 0x004fe40000410000 */
[----:B---3--:R-:W-:-:S03]  /*1270*/  FMUL.FTZ R30, R30, c[0x0][0x1b8] ;  /* 0x00006e001e1e7a20 */ /* 0x008fc60000410000 */
[----:B------:R-:W-:Y:S01]  /*1280*/  F2FP.PACK_AB R52, R53, R52 ;  /* 0x000000343534723e */ /* 0x000fe200000000ff */
[----:B------:R-:W-:Y:S02]  /*1290*/  FMUL.FTZ R29, R29, c[0x0][0x1b8] ;  /* 0x00006e001d1d7a20 */ /* 0x000fe40000410000 */
[----:B----4-:R-:W-:-:S03]  /*12a0*/  FMUL.FTZ R24, R24, c[0x0][0x1b8] ;  /* 0x00006e0018187a20 */ /* 0x010fc60000410000 */
[----:B------:R-:W-:Y:S01]  /*12b0*/  F2FP.PACK_AB R29, R29, R30 ;  /* 0x0000001e1d1d723e */ /* 0x000fe200000000ff */
[----:B-----5:R-:W-:Y:S02]  /*12c0*/  FMUL.FTZ R23, R23, c[0x0][0x1b8] ;  /* 0x00006e0017177a20 */ /* 0x020fe40000410000 */
[----:B------:R-:W-:-:S03]  /*12d0*/  FMUL.FTZ R22, R22, c[0x0][0x1b8] ;  /* 0x00006e0016167a20 */ /* 0x000fc60000410000 */
[----:B------:R-:W-:Y:S01]  /*12e0*/  F2FP.PACK_AB R23, R23, R24 ;  /* 0x000000181717723e */ /* 0x000fe200000000ff */
[----:B------:R-:W-:Y:S01]  /*12f0*/  FMUL.FTZ R33, R28, c[0x0][0x1b8] ;  /* 0x00006e001c217a20 */ /* 0x000fe20000410000 */
[----:B------:R-:W-:Y:S02]  /*1300*/  SHF.L.U32 R28, R5, 0x1, RZ ;  /* 0x00000001051c7819 */ /* 0x000fe400000006ff */
[----:B------:R-:W-:Y:S01]  /*1310*/  IADD3 R5, R68, 0x10, RZ ;  /* 0x0000001044057810 */ /* 0x000fe20007ffe0ff */
[----:B------:R-:W-:Y:S01]  /*1320*/  FMUL.FTZ R25, R25, c[0x0][0x1b8] ;  /* 0x00006e0019197a20 */ /* 0x000fe20000410000 */
[----:B------:R-:W-:Y:S01]  /*1330*/  F2FP.PACK_AB R22, R33, R22 ;  /* 0x000000162116723e */ /* 0x000fe200000000ff */
[----:B------:R0:W-:Y:S01]  /*1340*/  STS [R28+0x10000], R6 ;  /* 0x010000061c007388 */ /* 0x0001e20000000800 */
[----:B------:R-:W-:Y:S01]  /*1350*/  ISETP.GE.OR P4, PT, R5, R72, P0 ;  /* 0x000000480500720c */ /* 0x000fe20000786670 */
[----:B------:R-:W-:Y:S01]  /*1360*/  FMUL.FTZ R26, R26, c[0x0][0x1b8] ;  /* 0x00006e001a1a7a20 */ /* 0x000fe20000410000 */
[----:B------:R-:W-:Y:S01]  /*1370*/  SHF.R.S32.HI R5, RZ, 0x1f, R4 ;  /* 0x0000001fff057819 */ /* 0x000fe20000011404 */
[----:B------:R1:W-:Y:S03]  /*1380*/  STS [R28+0x10100], R7 ;  /* 0x010100071c007388 */ /* 0x0003e60000000800 */
[----:B------:R-:W-:Y:S01]  /*1390*/  F2FP.PACK_AB R25, R26, R25 ;  /* 0x000000191a19723e */ /* 0x000fe200000000ff */
[----:B------:R2:W-:Y:S01]  /*13a0*/  STS [R28+0x12000], R14 ;  /* 0x0120000e1c007388 */ /* 0x0005e20000000800 */
[----:B0-----:R-:W-:-:S03]  /*13b0*/  IMAD.SHL.U32 R6, R74, 0x2, RZ ;  /* 0x000000024a067824 */ /* 0x001fc600078e00ff */
[----:B------:R0:W-:Y:S01]  /*13c0*/  STS [R28+0x12100], R15 ;  /* 0x0121000f1c007388 */ /* 0x0001e20000000800 */
[----:B-1----:R-:W-:-:S03]  /*13d0*/  IADD3 R7, R68, 0x20, RZ ;  /* 0x0000002044077810 */ /* 0x002fc60007ffe0ff */
[----:B------:R-:W-:Y:S01]  /*13e0*/  STS [R28+0x10400], R8 ;  /* 0x010400081c007388 */ /* 0x000fe20000000800 */
[----:B--2---:R-:W-:Y:S01]  /*13f0*/  IMAD R14, R3, c[0x0][0x1a8], RZ ;  /* 0x00006a00030e7a24 */ /* 0x004fe200078e02ff */
[-C--:B------:R-:W-:Y:S02]  /*1400*/  ISETP.GE.OR P3, PT, R7, R72.reuse, P0 ;  /* 0x000000480700720c */ /* 0x080fe40000766670 */
[----:B------:R-:W-:Y:S01]  /*1410*/  STS [R28+0x10500], R9 ;  /* 0x010500091c007388 */ /* 0x000fe20000000800 */
[----:B------:R-:W-:Y:S01]  /*1420*/  IADD3 R3, R68, 0x30, RZ ;  /* 0x0000003044037810 */ /* 0x000fe20007ffe0ff */
[C---:B------:R-:W-:Y:S02]  /*1430*/  IMAD R7, R69.reuse, c[0x0][0x1ac], R14 ;  /* 0x00006b0045077a24 */ /* 0x040fe400078e020e */
[----:B------:R-:W-:Y:S01]  /*1440*/  STS [R28+0x12400], R16 ;  /* 0x012400101c007388 */ /* 0x000fe20000000800 */
[----:B0-----:R-:W-:Y:S01]  /*1450*/  IMAD.WIDE.U32 R14, R69, c[0x0][0x1a8], R4 ;  /* 0x00006a00450e7a25 */ /* 0x001fe200078e0004 */
[----:B------:R-:W-:-:S02]  /*1460*/  ISETP.GE.OR P2, PT, R3, R72, P0 ;  /* 0x000000480300720c */ /* 0x000fc40000746670 */
[----:B------:R-:W-:Y:S01]  /*1470*/  STS [R28+0x12500], R17 ;  /* 0x012500111c007388 */ /* 0x000fe20000000800 */
[----:B------:R-:W-:Y:S01]  /*1480*/  IADD3 R3, R68, 0x50, RZ ;  /* 0x0000005044037810 */ /* 0x000fe20007ffe0ff */
[----:B------:R-:W-:Y:S02]  /*1490*/  IMAD.IADD R15, R15, 0x1, R7 ;  /* 0x000000010f0f7824 */ /* 0x000fe400078e0207 */
[----:B------:R-:W-:Y:S01]  /*14a0*/  STS [R28+0x10800], R10 ;  /* 0x0108000a1c007388 */ /* 0x000fe20000000800 */
[----:B------:R-:W-:Y:S01]  /*14b0*/  ISETP.GE.OR P5, PT, R3, R72, P0 ;  /* 0x000000480300720c */ /* 0x000fe200007a6670 */
[C---:B------:R-:W-:Y:S02]  /*14c0*/  IMAD R7, R71.reuse, c[0x0][0x1b4], R2 ;  /* 0x00006d0047077a24 */ /* 0x040fe400078e0202 */
[----:B------:R-:W-:Y:S01]  /*14d0*/  STS [R28+0x10900], R11 ;  /* 0x0109000b1c007388 */ /* 0x000fe20000000800 */
[----:B------:R-:W-:-:S03]  /*14e0*/  IMAD.WIDE.U32 R2, R71, c[0x0][0x1b0], R14 ;  /* 0x00006c0047027a25 */ /* 0x000fc600078e000e */
[----:B------:R-:W-:Y:S04]  /*14f0*/  STS [R28+0x12800], R18 ;  /* 0x012800121c007388 */ /* 0x000fe80000000800 */
[----:B------:R-:W-:Y:S04]  /*1500*/  STS [R28+0x12900], R19 ;  /* 0x012900131c007388 */ /* 0x000fe80000000800 */
[----:B------:R-:W-:Y:S04]  /*1510*/  STS [R28+0x10c00], R12 ;  /* 0x010c000c1c007388 */ /* 0x000fe80000000800 */
[----:B------:R0:W-:Y:S04]  /*1520*/  STS [R28+0x10d00], R13 ;  /* 0x010d000d1c007388 */ /* 0x0001e80000000800 */
[----:B------:R1:W-:Y:S04]  /*1530*/  STS [R28+0x12c00], R20 ;  /* 0x012c00141c007388 */ /* 0x0003e80000000800 */
[----:B------:R1:W-:Y:S01]  /*1540*/  STS [R28+0x12d00], R21 ;  /* 0x012d00151c007388 */ /* 0x0003e20000000800 */
[----:B0-----:R-:W-:-:S03]  /*1550*/  CS2R R12, SRZ ;  /* 0x00000000000c7805 */ /* 0x001fc6000001ff00 */
[----:B------:R1:W-:Y:S01]  /*1560*/  STS [R28+0x14000], R27 ;  /* 0x0140001b1c007388 */ /* 0x0003e20000000800 */
[--C-:B------:R-:W-:Y:S01]  /*1570*/  @P1 IMAD.MOV.U32 R12, RZ, RZ, R0.reuse ;  /* 0x000000ffff0c1224 */ /* 0x100fe200078e0000 */
[----:B------:R-:W-:Y:S02]  /*1580*/  @P1 SHF.R.S32.HI R13, RZ, 0x1f, R0 ;  /* 0x0000001fff0d1819 */ /* 0x000fe40000011400 */
[----:B------:R1:W-:Y:S01]  /*1590*/  STS [R28+0x14100], R31 ;  /* 0x0141001f1c007388 */ /* 0x0003e20000000800 */
[C---:B------:R-:W-:Y:S02]  /*15a0*/  IADD3 R0, R68.reuse, 0x40, RZ ;  /* 0x0000004044007810 */ /* 0x040fe40007ffe0ff */
[----:B------:R-:W-:Y:S01]  /*15b0*/  IADD3 R4, P1, R68, R12, RZ ;  /* 0x0000000c44047210 */ /* 0x000fe20007f3e0ff */
[----:B------:R1:W-:Y:S01]  /*15c0*/  STS [R28+0x16000], R48 ;  /* 0x016000301c007388 */ /* 0x0003e20000000800 */
[-C--:B------:R-:W-:Y:S02]  /*15d0*/  ISETP.GE.OR P6, PT, R0, R72.reuse, P0 ;  /* 0x000000480000720c */ /* 0x080fe400007c6670 */
[C---:B------:R-:W-:Y:S01]  /*15e0*/  LEA.HI.X.SX32 R5, R68.reuse, R13, 0x1, P1 ;  /* 0x0000000d44057211 */ /* 0x040fe200008f0eff */
[----:B------:R1:W-:Y:S01]  /*15f0*/  STS [R28+0x16100], R50 ;  /* 0x016100321c007388 */ /* 0x0003e20000000800 */
[----:B------:R-:W-:-:S02]  /*1600*/  ISETP.GE.OR P1, PT, R68, R72, P0 ;  /* 0x000000484400720c */ /* 0x000fc40000726670 */
[----:B------:R-:W-:Y:S01]  /*1610*/  IADD3 R0, R68, 0x60, RZ ;  /* 0x0000006044007810 */ /* 0x000fe20007ffe0ff */
[----:B------:R1:W-:Y:S01]  /*1620*/  STS [R28+0x14400], R39 ;  /* 0x014400271c007388 */ /* 0x0003e20000000800 */
[----:B------:R-:W-:Y:S01]  /*1630*/  IMAD.WIDE R70, R70, 0x80, R4 ;  /* 0x0000008046467825 */ /* 0x000fe200078e0204 */
[----:B------:R-:W-:Y:S02]  /*1640*/  IADD3 R68, R68, 0x70, RZ ;  /* 0x0000007044447810 */ /* 0x000fe40007ffe0ff */
[----:B------:R1:W-:Y:S01]  /*1650*/  STS [R28+0x14500], R41 ;  /* 0x014500291c007388 */ /* 0x0003e20000000800 */
[----:B------:R-:W-:Y:S02]  /*1660*/  IADD3 R5, R3, R7, RZ ;  /* 0x0000000703057210 */ /* 0x000fe40007ffe0ff */
[----:B------:R-:W-:Y:S01]  /*1670*/  LEA R12, R74, 0x10000, 0x1 ;  /* 0x000100004a0c7811 */ /* 0x000fe200078e08ff */
[----:B------:R1:W-:Y:S04]  /*1680*/  STS [R28+0x16400], R36 ;  /* 0x016400241c007388 */ /* 0x0003e80000000800 */
        /* <DEDUP_REMOVED lines=9> */
[----:B------:R-:W-:Y:S06]  /*1720*/  BAR.SYNC.DEFER_BLOCKING 0x0 ;  /* 0x0000000000007b1d */ /* 0x000fec0000010000 */
[----:B------:R1:W0:Y:S01]  /*1730*/  LDS.128 R8, [R6+0x10e00] ;  /* 0x010e000006087984 */ /* 0x0002220000000c00 */
[----:B------:R-:W-:Y:S05]  /*1740*/  @P1 BRA `(.L_x_2223) ;  /* 0x0000009000001947 */ /* 0x000fea0003800000 */
[----:B------:R-:W2:Y:S01]  /*1750*/  LDS.128 R12, [R12] ;  /* 0x000000000c0c7984 */ /* 0x000ea20000000c00 */
[----:B------:R-:W-:-:S02]  /*1760*/  IMAD R7, R71, c[0x0][0x1a0], RZ ;  /* 0x0000680047077a24 */ /* 0x000fc400078e02ff */
[----:B------:R-:W-:Y:S02]  /*1770*/  IMAD.MOV.U32 R4, RZ, RZ, R2 ;  /* 0x000000ffff047224 */ /* 0x000fe400078e0002 */
[C---:B------:R-:W-:Y:S02]  /*1780*/  IMAD R7, R70.reuse, c[0x0][0x1a4], R7 ;  /* 0x0000690046077a24 */ /* 0x040fe400078e0207 */
[----:B------:R-:W-:-:S04]  /*1790*/  IMAD.WIDE.U32 R16, R70, c[0x0][0x1a0], R4 ;  /* 0x0000680046107a25 */ /* 0x000fc800078e0004 */
[----:B------:R-:W-:Y:S01]  /*17a0*/  IMAD.IADD R7, R17, 0x1, R7 ;  /* 0x0000000111077824 */ /* 0x000fe200078e0207 */
[----:B------:R-:W-:-:S04]  /*17b0*/  LEA R18, P1, R16, c[0x0][0x188], 0x1 ;  /* 0x0000620010127a11 */ /* 0x000fc800078208ff */
[----:B------:R-:W-:-:S05]  /*17c0*/  LEA.HI.X R19, R16, c[0x0][0x18c], R7, 0x1, P1 ;  /* 0x0000630010137a11 */ /* 0x000fca00008f0c07 */
[----:B--2---:R2:W-:Y:S04]  /*17d0*/  STG.E.128 [R18.64], R12 ;  /* 0x0000000c12007986 */ /* 0x0045e8000c101d04 */
.L_x_2223:
[----:B------:R-:W-:Y:S05]  /*17e0*/  BSYNC B0 ;  /* 0x0000000000007941 */ /* 0x000fea0003800000 */
.L_x_2222:
[----:B--2---:R2:W3:Y:S01]  /*17f0*/  LDS.128 R12, [R6+0x10200] ;  /* 0x01020000060c7984 */ /* 0x0044e20000000c00 */
[----:B------:R-:W-:Y:S01]  /*1800*/  BSSY B0, `(.L_x_2224) ;  /* 0x000000f000007945 */ /* 0x000fe20003800000 */
[-C--:B------:R-:W-:Y:S02]  /*1810*/  ISETP.GE.OR P1, PT, R0, R72.reuse, P0 ;  /* 0x000000480000720c */ /* 0x080fe40000726670 */
[----:B------:R-:W-:Y:S01]  /*1820*/  ISETP.GE.OR P0, PT, R68, R72, P0 ;  /* 0x000000484400720c */ /* 0x000fe20000706670 */
[----:B------:R-:W-:Y:S07]  /*1830*/  @P4 BRA `(.L_x_2225) ;  /* 0x000000b000004947 */ /* 0x000fee0003800000 */
        /* <DEDUP_REMOVED lines=10> */
[----:B---3--:R3:W-:Y:S02]  /*18e0*/  STG.E.128 [R18.64], R12 ;  /* 0x0000000c12007986 */ /* 0x0087e4000c101d04 */
.L_x_2225:
[----:B------:R-:W-:Y:S05]  /*18f0*/  BSYNC B0 ;  /* 0x0000000000007941 */ /* 0x000fea0003800000 */
.L_x_2224:
[----:B---3--:R3:W4:Y:S01]  /*1900*/  LDS.128 R12, [R6+0x10400] ;  /* 0x01040000060c7984 */ /* 0x0087220000000c00 */
        /* <DEDUP_REMOVED lines=12> */
[----:B----4-:R4:W-:Y:S02]  /*19d0*/  STG.E.128 [R18.64], R12 ;  /* 0x0000000c12007986 */ /* 0x0109e4000c101d04 */
.L_x_2227:
[----:B------:R-:W-:Y:S05]  /*19e0*/  BSYNC B0 ;  /* 0x0000000000007941 */ /* 0x000fea0003800000 */
.L_x_2226:
[----:B----4-:R4:W1:Y:S01]  /*19f0*/  LDS.128 R12, [R6+0x10600] ;  /* 0x01060000060c7984 */ /* 0x0108620000000c00 */
        /* <DEDUP_REMOVED lines=13> */
.L_x_2229:
[----:B------:R-:W-:Y:S05]  /*1ad0*/  BSYNC B0 ;  /* 0x0000000000007941 */ /* 0x000fea0003800000 */
.L_x_2228:
[----:B-1----:R1:W2:Y:S01]  /*1ae0*/  LDS.128 R12, [R6+0x10800] ;  /* 0x01080000060c7984 */ /* 0x0022a20000000c00 */
        /* <DEDUP_REMOVED lines=12> */
[----:B--2---:R2:W-:Y:S02]  /*1bb0*/  STG.E.128 [R18.64], R12 ;  /* 0x0000000c12007986 */ /* 0x0045e4000c101d04 */
.L_x_2231:
[----:B------:R-:W-:Y:S05]  /*1bc0*/  BSYNC B0 ;  /* 0x0000000000007941 */ /* 0x000fea0003800000 */
.L_x_2230:
[----:B--2---:R2:W1:Y:S01]  /*1bd0*/  LDS.128 R12, [R6+0x10a00] ;  /* 0x010a0000060c7984 */ /* 0x0044620000000c00 */
        /* <DEDUP_REMOVED lines=13> */
.L_x_2233:
[----:B------:R-:W-:Y:S05]  /*1cb0*/  BSYNC B0 ;  /* 0x0000000000007941 */ /* 0x000fea0003800000 */
.L_x_2232:
[----:B-1----:R1:W2:Y:S01]  /*1cc0*/  LDS.128 R12, [R6+0x10c00] ;  /* 0x010c0000060c7984 */ /* 0x0022a20000000c00 */
[----:B------:R-:W-:Y:S01]  /*1cd0*/  BSSY B0, `(.L_x_2234) ;  /* 0x000000d000007945 */ /* 0x000fe20003800000 */
[----:B------:R-:W-:Y:S05]  /*1ce0*/  @P1 BRA `(.L_x_2235) ;  /* 0x000000b000001947 */ /* 0x000fea0003800000 */
[----:B------:R-:W-:Y:S01]  /*1cf0*/  IADD3 R17, P1, R70, 0x60, RZ ;  /* 0x0000006046117810 */ /* 0x000fe20007f3e0ff */
[----:B-1234-:R-:W-:Y:S01]  /*1d00*/  IMAD.MOV.U32 R6, RZ, RZ, R2 ;  /* 0x000000ffff067224 */ /* 0x01efe200078e0002 */
        /* <DEDUP_REMOVED lines=8> */
[----:B------:R1:W-:Y:S02]  /*1d90*/  STG.E.128 [R16.64], R12 ;  /* 0x0000000c10007986 */ /* 0x0003e4000c101d04 */
.L_x_2235:
[----:B------:R-:W-:Y:S05]  /*1da0*/  BSYNC B0 ;  /* 0x0000000000007941 */ /* 0x000fea0003800000 */
.L_x_2234:
        /* <DEDUP_REMOVED lines=12> */
.L_x_2236:
        /* <DEDUP_REMOVED lines=9> */
.L_x_2345:


//--------------------- .text._ZN7cutlass13device_kernelIN5flash32FlashAttnBwdPostprocessConvertdQIN4cute5tupleIJNS3_1CILi64EEENS5_ILi128EEEEEENS_6half_tEfNS_4arch4Sm80ELi256ENS3_8TiledMMAINS3_8MMA_AtomIJNS3_28SM80_16x8x16_F32F16F16F32_TNEEEENS3_6LayoutINS4_IJNS5_ILi2EEENS5_ILi4EEENS5_ILi1EEEEEENS4_IJSJ_SH_NS5_ILi0EEEEEEEENS4_IJNS5_ILi32EEES6_NS5_ILi16EEEEEEEELb0EEEEEvNT_6ParamsE --------------------------
	.section	.text._ZN7cutlass13device_kernelIN5flash32FlashAttnBwdPostprocessConvertdQIN4cute5tupleIJNS3_1CILi64EEENS5_ILi128EEEEEENS_6half_tEfNS_4arch4Sm80ELi256ENS3_8TiledMMAINS3_8MMA_AtomIJNS3_28SM80_16x8x16_F32F16F16F32_TNEEEENS3_6LayoutINS4_IJNS5_ILi2EEENS5_ILi4EEENS5_ILi1EEEEEENS4_IJSJ_SH_NS5_ILi0EEEEEEEENS4_IJNS5_ILi32EEES6_NS5_ILi16EEEEEEEELb0EEEEEvNT_6ParamsE,"ax",@progbits
	.sectioninfo	@"SHI_REGISTERS=55"
	.align	128
.text._ZN7cutlass13device_kernelIN5flash32FlashAttnBwdPostprocessConvertdQIN4cute5tupleIJNS3_1CILi64EEENS5_ILi128EEEEEENS_6half_tEfNS_4arch4Sm80ELi256ENS3_8TiledMMAINS3_8MMA_AtomIJNS3_28SM80_16x8x16_F32F16F16F32_TNEEEENS3_6LayoutINS4_IJNS5_ILi2EEENS5_ILi4EEENS5_ILi1EEEEEENS4_IJSJ_SH_NS5_ILi0EEEEEEEENS4_IJNS5_ILi32EEES6_NS5_ILi16EEEEEEEELb0EEEEEvNT_6ParamsE:
        .type           _ZN7cutlass13device_kernelIN5flash32FlashAttnBwdPostprocessConvertdQIN4cute5tupleIJNS3_1CILi64EEENS5_ILi128EEEEEENS_6half_tEfNS_4arch4Sm80ELi256ENS3_8TiledMMAINS3_8MMA_AtomIJNS3_28SM80_16x8x16_F32F16F16F32_TNEEEENS3_6LayoutINS4_IJNS5_ILi2EEENS5_ILi4EEENS5_ILi1EEEEEENS4_IJSJ_SH_NS5_ILi0EEEEEEEENS4_IJNS5_ILi32EEES6_NS5_ILi16EEEEEEEELb0EEEEEvNT_6ParamsE,@function
        .size           _ZN7cutlass13device_kernelIN5flash32FlashAttnBwdPostprocessConvertdQIN4cute5tupleIJNS3_1CILi64EEENS5_ILi128EEEEEENS_6half_tEfNS_4arch4Sm80ELi256ENS3_8TiledMMAINS3_8MMA_AtomIJNS3_28SM80_16x8x16_F32F16F16F32_TNEEEENS3_6LayoutINS4_IJNS5_ILi2EEENS5_ILi4EEENS5_ILi1EEEEEENS4_IJSJ_SH_NS5_ILi0EEEEEEEENS4_IJNS5_ILi32EEES6_NS5_ILi16EEEEEEEELb0EEEEEvNT_6ParamsE,(.L_x_2346 - _ZN7cutlass13device_kernelIN5flash32FlashAttnBwdPostprocessConvertdQIN4cute5tupleIJNS3_1CILi64EEENS5_ILi128EEEEEENS_6half_tEfNS_4arch4Sm80ELi256ENS3_8TiledMMAINS3_8MMA_AtomIJNS3_28SM80_16x8x16_F32F16F16F32_TNEEEENS3_6LayoutINS4_IJNS5_ILi2EEENS5_ILi4EEENS5_ILi1EEEEEENS4_IJSJ_SH_NS5_ILi0EEEEEEEENS4_IJNS5_ILi32EEES6_NS5_ILi16EEEEEEEELb0EEEEEvNT_6ParamsE)
        .other          _ZN7cutlass13device_kernelIN5flash32FlashAttnBwdPostprocessConvertdQIN4cute5tupleIJNS3_1CILi64EEENS5_ILi128EEEEEENS_6half_tEfNS_4arch4Sm80ELi256ENS3_8TiledMMAINS3_8MMA_AtomIJNS3_28SM80_16x8x16_F32F16F16F32_TNEEEENS3_6LayoutINS4_IJNS5_ILi2EEENS5_ILi4EEENS5_ILi1EEEEEENS4_IJSJ_SH_NS5_ILi0EEEEEEEENS4_IJNS5_ILi32EEES6_NS5_ILi16EEEEEEEELb0EEEEEvNT_6ParamsE,@"STO_CUDA_ENTRY STV_DEFAULT"
_ZN7cutlass13device_kernelIN5flash32FlashAttnBwdPostprocessConvertdQIN4cute5tupleIJNS3_1CILi64EEENS5_ILi128EEEEEENS_6half_tEfNS_4arch4Sm80ELi256ENS3_8TiledMMAINS3_8MMA_AtomIJNS3_28SM80_16x8x16_F32F16F16F32_TNEEEENS3_6LayoutINS4_IJNS5_ILi2EEENS5_ILi4EEENS5_ILi1EEEEEENS4_IJSJ_SH_NS5_ILi0EEEEEEEENS4_IJNS5_ILi32EEES6_NS5_ILi16EEEEEEEELb0EEEEEvNT_6ParamsE:
        /* <DEDUP_REMOVED lines=15> */
[----:B-1----:R-:W-:Y:S01]  /*00f0*/  IMAD.SHL.U32 R2, R36, 0x40, RZ ;  /* 0x0000004024027824 */ /* 0x002fe200078e00ff */
[----:B------:R-:W-:Y:S05]  /*0100*/  @P1 BRA `(.L_x_2237) ;  /* 0x0000004000001947 */ /* 0x000fea0003800000 */
[----:B0-----:R-:W-:Y:S05]  /*0110*/  @!P0 BRA `(.L_x_2237) ;  /* 0x0000003000008947 */ /* 0x001fea0003800000 */
[----:B------:R-:W2:Y:S04]  /*0120*/  LDG.E R0, [R4.64] ;  /* 0x0000000404007981 */ /* 0x000ea8000c1e1900 */
[----:B-----5:R-:W2:Y:S02]  /*0130*/  LDG.E R37, [R4.64+0x4] ;  /* 0x0000040404257981 */ /* 0x020ea4000c1e1900 */
[----:B--2---:R-:W-:-:S03]  /*0140*/  IMAD.IADD R37, R37, 0x1, -R0 ;  /* 0x0000000125257824 */ /* 0x004fc600078e0a00 */
.L_x_2237:
[----:B0-----:R-:W-:Y:S01]  /*0150*/  ISETP.NE.AND.EX P1, PT, RZ, c[0x0][0x1c4], PT, P2 ;  /* 0x00007100ff007a0c */ /* 0x001fe20003f25320 */
[----:B-----5:R-:W-:Y:S01]  /*0160*/  @P0 IMAD R0, R38, 0x40, R41 ;  /* 0x0000004026000824 */ /* 0x020fe200078e0229 */
[----:B------:R-:W-:-:S13]  /*0170*/  ISETP.LE.AND P2, PT, R37, R2, PT ;  /* 0x000000022500720c */ /* 0x000fda0003f43270 */
[----:B------:R-:W-:Y:S05]  /*0180*/  @P1 EXIT P2 ;  /* 0x000000000000194d */ /* 0x000fea0001000000 */
[----:B------:R-:W0:Y:S01]  /*0190*/  S2R R43, SR_TID.X ;  /* 0x00000000002b7919 */ /* 0x000e220000002100 */
[----:B------:R-:W-:Y:S01]  /*01a0*/  @P0 SHF.R.S32.HI R3, RZ, 0x1f, R0 ;  /* 0x0000001fff030819 */ /* 0x000fe20000011400 */
[----:B------:R-:W-:Y:S01]  /*01b0*/  CS2R R4, SRZ ;  /* 0x0000000000047805 */ /* 0x000fe2000001ff00 */
[----:B------:R-:W-:Y:S01]  /*01c0*/  IMAD.SHL.U32 R7, R36, 0x2000, RZ ;  /* 0x0000200024077824 */ /* 0x000fe200078e00ff */
[----:B------:R-:W1:Y:S01]  /*01d0*/  S2R R42, SR_CTAID.Y ;  /* 0x00000000002a7919 */ /* 0x000e620000002600 */
[----:B------:R-:W-:-:S03]  /*01e0*/  @P0 LEA.HI R3, R3, R0, RZ, 0x6 ;  /* 0x0000000003030211 */ /* 0x000fc600078f30ff */
[----:B------:R-:W-:Y:S02]  /*01f0*/  SHF.R.S32.HI R9, RZ, 0x1f, R7 ;  /* 0x0000001fff097819 */ /* 0x000fe40000011407 */
[----:B------:R-:W-:-:S05]  /*0200*/  @P0 IMAD.SHL.U32 R3, R3, 0x80, RZ ;  /* 0x0000008003030824 */ /* 0x000fca00078e00ff */
[----:B------:R-:W-:-:S04]  /*0210*/  @P0 LOP3.LUT R3, R3, 0xffffe000, RZ, 0xc0, !PT ;  /* 0xffffe00003030812 */ /* 0x000fc800078ec0ff */
[----:B------:R-:W-:Y:S02]  /*0220*/  @P0 MOV R4, R3 ;  /* 0x0000000300040202 */ /* 0x000fe40000000f00 */
[----:B------:R-:W-:Y:S02]  /*0230*/  @P0 SHF.R.S32.HI R5, RZ, 0x1f, R3 ;  /* 0x0000001fff050819 */ /* 0x000fe40000011403 */
[----:B------:R-:W-:Y:S01]  /*0240*/  SHF.R.S32.HI R3, RZ, 0x1f, R38 ;  /* 0x0000001fff037819 */ /* 0x000fe20000011426 */
[----:B0-----:R-:W-:Y:S01]  /*0250*/  IMAD.SHL.U32 R6, R43, 0x4, RZ ;  /* 0x000000042b067824 */ /* 0x001fe200078e00ff */
[----:B------:R-:W-:Y:S02]  /*0260*/  SEL R38, R38, RZ, !P1 ;  /* 0x000000ff26267207 */ /* 0x000fe40004800000 */
[----:B------:R-:W-:Y:S02]  /*0270*/  SEL R3, R3, RZ, !P1 ;  /* 0x000000ff03037207 */ /* 0x000fe40004800000 */
[----:B------:R-:W-:-:S02]  /*0280*/  IADD3 R4, P2, P3, R4, R6, R7 ;  /* 0x0000000604047210 */ /* 0x000fc40007b5e007 */
[----:B-1----:R-:W-:Y:S02]  /*0290*/  SHF.R.S32.HI R0, RZ, 0x1f, R42 ;  /* 0x0000001fff007819 */ /* 0x002fe4000001142a */
        /* <DEDUP_REMOVED lines=8> */
[----:B------:R-:W-:-:S04]  /*0320*/  IMAD.WIDE.U32 R4, R38, c[0x0][0x180], R4 ;  /* 0x0000600026047a25 */ /* 0x000fc800078e0004 */
[----:B------:R-:W-:Y:S01]  /*0330*/  IMAD.IADD R5, R5, 0x1, R9 ;  /* 0x0000000105057824 */ /* 0x000fe200078e0209 */
        /* <DEDUP_REMOVED lines=9> */
[----:B------:R0:W5:Y:S01]  /*03d0*/  LDG.E.128 R32, [R46.64+0x7000] ;  /* 0x007000042e207981 */ /* 0x000162000c1e1d00 */
[----:B------:R-:W-:Y:S01]  /*03e0*/  SHF.R.S32.HI R50, RZ, 0x1f, R43 ;  /* 0x0000001fff327819 */ /* 0x000fe2000001142b */
[----:B------:R-:W-:Y:S01]  /*03f0*/  IMAD.IADD R2, R37, 0x1, -R2 ;  /* 0x0000000125027824 */ /* 0x000fe200078e0a02 */
[----:B------:R-:W-:Y:S02]  /*0400*/  BSSY B0, `(.L_x_2238) ;  /* 0x00000c8000007945 */ /* 0x000fe40003800000 */
[----:B------:R-:W-:-:S02]  /*0410*/  LEA.HI R48, R50, R43, RZ, 0x7 ;  /* 0x0000002b32307211 */ /* 0x000fc400078f38ff */
[CC--:B------:R-:W-:Y:S02]  /*0420*/  LEA.HI R45, R50.reuse, R43.reuse, RZ, 0x2 ;  /* 0x0000002b322d7211 */ /* 0x0c0fe400078f10ff */
[----:B------:R-:W-:Y:S01]  /*0430*/  LEA.HI R49, R50, R43, RZ, 0x5 ;  /* 0x0000002b32317211 */ /* 0x000fe200078f28ff */
[----:B------:R-:W-:Y:S01]  /*0440*/  IMAD.SHL.U32 R44, R48, 0x8, RZ ;  /* 0x00000008302c7824 */ /* 0x000fe200078e00ff */
[----:B------:R-:W-:Y:S02]  /*0450*/  LOP3.LUT R40, R45, 0x7ffffffc, RZ, 0xc0, !PT ;  /* 0x7ffffffc2d287812 */ /* 0x000fe400078ec0ff */
[--C-:B0-----:R-:W-:Y:S02]  /*0460*/  SHF.R.S32.HI R47, RZ, 0x2, R45.reuse ;  /* 0x00000002ff2f7819 */ /* 0x101fe4000001142d */
[----:B------:R-:W-:Y:S01]  /*0470*/  LOP3.LUT R44, R44, 0xfffffc00, RZ, 0xc0, !PT ;  /* 0xfffffc002c2c7812 */ /* 0x000fe200078ec0ff */
[----:B------:R-:W-:Y:S01]  /*0480*/  IMAD.IADD R39, R43, 0x1, -R40 ;  /* 0x000000012b277824 */ /* 0x000fe200078e0a28 */
[----:B------:R-:W-:-:S02]  /*0490*/  SHF.R.S32.HI R52, RZ, 0x1f, R45 ;  /* 0x0000001fff347819 */ /* 0x000fc4000001142d */
[----:B------:R-:W-:Y:S01]  /*04a0*/  SHF.R.S32.HI R46, RZ, 0x5, R49 ;  /* 0x00000005ff2e7819 */ /* 0x000fe20000011431 */
[----:B------:R-:W-:Y:S01]  /*04b0*/  IMAD R39, R39, 0x2, R44 ;  /* 0x0000000227277824 */ /* 0x000fe200078e022c */
[CC--:B------:R-:W-:Y:S02]  /*04c0*/  LEA.HI R44, R50.reuse, R43.reuse, RZ, 0x4 ;  /* 0x0000002b322c7211 */ /* 0x0c0fe400078f20ff */
[----:B------:R-:W-:Y:S02]  /*04d0*/  LEA.HI R50, R50, R43, RZ, 0x6 ;  /* 0x0000002b32327211 */ /* 0x000fe400078f30ff */
[----:B------:R-:W-:Y:S02]  /*04e0*/  LEA.HI R52, R52, R47, RZ, 0x3 ;  /* 0x0000002f34347211 */ /* 0x000fe400078f18ff */
[----:B------:R-:W-:Y:S02]  /*04f0*/  SHF.R.S32.HI R45, RZ, 0x6, R50 ;  /* 0x00000006ff2d7819 */ /* 0x000fe40000011432 */
[----:B------:R-:W-:-:S02]  /*0500*/  LEA.HI R51, R49, R46, RZ, 0x1 ;  /* 0x0000002e31337211 */ /* 0x000fc400078f08ff */
[----:B------:R-:W-:Y:S02]  /*0510*/  LEA.HI R50, R50, R45, RZ, 0x1 ;  /* 0x0000002d32327211 */ /* 0x000fe400078f08ff */
[----:B------:R-:W-:Y:S02]  /*0520*/  LOP3.LUT R52, R52, 0xfffffff8, RZ, 0xc0, !PT ;  /* 0xfffffff834347812 */ /* 0x000fe400078ec0ff */
[--C-:B------:R-:W-:Y:S02]  /*0530*/  SHF.R.S32.HI R40, RZ, 0x4, R44.reuse ;  /* 0x00000004ff287819 */ /* 0x100fe4000001142c */
[----:B------:R-:W-:Y:S01]  /*0540*/  SHF.R.S32.HI R49, RZ, 0x1f, R44 ;  /* 0x0000001fff317819 */ /* 0x000fe2000001142c */
[----:B------:R-:W-:Y:S01]  /*0550*/  IMAD.IADD R52, R47, 0x1, -R52 ;  /* 0x000000012f347824 */ /* 0x000fe200078e0a34 */
[----:B------:R-:W-:Y:S02]  /*0560*/  LOP3.LUT R50, R50, 0xfffffffe, RZ, 0xc0, !PT ;  /* 0xfffffffe32327812 */ /* 0x000fe400078ec0ff */
[----:B------:R-:W-:-:S02]  /*0570*/  LOP3.LUT R44, R44, 0xfffffff0, RZ, 0xc0, !PT ;  /* 0xfffffff02c2c7812 */ /* 0x000fc400078ec0ff */
[----:B------:R-:W-:Y:S02]  /*0580*/  IADD3 R50, R45, -R50, RZ ;  /* 0x800000322d327210 */ /* 0x000fe40007ffe0ff */
[----:B------:R-:W-:Y:S01]  /*0590*/  SHF.R.S32.HI R45, RZ, 0x1f, R52 ;  /* 0x0000001fff2d7819 */ /* 0x000fe20000011434 */
[----:B------:R-:W-:Y:S01]  /*05a0*/  IMAD.IADD R44, R43, 0x1, -R44 ;  /* 0x000000012b2c7824 */ /* 0x000fe200078e0a2c */
[----:B------:R-:W-:Y:S02]  /*05b0*/  LEA.HI R49, R49, R40, RZ, 0x2 ;  /* 0x0000002831317211 */ /* 0x000fe400078f10ff */
[----:B------:R-:W-:Y:S02]  /*05c0*/  LEA.HI R45, R45, R52, RZ, 0x2 ;  /* 0x000000342d2d7211 */ /* 0x000fe400078f10ff */
[----:B------:R-:W-:Y:S02]  /*05d0*/  LOP3.LUT R51, R51, 0xfffffe, RZ, 0xc0, !PT ;  /* 0x00fffffe33337812 */ /* 0x000fe400078ec0ff */
[----:B------:R-:W-:-:S02]  /*05e0*/  LOP3.LUT R49, R49, 0xffffffc, RZ, 0xc0, !PT ;  /* 0x0ffffffc31317812 */ /* 0x000fc400078ec0ff */
[----:B------:R-:W-:Y:S01]  /*05f0*/  LOP3.LUT R48, R48, 0xffffff80, RZ, 0xc0, !PT ;  /* 0xffffff8030307812 */ /* 0x000fe200078ec0ff */
[----:B------:R-:W-:Y:S02]  /*0600*/  IMAD.IADD R46, R46, 0x1, -R51 ;  /* 0x000000012e2e7824 */ /* 0x000fe400078e0a33 */
[----:B------:R-:W-:Y:S02]  /*0610*/  IMAD.IADD R49, R40, 0x1, -R49 ;  /* 0x0000000128317824 */ /* 0x000fe400078e0a31 */
[----:B------:R-:W-:Y:S02]  /*0620*/  IMAD R39, R46, 0x100, R39 ;  /* 0x000001002e277824 */ /* 0x000fe400078e0227 */
[----:B------:R-:W-:Y:S01]  /*0630*/  IMAD R48, R49, 0x10, R48 ;  /* 0x0000001031307824 */ /* 0x000fe200078e0230 */
[----:B--2---:R0:W-:Y:S04]  /*0640*/  STS.128 [R43.X16], R4 ;  /* 0x000000042b007388 */ /* 0x0041e8000000cc00 */
[----:B---3--:R1:W-:Y:S04]  /*0650*/  STS.128 [R43.X16+0x1000], R8 ;  /* 0x001000082b007388 */ /* 0x0083e8000000cc00 */
[----:B----4-:R-:W-:Y:S04]  /*0660*/  STS.128 [R43.X16+0x2000], R12 ;  /* 0x0020000c2b007388 */ /* 0x010fe8000000cc00 */
[----:B-----5:R-:W-:Y:S04]  /*0670*/  STS.128 [R43.X16+0x3000], R16 ;  /* 0x003000102b007388 */ /* 0x020fe8000000cc00 */
[----:B------:R-:W-:Y:S01]  /*0680*/  STS.128 [R43.X16+0x4000], R20 ;  /* 0x004000142b007388 */ /* 0x000fe2000000cc00 */
[----:B0-----:R-:W-:Y:S01]  /*0690*/  IMAD.SHL.U32 R6, R50, 0x40, RZ ;  /* 0x0000004032067824 */ /* 0x001fe200078e00ff */
[C---:B------:R-:W-:Y:S01]  /*06a0*/  LEA.HI R5, R44.reuse, R44, RZ, 0x1 ;  /* 0x0000002c2c057211 */ /* 0x040fe200078f08ff */
[----:B------:R-:W-:Y:S01]  /*06b0*/  IMAD.SHL.U32 R4, R44, 0x8, RZ ;  /* 0x000000082c047824 */ /* 0x000fe200078e00ff */
[----:B------:R-:W-:Y:S01]  /*06c0*/  STS.128 [R43.X16+0x5000], R24 ;  /* 0x005000182b007388 */ /* 0x000fe2000000cc00 */
[----:B------:R-:W-:Y:S01]  /*06d0*/  IMAD.SHL.U32 R50, R50, 0x8, RZ ;  /* 0x0000000832327824 */ /* 0x000fe200078e00ff */
[----:B------:R-:W-:Y:S01]  /*06e0*/  LOP3.LUT R7, R6, 0x40, RZ, 0xc0, !PT ;  /* 0x0000004006077812 */ /* 0x000fe200078ec0ff */
[----:B-1----:R-:W-:Y:S01]  /*06f0*/  IMAD.SHL.U32 R8, R5, 0x200, RZ ;  /* 0x0000020005087824 */ /* 0x002fe200078e00ff */
[----:B------:R-:W-:Y:S01]  /*0700*/  STS.128 [R43.X16+0x6000], R28 ;  /* 0x0060001c2b007388 */ /* 0x000fe2000000cc00 */
[----:B------:R-:W-:-:S02]  /*0710*/  LOP3.LUT R5, R45, 0x7fffffc, RZ, 0xc0, !PT ;  /* 0x07fffffc2d057812 */ /* 0x000fc400078ec0ff */
[----:B------:R-:W-:Y:S01]  /*0720*/  LOP3.LUT R6, R7, 0x8, R4, 0xf8, !PT ;  /* 0x0000000807067812 */ /* 0x000fe200078ef804 */
[----:B------:R-:W-:Y:S01]  /*0730*/  STS.128 [R43.X16+0x7000], R32 ;  /* 0x007000202b007388 */ /* 0x000fe2000000cc00 */
[----:B------:R-:W-:Y:S01]  /*0740*/  SHF.R.U32.HI R7, RZ, 0x3, R7 ;  /* 0x00000003ff077819 */ /* 0x000fe20000011607 */
[----:B------:R-:W-:Y:S01]  /*0750*/  IMAD.IADD R52, R52, 0x1, -R5 ;  /* 0x0000000134347824 */ /* 0x000fe200078e0a05 */
[----:B------:R-:W-:Y:S01]  /*0760*/  LOP3.LUT R5, R8, 0x7ffffc00, RZ, 0xc0, !PT ;  /* 0x7ffffc0008057812 */ /* 0x000fe200078ec0ff */
[----:B------:R-:W-:Y:S01]  /*0770*/  BAR.SYNC.DEFER_BLOCKING 0x0 ;  /* 0x0000000000007b1d */ /* 0x000fe20000010000 */
[----:B------:R-:W-:Y:S01]  /*0780*/  LOP3.LUT R6, R6, R7, RZ, 0x3c, !PT ;  /* 0x0000000706067212 */ /* 0x000fe200078e3cff */
[----:B------:R-:W-:Y:S01]  /*0790*/  IMAD R52, R52, 0x10, R39 ;  /* 0x0000001034347824 */ /* 0x000fe200078e0227 */
[----:B------:R-:W-:Y:S02]  /*07a0*/  SHF.L.U32 R45, R45, 0x4, RZ ;  /* 0x000000042d2d7819 */ /* 0x000fe400000006ff */
[----:B------:R-:W-:-:S02]  /*07b0*/  IADD3 R48, R6, R48, R5 ;  /* 0x0000003006307210 */ /* 0x000fc40007ffe005 */
[----:B------:R-:W-:Y:S02]  /*07c0*/  LOP3.LUT R45, R45, 0x40, RZ, 0xc0, !PT ;  /* 0x000000402d2d7812 */ /* 0x000fe400078ec0ff */
[----:B------:R-:W-:Y:S02]  /*07d0*/  ISETP.GE.AND P1, PT, R4, c[0x0][0x194], PT ;  /* 0x0000650004007a0c */ /* 0x000fe40003f26270 */
[----:B------:R-:W-:Y:S02]  /*07e0*/  LOP3.LUT R50, R45, 0x8, R50, 0xf8, !PT ;  /* 0x000000082d327812 */ /* 0x000fe400078ef832 */
[----:B------:R-:W-:-:S04]  /*07f0*/  SHF.R.U32.HI R45, RZ, 0x3, R45 ;  /* 0x00000003ff2d7819 */ /* 0x000fc8000001162d */
[----:B------:R-:W-:-:S05]  /*0800*/  LOP3.LUT R7, R50, R45, RZ, 0x3c, !PT ;  /* 0x0000002d32077212 */ /* 0x000fca00078e3cff */
[----:B------:R-:W-:Y:S01]  /*0810*/  IMAD.IADD R7, R7, 0x1, R52 ;  /* 0x0000000107077824 */ /* 0x000fe200078e0234 */
[----:B------:R-:W0:Y:S04]  /*0820*/  LDS R33, [R43.X4+0x400] ;  /* 0x000400002b217984 */ /* 0x000e280000004800 */
[----:B------:R-:W1:Y:S04]  /*0830*/  LDS R32, [R43.X4+0x800] ;  /* 0x000800002b207984 */ /* 0x000e680000004800 */
[----:B------:R-:W2:Y:S04]  /*0840*/  LDS R31, [R43.X4+0xc00] ;  /* 0x000c00002b1f7984 */ /* 0x000ea80000004800 */
[----:B------:R-:W3:Y:S04]  /*0850*/  LDS R34, [R43.X4] ;  /* 0x000000002b227984 */ /* 0x000ee80000004800 */
[----:B------:R-:W4:Y:S04]  /*0860*/  LDS R25, [R43.X4+0x1000] ;  /* 0x001000002b197984 */ /* 0x000f280000004800 */
[----:B------:R-:W5:Y:S04]  /*0870*/  LDS R30, [R43.X4+0x1400] ;  /* 0x001400002b1e7984 */ /* 0x000f680000004800 */
[----:B------:R-:W5:Y:S04]  /*0880*/  LDS R27, [R43.X4+0x2c00] ;  /* 0x002c00002b1b7984 */ /* 0x000f680000004800 */
[----:B------:R-:W5:Y:S04]  /*0890*/  LDS R24, [R43.X4+0x3000] ;  /* 0x003000002b187984 */ /* 0x000f680000004800 */
[----:B------:R-:W5:Y:S04]  /*08a0*/  LDS R26, [R43.X4+0x3400] ;  /* 0x003400002b1a7984 */ /* 0x000f680000004800 */
[----:B------:R-:W5:Y:S04]  /*08b0*/  LDS R21, [R43.X4+0x2800] ;  /* 0x002800002b157984 */ /* 0x000f680000004800 */
[----:B------:R-:W5:Y:S01]  /*08c0*/  LDS R18, [R43.X4+0x4c00] ;  /* 0x004c00002b127984 */ /* 0x000f620000004800 */
[----:B0-----:R-:W-:-:S03]  /*08d0*/  FMUL.FTZ R35, R33, c[0x0][0x1b8] ;  /* 0x00006e0021237a20 */ /* 0x001fc60000410000 */
[----:B------:R-:W0:Y:S01]  /*08e0*/  LDS R23, [R43.X4+0x1800] ;  /* 0x001800002b177984 */ /* 0x000e220000004800 */
[----:B-1----:R-:W-:-:S03]  /*08f0*/  FMUL.FTZ R39, R32, c[0x0][0x1b8] ;  /* 0x00006e0020277a20 */ /* 0x002fc60000410000 */
        /* <DEDUP_REMOVED lines=20> */
[----:B------:R-:W-:Y:S01]  /*0a40*/  F2FP.PACK_AB R25, R26, R27 ;  /* 0x0000001b1a19723e */ /* 0x000fe200000000ff */
[----:B------:R-:W-:Y:S01]  /*0a50*/  FMUL.FTZ R27, R18, c[0x0][0x1b8] ;  /* 0x00006e00121b7a20 */ /* 0x000fe20000410000 */
[----:B------:R-:W-:Y:S01]  /*0a60*/  F2FP.PACK_AB R24, R46, R39 ;  /* 0x000000272e18723e */ /* 0x000fe200000000ff */
        /* <DEDUP_REMOVED lines=19> */
[----:B------:R-:W-:Y:S01]  /*0ba0*/  FMUL.FTZ R19, R19, c[0x0][0x1b8] ;  /* 0x00006e0013137a20 */ /* 0x000fe20000410000 */
[----:B------:R-:W-:Y:S02]  /*0bb0*/  F2FP.PACK_AB R23, R28, R29 ;  /* 0x0000001d1c17723e */ /* 0x000fe400000000ff */
[----:B------:R-:W5:Y:S01]  /*0bc0*/  LDS R32, [R43.X4+0x7800] ;  /* 0x007800002b207984 */ /* 0x000f620000004800 */
[----:B------:R-:W-:Y:S01]  /*0bd0*/  FMUL.FTZ R14, R14, c[0x0][0x1b8] ;  /* 0x00006e000e0e7a20 */ /* 0x000fe20000410000 */
[----:B------:R-:W-:-:S02]  /*0be0*/  F2FP.PACK_AB R19, R19, R26 ;  /* 0x0000001a1313723e */ /* 0x000fc400000000ff */
[----:B------:R1:W5:Y:S01]  /*0bf0*/  LDS R33, [R43.X4+0x7c00] ;  /* 0x007c00002b217984 */ /* 0x0003620000004800 */
[----:B------:R-:W-:Y:S01]  /*0c00*/  FMUL.FTZ R13, R13, c[0x0][0x1b8] ;  /* 0x00006e000d0d7a20 */ /* 0x000fe20000410000 */
[----:B------:R-:W-:Y:S01]  /*0c10*/  F2FP.PACK_AB R14, R27, R14 ;  /* 0x0000000e1b0e723e */ /* 0x000fe200000000ff */
[----:B0-----:R-:W-:-:S03]  /*0c20*/  FMUL.FTZ R12, R12, c[0x0][0x1b8] ;  /* 0x00006e000c0c7a20 */ /* 0x001fc60000410000 */
[----:B------:R-:W-:Y:S01]  /*0c30*/  F2FP.PACK_AB R13, R18, R13 ;  /* 0x0000000d120d723e */ /* 0x000fe200000000ff */
[----:B-1----:R-:W-:Y:S02]  /*0c40*/  FMUL.FTZ R17, R16, c[0x0][0x1b8] ;  /* 0x00006e0010117a20 */ /* 0x002fe40000410000 */
[----:B------:R-:W-:Y:S02]  /*0c50*/  IMAD.SHL.U32 R16, R7, 0x2, RZ ;  /* 0x0000000207107824 */ /* 0x000fe400078e00ff */
[----:B--2---:R-:W-:Y:S01]  /*0c60*/  FMUL.FTZ R5, R5, c[0x0][0x1b8] ;  /* 0x00006e0005057a20 */ /* 0x004fe20000410000 */
[----:B------:R-:W-:Y:S01]  /*0c70*/  F2FP.PACK_AB R12, R17, R12 ;  /* 0x0000000c110c723e */ /* 0x000fe200000000ff */
[----:B------:R-:W-:Y:S01]  /*0c80*/  IMAD R17, R0, c[0x0][0x1a8], RZ ;  /* 0x00006a0000117a24 */ /* 0x000fe200078e02ff */
[----:B------:R-:W-:Y:S01]  /*0c90*/  STS [R16+0x8000], R34 ;  /* 0x0080002210007388 */ /* 0x000fe20000000800 */
[----:B---3--:R-:W-:Y:S01]  /*0ca0*/  FMUL.FTZ R10, R10, c[0x0][0x1b8] ;  /* 0x00006e000a0a7a20 */ /* 0x008fe20000410000 */
[----:B------:R-:W-:Y:S01]  /*0cb0*/  IADD3 R0, R40, 0x10, RZ ;  /* 0x0000001028007810 */ /* 0x000fe20007ffe0ff */
[----:B------:R-:W-:Y:S01]  /*0cc0*/  IMAD R17, R42, c[0x0][0x1ac], R17 ;  /* 0x00006b002a117a24 */ /* 0x000fe200078e0211 */
[----:B------:R-:W-:Y:S01]  /*0cd0*/  STS [R16+0x8100], R35 ;  /* 0x0081002310007388 */ /* 0x000fe20000000800 */
[----:B----4-:R-:W-:Y:S01]  /*0ce0*/  FMUL.FTZ R6, R6, c[0x0][0x1b8] ;  /* 0x00006e0006067a20 */ /* 0x010fe20000410000 */
[----:B------:R-:W-:-:S02]  /*0cf0*/  F2FP.PACK_AB R7, R10, R5 ;  /* 0x000000050a07723e */ /* 0x000fc400000000ff */
[----:B------:R-:W-:Y:S01]  /*0d00*/  STS [R16+0x9000], R23 ;  /* 0x0090001710007388 */ /* 0x000fe20000000800 */
[----:B-----5:R-:W-:Y:S01]  /*0d10*/  FMUL.FTZ R9, R9, c[0x0][0x1b8] ;  /* 0x00006e0009097a20 */ /* 0x020fe20000410000 */
[--C-:B------:R-:W-:Y:S02]  /*0d20*/  SHF.R.S32.HI R5, RZ, 0x1f, R4.reuse ;  /* 0x0000001fff057819 */ /* 0x100fe40000011404 */
[----:B------:R-:W-:Y:S01]  /*0d30*/  STS [R16+0x9100], R24 ;  /* 0x0091001810007388 */ /* 0x000fe20000000800 */
[----:B------:R-:W-:Y:S01]  /*0d40*/  FMUL.FTZ R8, R8, c[0x0][0x1b8] ;  /* 0x00006e0008087a20 */ /* 0x000fe20000410000 */
[----:B------:R-:W-:Y:S01]  /*0d50*/  F2FP.PACK_AB R15, R9, R6 ;  /* 0x00000006090f723e */ /* 0x000fe200000000ff */
[----:B------:R-:W-:Y:S01]  /*0d60*/  IMAD.SHL.U32 R6, R48, 0x2, RZ ;  /* 0x0000000230067824 */ /* 0x000fe200078e00ff */
[----:B------:R-:W-:Y:S01]  /*0d70*/  STS [R16+0x8400], R21 ;  /* 0x0084001510007388 */ /* 0x000fe20000000800 */
[----:B------:R-:W-:Y:S02]  /*0d80*/  FMUL.FTZ R31, R31, c[0x0][0x1b8] ;  /* 0x00006e001f1f7a20 */ /* 0x000fe40000410000 */
[----:B------:R-:W-:Y:S01]  /*0d90*/  IMAD.WIDE.U32 R42, R42, c[0x0][0x1a8], R4 ;  /* 0x00006a002a2a7a25 */ /* 0x000fe200078e0004 */
[----:B------:R-:W-:Y:S01]  /*0da0*/  STS [R16+0x8500], R22 ;  /* 0x0085001610007388 */ /* 0x000fe20000000800 */
[----:B------:R-:W-:Y:S01]  /*0db0*/  CS2R R4, SRZ ;  /* 0x0000000000047805 */ /* 0x000fe2000001ff00 */
[----:B------:R-:W-:Y:S01]  /*0dc0*/  F2FP.PACK_AB R31, R31, R8 ;  /* 0x000000081f1f723e */ /* 0x000fe200000000ff */
[----:B------:R-:W-:Y:S01]  /*0dd0*/  FMUL.FTZ R32, R32, c[0x0][0x1b8] ;  /* 0x00006e0020207a20 */ /* 0x000fe20000410000 */
[----:B------:R-:W-:Y:S01]  /*0de0*/  STS [R16+0x9400], R25 ;  /* 0x0094001910007388 */ /* 0x000fe20000000800 */
[----:B------:R-:W-:Y:S01]  /*0df0*/  FMUL.FTZ R33, R33, c[0x0][0x1b8] ;  /* 0x00006e0021217a20 */ /* 0x000fe20000410000 */
[----:B------:R-:W-:Y:S01]  /*0e00*/  @P0 MOV R4, R41 ;  /* 0x0000002900040202 */ /* 0x000fe20000000f00 */
[----:B------:R-:W-:Y:S01]  /*0e10*/  IMAD.IADD R43, R43, 0x1, R17 ;  /* 0x000000012b2b7824 */ /* 0x000fe200078e0211 */
[----:B------:R-:W-:Y:S01]  /*0e20*/  STS [R16+0x9500], R11 ;  /* 0x0095000b10007388 */ /* 0x000fe20000000800 */
[----:B------:R-:W-:-:S02]  /*0e30*/  @P0 SHF.R.S32.HI R5, RZ, 0x1f, R41 ;  /* 0x0000001fff050819 */ /* 0x000fc40000011429 */
[----:B------:R-:W-:Y:S01]  /*0e40*/  F2FP.PACK_AB R32, R33, R32 ;  /* 0x000000202120723e */ /* 0x000fe200000000ff */
[----:B------:R-:W-:Y:S04]  /*0e50*/  STS [R16+0xa000], R19 ;  /* 0x00a0001310007388 */ /* 0x000fe80000000800 */
[----:B------:R-:W-:Y:S04]  /*0e60*/  STS [R16+0xa100], R14 ;  /* 0x00a1000e10007388 */ /* 0x000fe80000000800 */
[----:B------:R0:W-:Y:S04]  /*0e70*/  STS [R16+0xb000], R7 ;  /* 0x00b0000710007388 */ /* 0x0001e80000000800 */
[----:B------:R-:W-:Y:S04]  /*0e80*/  STS [R16+0xb100], R15 ;  /* 0x00b1000f10007388 */ /* 0x000fe80000000800 */
[----:B------:R1:W-:Y:S01]  /*0e90*/  STS [R16+0xa400], R13 ;  /* 0x00a4000d10007388 */ /* 0x0003e20000000800 */
[----:B0-----:R-:W-:-:S03]  /*0ea0*/  IADD3 R7, R40, 0x30, RZ ;  /* 0x0000003028077810 */ /* 0x001fc60007ffe0ff */
[----:B------:R0:W-:Y:S04]  /*0eb0*/  STS [R16+0xa500], R12 ;  /* 0x00a5000c10007388 */ /* 0x0001e80000000800 */
[----:B------:R2:W-:Y:S01]  /*0ec0*/  STS [R16+0xb400], R31 ;  /* 0x00b4001f10007388 */ /* 0x0005e20000000800 */
[----:B-1----:R-:W-:-:S03]  /*0ed0*/  IMNMX R13, R2, 0x40, PT ;  /* 0x00000040020d7817 */ /* 0x002fc60003800200 */
[----:B------:R2:W-:Y:S01]  /*0ee0*/  STS [R16+0xb500], R32 ;  /* 0x00b5002010007388 */ /* 0x0005e20000000800 */
[----:B------:R-:W-:-:S03]  /*0ef0*/  IADD3 R2, R40, 0x20, RZ ;  /* 0x0000002028027810 */ /* 0x000fc60007ffe0ff */
[----:B------:R-:W-:Y:S01]  /*0f00*/  BAR.SYNC.DEFER_BLOCKING 0x0 ;  /* 0x0000000000007b1d */ /* 0x000fe20000010000 */
[-C--:B------:R-:W-:Y:S02]  /*0f10*/  ISETP.GE.OR P2, PT, R0, R13.reuse, P1 ;  /* 0x0000000d0000720c */ /* 0x080fe40000f46670 */
[-C--:B------:R-:W-:Y:S02]  /*0f20*/  ISETP.GE.OR P3, PT, R2, R13.reuse, P1 ;  /* 0x0000000d0200720c */ /* 0x080fe40000f66670 */
[-C--:B------:R-:W-:Y:S01]  /*0f30*/  ISETP.GE.OR P4, PT, R7, R13.reuse, P1 ;  /* 0x0000000d0700720c */ /* 0x080fe20000f86670 */
[----:B------:R-:W-:Y:S01]  /*0f40*/  IMAD R7, R3, c[0x0][0x1b0], RZ ;  /* 0x00006c0003077a24 */ /* 0x000fe200078e02ff */
[C---:B------:R-:W-:Y:S02]  /*0f50*/  ISETP.GE.OR P1, PT, R40.reuse, R13, P1 ;  /* 0x0000000d2800720c */ /* 0x040fe40000f26670 */
[----:B------:R-:W-:Y:S01]  /*0f60*/  IADD3 R2, P0, R40, R4, RZ ;  /* 0x0000000428027210 */ /* 0x000fe20007f1e0ff */
[----:B------:R-:W-:Y:S01]  /*0f70*/  IMAD R7, R38, c[0x0][0x1b4], R7 ;  /* 0x00006d0026077a24 */ /* 0x000fe200078e0207 */
[----:B0-----:R-:W-:Y:S01]  /*0f80*/  LEA R12, R48, 0x8000, 0x1 ;  /* 0x00008000300c7811 */ /* 0x001fe200078e08ff */
[----:B------:R-:W-:Y:S01]  /*0f90*/  IMAD.WIDE.U32 R38, R38, c[0x0][0x1b0], R42 ;  /* 0x00006c0026267a25 */ /* 0x000fe200078e002a */
[----:B------:R-:W-:-:S05]  /*0fa0*/  LEA.HI.X.SX32 R3, R40, R5, 0x1, P0 ;  /* 0x0000000528037211 */ /* 0x000fca00000f0eff */
[----:B------:R-:W-:-:S04]  /*0fb0*/  IMAD.WIDE R36, R36, 0x40, R2 ;  /* 0x0000004024247825 */ /* 0x000fc800078e0202 */
[----:B------:R-:W-:Y:S01]  /*0fc0*/  IMAD.IADD R3, R39, 0x1, R7 ;  /* 0x0000000127037824 */ /* 0x000fe200078e0207 */
[----:B------:R2:W0:Y:S01]  /*0fd0*/  LDS.128 R8, [R6+0x8600] ;  /* 0x0086000006087984 */ /* 0x0004220000000c00 */
[----:B------:R-:W-:Y:S05]  /*0fe0*/  @P1 BRA `(.L_x_2239) ;  /* 0x0000009000001947 */ /* 0x000fea0003800000 */
[----:B------:R-:W1:Y:S01]  /*0ff0*/  LDS.128 R12, [R12] ;  /* 0x000000000c0c7984 */ /* 0x000e620000000c00 */
[----:B------:R-:W-:Y:S02]  /*1000*/  IMAD R7, R37, c[0x0][0x1a0], RZ ;  /* 0x0000680025077a24 */ /* 0x000fe400078e02ff */
[----:B------:R-:W-:Y:S02]  /*1010*/  IMAD.MOV.U32 R2, RZ, RZ, R38 ;  /* 0x000000ffff027224 */ /* 0x000fe400078e0026 */
[C---:B------:R-:W-:Y:S02]  /*1020*/  IMAD R7, R36.reuse, c[0x0][0x1a4], R7 ;  /* 0x0000690024077a24 */ /* 0x040fe400078e0207 */
[----:B------:R-:W-:-:S04]  /*1030*/  IMAD.WIDE.U32 R4, R36, c[0x0][0x1a0], R2 ;  /* 0x0000680024047a25 */ /* 0x000fc800078e0002 */
[----:B------:R-:W-:Y:S01]  /*1040*/  IMAD.IADD R5, R5, 0x1, R7 ;  /* 0x0000000105057824 */ /* 0x000fe200078e0207 */
[----:B--2---:R-:W-:-:S04]  /*1050*/  LEA R16, P0, R4, c[0x0][0x188], 0x1 ;  /* 0x0000620004107a11 */ /* 0x004fc800078008ff */
[----:B------:R-:W-:-:S05]  /*1060*/  LEA.HI.X R17, R4, c[0x0][0x18c], R5, 0x1, P0 ;  /* 0x0000630004117a11 */ /* 0x000fca00000f0c05 */
[----:B-1----:R1:W-:Y:S04]  /*1070*/  STG.E.128 [R16.64], R12 ;  /* 0x0000000c10007986 */ /* 0x0023e8000c101d04 */
.L_x_2239:
[----:B------:R-:W-:Y:S05]  /*1080*/  BSYNC B0 ;  /* 0x0000000000007941 */ /* 0x000fea0003800000 */
.L_x_2238:
[----:B-1----:R1:W3:Y:S01]  /*1090*/  LDS.128 R12, [R6+0x8200] ;  /* 0x00820000060c7984 */ /* 0x0022e20000000c00 */
[----:B------:R-:W-:Y:S01]  /*10a0*/  BSSY B0, `(.L_x_2240) ;  /* 0x000000d000007945 */ /* 0x000fe20003800000 */
[----:B------:R-:W-:Y:S05]  /*10b0*/  @P2 BRA `(.L_x_2241) ;  /* 0x000000b000002947 */ /* 0x000fea0003800000 */
[----:B------:R-:W-:Y:S01]  /*10c0*/  IADD3 R7, P0, R36, 0x10, RZ ;  /* 0x0000001024077810 */ /* 0x000fe20007f1e0ff */
[----:B------:R-:W-:Y:S02]  /*10d0*/  IMAD.MOV.U32 R4, RZ, RZ, R38 ;  /* 0x000000ffff047224 */ /* 0x000fe400078e0026 */
[----:B------:R-:W-:Y:S02]  /*10e0*/  IMAD.MOV.U32 R5, RZ, RZ, R3 ;  /* 0x000000ffff057224 */ /* 0x000fe400078e0003 */
[----:B------:R-:W-:Y:S02]  /*10f0*/  IMAD.X R0, RZ, RZ, R37, P0 ;  /* 0x000000ffff007224 */ /* 0x000fe400000e0625 */
[----:B------:R-:W-:-:S04]  /*1100*/  IMAD.WIDE.U32 R4, R7, c[0x0][0x1a0], R4 ;  /* 0x0000680007047a25 */ /* 0x000fc800078e0004 */
[----:B------:R-:W-:Y:S01]  /*1110*/  IMAD R0, R0, c[0x0][0x1a0], RZ ;  /* 0x0000680000007a24 */ /* 0x000fe200078e02ff */
[----:B--2---:R-:W-:-:S03]  /*1120*/  LEA R16, P0, R4, c[0x0][0x188], 0x1 ;  /* 0x0000620004107a11 */ /* 0x004fc600078008ff */
[----:B------:R-:W-:-:S04]  /*1130*/  IMAD R7, R7, c[0x0][0x1a4], R0 ;  /* 0x0000690007077a24 */ /* 0x000fc800078e0200 */
[----:B------:R-:W-:-:S05]  /*1140*/  IMAD.IADD R5, R5, 0x1, R7 ;  /* 0x0000000105057824 */ /* 0x000fca00078e0207 */
[----:B------:R-:W-:-:S05]  /*1150*/  LEA.HI.X R17, R4, c[0x0][0x18c], R5, 0x1, P0 ;  /* 0x0000630004117a11 */ /* 0x000fca00000f0c05 */
[----:B---3--:R2:W-:Y:S02]  /*1160*/  STG.E.128 [R16.64], R12 ;  /* 0x0000000c10007986 */ /* 0x0085e4000c101d04 */
.L_x_2241:
[----:B------:R-:W-:Y:S05]  /*1170*/  BSYNC B0 ;  /* 0x0000000000007941 */ /* 0x000fea0003800000 */
.L_x_2240:
[----:B-12---:R-:W1:Y:S01]  /*1180*/  LDS.128 R4, [R6+0x8400] ;  /* 0x0084000006047984 */ /* 0x006e620000000c00 */
[----:B------:R-:W-:Y:S01]  /*1190*/  BSSY B0, `(.L_x_2242) ;  /* 0x000000d000007945 */ /* 0x000fe20003800000 */
[----:B------:R-:W-:Y:S05]  /*11a0*/  @P3 BRA `(.L_x_2243) ;  /* 0x000000b000003947 */ /* 0x000fea0003800000 */
[----:B---3--:R-:W-:Y:S01]  /*11b0*/  IADD3 R15, P0, R36, 0x20, RZ ;  /* 0x00000020240f7810 */ /* 0x008fe20007f1e0ff */
        /* <DEDUP_REMOVED lines=9> */
[----:B-1----:R1:W-:Y:S02]  /*1250*/  STG.E.128 [R14.64], R4 ;  /* 0x000000040e007986 */ /* 0x0023e4000c101d04 */
.L_x_2243:
[----:B------:R-:W-:Y:S05]  /*1260*/  BSYNC B0 ;  /* 0x0000000000007941 */ /* 0x000fea0003800000 */
.L_x_2242:
[----:B------:R-:W-:Y:S05]  /*1270*/  @P4 EXIT ;  /* 0x000000000000494d */ /* 0x000fea0003800000 */
[----:B-1----:R-:W-:Y:S01]  /*1280*/  IADD3 R5, P0, R36, 0x30, RZ ;  /* 0x0000003024057810 */ /* 0x002fe20007f1e0ff */
[----:B------:R-:W-:-:S04]  /*1290*/  IMAD.MOV.U32 R2, RZ, RZ, R38 ;  /* 0x000000ffff027224 */ /* 0x000fc800078e0026 */
        /* <DEDUP_REMOVED lines=9> */
.L_x_2244:
        /* <DEDUP_REMOVED lines=13> */
.L_x_2346:


//--------------------- .text._ZN7cutlass13device_kernelIN5flash19enable_sm80_to_sm89INS1_16FlashAttnBwdSm80INS1_25CollectiveMainloopBwdSm80ILi2ELi2EN4cute5tupleIJNS5_1CILi64EEENS7_ILi128EEES9_EEENS_6half_tEfNS_4arch4Sm80ELb1ELb0ELb0ELb1ELb1ELb0ELb0ELb0ELi2ELi2ELi2ELi2ELb0EEENS1_24CollectiveEpilogueBwdGQAISA_fSD_Li256ELb1ELb1EEENS1_25SingleTileBwdLPTSchedulerILb1ELi128ELb1EEEEEEEEEvNT_6ParamsE --------------------------
	.section	.text._ZN7cutlass13device_kernelIN5flash19enable_sm80_to_sm89INS1_16FlashAttnBwdSm80INS1_25CollectiveMainloopBwdSm80ILi2ELi2EN4cute5tupleIJNS5_1CILi64EEENS7_ILi128EEES9_EEENS_6half_tEfNS_4arch4Sm80ELb1ELb0ELb0ELb1ELb1ELb0ELb0ELb0ELi2ELi2ELi2ELi2ELb0EEENS1_24CollectiveEpilogueBwdGQAISA_fSD_Li256ELb1ELb1EEENS1_25SingleTileBwdLPTSchedulerILb1ELi128ELb1EEEEEEEEEvNT_6ParamsE,"ax",@progbits
	.sectioninfo	@"SHI_REGISTERS=255"
	.align	128
.text._ZN7cutlass13device_kernelIN5flash19enable_sm80_to_sm89INS1_16FlashAttnBwdSm80INS1_25CollectiveMainloopBwdSm80ILi2ELi2EN4cute5tupleIJNS5_1CILi64EEENS7_ILi128EEES9_EEENS_6half_tEfNS_4arch4Sm80ELb1ELb0ELb0ELb1ELb1ELb0ELb0ELb0ELi2ELi2ELi2ELi2ELb0EEENS1_24CollectiveEpilogueBwdGQAISA_fSD_Li256ELb1ELb1EEENS1_25SingleTileBwdLPTSchedulerILb1ELi128ELb1EEEEEEEEEvNT_6ParamsE:
        .type           _ZN7cutlass13device_kernelIN5flash19enable_sm80_to_sm89INS1_16FlashAttnBwdSm80INS1_25CollectiveMainloopBwdSm80ILi2ELi2EN4cute5tupleIJNS5_1CILi64EEENS7_ILi128EEES9_EEENS_6half_tEfNS_4arch4Sm80ELb1ELb0ELb0ELb1ELb1ELb0ELb0ELb0ELi2ELi2ELi2ELi2ELb0EEENS1_24CollectiveEpilogueBwdGQAISA_fSD_Li256ELb1ELb1EEENS1_25SingleTileBwdLPTSchedulerILb1ELi128ELb1EEEEEEEEEvNT_6ParamsE,@function
        .size           _ZN7cutlass13device_kernelIN5flash19enable_sm80_to_sm89INS1_16FlashAttnBwdSm80INS1_25CollectiveMainloopBwdSm80ILi2ELi2EN4cute5tupleIJNS5_1CILi64EEENS7_ILi128EEES9_EEENS_6half_tEfNS_4arch4Sm80ELb1ELb0ELb0ELb1ELb1ELb0ELb0ELb0ELi2ELi2ELi2ELi2ELb0EEENS1_24CollectiveEpilogueBwdGQAISA_fSD_Li256ELb1ELb1EEENS1_25SingleTileBwdLPTSchedulerILb1ELi128ELb1EEEEEEEEEvNT_6ParamsE,(.L_x_2347 - _ZN7cutlass13device_kernelIN5flash19enable_sm80_to_sm89INS1_16FlashAttnBwdSm80INS1_25CollectiveMainloopBwdSm80ILi2ELi2EN4cute5tupleIJNS5_1CILi64EEENS7_ILi128EEES9_EEENS_6half_tEfNS_4arch4Sm80ELb1ELb0ELb0ELb1ELb1ELb0ELb0ELb0ELi2ELi2ELi2ELi2ELb0EEENS1_24CollectiveEpilogueBwdGQAISA_fSD_Li256ELb1ELb1EEENS1_25SingleTileBwdLPTSchedulerILb1ELi128ELb1EEEEEEEEEvNT_6ParamsE)
        .other          _ZN7cutlass13device_kernelIN5flash19enable_sm80_to_sm89INS1_16FlashAttnBwdSm80INS1_25CollectiveMainloopBwdSm80ILi2ELi2EN4cute5tupleIJNS5_1CILi64EEENS7_ILi128EEES9_EEENS_6half_tEfNS_4arch4Sm80ELb1ELb0ELb0ELb1ELb1ELb0ELb0ELb0ELi2ELi2ELi2ELi2ELb0EEENS1_24CollectiveEpilogueBwdGQAISA_fSD_Li256ELb1ELb1EEENS1_25SingleTileBwdLPTSchedulerILb1ELi128ELb1EEEEEEEEEvNT_6ParamsE,@"STO_CUDA_ENTRY STV_DEFAULT"
_ZN7cutlass13device_kernelIN5flash19enable_sm80_to_sm89INS1_16FlashAttnBwdSm80INS1_25CollectiveMainloopBwdSm80ILi2ELi2EN4cute5tupleIJNS5_1CILi64EEENS7_ILi128EEES9_EEENS_6half_tEfNS_4arch4Sm80ELb1ELb0ELb0ELb1ELb1ELb0ELb0ELb0ELi2ELi2ELi2ELi2ELb0EEENS1_24CollectiveEpilogueBwdGQAISA_fSD_Li256ELb1ELb1EEENS1_25SingleTileBwdLPTSchedulerILb1ELi128ELb1EEEEEEEEEvNT_6ParamsE:
        /* <DEDUP_REMOVED lines=30> */
.L_x_2246:
[----:B------:R-:W-:Y:S02]  /*01e0*/  ULDC UR9, c[0x0][0x3b4] ;  /* 0x0000ed0000097ab9 */ /* 0x000fe40000000800 */
[----:B------:R-:W-:Y:S02]  /*01f0*/  UISETP.NE.AND UP0, UPT, UR9, 0x1, UPT ;  /* 0x000000010900788c */ /* 0x000fe4000bf05270 */
[----:B------:R-:W-:Y:S02]  /*0200*/  ULDC.64 UR4, c[0x0][0x3b8] ;  /* 0x0000ee0000047ab9 */ /* 0x000fe40000000a00 */
[----:B------:R-:W-:Y:S02]  /*0210*/  UIMAD.WIDE.U32 UR10, UR8, UR4, URZ ;  /* 0x00000004080a72a5 */ /* 0x000fe4000f8e003f */
[----:B------:R-:W-:-:S05]  /*0220*/  UMOV UR6, UR8 ;  /* 0x0000000800067c82 */ /* 0x000fca0008000000 */
[----:B------:R-:W-:-:S04]  /*0230*/  @UP0 USHF.R.U32.HI UR6, URZ, UR5, UR11 ;  /* 0x000000053f060299 */ /* 0x000fc8000801160b */
[----:B------:R-:W-:-:S04]  /*0240*/  UIMAD UR9, UR6, UR9, URZ ;  /* 0x00000009060972a4 */ /* 0x000fc8000f8e023f */
.L_x_2247:
        /* <DEDUP_REMOVED lines=22> */
.L_x_2248:
        /* <DEDUP_REMOVED lines=14> */
.L_x_2250:
[----:B------:R-:W-:Y:S02]  /*0490*/  ULDC UR5, c[0x0][0x3dc] ;  /* 0x0000f70000057ab9 */ /* 0x000fe40000000800 */
.L_x_2249:
        /* <DEDUP_REMOVED lines=9> */
.L_x_2245:
        /* <DEDUP_REMOVED lines=21> */
.L_x_2252:
[----:B------:R-:W-:Y:S02]  /*0680*/  ULDC UR9, c[0x0][0x3b4] ;  /* 0x0000ed0000097ab9 */ /* 0x000fe40000000800 */
[----:B------:R-:W-:Y:S02]  /*0690*/  UISETP.NE.AND UP0, UPT, UR9, 0x1, UPT ;  /* 0x000000010900788c */ /* 0x000fe4000bf05270 */
[----:B------:R-:W-:Y:S02]  /*06a0*/  ULDC.64 UR4, c[0x0][0x3b8] ;  /* 0x0000ee0000047ab9 */ /* 0x000fe40000000a00 */
[----:B------:R-:W-:Y:S02]  /*06b0*/  UIMAD.WIDE.U32 UR10, UR8, UR4, URZ ;  /* 0x00000004080a72a5 */ /* 0x000fe4000f8e003f */
[----:B------:R-:W-:-:S05]  /*06c0*/  UMOV UR6, UR8 ;  /* 0x0000000800067c82 */ /* 0x000fca0008000000 */
[----:B------:R-:W-:-:S04]  /*06d0*/  @UP0 USHF.R.U32.HI UR6, URZ, UR5, UR11 ;  /* 0x000000053f060299 */ /* 0x000fc8000801160b */
[----:B------:R-:W-:-:S04]  /*06e0*/  UIMAD UR9, UR6, UR9, URZ ;  /* 0x00000009060972a4 */ /* 0x000fc8000f8e023f */
.L_x_2253:
        /* <DEDUP_REMOVED lines=22> */
.L_x_2254:
        /* <DEDUP_REMOVED lines=14> */
.L_x_2256:
[----:B------:R-:W-:Y:S02]  /*0930*/  ULDC UR5, c[0x0][0x3dc] ;  /* 0x0000f70000057ab9 */ /* 0x000fe40000000800 */
.L_x_2255:
        /* <DEDUP_REMOVED lines=8> */
.L_x_2251:
[----:B------:R-:W-:-:S13]  /*09c0*/  ISETP.LE.AND P0, PT, RZ, UR14, PT ;  /* 0x0000000eff007c0c */ /* 0x000fda000bf03270 */
[----:B------:R-:W-:Y:S05]  /*09d0*/  @!P0 EXIT ;  /* 0x000000000000894d */ /* 0x000fea0003800000 */
[----:B------:R-:W-:Y:S02]  /*09e0*/  ULDC.64 UR4, c[0x0][0x2c8] ;  /* 0x0000b20000047ab9 */ /* 0x000fe40000000a00 */
[----:B------:R-:W-:Y:S02]  /*09f0*/  UISETP.NE.U32.AND UP2, UPT, URZ, UR4, UPT ;  /* 0x000000043f00728c */ /* 0x000fe4000bf45070 */
[----:B------:R-:W-:Y:S02]  /*0a00*/  ULDC.64 UR6, c[0x0][0x2d0] ;  /* 0x0000b40000067ab9 */ /* 0x000fe40000000a00 */
[----:B------:R-:W-:Y:S02]  /*0a10*/  UISETP.NE.AND.EX UP2, UPT, URZ, UR5, UPT, UP2 ;  /* 0x000000053f00728c */ /* 0x000fe4000bf45320 */
[----:B------:R-:W-:Y:S02]  /*0a20*/  UISETP.NE.U32.AND UP1, UPT, URZ, UR6, UPT ;  /* 0x000000063f00728c */ /* 0x000fe4000bf25070 */
[----:B------:R-:W-:-:S02]  /*0a30*/  UMOV UR4, 0x4 ;  /* 0x0000000400047882 */ /* 0x000fc40000000000 */
[----:B------:R-:W-:Y:S01]  /*0a40*/  ULDC.64 UR8, c[0x0][0x2c8] ;  /* 0x0000b20000087ab9 */ /* 0x000fe20000000a00 */
[----:B------:R-:W-:Y:S01]  /*0a50*/  PLOP3.LUT P0, PT, PT, PT, UP2, 0x80, 0x0 ;  /* 0x000000000000781c */ /* 0x000fe20003f0f028 */
[----:B------:R-:W-:Y:S02]  /*0a60*/  UIMAD.WIDE UR8, UR14, UR4, UR8 ;  /* 0x000000040e0872a5 */ /* 0x000fe4000f8e0208 */
[----:B------:R-:W-:Y:S02]  /*0a70*/  UISETP.NE.AND.EX UP1, UPT, URZ, UR7, UPT, UP1 ;  /* 0x000000073f00728c */ /* 0x000fe4000bf25310 */
[----:B------:R-:W-:Y:S02]  /*0a80*/  ULDC.64 UR10, c[0x0][0x2d0] ;  /* 0x0000b400000a7ab9 */ /* 0x000fe40000000a00 */
[----:B------:R-:W-:Y:S01]  /*0a90*/  IMAD.U32 R8, RZ, RZ, UR8 ;  /* 0x00000008ff087e24 */ /* 0x000fe2000f8e00ff */
[----:B------:R-:W-:Y:S01]  /*0aa0*/  UIMAD.WIDE UR10, UR14, UR4, UR10 ;  /* 0x000000040e0a72a5 */ /* 0x000fe2000f8e020a */
[----:B------:R-:W-:Y:S01]  /*0ab0*/  IMAD.U32 R9, RZ, RZ, UR9 ;  /* 0x00000009ff097e24 */ /* 0x000fe2000f8e00ff */
[----:B------:R-:W-:Y:S01]  /*0ac0*/  PLOP3.LUT P2, PT, PT, PT, UP1, 0x80, 0x0 ;  /* 0x000000000000781c */ /* 0x000fe20003f4f018 */
[----:B------:R-:W-:-:S02]  /*0ad0*/  ULDC.64 UR6, c[0x0][0x2d8] ;  /* 0x0000b60000067ab9 */ /* 0x000fc40000000a00 */
[----:B------:R-:W-:Y:S01]  /*0ae0*/  UISETP.NE.U32.AND UP0, UPT, URZ, UR6, UPT ;  /* 0x000000063f00728c */ /* 0x000fe2000bf05070 */
[----:B------:R-:W2:Y:S01]  /*0af0*/  @P0 LDG.E R0, [R8.64] ;  /* 0x0000001208000981 */ /* 0x000ea2000c1e1900 */
[----:B------:R-:W-:Y:S01]  /*0b00*/  MOV R2, UR10 ;  /* 0x0000000a00027c02 */ /* 0x000fe20008000f00 */
[----:B------:R-:W-:Y:S01]  /*0b10*/  IMAD.U32 R3, RZ, RZ, UR11 ;  /* 0x0000000bff037e24 */ /* 0x000fe2000f8e00ff */
[----:B------:R-:W-:Y:S01]  /*0b20*/  UISETP.NE.AND.EX UP0, UPT, URZ, UR7, UPT, UP0 ;  /* 0x000000073f00728c */ /* 0x000fe2000bf05300 */
[----:B------:R-:W3:Y:S02]  /*0b30*/  @P0 LDG.E R5, [R8.64] ;  /* 0x0000001208050981 */ /* 0x000ee4000c1e1900 */
[----:B------:R-:W-:-:S03]  /*0b40*/  ULDC.64 UR6, c[0x0][0x2d8] ;  /* 0x0000b60000067ab9 */ /* 0x000fc60000000a00 */
[----:B------:R-:W4:Y:S01]  /*0b50*/  @P2 LDG.E R4, [R2.64] ;  /* 0x0000001202042981 */ /* 0x000f22000c1e1900 */
[----:B------:R-:W-:-:S04]  /*0b60*/  PLOP3.LUT P1, PT, PT, PT, UP0, 0x80, 0x0 ;  /* 0x000000000000781c */ /* 0x000fc80003f2f008 */
        /* <DEDUP_REMOVED lines=19> */
[----:B-----5:R1:W2:Y:S02]  /*0ca0*/  @P1 R2UR UR13, R6 ;  /* 0x00000000060d13c2 */ /* 0x0202a400000e0000 */
[----:B------:R-:W-:Y:S02]  /*0cb0*/  @UP2 UMOV UR9, UR6 ;  /* 0x0000000600092c82 */ /* 0x000fe40008000000 */
[----:B------:R-:W-:-:S02]  /*0cc0*/  UMOV UR8, URZ ;  /* 0x0000003f00087c82 */ /* 0x000fc40008000000 */
        /* <DEDUP_REMOVED lines=10> */
.L_x_2257:
        /* <DEDUP_REMOVED lines=8> */
[----:B---3--:R3:W4:Y:S01]  /*0df0*/  R2UR UR12, R2 ;  /* 0x00000000020c73c2 */ /* 0x00872200000e0000 */
[----:B------:R-:W-:Y:S05]  /*0e00*/  BRA `(.L_x_2259) ;  /* 0x0000006000007947 */ /* 0x000fea0003800000 */
.L_x_2258:
[----:B------:R-:W-:Y:S05]  /*0e10*/  @!P2 BRA `(.L_x_2259) ;  /* 0x000000500000a947 */ /* 0x000fea0003800000 */
[----:B------:R3:W4:Y:S04]  /*0e20*/  LDG.E R0, [R2.64] ;  /* 0x0000001202007981 */ /* 0x000728000c1e1900 */
[----:B---3--:R-:W3:Y:S01]  /*0e30*/  LDG.E R2, [R2.64+0x4] ;  /* 0x0000041202027981 */ /* 0x008ee2000c1e1900 */
[----:B----4-:R-:W4:Y:S08]  /*0e40*/  R2UR UR12, R0 ;  /* 0x00000000000c73c2 */ /* 0x010f3000000e0000 */
[----:B---3--:R-:W4:Y:S02]  /*0e50*/  R2UR UR4, R2 ;  /* 0x00000000020473c2 */ /* 0x008f2400000e0000 */
[----:B----4-:R-:W-:-:S06]  /*0e60*/  UIADD3 UR12, -UR12, UR4, URZ ;  /* 0x000000040c0c7290 */ /* 0x010fcc000fffe13f */
.L_x_2259:
[----:B------:R-:W-:Y:S01]  /*0e70*/  USHF.L.U32 UR10, UR15, 0x7, URZ ;  /* 0x000000070f0a7899 */ /* 0x000fe2000800063f */
[----:B------:R-:W-:Y:S01]  /*0e80*/  PLOP3.LUT P0, PT, PT, PT, PT, 0x80, 0x0 ;  /* 0x000000000000781c */ /* 0x000fe20003f0f070 */
[----:B------:R-:W-:Y:S01]  /*0e90*/  ULDC UR4, c[0x0][0x2a4] ;  /* 0x0000a90000047ab9 */ /* 0x000fe20000000800 */
[----:B------:R-:W-:Y:S01]  /*0ea0*/  CS2R R150, SRZ ;  /* 0x0000000000967805 */ /* 0x000fe2000001ff00 */
[----:B--2-4-:R-:W-:Y:S01]  /*0eb0*/  UIADD3 UR6, UR10, UR13, -UR12 ;  /* 0x0000000d0a067290 */ /* 0x014fe2000fffe80c */
        /* <DEDUP_REMOVED lines=77> */
[--C-:B------:R-:W-:Y:S01]  /*1390*/  SHF.R.S32.HI R32, RZ, 0x1f, R31.reuse ;  /* 0x0000001fff207819 */ /* 0x100fe2000001141f */
[----:B------:R-:W-:Y:S01]  /*13a0*/  ULDC.64 UR4, c[0x0][0x270] ;  /* 0x00009c0000047ab9 */ /* 0x000fe20000000a00 */
[----:B---3--:R-:W-:Y:S01]  /*13b0*/  SHF.R.S32.HI R2, RZ, 0x1f, R31 ;  /* 0x0000001fff027819 */ /* 0x008fe2000001141f */
[----:B------:R-:W-:Y:S01]  /*13c0*/  UIMAD UR4, UR22, UR4, URZ ;  /* 0x00000004160472a4 */ /* 0x000fe2000f8e023f */
[-C--:B------:R-:W-:Y:S01]  /*13d0*/  LEA.HI R28, R32, R31.reuse, RZ, 0x3 ;  /* 0x0000001f201c7211 */ /* 0x080fe200078f18ff */
[----:B------:R-:W-:Y:S01]  /*13e0*/  ULDC.64 UR6, c[0x0][0x248] ;  /* 0x0000920000067ab9 */ /* 0x000fe20000000a00 */
[C---:B------:R-:W-:Y:S01]  /*13f0*/  IMAD.SHL.U32 R4, R31.reuse, 0x4, RZ ;  /* 0x000000041f047824 */ /* 0x040fe200078e00ff */
[----:B------:R-:W-:Y:S01]  /*1400*/  UIMAD UR21, UR16, UR5, UR4 ;  /* 0x00000005101572a4 */ /* 0x000fe2000f8e0204 */
[----:B-1----:R-:W-:Y:S01]  /*1410*/  IMAD.U32 R6, RZ, RZ, UR16 ;  /* 0x00000010ff067e24 */ /* 0x002fe2000f8e00ff */
[----:B------:R-:W-:Y:S01]  /*1420*/  USHF.L.U32 UR5, UR17, 0x7, URZ ;  /* 0x0000000711057899 */ /* 0x000fe2000800063f */
[----:B------:R-:W-:Y:S01]  /*1430*/  SHF.R.S32.HI R36, RZ, 0x3, R28 ;  /* 0x00000003ff247819 */ /* 0x000fe2000001141c */
[----:B------:R-:W-:Y:S01]  /*1440*/  UISETP.NE.AND UP0, UPT, UR6, 0x1, UPT ;  /* 0x000000010600788c */ /* 0x000fe2000bf05270 */
[----:B------:R-:W-:Y:S01]  /*1450*/  IMAD.U32 R8, RZ, RZ, UR15 ;  /* 0x0000000fff087e24 */ /* 0x000fe2000f8e00ff */
[----:B------:R-:W-:Y:S01]  /*1460*/  UIMAD.WIDE.U32 UR6, UR16, UR7, URZ ;  /* 0x00000007100672a5 */ /* 0x000fe2000f8e003f */
[----:B------:R-:W-:Y:S01]  /*1470*/  SHF.R.S32.HI R14, RZ, 0x1f, R36 ;  /* 0x0000001fff0e7819 */ /* 0x000fe20000011424 */
[----:B------:R-:W-:Y:S01]  /*1480*/  IMAD.U32 R0, RZ, RZ, UR5 ;  /* 0x00000005ff007e24 */ /* 0x000fe2000f8e00ff */
[C---:B------:R-:W-:Y:S01]  /*1490*/  IADD3 R26, P0, R31.reuse, UR5, RZ ;  /* 0x000000051f1a7c10 */ /* 0x040fe2000ff1e0ff */
[----:B------:R-:W-:Y:S01]  /*14a0*/  ULDC UR4, c[0x0][0x250] ;  /* 0x0000940000047ab9 */ /* 0x000fe20000000800 */
[----:B------:R-:W-:Y:S01]  /*14b0*/  STL [R1+0x28], R36 ;  /* 0x0000282401007387 */ /* 0x000fe20000100800 */
[----:B------:R-:W-:Y:S01]  /*14c0*/  UMOV UR28, UR16 ;  /* 0x00000010001c7c82 */ /* 0x000fe20008000000 */
[----:B------:R-:W-:Y:S01]  /*14d0*/  LEA.HI.X.SX32 R27, R0, R2, 0x1, P0 ;  /* 0x00000002001b7211 */ /* 0x000fe200000f0eff */
[----:B------:R-:W-:Y:S01]  /*14e0*/  USHF.R.S32.HI UR27, URZ, 0x1f, UR17 ;  /* 0x0000001f3f1b7899 */ /* 0x000fe20008011411 */
[----:B------:R-:W-:Y:S01]  /*14f0*/  LOP3.LUT R0, R28, 0xfffffff8, RZ, 0xc0, !PT ;  /* 0xfffffff81c007812 */ /* 0x000fe200078ec0ff */
[----:B------:R-:W-:Y:S01]  /*1500*/  @UP0 USHF.R.U32.HI UR28, URZ, UR4, UR7 ;  /* 0x000000043f1c0299 */ /* 0x000fe20008011607 */
[C---:B------:R-:W-:Y:S01]  /*1510*/  IADD3 R2, P0, R4.reuse, UR17, RZ ;  /* 0x0000001104027c10 */ /* 0x040fe2000ff1e0ff */
[----:B------:R-:W-:Y:S01]  /*1520*/  IMAD.MOV.U32 R215, RZ, RZ, 0x10 ;  /* 0x00000010ffd77424 */ /* 0x000fe200078e00ff */
[----:B------:R-:W-:Y:S01]  /*1530*/  ULDC.64 UR6, c[0x0][0x1e0] ;  /* 0x0000780000067ab9 */ /* 0x000fe20000000a00 */
[----:B------:R-:W-:Y:S01]  /*1540*/  IMAD.IADD R18, R31, 0x1, -R0 ;  /* 0x000000011f127824 */ /* 0x000fe200078e0a00 */
[----:B------:R-:W-:Y:S01]  /*1550*/  USHF.R.S32.HI UR20, URZ, 0x1f, UR28 ;  /* 0x0000001f3f147899 */ /* 0x000fe2000801141c */
[----:B------:R-:W-:Y:S01]  /*1560*/  LEA.HI.X.SX32 R3, R4, UR27, 0x1, P0 ;  /* 0x0000001b04037c11 */ /* 0x000fe200080f0eff */
[----:B------:R-:W-:Y:S01]  /*1570*/  ULDC.64 UR4, c[0x0][0x1b0] ;  /* 0x00006c0000047ab9 */ /* 0x000fe20000000a00 */
[----:B------:R-:W-:Y:S01]  /*1580*/  IMAD.SHL.U32 R16, R18, 0x8, RZ ;  /* 0x0000000812107824 */ /* 0x000fe200078e00ff */
[----:B------:R-:W-:Y:S01]  /*1590*/  UIMAD UR6, UR20, UR6, URZ ;  /* 0x00000006140672a4 */ /* 0x000fe2000f8e023f */
[----:B------:R-:W-:Y:S01]  /*15a0*/  IMAD.U32 R4, RZ, RZ, UR16 ;  /* 0x00000010ff047e24 */ /* 0x000fe2000f8e00ff */
[----:B------:R-:W-:Y:S01]  /*15b0*/  UIMAD UR4, UR20, UR4, URZ ;  /* 0x00000004140472a4 */ /* 0x000fe2000f8e023f */
[----:B------:R-:W-:Y:S01]  /*15c0*/  IMAD.U32 R0, RZ, RZ, UR28 ;  /* 0x0000001cff007e24 */ /* 0x000fe2000f8e00ff */
[----:B------:R-:W-:Y:S01]  /*15d0*/  SHF.R.S32.HI R17, RZ, 0x1f, R16 ;  /* 0x0000001fff117819 */ /* 0x000fe20000011410 */
[----:B------:R-:W-:Y:S01]  /*15e0*/  UIMAD UR26, UR28, UR7, UR6 ;  /* 0x000000071c1a72a4 */ /* 0x000fe2000f8e0206 */
[--C-:B------:R-:W-:Y:S01]  /*15f0*/  IMAD.WIDE.U32 R6, R6, c[0x0][0x270], R2.reuse ;  /* 0x00009c0006067a25 */ /* 0x100fe200078e0002 */
[----:B------:R-:W-:Y:S01]  /*1600*/  UIMAD UR17, UR28, UR5, UR4 ;  /* 0x000000051c1172a4 */ /* 0x000fe2000f8e0204 */
[----:B------:R-:W-:Y:S01]  /*1610*/  IADD3 R30, R16, 0x40, RZ ;  /* 0x00000040101e7810 */ /* 0x000fe20007ffe0ff */
[----:B------:R-:W-:Y:S01]  /*1620*/  USEL UR27, UR14, URZ, !UP1 ;  /* 0x0000003f0e1b7287 */ /* 0x000fe2000c800000 */
[----:B------:R-:W-:Y:S01]  /*1630*/  IMAD.WIDE.U32 R22, R4, c[0x0][0x288], R2 ;  /* 0x0000a20004167a25 */ /* 0x000fe200078e0002 */
[----:B------:R-:W-:Y:S01]  /*1640*/  USHF.R.S32.HI UR20, URZ, 0x1f, UR14 ;  /* 0x0000001f3f147899 */ /* 0x000fe2000801140e */
[----:B------:R-:W-:Y:S01]  /*1650*/  IADD3 R21, R7, UR21, RZ ;  /* 0x0000001507157c10 */ /* 0x000fe2000fffe0ff */
[----:B------:R-:W-:Y:S01]  /*1660*/  ULDC.64 UR6, c[0x0][0x1e8] ;  /* 0x00007a0000067ab9 */ /* 0x000fe20000000a00 */
[--C-:B------:R-:W-:Y:S01]  /*1670*/  IMAD.WIDE.U32 R4, R0, c[0x0][0x1e0], R16.reuse ;  /* 0x0000780000047a25 */ /* 0x100fe200078e0010 */
[----:B------:R-:W-:Y:S01]  /*1680*/  USEL UR21, UR20, URZ, !UP1 ;  /* 0x0000003f14157287 */ /* 0x000fe2000c800000 */
[----:B------:R-:W-:Y:S01]  /*1690*/  ISETP.GE.AND P2, PT, R16, c[0x0][0x1cc], PT ;  /* 0x0000730010007a0c */ /* 0x000fe20003f46270 */
[----:B------:R-:W-:Y:S01]  /*16a0*/  ULDC.64 UR4, c[0x0][0x1b8] ;  /* 0x00006e0000047ab9 */ /* 0x000fe20000000a00 */
[----:B------:R-:W-:Y:S01]  /*16b0*/  IMAD.WIDE.U32 R2, R0, c[0x0][0x1b0], R16 ;  /* 0x00006c0000027a25 */ /* 0x000fe200078e0010 */
[----:B------:R-:W-:Y:S01]  /*16c0*/  IADD3 R5, R5, UR26, RZ ;  /* 0x0000001a05057c10 */ /* 0x000fe2000fffe0ff */
[----:B------:R-:W-:Y:S01]  /*16d0*/  UIMAD UR6, UR21, UR6, URZ ;  /* 0x00000006150672a4 */ /* 0x000fe2000f8e023f */
[----:B------:R-:W-:Y:S01]  /*16e0*/  ISETP.GE.AND P1, PT, R30, c[0x0][0x1cc], PT ;  /* 0x000073001e007a0c */ /* 0x000fe20003f26270 */
[----:B------:R-:W-:Y:S01]  /*16f0*/  IMAD.U32 R0, RZ, RZ, UR27 ;  /* 0x0000001bff007e24 */ /* 0x000fe2000f8e00ff */
[----:B------:R-:W-:Y:S01]  /*1700*/  IADD3 R3, R3, UR17, RZ ;  /* 0x0000001103037c10 */ /* 0x000fe2000fffe0ff */
[----:B------:R-:W-:Y:S01]  /*1710*/  IMAD.MOV.U32 R20, RZ, RZ, R6 ;  /* 0x000000ffff147224 */ /* 0x000fe200078e0006 */
[----:B------:R-:W-:Y:S01]  /*1720*/  LEA.HI R6, R32, R31, RZ, 0x6 ;  /* 0x0000001f20067211 */ /* 0x000fe200078f30ff */
[----:B------:R-:W-:Y:S01]  /*1730*/  IMAD.WIDE.U32 R4, R0, c[0x0][0x1e8], R4 ;  /* 0x00007a0000047a25 */ /* 0x000fe200078e0004 */
[----:B------:R-:W-:-:S02]  /*1740*/  UIMAD UR4, UR21, UR4, URZ ;  /* 0x00000004150472a4 */ /* 0x000fc4000f8e023f */
[----:B------:R-:W-:Y:S01]  /*1750*/  SHF.R.S32.HI R24, RZ, 0x6, R6 ;  /* 0x00000006ff187819 */ /* 0x000fe20000011406 */
[----:B------:R-:W-:Y:S01]  /*1760*/  IMAD.WIDE.U32 R2, R0, c[0x0][0x1b8], R2 ;  /* 0x00006e0000027a25 */ /* 0x000fe200078e0002 */
[C---:B------:R-:W-:Y:S01]  /*1770*/  IADD3 R6, P0, R36.reuse, UR24, RZ ;  /* 0x0000001824067c10 */ /* 0x040fe2000ff1e0ff */
[----:B------:R-:W-:Y:S02]  /*1780*/  UIMAD UR6, UR27, UR7, UR6 ;  /* 0x000000071b0672a4 */ /* 0x000fe4000f8e0206 */
[----:B------:R-:W-:Y:S01]  /*1790*/  IMAD.SHL.U32 R0, R36, 0x40, RZ ;  /* 0x0000004024007824 */ /* 0x000fe200078e00ff */
[----:B------:R-:W-:Y:S01]  /*17a0*/  IADD3.X R7, R14, UR25, RZ, P0, !PT ;  /* 0x000000190e077c10 */ /* 0x000fe200087fe4ff */
[----:B------:R-:W-:Y:S01]  /*17b0*/  IMAD.SHL.U32 R29, R24, 0x200, RZ ;  /* 0x00000200181d7824 */ /* 0x000fe200078e00ff */
[----:B------:R-:W-:Y:S01]  /*17c0*/  UIMAD UR4, UR27, UR5, UR4 ;  /* 0x000000051b0472a4 */ /* 0x000fe2000f8e0204 */
[----:B------:R-:W-:Y:S01]  /*17d0*/  IADD3 R5, R5, UR6, RZ ;  /* 0x0000000605057c10 */ /* 0x000fe2000fffe0ff */
[----:B------:R-:W-:Y:S01]  /*17e0*/  UIADD3 UR17, -UR10, UR12, URZ ;  /* 0x0000000c0a117290 */ /* 0x000fe2000fffe13f */
[----:B------:R-:W-:Y:S01]  /*17f0*/  LOP3.LUT R0, R0, 0x1c0, RZ, 0xc0, !PT ;  /* 0x000001c000007812 */ /* 0x000fe200078ec0ff */
[----:B------:R-:W-:Y:S01]  /*1800*/  IMAD.WIDE R6, R8, 0x80, R6 ;  /* 0x0000008008067825 */ /* 0x000fe200078e0206 */
[----:B------:R-:W-:Y:S01]  /*1810*/  UMOV UR24, 0x6 ;  /* 0x0000000600187882 */ /* 0x000fe20000000000 */
[----:B------:R-:W-:Y:S01]  /*1820*/  IADD3 R3, R3, UR4, RZ ;  /* 0x0000000403037c10 */ /* 0x000fe2000fffe0ff */
[----:B------:R-:W-:Y:S01]  /*1830*/  ULDC.64 UR4, c[0x0][0x1d8] ;  /* 0x0000760000047ab9 */ /* 0x000fe20000000a00 */
[----:B------:R-:W-:Y:S01]  /*1840*/  LOP3.LUT R9, R0, 0x38, R16, 0xf8, !PT ;  /* 0x0000003800097812 */ /* 0x000fe200078ef810 */
[----:B------:R-:W-:Y:S01]  /*1850*/  USHF.L.U32 UR6, UR4, 0x6, URZ ;  /* 0x0000000604067899 */ /* 0x000fe2000800063f */
[----:B------:R-:W-:Y:S01]  /*1860*/  SHF.R.U32.HI R0, RZ, 0x3, R0 ;  /* 0x00000003ff007819 */ /* 0x000fe20000011600 */
[----:B------:R-:W-:Y:S01]  /*1870*/  IMAD.WIDE.U32 R4, R6, c[0x0][0x1d8], R4 ;  /* 0x0000760006047a25 */ /* 0x000fe200078e0004 */
[----:B------:R-:W-:Y:S01]  /*1880*/  IADD3 R13, -R36, UR17, RZ ;  /* 0x00000011240d7c10 */ /* 0x000fe2000fffe1ff */
[----:B------:R-:W-:Y:S01]  /*1890*/  USHF.L.U64.HI UR5, UR4, UR24, UR5 ;  /* 0x0000001804057299 */ /* 0x000fe20008010205 */
[----:B------:R-:W-:Y:S01]  /*18a0*/  LOP3.LUT R12, R29, R9, R0, 0xf6, !PT ;  /* 0x000000091d0c7212 */ /* 0x000fe200078ef600 */
[----:B------:R-:W-:Y:S01]  /*18b0*/  IMAD R0, R7, c[0x0][0x1d8], RZ ;  /* 0x0000760007007a24 */ /* 0x000fe200078e02ff */
[C---:B------:R-:W-:Y:S01]  /*18c0*/  ISETP.LT.OR P3, PT, R13.reuse, 0x1, P2 ;  /* 0x000000010d00780c */ /* 0x040fe20001761670 */
[----:B------:R-:W-:Y:S01]  /*18d0*/  IMAD.WIDE.U32 R8, R6, c[0x0][0x1a8], R2 ;  /* 0x00006a0006087a25 */ /* 0x000fe200078e0002 */
[----:B------:R-:W-:Y:S01]  /*18e0*/  LEA R2, P0, R4, c[0x0][0x1c0], 0x1 ;  /* 0x0000700004027a11 */ /* 0x000fe200078008ff */
[----:B------:R-:W-:Y:S01]  /*18f0*/  UIADD3 UR4, UP0, UR6, 0x80, URZ ;  /* 0x0000008006047890 */ /* 0x000fe2000ff1e03f */
[C---:B------:R-:W-:Y:S01]  /*1900*/  ISETP.LT.OR P6, PT, R13.reuse, 0x1, P1 ;  /* 0x000000010d00780c */ /* 0x040fe20000fc1670 */
[C---:B------:R-:W-:Y:S01]  /*1910*/  IMAD R0, R6.reuse, c[0x0][0x1dc], R0 ;  /* 0x0000770006007a24 */ /* 0x040fe200078e0200 */
[----:B------:R-:W-:Y:S01]  /*1920*/  ISETP.LT.OR P5, PT, R13, 0x21, P2 ;  /* 0x000000210d00780c */ /* 0x000fe200017a1670 */
[----:B------:R-:W-:Y:S01]  /*1930*/  IMAD R7, R7, c[0x0][0x1a8], RZ ;  /* 0x00006a0007077a24 */ /* 0x000fe200078e02ff */
[----:B------:R-:W-:Y:S01]  /*1940*/  UIADD3.X UR7, URZ, UR5, URZ, UP0, !UPT ;  /* 0x000000053f077290 */ /* 0x000fe200087fe43f */
[----:B------:R-:W-:Y:S01]  /*1950*/  IMAD.IADD R0, R5, 0x1, R0 ;  /* 0x0000000105007824 */ /* 0x000fe200078e0200 */
[----:B------:R-:W-:Y:S01]  /*1960*/  USEL UR20, UR20, URZ, !UP2 ;  /* 0x0000003f14147287 */ /* 0x000fe2000d000000 */
[----:B------:R-:W-:Y:S01]  /*1970*/  IMAD R7, R6, c[0x0][0x1ac], R7 ;  /* 0x00006b0006077a24 */ /* 0x000fe200078e0207 */
[----:B------:R-:W-:Y:S01]  /*1980*/  USEL UR21, UR14, URZ, !UP2 ;  /* 0x0000003f0e157287 */ /* 0x000fe2000d000000 */
[----:B------:R-:W-:Y:S01]  /*1990*/  IMAD.SHL.U32 R12, R12, 0x2, RZ ;  /* 0x000000020c0c7824 */ /* 0x000fe200078e00ff */
[----:B------:R-:W-:Y:S01]  /*19a0*/  LEA.HI.X R3, R4, c[0x0][0x1c4], R0, 0x1, P0 ;  /* 0x0000710004037a11 */ /* 0x000fe200000f0c00 */
[----:B------:R-:W-:Y:S01]  /*19b0*/  IMAD.U32 R10, RZ, RZ, UR6 ;  /* 0x00000006ff0a7e24 */ /* 0x000fe2000f8e00ff */
[----:B------:R-:W-:Y:S01]  /*19c0*/  IADD3 R4, P0, R2, UR6, RZ ;  /* 0x0000000602047c10 */ /* 0x000fe2000ff1e0ff */
[----:B------:R-:W-:-:S02]  /*19d0*/  IMAD.IADD R0, R9, 0x1, R7 ;  /* 0x0000000109007824 */ /* 0x000fc400078e0207 */
[----:B------:R-:W-:Y:S01]  /*19e0*/  @!PT LDS RZ, [RZ] ;  /* 0x00000000fffff984 */ /* 0x000fe20000000800 */
[----:B------:R-:W-:Y:S01]  /*19f0*/  @!PT LDS RZ, [RZ] ;  /* 0x00000000fffff984 */ /* 0x000fe20000000800 */
[----:B------:R-:W-:Y:S01]  /*1a00*/  @!PT LDS RZ, [RZ] ;  /* 0x00000000fffff984 */ /* 0x000fe20000000800 */
[----:B------:R1:W-:Y:S01]  /*1a10*/  LDGSTS.E.BYPASS.LTC128B.128 [R12+0x8080], [R2.64], !P3 ;  /* 0x08080000020c7fae */ /* 0x0003e2000d901d52 */
[----:B------:R-:W-:Y:S01]  /*1a20*/  IADD3.X R5, R3, UR5, RZ, P0, !PT ;  /* 0x0000000503057c10 */ /* 0x000fe200087fe4ff */
[----:B------:R-:W-:Y:S01]  /*1a30*/  IMAD.MOV.U32 R216, RZ, RZ, 0x20 ;  /* 0x00000020ffd87424 */ /* 0x000fe200078e00ff */
[----:B------:R-:W-:Y:S01]  /*1a40*/  LEA R6, P0, R8, c[0x0][0x190], 0x1 ;  /* 0x0000640008067a11 */ /* 0x000fe200078008ff */
[----:B------:R1:W-:Y:S01]  /*1a50*/  LDGSTS.E.BYPASS.LTC128B.128 [R12+0xc080], [R2.64+0x80], !P6 ;  /* 0x0c080080020c7fae */ /* 0x0003e2000f101d52 */
[----:B------:R-:W-:Y:S02]  /*1a60*/  IADD3 R10, P4, P3, R10, 0x80, R2 ;  /* 0x000000800a0a7810 */ /* 0x000fe40007b9e002 */
[C---:B------:R-:W-:Y:S01]  /*1a70*/  ISETP.LT.OR P6, PT, R13.reuse, 0x21, P1 ;  /* 0x000000210d00780c */ /* 0x040fe20000fc1670 */
[----:B------:R2:W-:Y:S01]  /*1a80*/  LDGSTS.E.BYPASS.LTC128B.128 [R12+0x9080], [R4.64], !P5 ;  /* 0x09080000040c7fae */ /* 0x0005e2000e901d52 */
[----:B------:R-:W-:Y:S02]  /*1a90*/  LEA.HI.X R7, R8, c[0x0][0x194], R0, 0x1, P0 ;  /* 0x0000650008077a11 */ /* 0x000fe400000f0c00 */
[----:B------:R-:W-:-:S02]  /*1aa0*/  ISETP.LT.OR P5, PT, R13, 0x41, P2 ;  /* 0x000000410d00780c */ /* 0x000fc400017a1670 */
[----:B------:R-:W-:Y:S02]  /*1ab0*/  IADD3.X R11, RZ, UR5, R3, P4, P3 ;  /* 0x00000005ff0b7c10 */ /* 0x000fe4000a7e6403 */
[C---:B------:R-:W-:Y:S02]  /*1ac0*/  ISETP.LT.OR P4, PT, R13.reuse, 0x41, P1 ;  /* 0x000000410d00780c */ /* 0x040fe40000f81670 */
[C---:B------:R-:W-:Y:S02]  /*1ad0*/  ISETP.LT.OR P3, PT, R13.reuse, 0x61, P2 ;  /* 0x000000610d00780c */ /* 0x040fe40001761670 */
[----:B------:R-:W-:Y:S01]  /*1ae0*/  ISETP.LT.OR P2, PT, R13, 0x61, P1 ;  /* 0x000000610d00780c */ /* 0x000fe20000f41670 */
[----:B------:R3:W-:Y:S01]  /*1af0*/  LDGSTS.E.BYPASS.LTC128B.128 [R12+0xd080], [R10.64], !P6 ;  /* 0x0d0800000a0c7fae */ /* 0x0007e2000f101d52 */
[----:B------:R-:W-:Y:S02]  /*1b00*/  ISETP.GE.AND P6, PT, R16, c[0x0][0x16c], PT ;  /* 0x00005b0010007a0c */ /* 0x000fe40003fc6270 */
[----:B-1----:R-:W-:-:S04]  /*1b10*/  IADD3 R2, P0, R4, UR6, RZ ;  /* 0x0000000604027c10 */ /* 0x002fc8000ff1e0ff */
[----:B------:R-:W-:Y:S02]  /*1b20*/  IADD3.X R3, R5, UR5, RZ, P0, !PT ;  /* 0x0000000505037c10 */ /* 0x000fe400087fe4ff */
[----:B------:R-:W-:-:S03]  /*1b30*/  IADD3 R8, P0, R4, UR4, RZ ;  /* 0x0000000404087c10 */ /* 0x000fc6000ff1e0ff */
[----:B------:R1:W-:Y:S01]  /*1b40*/  LDGSTS.E.BYPASS.LTC128B.128 [R12+0xa080], [R2.64], !P5 ;  /* 0x0a080000020c7fae */ /* 0x0003e2000e901d52 */
[----:B------:R-:W-:Y:S02]  /*1b50*/  IADD3.X R9, R5, UR7, RZ, P0, !PT ;  /* 0x0000000705097c10 */ /* 0x000fe400087fe4ff */
[----:B--2---:R-:W-:-:S03]  /*1b60*/  IADD3 R4, P0, R2, UR6, RZ ;  /* 0x0000000602047c10 */ /* 0x004fc6000ff1e0ff */
[----:B------:R2:W-:Y:S01]  /*1b70*/  LDGSTS.E.BYPASS.LTC128B.128 [R12+0xe080], [R8.64], !P4 ;  /* 0x0e080000080c7fae */ /* 0x0005e2000e101d52 */
[----:B------:R-:W-:Y:S02]  /*1b80*/  IADD3.X R5, R3, UR5, RZ, P0, !PT ;  /* 0x0000000503057c10 */ /* 0x000fe400087fe4ff */
[----:B---3--:R-:W-:-:S03]  /*1b90*/  IADD3 R10, P0, R36, UR8, RZ ;  /* 0x00000008240a7c10 */ /* 0x008fc6000ff1e0ff */
[----:B------:R3:W-:Y:S01]  /*1ba0*/  LDGSTS.E.BYPASS.LTC128B.128 [R12+0xb080], [R4.64], !P3 ;  /* 0x0b080000040c7fae */ /* 0x0007e2000d901d52 */
[----:B------:R-:W-:Y:S02]  /*1bb0*/  IADD3.X R0, R14, UR9, RZ, P0, !PT ;  /* 0x000000090e007c10 */ /* 0x000fe400087fe4ff */
[----:B------:R-:W-:-:S04]  /*1bc0*/  ISETP.GE.AND P0, PT, R30, c[0x0][0x19c], PT ;  /* 0x000067001e007a0c */ /* 0x000fc80003f06270 */
[----:B------:R-:W-:Y:S02]  /*1bd0*/  ISETP.LT.OR P5, PT, R13, 0x1, P0 ;  /* 0x000000010d00780c */ /* 0x000fe400007a1670 */
[----:B-1----:R-:W-:Y:S01]  /*1be0*/  IADD3 R2, P1, R2, UR4, RZ ;  /* 0x0000000402027c10 */ /* 0x002fe2000ff3e0ff */
[----:B------:R-:W-:Y:S02]  /*1bf0*/  ULDC.64 UR4, c[0x0][0x1a8] ;  /* 0x00006a0000047ab9 */ /* 0x000fe40000000a00 */
[----:B------:R-:W-:Y:S01]  /*1c00*/  USHF.L.U32 UR26, UR4, 0x6, URZ ;  /* 0x00000006041a7899 */ /* 0x000fe2000800063f */
[----:B------:R-:W-:Y:S01]  /*1c10*/  IADD3.X R3, R3, UR7, RZ, P1, !PT ;  /* 0x0000000703037c10 */ /* 0x000fe20008ffe4ff */
[----:B------:R-:W-:Y:S01]  /*1c20*/  USHF.L.U64.HI UR8, UR4, UR24, UR5 ;  /* 0x0000001804087299 */ /* 0x000fe20008010205 */
[----:B------:R-:W-:Y:S01]  /*1c30*/  ISETP.GE.AND P1, PT, R16, c[0x0][0x19c], PT ;  /* 0x0000670010007a0c */ /* 0x000fe20003f26270 */
[----:B------:R-:W-:Y:S01]  /*1c40*/  UIADD3 UR27, UP0, UR26, 0x80, URZ ;  /* 0x000000801a1b7890 */ /* 0x000fe2000ff1e03f */
[----:B--2---:R-:W-:Y:S01]  /*1c50*/  IMAD.WIDE.U32 R8, R10, c[0x0][0x178], R16 ;  /* 0x00005e000a087a25 */ /* 0x004fe200078e0010 */
[----:B------:R1:W-:Y:S01]  /*1c60*/  LDGSTS.E.BYPASS.LTC128B.128 [R12+0xf080], [R2.64], !P2 ;  /* 0x0f080000020c7fae */ /* 0x0003e2000d101d52 */
[C---:B------:R-:W-:Y:S01]  /*1c70*/  ISETP.LT.OR P3, PT, R13.reuse, 0x1, P1 ;  /* 0x000000010d00780c */ /* 0x040fe20000f61670 */
[----:B------:R-:W-:Y:S01]  /*1c80*/  ULDC.64 UR4, c[0x0][0x180] ;  /* 0x0000600000047ab9 */ /* 0x000fe20000000a00 */
[----:B------:R-:W-:Y:S01]  /*1c90*/  ISETP.LT.OR P4, PT, R13, 0x21, P1 ;  /* 0x000000210d00780c */ /* 0x000fe20000f81670 */
[----:B------:R-:W-:Y:S01]  /*1ca0*/  ULDC.64 UR6, c[0x0][0x210] ;  /* 0x0000840000067ab9 */ /* 0x000fe20000000a00 */
[----:B---3--:R-:W-:Y:S01]  /*1cb0*/  IADD3 R4, P2, R6, UR26, RZ ;  /* 0x0000001a06047c10 */ /* 0x008fe2000ff5e0ff */
[----:B------:R-:W-:-:S02]  /*1cc0*/  UIMAD UR4, UR22, UR4, URZ ;  /* 0x00000004160472a4 */ /* 0x000fc4000f8e023f */
[----:B------:R-:W-:Y:S01]  /*1cd0*/  UIMAD UR25, UR22, UR6, URZ ;  /* 0x00000006161972a4 */ /* 0x000fe2000f8e023f */
[----:B------:R-:W-:Y:S01]  /*1ce0*/  IADD3.X R5, R7, UR8, RZ, P2, !PT ;  /* 0x0000000807057c10 */ /* 0x000fe200097fe4ff */
[----:B------:R-:W-:Y:S02]  /*1cf0*/  UIADD3.X UR6, URZ, UR8, URZ, UP0, !UPT ;  /* 0x000000083f067290 */ /* 0x000fe400087fe43f */
[----:B------:R-:W-:Y:S02]  /*1d00*/  UIMAD UR9, UR16, UR5, UR4 ;  /* 0x00000005100972a4 */ /* 0x000fe4000f8e0204 */
[----:B------:R2:W-:Y:S01]  /*1d10*/  LDGSTS.E.BYPASS.LTC128B.128 [R12+0x80], [R6.64], !P3 ;  /* 0x00080000060c7fae */ /* 0x0005e2000d901d52 */
[----:B------:R-:W-:Y:S02]  /*1d20*/  ULDC.64 UR4, c[0x0][0x188] ;  /* 0x0000620000047ab9 */ /* 0x000fe40000000a00 */
[----:B------:R-:W-:Y:S01]  /*1d30*/  UIMAD UR4, UR20, UR4, URZ ;  /* 0x00000004140472a4 */ /* 0x000fe2000f8e023f */
[----:B------:R2:W-:Y:S01]  /*1d40*/  LDGSTS.E.BYPASS.LTC128B.128 [R12+0x4080], [R6.64+0x80], !P5 ;  /* 0x04080080060c7fae */ /* 0x0005e2000e901d52 */
[----:B------:R-:W-:Y:S01]  /*1d50*/  ISETP.GE.AND P5, PT, R30, c[0x0][0x16c], PT ;  /* 0x00005b001e007a0c */ /* 0x000fe20003fa6270 */
[----:B------:R-:W-:-:S02]  /*1d60*/  UIMAD UR25, UR16, UR7, UR25 ;  /* 0x00000007101972a4 */ /* 0x000fc4000f8e0219 */
[----:B------:R3:W-:Y:S01]  /*1d70*/  LDGSTS.E.BYPASS.LTC128B.128 [R12+0x1080], [R4.64], !P4 ;  /* 0x01080000040c7fae */ /* 0x0007e2000e101d52 */
[C---:B------:R-:W-:Y:S01]  /*1d80*/  ISETP.LT.OR P4, PT, R13.reuse, 0x21, P0 ;  /* 0x000000210d00780c */ /* 0x040fe20000781670 */
[----:B------:R-:W-:Y:S01]  /*1d90*/  UIMAD UR28, UR21, UR5, UR4 ;  /* 0x00000005151c72a4 */ /* 0x000fe2000f8e0204 */
[----:B------:R-:W-:Y:S01]  /*1da0*/  P2R R19, PR, RZ, 0x20 ;  /* 0x00000020ff137803 */ /* 0x000fe20000000000 */
[C---:B-1----:R-:W-:Y:S01]  /*1db0*/  IMAD R2, R0.reuse, c[0x0][0x178], RZ ;  /* 0x00005e0000027a24 */ /* 0x042fe200078e02ff */
[----:B------:R-:W-:Y:S01]  /*1dc0*/  ISETP.LT.OR P5, PT, R13, 0x61, P1 ;  /* 0x000000610d00780c */ /* 0x000fe20000fa1670 */
[----:B------:R-:W-:Y:S01]  /*1dd0*/  IMAD R0, R0, c[0x0][0x208], RZ ;  /* 0x0000820000007a24 */ /* 0x000fe200078e02ff */
[----:B------:R-:W-:Y:S01]  /*1de0*/  ULDC.64 UR4, c[0x0][0x178] ;  /* 0x00005e0000047ab9 */ /* 0x000fe20000000a00 */
[C---:B------:R-:W-:Y:S01]  /*1df0*/  IMAD R14, R10.reuse, c[0x0][0x17c], R2 ;  /* 0x00005f000a0e7a24 */ /* 0x040fe200078e0202 */
[----:B------:R1:W-:Y:S01]  /*1e00*/  STL [R1+0x2c], R19 ;  /* 0x00002c1301007387 */ /* 0x0003e20000100800 */
[----:B------:R-:W-:Y:S01]  /*1e10*/  IMAD.U32 R2, RZ, RZ, UR26 ;  /* 0x0000001aff027e24 */ /* 0x000fe2000f8e00ff */
[----:B------:R-:W-:Y:S01]  /*1e20*/  UIMAD.WIDE.U32 UR30, UR23, UR4, URZ ;  /* 0x00000004171e72a5 */ /* 0x000fe2000f8e003f */
[C---:B------:R-:W-:Y:S01]  /*1e30*/  IMAD R15, R10.reuse, c[0x0][0x20c], R0 ;  /* 0x000083000a0f7a24 */ /* 0x040fe200078e0200 */
[----:B------:R-:W-:Y:S01]  /*1e40*/  SEL R0, RZ, 0x1, P6 ;  /* 0x00000001ff007807 */ /* 0x000fe20003000000 */
[----:B------:R-:W-:Y:S01]  /*1e50*/  IMAD.WIDE.U32 R10, R10, c[0x0][0x208], R16 ;  /* 0x000082000a0a7a25 */ /* 0x000fe200078e0010 */
[----:B------:R-:W-:-:S04]  /*1e60*/  IADD3 R2, P3, P2, R2, 0x80, R6 ;  /* 0x0000008002027810 */ /* 0x000fc80007a7e006 */
[----:B------:R-:W-:Y:S02]  /*1e70*/  IADD3.X R3, RZ, UR8, R7, P3, P2 ;  /* 0x00000008ff037c10 */ /* 0x000fe40009fe4407 */
[----:B------:R-:W-:Y:S01]  /*1e80*/  ISETP.NE.AND P3, PT, R19, RZ, PT ;  /* 0x000000ff1300720c */ /* 0x000fe20003f65270 */
[----:B--2---:R-:W-:Y:S01]  /*1e90*/  IMAD.IADD R7, R9, 0x1, R14 ;  /* 0x0000000109077824 */ /* 0x004fe200078e020e */
[----:B------:R-:W-:Y:S01]  /*1ea0*/  ISETP.LT.OR P2, PT, R13, 0x41, P1 ;  /* 0x000000410d00780c */ /* 0x000fe20000f41670 */
[----:B------:R2:W-:Y:S01]  /*1eb0*/  LDGSTS.E.BYPASS.LTC128B.128 [R12+0x5080], [R2.64], !P4 ;  /* 0x05080000020c7fae */ /* 0x0005e2000e101d52 */
[----:B------:R-:W-:Y:S01]  /*1ec0*/  SEL R6, RZ, 0x2, P3 ;  /* 0x00000002ff067807 */ /* 0x000fe20001800000 */
[----:B------:R-:W-:Y:S01]  /*1ed0*/  IMAD.IADD R9, R11, 0x1, R15 ;  /* 0x000000010b097824 */ /* 0x000fe200078e020f */
[C---:B------:R-:W-:Y:S02]  /*1ee0*/  ISETP.LT.OR P1, PT, R13.reuse, 0x41, P0 ;  /* 0x000000410d00780c */ /* 0x040fe40000721670 */
[----:B------:R-:W-:Y:S01]  /*1ef0*/  ISETP.LT.OR P3, PT, R13, 0x61, P0 ;  /* 0x000000610d00780c */ /* 0x000fe20000761670 */
[----:B------:R-:W-:-:S02]  /*1f00*/  IMAD.IADD R0, R6, 0x1, R0 ;  /* 0x0000000106007824 */ /* 0x000fc400078e0200 */
[----:B------:R-:W-:Y:S02]  /*1f10*/  IMAD.MOV.U32 R6, RZ, RZ, R8 ;  /* 0x000000ffff067224 */ /* 0x000fe400078e0008 */
[----:B------:R-:W-:Y:S01]  /*1f20*/  IMAD.MOV.U32 R8, RZ, RZ, R10 ;  /* 0x000000ffff087224 */ /* 0x000fe200078e000a */
[----:B------:R-:W-:Y:S01]  /*1f30*/  LOP3.LUT P4, RZ, R0, 0x2, RZ, 0xc0, !PT ;  /* 0x0000000200ff7812 */ /* 0x000fe2000788c0ff */
[----:B-1----:R-:W-:-:S04]  /*1f40*/  IMAD.U32 R19, RZ, RZ, UR21 ;  /* 0x00000015ff137e24 */ /* 0x002fc8000f8e00ff */
[----:B------:R-:W-:Y:S01]  /*1f50*/  IMAD.WIDE.U32 R20, R19, c[0x0][0x278], R20 ;  /* 0x00009e0013147a25 */ /* 0x000fe200078e0014 */
[----:B--2---:R-:W-:-:S04]  /*1f60*/  IADD3 R2, P0, R4, UR26, RZ ;  /* 0x0000001a04027c10 */ /* 0x004fc8000ff1e0ff */
[----:B------:R-:W-:Y:S02]  /*1f70*/  IADD3.X R3, R5, UR8, RZ, P0, !PT ;  /* 0x0000000805037c10 */ /* 0x000fe400087fe4ff */
[----:B---3--:R-:W-:-:S03]  /*1f80*/  IADD3 R4, P0, R4, UR27, RZ ;  /* 0x0000001b04047c10 */ /* 0x008fc6000ff1e0ff */
[----:B------:R1:W-:Y:S01]  /*1f90*/  LDGSTS.E.BYPASS.LTC128B.128 [R12+0x2080], [R2.64], !P2 ;  /* 0x02080000020c7fae */ /* 0x0003e2000d101d52 */
[----:B------:R-:W-:Y:S02]  /*1fa0*/  IADD3.X R5, R5, UR6, RZ, P0, !PT ;  /* 0x0000000605057c10 */ /* 0x000fe400087fe4ff */
[----:B------:R-:W-:Y:S01]  /*1fb0*/  IADD3 R14, P0, R2, UR26, RZ ;  /* 0x0000001a020e7c10 */ /* 0x000fe2000ff1e0ff */
[----:B------:R-:W-:Y:S01]  /*1fc0*/  USHF.R.S32.HI UR26, URZ, 0x1f, UR23 ;  /* 0x0000001f3f1a7899 */ /* 0x000fe20008011417 */
[----:B------:R-:W-:Y:S01]  /*1fd0*/  LOP3.LUT P2, RZ, R0, 0x1, RZ, 0xc0, !PT ;  /* 0x0000000100ff7812 */ /* 0x000fe2000784c0ff */
[----:B------:R2:W-:Y:S01]  /*1fe0*/  LDGSTS.E.BYPASS.LTC128B.128 [R12+0x6080], [R4.64], !P1 ;  /* 0x06080000040c7fae */ /* 0x0005e2000c901d52 */
[----:B------:R-:W-:Y:S01]  /*1ff0*/  IADD3.X R15, R3, UR8, RZ, P0, !PT ;  /* 0x00000008030f7c10 */ /* 0x000fe200087fe4ff */
[----:B------:R-:W-:Y:S01]  /*2000*/  UIMAD UR8, UR26, UR4, URZ ;  /* 0x000000041a0872a4 */ /* 0x000fe2000f8e023f */
[----:B------:R-:W-:Y:S01]  /*2010*/  IADD3 R10, P0, R2, UR27, RZ ;  /* 0x0000001b020a7c10 */ /* 0x000fe2000ff1e0ff */
[----:B------:R-:W-:-:S02]  /*2020*/  USHF.L.U32 UR27, UR23, 0x6, URZ ;  /* 0x00000006171b7899 */ /* 0x000fc4000800063f */
[----:B------:R-:W-:Y:S01]  /*2030*/  UIMAD UR8, UR23, UR5, UR8 ;  /* 0x00000005170872a4 */ /* 0x000fe2000f8e0208 */
[----:B------:R-:W-:Y:S01]  /*2040*/  IADD3.X R11, R3, UR6, RZ, P0, !PT ;  /* 0x00000006030b7c10 */ /* 0x000fe200087fe4ff */
[----:B------:R3:W-:Y:S01]  /*2050*/  LDGSTS.E.BYPASS.LTC128B.128 [R12+0x3080], [R14.64], !P5 ;  /* 0x030800000e0c7fae */ /* 0x0007e2000e901d52 */
[----:B------:R-:W-:Y:S01]  /*2060*/  ISETP.GE.AND P0, PT, R16, c[0x0][0x1fc], PT ;  /* 0x00007f0010007a0c */ /* 0x000fe20003f06270 */
[----:B------:R-:W-:Y:S02]  /*2070*/  UIADD3 UR8, UR31, UR8, URZ ;  /* 0x000000081f087290 */ /* 0x000fe4000fffe03f */
[----:B------:R4:W-:Y:S01]  /*2080*/  LDGSTS.E.BYPASS.LTC128B.128 [R12+0x7080], [R10.64], !P3 ;  /* 0x070800000a0c7fae */ /* 0x0009e2000d901d52 */
[----:B------:R-:W-:Y:S01]  /*2090*/  ULDC.64 UR6, c[0x0][0x218] ;  /* 0x0000860000067ab9 */ /* 0x000fe20000000a00 */
[----:B------:R-:W-:Y:S01]  /*20a0*/  ISETP.GT.AND P3, PT, R31, 0xf, PT ;  /* 0x0000000f1f00780c */ /* 0x000fe20003f64270 */
[----:B------:R-:W-:Y:S01]  /*20b0*/  UIMAD UR6, UR20, UR6, URZ ;  /* 0x00000006140672a4 */ /* 0x000fe2000f8e023f */
[----:B------:R-:W0:Y:S01]  /*20c0*/  LDGDEPBAR ;  /* 0x00000000000079af */ /* 0x000e220000000000 */
[----:B------:R-:W-:Y:S01]  /*20d0*/  USHF.R.S32.HI UR29, URZ, 0x1f, UR27 ;  /* 0x0000001f3f1d7899 */ /* 0x000fe2000801141b */
[----:B--2---:R-:W-:-:S04]  /*20e0*/  IMAD.U32 R4, RZ, RZ, UR16 ;  /* 0x00000010ff047e24 */ /* 0x004fc8000f8e00ff */
[----:B------:R-:W-:-:S04]  /*20f0*/  IMAD.WIDE.U32 R4, R4, c[0x0][0x180], R6 ;  /* 0x0000600004047a25 */ /* 0x000fc800078e0006 */
[----:B-1----:R-:W-:Y:S01]  /*2100*/  IMAD.MOV.U32 R2, RZ, RZ, R4 ;  /* 0x000000ffff027224 */ /* 0x002fe200078e0004 */
[----:B------:R-:W-:Y:S01]  /*2110*/  IADD3 R3, R5, UR9, RZ ;  /* 0x0000000905037c10 */ /* 0x000fe2000fffe0ff */
[----:B------:R-:W-:Y:S01]  /*2120*/  IMAD.U32 R7, RZ, RZ, UR4 ;  /* 0x00000004ff077e24 */ /* 0x000fe2000f8e00ff */
[----:B------:R-:W-:Y:S02]  /*2130*/  SEL R5, RZ, 0x1, P0 ;  /* 0x00000001ff057807 */ /* 0x000fe40000000000 */
[----:B------:R-:W-:Y:S01]  /*2140*/  ISETP.GE.AND P0, PT, R30, c[0x0][0x1fc], PT ;  /* 0x00007f001e007a0c */ /* 0x000fe20003f06270 */
[----:B------:R-:W-:Y:S01]  /*2150*/  IMAD.WIDE.U32 R34, R19, c[0x0][0x188], R2 ;  /* 0x0000620013227a25 */ /* 0x000fe200078e0002 */
[----:B----4-:R-:W-:Y:S02]  /*2160*/  LEA.HI R11, R32, R31, RZ, 0x2 ;  /* 0x0000001f200b7211 */ /* 0x010fe400078f10ff */
[----:B------:R-:W-:Y:S01]  /*2170*/  SEL R4, RZ, 0xffffffff, P0 ;  /* 0xffffffffff047807 */ /* 0x000fe20000000000 */
[----:B------:R-:W-:Y:S01]  /*2180*/  IMAD.U32 R2, RZ, RZ, UR30 ;  /* 0x0000001eff027e24 */ /* 0x000fe2000f8e00ff */
[----:B------:R-:W-:Y:S01]  /*2190*/  IADD3 R25, R35, UR28, RZ ;  /* 0x0000001c23197c10 */ /* 0x000fe2000fffe0ff */
[----:B------:R-:W-:Y:S01]  /*21a0*/  IMAD.U32 R3, RZ, RZ, UR31 ;  /* 0x0000001fff037e24 */ /* 0x000fe2000f8e00ff */
[----:B------:R-:W-:Y:S01]  /*21b0*/  UIMAD UR28, UR21, UR7, UR6 ;  /* 0x00000007151c72a4 */ /* 0x000fe2000f8e0206 */
[----:B------:R-:W-:Y:S01]  /*21c0*/  IMAD.U32 R3, RZ, RZ, UR8 ;  /* 0x00000008ff037e24 */ /* 0x000fe2000f8e00ff */
[----:B------:R-:W-:Y:S01]  /*21d0*/  LEA R0, P0, R2, R34, 0x6 ;  /* 0x0000002202007211 */ /* 0x000fe200078030ff */
[----:B------:R-:W-:Y:S01]  /*21e0*/  IMAD.SHL.U32 R4, R4, 0x2, RZ ;  /* 0x0000000204047824 */ /* 0x000fe200078e00ff */
[----:B------:R-:W-:Y:S01]  /*21f0*/  ULDC.64 UR6, c[0x0][0x278] ;  /* 0x00009e0000067ab9 */ /* 0x000fe20000000a00 */
[----:B------:R1:W-:Y:S01]  /*2200*/  STL.64 [R1+0x18], R34 ;  /* 0x0000182201007387 */ /* 0x0003e20000100a00 */
[----:B------:R-:W-:Y:S01]  /*2210*/  LEA.HI.X R3, R2, R25, R3, 0x6, P0 ;  /* 0x0000001902037211 */ /* 0x000fe200000f3403 */
[----:B------:R-:W-:Y:S01]  /*2220*/  UIMAD UR6, UR20, UR6, URZ ;  /* 0x00000006140672a4 */ /* 0x000fe2000f8e023f */
[----:B------:R-:W-:Y:S01]  /*2230*/  LEA R2, P0, R0, c[0x0][0x160], 0x1 ;  /* 0x0000580000027a11 */ /* 0x000fe200078008ff */
[----:B------:R-:W-:Y:S01]  /*2240*/  ULDC.64 UR8, c[0x0][0x208] ;  /* 0x0000820000087ab9 */ /* 0x000fe20000000a00 */
[----:B------:R-:W-:Y:S01]  /*2250*/  LOP3.LUT R13, R4, 0x2, R5, 0xe2, !PT ;  /* 0x00000002040d7812 */ /* 0x000fe200078ee205 */
[----:B------:R-:W-:Y:S01]  /*2260*/  IMAD.U32 R4, RZ, RZ, UR16 ;  /* 0x00000010ff047e24 */ /* 0x000fe2000f8e00ff */
[----:B------:R-:W-:Y:S01]  /*2270*/  LEA.HI.X R3, R0, c[0x0][0x164], R3, 0x1, P0 ;  /* 0x0000590000037a11 */ /* 0x000fe200000f0c03 */
[----:B------:R-:W-:Y:S01]  /*2280*/  IMAD.U32 R0, RZ, RZ, UR27 ;  /* 0x0000001bff007e24 */ /* 0x000fe2000f8e00ff */
[----:B------:R-:W-:Y:S01]  /*2290*/  LEA R6, P0, R7, R2, 0x6 ;  /* 0x0000000207067211 */ /* 0x000fe200078030ff */
[----:B------:R-:W-:Y:S01]  /*22a0*/  IMAD.WIDE.U32 R4, R4, c[0x0][0x210], R8 ;  /* 0x0000840004047a25 */ /* 0x000fe200078e0008 */
[----:B------:R-:W-:Y:S01]  /*22b0*/  UIMAD UR30, UR21, UR7, UR6 ;  /* 0x00000007151e72a4 */ /* 0x000fe2000f8e0206 */
[----:B------:R2:W-:Y:S01]  /*22c0*/  STL [R1+0x24], R25 ;  /* 0x0000241901007387 */ /* 0x0005e20000100800 */
[----:B------:R-:W-:Y:S01]  /*22d0*/  IADD3 R0, -R36, UR13, -R0 ;  /* 0x0000000d24007c10 */ /* 0x000fe2000fffe900 */
[----:B------:R-:W-:Y:S01]  /*22e0*/  USHF.L.U64.HI UR9, UR8, UR24, UR9 ;  /* 0x0000001808097299 */ /* 0x000fe20008010209 */
[----:B------:R-:W-:Y:S01]  /*22f0*/  IADD3 R5, R5, UR25, RZ ;  /* 0x0000001905057c10 */ /* 0x000fe2000fffe0ff */
[----:B------:R-:W-:Y:S01]  /*2300*/  IMAD.U32 R8, RZ, RZ, UR5 ;  /* 0x00000005ff087e24 */ /* 0x000fe2000f8e00ff */
[C---:B------:R-:W-:Y:S01]  /*2310*/  ISETP.LT.OR P1, PT, R0.reuse, 0x1, !P2 ;  /* 0x000000010000780c */ /* 0x040fe20005721670 */
[----:B------:R-:W-:Y:S01]  /*2320*/  USHF.L.U32 UR24, UR8, 0x6, URZ ;  /* 0x0000000608187899 */ /* 0x000fe2000800063f */
[----:B------:R-:W-:Y:S01]  /*2330*/  ISETP.LT.OR P2, PT, R0, 0x21, !P2 ;  /* 0x000000210000780c */ /* 0x000fe20005741670 */
[----:B------:R-:W-:Y:S01]  /*2340*/  UIMAD UR25, UR9, UR23, URZ ;  /* 0x00000017091972a4 */ /* 0x000fe2000f8e023f */
[----:B------:R-:W-:Y:S01]  /*2350*/  LEA.HI.X R7, R7, R3, R8, 0x6, P0 ;  /* 0x0000000307077211 */ /* 0x000fe200000f3408 */
[----:B------:R-:W-:Y:S01]  /*2360*/  ULDC.64 UR6, c[0x0][0x288] ;  /* 0x0000a20000067ab9 */ /* 0x000fe20000000a00 */
[----:B------:R-:W-:Y:S01]  /*2370*/  IADD3 R33, R21, UR30, RZ ;  /* 0x0000001e15217c10 */ /* 0x000fe2000fffe0ff */
[----:B------:R-:W-:Y:S01]  /*2380*/  UIMAD UR25, UR26, UR24, UR25 ;  /* 0x000000181a1972a4 */ /* 0x000fe2000f8e0219 */
[----:B------:R-:W-:Y:S01]  /*2390*/  @!P3 IADD3 R9, P0, R20, UR27, RZ ;  /* 0x0000001b1409bc10 */ /* 0x000fe2000ff1e0ff */
[----:B------:R-:W-:Y:S01]  /*23a0*/  UIMAD UR6, UR22, UR6, URZ ;  /* 0x00000006160672a4 */ /* 0x000fe2000f8e023f */
[----:B-1----:R-:W-:Y:S01]  /*23b0*/  IMAD.WIDE.U32 R34, R19, c[0x0][0x218], R4 ;  /* 0x0000860013227a25 */ /* 0x002fe200078e0004 */
[----:B------:R-:W-:Y:S01]  /*23c0*/  LOP3.LUT P5, RZ, R13, 0x2, RZ, 0xc0, !PT ;  /* 0x000000020dff7812 */ /* 0x000fe200078ac0ff */
[----:B------:R-:W-:Y:S01]  /*23d0*/  STL.64 [R1+0x38], R20 ;  /* 0x0000381401007387 */ /* 0x000fe20000100a00 */
[----:B------:R-:W-:Y:S01]  /*23e0*/  @!P3 IADD3.X R10, R33, UR29, RZ, P0, !PT ;  /* 0x0000001d210abc10 */ /* 0x000fe200087fe4ff */
[----:B------:R-:W-:Y:S01]  /*23f0*/  IMAD.MOV.U32 R38, RZ, RZ, R34 ;  /* 0x000000ffff267224 */ /* 0x000fe200078e0022 */
[----:B------:R-:W-:Y:S01]  /*2400*/  IADD3 R39, R35, UR28, RZ ;  /* 0x0000001c23277c10 */ /* 0x000fe2000fffe0ff */
[----:B------:R1:W-:Y:S01]  /*2410*/  LDGSTS.E.BYPASS.LTC128B.128 [R12+0x10080], [R2.64], !P1 ;  /* 0x10080000020c7fae */ /* 0x0003e2000c901d52 */
[C---:B------:R-:W-:Y:S01]  /*2420*/  ISETP.LT.OR P1, PT, R0.reuse, 0x1, !P4 ;  /* 0x000000010000780c */ /* 0x040fe20006721670 */
[----:B------:R-:W-:Y:S01]  /*2430*/  UIMAD UR6, UR16, UR7, UR6 ;  /* 0x00000007100672a4 */ /* 0x000fe2000f8e0206 */
[----:B------:R-:W-:Y:S01]  /*2440*/  ISETP.LT.OR P4, PT, R0, 0x21, !P4 ;  /* 0x000000210000780c */ /* 0x000fe20006781670 */
[----:B--2---:R-:W-:Y:S01]  /*2450*/  IMAD.U32 R25, RZ, RZ, UR24 ;  /* 0x00000018ff197e24 */ /* 0x004fe2000f8e00ff */
[----:B------:R-:W-:Y:S01]  /*2460*/  @!P3 LEA R8, P0, R9, c[0x0][0x258], 0x2 ;  /* 0x000096000908ba11 */ /* 0x000fe200078010ff */
[----:B------:R-:W-:Y:S01]  /*2470*/  UMOV UR7, 0x5 ;  /* 0x0000000500077882 */ /* 0x000fe20000000000 */
[----:B------:R2:W-:Y:S01]  /*2480*/  STL.64 [R1+0x10], R34 ;  /* 0x0000102201007387 */ /* 0x0005e20000100a00 */
[----:B------:R-:W-:Y:S01]  /*2490*/  IMAD.WIDE.U32 R4, R25, UR23, R38 ;  /* 0x0000001719047c25 */ /* 0x000fe2000f8e0026 */
[----:B------:R-:W-:-:S02]  /*24a0*/  @!P3 LEA.HI.X R9, R9, c[0x0][0x25c], R10, 0x2, P0 ;  /* 0x000097000909ba11 */ /* 0x000fc400000f140a */
[----:B------:R4:W-:Y:S04]  /*24b0*/  STL [R1+0x50], R33 ;  /* 0x0000502101007387 */ /* 0x0009e80000100800 */
[----:B------:R1:W-:Y:S04]  /*24c0*/  LDGSTS.E.BYPASS.LTC128B.128 [R12+0x12080], [R2.64+0x80], !P1 ;  /* 0x12080080020c7fae */ /* 0x0003e8000c901d52 */
[----:B------:R5:W-:Y:S04]  /*24d0*/  LDGSTS.E.BYPASS.LTC128B.128 [R12+0x11080], [R6.64], !P2 ;  /* 0x11080000060c7fae */ /* 0x000be8000d101d52 */
[----:B------:R-:W-:Y:S01]  /*24e0*/  STL.64 [R1+0x8], R38 ;  /* 0x0000082601007387 */ /* 0x000fe20000100a00 */
[----:B-1----:R-:W-:-:S02]  /*24f0*/  P2R R2, PR, RZ, 0x10 ;  /* 0x00000010ff027803 */ /* 0x002fc40000000000 */
[----:B------:R-:W-:Y:S02]  /*2500*/  LOP3.LUT P4, RZ, R13, 0x1, RZ, 0xc0, !PT ;  /* 0x000000010dff7812 */ /* 0x000fe4000788c0ff */
[----:B------:R-:W-:Y:S02]  /*2510*/  ISETP.NE.AND P1, PT, R2, RZ, PT ;  /* 0x000000ff0200720c */ /* 0x000fe40003f25270 */
[----:B------:R-:W-:Y:S01]  /*2520*/  IADD3 R3, R5, UR25, RZ ;  /* 0x0000001905037c10 */ /* 0x000fe2000fffe0ff */
[----:B------:R-:W-:Y:S01]  /*2530*/  ULDC UR25, c[0x0][0x20c] ;  /* 0x0000830000197ab9 */ /* 0x000fe20000000800 */
[C---:B------:R-:W-:Y:S01]  /*2540*/  LEA R2, P0, R4.reuse, c[0x0][0x1f0], 0x1 ;  /* 0x00007c0004027a11 */ /* 0x040fe200078008ff */
[----:B------:R-:W-:Y:S01]  /*2550*/  USHF.L.U64.HI UR25, UR8, UR7, UR25 ;  /* 0x0000000708197299 */ /* 0x000fe20008010219 */
[----:B------:R-:W-:Y:S01]  /*2560*/  IADD3 R5, R23, UR6, RZ ;  /* 0x0000000617057c10 */ /* 0x000fe2000fffe0ff */
[----:B------:R-:W-:Y:S01]  /*2570*/  USHF.L.U32 UR8, UR8, 0x5, URZ ;  /* 0x0000000508087899 */ /* 0x000fe2000800063f */
[----:B------:R-:W-:Y:S01]  /*2580*/  LEA.HI.X R3, R4, c[0x0][0x1f4], R3, 0x1, P0 ;  /* 0x00007d0004037a11 */ /* 0x000fe200000f0c03 */
[----:B------:R-:W-:Y:S01]  /*2590*/  ULDC.64 UR6, c[0x0][0x290] ;  /* 0x0000a40000067ab9 */ /* 0x000fe20000000a00 */
[C---:B------:R-:W-:Y:S01]  /*25a0*/  ISETP.LT.OR P0, PT, R0.reuse, 0x1, !P5 ;  /* 0x000000010000780c */ /* 0x040fe20006f01670 */
[----:B------:R-:W-:Y:S01]  /*25b0*/  USHF.L.U32 UR28, UR8, 0x1, URZ ;  /* 0x00000001081c7899 */ /* 0x000fe2000800063f */
[----:B------:R-:W-:Y:S01]  /*25c0*/  IMAD.MOV.U32 R4, RZ, RZ, R22 ;  /* 0x000000ffff047224 */ /* 0x000fe200078e0016 */
[----:B------:R5:W-:Y:S01]  /*25d0*/  LDGSTS.E.BYPASS.LTC128B.128 [R12+0x13080], [R6.64+0x80], !P1 ;  /* 0x13080080060c7fae */ /* 0x000be2000c901d52 */
[C---:B------:R-:W-:Y:S01]  /*25e0*/  ISETP.LT.OR P1, PT, R0.reuse, 0x1, !P4 ;  /* 0x000000010000780c */ /* 0x040fe20006721670 */
[----:B------:R-:W-:Y:S01]  /*25f0*/  UIMAD UR6, UR20, UR6, URZ ;  /* 0x00000006140672a4 */ /* 0x000fe2000f8e023f */
[----:B------:R-:W-:Y:S01]  /*2600*/  ISETP.LT.OR P2, PT, R0, 0x21, !P4 ;  /* 0x000000210000780c */ /* 0x000fe20006741670 */
[----:B------:R-:W-:Y:S01]  /*2610*/  USHF.L.U64.HI UR26, UR8, 0x1, UR25 ;  /* 0x00000001081a7899 */ /* 0x000fe20008010219 */
[----:B--2---:R-:W-:Y:S01]  /*2620*/  IMAD.WIDE.U32 R34, R19, c[0x0][0x290], R4 ;  /* 0x0000a40013227a25 */ /* 0x004fe200078e0004 */
[----:B------:R-:W-:Y:S01]  /*2630*/  UIMAD UR6, UR21, UR7, UR6 ;  /* 0x00000007150672a4 */ /* 0x000fe2000f8e0206 */
[----:B------:R-:W-:-:S02]  /*2640*/  LEA.HI R23, R32, R31, RZ, 0x5 ;  /* 0x0000001f20177211 */ /* 0x000fc400078f28ff */
[----:B------:R-:W-:Y:S01]  /*2650*/  IMAD.U32 R4, RZ, RZ, UR16 ;  /* 0x00000010ff047e24 */ /* 0x000fe2000f8e00ff */
[----:B------:R-:W-:Y:S01]  /*2660*/  SHF.R.S32.HI R22, RZ, 0x2, R11 ;  /* 0x00000002ff167819 */ /* 0x000fe2000001140b */
[----:B------:R-:W-:Y:S01]  /*2670*/  STL.64 [R1+0x30], R34 ;  /* 0x0000302201007387 */ /* 0x000fe20000100a00 */
[----:B----4-:R-:W-:Y:S01]  /*2680*/  IADD3 R33, R35, UR6, RZ ;  /* 0x0000000623217c10 */ /* 0x010fe2000fffe0ff */
[----:B------:R-:W-:Y:S02]  /*2690*/  ULDC.64 UR6, c[0x0][0x238] ;  /* 0x00008e0000067ab9 */ /* 0x000fe40000000a00 */
[----:B------:R-:W-:Y:S02]  /*26a0*/  UIMAD UR6, UR22, UR6, URZ ;  /* 0x00000006160672a4 */ /* 0x000fe4000f8e023f */
[----:B------:R-:W-:Y:S01]  /*26b0*/  STL [R1+0x40], R33 ;  /* 0x0000402101007387 */ /* 0x000fe20000100800 */
[----:B------:R-:W-:Y:S02]  /*26c0*/  UIADD3 UR22, UR23, 0x1, URZ ;  /* 0x0000000117167890 */ /* 0x000fe4000fffe03f */
[----:B------:R-:W-:-:S02]  /*26d0*/  UIMAD UR6, UR16, UR7, UR6 ;  /* 0x00000007100672a4 */ /* 0x000fc4000f8e0206 */
[----:B------:R-:W-:Y:S01]  /*26e0*/  UISETP.GE.AND UP0, UPT, UR22, UR11, UPT ;  /* 0x0000000b1600728c */ /* 0x000fe2000bf06270 */
[----:B-----5:R-:W-:Y:S01]  /*26f0*/  @!P3 IMAD.SHL.U32 R6, R31, 0x10, RZ ;  /* 0x000000101f06b824 */ /* 0x020fe200078e00ff */
[----:B------:R-:W-:-:S04]  /*2700*/  SHF.R.S32.HI R7, RZ, 0x5, R23 ;  /* 0x00000005ff077819 */ /* 0x000fc80000011417 */
[----:B------:R1:W-:Y:S04]  /*2710*/  @!P3 LDGSTS.E.BYPASS.LTC128B.128 [R6+0x20080], [R8.64] ;  /* 0x200800000806bfae */ /* 0x0003e8000b901d52 */
[----:B------:R-:W0:Y:S04]  /*2720*/  LDGDEPBAR ;  /* 0x00000000000079af */ /* 0x000e280000000000 */
[----:B------:R2:W-:Y:S01]  /*2730*/  LDGSTS.E.BYPASS.LTC128B.128 [R12+0x18080], [R2.64], !P1 ;  /* 0x18080000020c7fae */ /* 0x0005e2000c901d52 */
[----:B------:R-:W-:-:S03]  /*2740*/  ISETP.LT.OR P1, PT, R0, 0x21, !P5 ;  /* 0x000000210000780c */ /* 0x000fc60006f21670 */
[----:B------:R2:W-:Y:S01]  /*2750*/  LDGSTS.E.BYPASS.LTC128B.128 [R12+0x1a080], [R2.64+0x80], !P0 ;  /* 0x1a080080020c7fae */ /* 0x0005e2000c101d52 */
[----:B-1----:R-:W-:Y:S01]  /*2760*/  IMAD.WIDE.U32 R8, R4, c[0x0][0x238], R26 ;  /* 0x00008e0004087a25 */ /* 0x002fe200078e001a */
[----:B------:R-:W-:Y:S02]  /*2770*/  SHF.R.S32.HI R4, RZ, 0x1f, R11 ;  /* 0x0000001fff047819 */ /* 0x000fe4000001140b */
[----:B------:R-:W-:-:S04]  /*2780*/  LEA.HI R6, R23, R7, RZ, 0x1 ;  /* 0x0000000717067211 */ /* 0x000fc800078f08ff */
[----:B------:R-:W-:Y:S02]  /*2790*/  LOP3.LUT R6, R6, 0xfffffffe, RZ, 0xc0, !PT ;  /* 0xfffffffe06067812 */ /* 0x000fe400078ec0ff */
[----:B--2---:R-:W-:-:S03]  /*27a0*/  IADD3 R2, P0, R2, UR28, RZ ;  /* 0x0000001c02027c10 */ /* 0x004fc6000ff1e0ff */
[----:B---3--:R-:W-:Y:S01]  /*27b0*/  IMAD.IADD R15, R7, 0x1, -R6 ;  /* 0x00000001070f7824 */ /* 0x008fe200078e0a06 */
[----:B------:R-:W-:Y:S02]  /*27c0*/  IADD3.X R3, R3, UR26, RZ, P0, !PT ;  /* 0x0000001a03037c10 */ /* 0x000fe400087fe4ff */
[----:B------:R-:W-:-:S03]  /*27d0*/  IADD3 R0, P0, R34, UR27, RZ ;  /* 0x0000001b22007c10 */ /* 0x000fc6000ff1e0ff */
[----:B------:R1:W-:Y:S01]  /*27e0*/  LDGSTS.E.BYPASS.LTC128B.128 [R12+0x19080], [R2.64], !P2 ;  /* 0x19080000020c7fae */ /* 0x0003e2000d101d52 */
[----:B------:R-:W-:Y:S02]  /*27f0*/  IADD3.X R5, R33, UR29, RZ, P0, !PT ;  /* 0x0000001d21057c10 */ /* 0x000fe400087fe4ff */
[C---:B------:R-:W-:Y:S01]  /*2800*/  LEA R20, P0, R0.reuse, c[0x0][0x280], 0x2 ;  /* 0x0000a00000147a11 */ /* 0x040fe200078010ff */
[----:B------:R1:W-:Y:S03]  /*2810*/  LDGSTS.E.BYPASS.LTC128B.128 [R12+0x1b080], [R2.64+0x80], !P1 ;  /* 0x1b080080020c7fae */ /* 0x0003e6000c901d52 */
[----:B------:R-:W-:Y:S02]  /*2820*/  LEA.HI.X R21, R0, c[0x0][0x284], R5, 0x2, P0 ;  /* 0x0000a10000157a11 */ /* 0x000fe400000f1405 */
[----:B------:R-:W-:Y:S02]  /*2830*/  R2P PR, R18, 0x6 ;  /* 0x0000000612007804 */ /* 0x000fe40000000000 */
[----:B------:R-:W-:-:S03]  /*2840*/  PLOP3.LUT P0, PT, PT, PT, UP0, 0x80, 0x0 ;  /* 0x000000000000781c */ /* 0x000fc60003f0f008 */
[----:B------:R-:W-:Y:S02]  /*2850*/  SEL R215, R215, 0xfffffff0, !P1 ;  /* 0xfffffff0d7d77807 */ /* 0x000fe40004800000 */
[----:B------:R-:W-:Y:S02]  /*2860*/  SEL R216, R216, 0xffffffe0, !P2 ;  /* 0xffffffe0d8d87807 */ /* 0x000fe40005000000 */
[----:B-1----:R-:W-:-:S04]  /*2870*/  LEA.HI R2, R32, R31, RZ, 0x4 ;  /* 0x0000001f20027211 */ /* 0x002fc800078f20ff */
[----:B------:R-:W-:Y:S02]  /*2880*/  SHF.R.S32.HI R5, RZ, 0x4, R2 ;  /* 0x00000004ff057819 */ /* 0x000fe40000011402 */
[C---:B------:R-:W-:Y:S02]  /*2890*/  LOP3.LUT R0, R2.reuse, 0xfffffff0, RZ, 0xc0, !PT ;  /* 0xfffffff002007812 */ /* 0x040fe400078ec0ff */
[----:B------:R-:W-:Y:S02]  /*28a0*/  LEA.HI R3, R2, R5, RZ, 0x1 ;  /* 0x0000000502037211 */ /* 0x000fe400078f08ff */
[----:B------:R-:W-:Y:S01]  /*28b0*/  LEA.HI R2, R4, R22, RZ, 0x3 ;  /* 0x0000001604027211 */ /* 0x000fe200078f18ff */
[----:B------:R-:W-:Y:S01]  /*28c0*/  IMAD.IADD R0, R31, 0x1, -R0 ;  /* 0x000000011f007824 */ /* 0x000fe200078e0a00 */
[----:B------:R-:W-:Y:S01]  /*28d0*/  LOP3.LUT R6, R3, 0xfffffffe, RZ, 0xc0, !PT ;  /* 0xfffffffe03067812 */ /* 0x000fe200078ec0ff */
[----:B------:R-:W-:Y:S01]  /*28e0*/  IMAD.SHL.U32 R4, R18, 0x40, RZ ;  /* 0x0000004012047824 */ /* 0x000fe200078e00ff */
[----:B------:R-:W-:Y:S01]  /*28f0*/  LOP3.LUT R2, R2, 0xfffffff8, RZ, 0xc0, !PT ;  /* 0xfffffff802027812 */ /* 0x000fe200078ec0ff */
[----:B------:R-:W-:Y:S01]  /*2900*/  IMAD.SHL.U32 R18, R15, 0x10, RZ ;  /* 0x000000100f127824 */ /* 0x000fe200078e00ff */
[----:B------:R-:W-:-:S02]  /*2910*/  SHF.R.S32.HI R10, RZ, 0x1f, R0 ;  /* 0x0000001fff0a7819 */ /* 0x000fc40000011400 */
[----:B------:R-:W-:Y:S01]  /*2920*/  IADD3 R3, R9, UR6, RZ ;  /* 0x0000000609037c10 */ /* 0x000fe2000fffe0ff */
[----:B------:R-:W-:Y:S01]  /*2930*/  IMAD.IADD R22, R22, 0x1, -R2 ;  /* 0x0000000116167824 */ /* 0x000fe200078e0a02 */
[----:B------:R-:W-:Y:S01]  /*2940*/  LEA.HI R10, R10, R0, RZ, 0x3 ;  /* 0x000000000a0a7211 */ /* 0x000fe200078f18ff */
[----:B------:R-:W-:Y:S01]  /*2950*/  IMAD.MOV.U32 R2, RZ, RZ, R8 ;  /* 0x000000ffff027224 */ /* 0x000fe200078e0008 */
[----:B------:R-:W-:Y:S01]  /*2960*/  LOP3.LUT R4, R4, 0x1c0, RZ, 0xc0, !PT ;  /* 0x000001c004047812 */ /* 0x000fe200078ec0ff */
[----:B------:R-:W-:Y:S01]  /*2970*/  IMAD.IADD R9, R5, 0x1, -R6 ;  /* 0x0000000105097824 */ /* 0x000fe200078e0a06 */
[----:B------:R-:W-:Y:S01]  /*2980*/  LOP3.LUT R7, R10, 0xfffffff8, RZ, 0xc0, !PT ;  /* 0xfffffff80a077812 */ /* 0x000fe200078ec0ff */
[----:B------:R-:W-:Y:S01]  /*2990*/  IMAD.WIDE.U32 R40, R19, c[0x0][0x240], R2 ;  /* 0x0000900013287a25 */ /* 0x000fe200078e0002 */
[C---:B------:R-:W-:Y:S01]  /*29a0*/  LOP3.LUT R5, R4.reuse, 0x10, R18, 0xf8, !PT ;  /* 0x0000001004057812 */ /* 0x040fe200078ef812 */
[----:B------:R-:W-:Y:S01]  /*29b0*/  ULDC.64 UR6, c[0x0][0x240] ;  /* 0x0000900000067ab9 */ /* 0x000fe20000000a00 */
        /* <DEDUP_REMOVED lines=8> */
[----:B------:R-:W-:Y:S01]  /*2a40*/  LOP3.LUT R5, R3, R8, RZ, 0x3c, !PT ;  /* 0x0000000803057212 */ /* 0x000fe200078e3cff */
[----:B------:R-:W-:Y:S01]  /*2a50*/  IMAD.SHL.U32 R3, R9, 0x20, RZ ;  /* 0x0000002009037824 */ /* 0x000fe200078e00ff */
[----:B------:R-:W-:Y:S01]  /*2a60*/  LOP3.LUT R0, R0, 0x18, RZ, 0xc0, !PT ;  /* 0x0000001800007812 */ /* 0x000fe200078ec0ff */
[----:B------:R-:W-:Y:S01]  /*2a70*/  IMAD.SHL.U32 R10, R10, 0x40, RZ ;  /* 0x000000400a0a7824 */ /* 0x000fe200078e00ff */
[----:B------:R-:W-:Y:S01]  /*2a80*/  SHF.R.U32.HI R4, RZ, 0x3, R2 ;  /* 0x00000003ff047819 */ /* 0x000fe20000011602 */
[----:B------:R-:W-:Y:S01]  /*2a90*/  IMAD.IADD R5, R6, 0x1, R5 ;  /* 0x0000000106057824 */ /* 0x000fe200078e0205 */
[----:B------:R-:W-:Y:S01]  /*2aa0*/  LOP3.LUT R6, R11, 0x3ffffffc, RZ, 0xc0, !PT ;  /* 0x3ffffffc0b067812 */ /* 0x000fe200078ec0ff */
[----:B------:R-:W-:Y:S01]  /*2ab0*/  UIMAD UR6, UR20, UR6, URZ ;  /* 0x00000006140672a4 */ /* 0x000fe2000f8e023f */
[----:B------:R-:W-:Y:S01]  /*2ac0*/  LOP3.LUT R11, R4, R2, R0, 0x1e, !PT ;  /* 0x00000002040b7212 */ /* 0x000fe200078e1e00 */
[----:B------:R-:W-:Y:S01]  /*2ad0*/  IMAD.SHL.U32 R4, R7, 0x40, RZ ;  /* 0x0000004007047824 */ /* 0x000fe200078e00ff */
[----:B------:R-:W-:Y:S01]  /*2ae0*/  LOP3.LUT R14, R0, 0x20, R3, 0xf8, !PT ;  /* 0x00000020000e7812 */ /* 0x000fe200078ef803 */
[----:B------:R-:W-:Y:S01]  /*2af0*/  IMAD.IADD R3, R31, 0x1, -R6 ;  /* 0x000000011f037824 */ /* 0x000fe200078e0a06 */
[----:B------:R-:W-:Y:S01]  /*2b00*/  LOP3.LUT R0, R13, R8, RZ, 0x3c, !PT ;  /* 0x000000080d007212 */ /* 0x000fe200078e3cff */
[----:B------:R-:W-:Y:S01]  /*2b10*/  IMAD.SHL.U32 R2, R15, 0x400, RZ ;  /* 0x000004000f027824 */ /* 0x000fe200078e00ff */
[----:B------:R-:W-:Y:S01]  /*2b20*/  LOP3.LUT R4, R4, 0x1c0, RZ, 0xc0, !PT ;  /* 0x000001c004047812 */ /* 0x000fe200078ec0ff */
[----:B------:R-:W-:Y:S01]  /*2b30*/  IMAD.SHL.U32 R6, R9, 0x8, RZ ;  /* 0x0000000809067824 */ /* 0x000fe200078e00ff */
[----:B------:R-:W-:Y:S01]  /*2b40*/  UIMAD UR6, UR21, UR7, UR6 ;  /* 0x00000007150672a4 */ /* 0x000fe2000f8e0206 */
[----:B------:R-:W-:Y:S01]  /*2b50*/  IMAD R3, R3, 0x2, R2 ;  /* 0x0000000203037824 */ /* 0x000fe200078e0202 */
[----:B------:R-:W-:Y:S01]  /*2b60*/  SHF.R.U32.HI R8, RZ, 0x3, R4 ;  /* 0x00000003ff087819 */ /* 0x000fe20000011604 */
[----:B------:R-:W-:Y:S01]  /*2b70*/  STL.64 [R1+0x48], R40 ;  /* 0x0000482801007387 */ /* 0x000fe20000100a00 */
[----:B------:R-:W-:Y:S01]  /*2b80*/  LOP3.LUT R6, R4, 0x8, R6, 0xf8, !PT ;  /* 0x0000000804067812 */ /* 0x000fe200078ef806 */
[----:B------:R-:W-:Y:S01]  /*2b90*/  IMAD.IADD R11, R3, 0x1, R11 ;  /* 0x00000001030b7824 */ /* 0x000fe200078e020b */
[----:B------:R-:W-:Y:S01]  /*2ba0*/  LOP3.LUT R3, R10, 0xfffffe00, RZ, 0xc0, !PT ;  /* 0xfffffe000a037812 */ /* 0x000fe200078ec0ff */
[----:B------:R-:W-:Y:S01]  /*2bb0*/  IMAD R0, R9, 0x200, R0 ;  /* 0x0000020009007824 */ /* 0x000fe200078e0200 */
[----:B------:R-:W-:Y:S01]  /*2bc0*/  LOP3.LUT R6, R6, R8, RZ, 0x3c, !PT ;  /* 0x0000000806067212 */ /* 0x000fe200078e3cff */
[----:B------:R-:W-:Y:S01]  /*2bd0*/  IMAD.SHL.U32 R231, R11, 0x2, RZ ;  /* 0x000000020be77824 */ /* 0x000fe200078e00ff */
[----:B------:R-:W-:Y:S01]  /*2be0*/  LOP3.LUT R4, R8, R14, R4, 0x1e, !PT ;  /* 0x0000000e08047212 */ /* 0x000fe200078e1e04 */
[----:B------:R-:W-:Y:S01]  /*2bf0*/  @!P3 IMAD.SHL.U32 R8, R31, 0x10, RZ ;  /* 0x000000101f08b824 */ /* 0x000fe200078e00ff */
[----:B------:R-:W-:-:S02]  /*2c00*/  IADD3 R214, R6, R3, R2 ;  /* 0x0000000306d67210 */ /* 0x000fc40007ffe002 */
[----:B------:R-:W-:Y:S02]  /*2c10*/  LOP3.LUT R2, R23, 0xffffffe0, RZ, 0xc0, !PT ;  /* 0xffffffe017027812 */ /* 0x000fe400078ec0ff */
[----:B------:R-:W-:Y:S01]  /*2c20*/  LOP3.LUT R220, R4, R3, RZ, 0xfc, !PT ;  /* 0x0000000304dc7212 */ /* 0x000fe200078efcff */
[----:B------:R1:W-:Y:S01]  /*2c30*/  @!P3 LDGSTS.E.BYPASS.LTC128B.128 [R8+0x20280], [R20.64] ;  /* 0x202800001408bfae */ /* 0x0003e2000b901d52 */
[----:B------:R-:W-:Y:S01]  /*2c40*/  IADD3 R4, R41, UR6, RZ ;  /* 0x0000000629047c10 */ /* 0x000fe2000fffe0ff */
[----:B------:R-:W-:Y:S01]  /*2c50*/  IMAD.IADD R6, R31, 0x1, -R2 ;  /* 0x000000011f067824 */ /* 0x000fe200078e0a02 */
[----:B------:R-:W-:Y:S01]  /*2c60*/  IADD3 R3, R12, 0x10080, RZ ;  /* 0x000100800c037810 */ /* 0x000fe20007ffe0ff */
[----:B------:R-:W0:Y:S01]  /*2c70*/  LDGDEPBAR ;  /* 0x00000000000079af */ /* 0x000e220000000000 */
[----:B------:R-:W-:Y:S02]  /*2c80*/  IADD3 R13, R231, 0x20480, RZ ;  /* 0x00020480e70d7810 */ /* 0x000fe40007ffe0ff */
        /* <DEDUP_REMOVED lines=40> */
.L_x_2262:
[----:B--2---:R-:W-:Y:S05]  /*2f10*/  BSYNC B0 ;  /* 0x0000000000007941 */ /* 0x004fea0003800000 */
.L_x_2261:
        /* <DEDUP_REMOVED lines=102> */
.L_x_2265:
        /* <DEDUP_REMOVED lines=201> */
.L_x_2263:
        /* <DEDUP_REMOVED lines=538> */
.L_x_2264:
        /* <DEDUP_REMOVED lines=298> */
.L_x_2260:
[----:B------:R-:W-:Y:S05]  /*7650*/  @P0 EXIT ;  /* 0x000000000000094d */ /* 0x000fea0003800000 */
[----:B------:R-:W-:Y:S02]  /*7660*/  ULDC.64 UR4, c[0x0][0x360] ;  /* 0x0000d80000047ab9 */ /* 0x000fe40000000a00 */
[----:B------:R-:W-:Y:S02]  /*7670*/  UISETP.NE.U32.AND UP2, UPT, URZ, UR4, UPT ;  /* 0x000000043f00728c */ /* 0x000fe4000bf45070 */
[----:B------:R-:W-:Y:S02]  /*7680*/  ULDC.64 UR6, c[0x0][0x360] ;  /* 0x0000d80000067ab9 */ /* 0x000fe40000000a00 */
[----:B------:R-:W-:Y:S02]  /*7690*/  UISETP.NE.AND.EX UP2, UPT, URZ, UR5, UPT, UP2 ;  /* 0x000000053f00728c */ /* 0x000fe4000bf45320 */
[----:B------:R-:W-:-:S04]  /*76a0*/  ULDC.64 UR10, c[0x0][0x338] ;  /* 0x0000ce00000a7ab9 */ /* 0x000fc80000000a00 */
[----:B------:R-:W-:-:S05]  /*76b0*/  PLOP3.LUT P0, PT, PT, PT, UP2, 0x80, 0x0 ;  /* 0x000000000000781c */ /* 0x000fca0003f0f028 */
[----:B------:R-:W-:Y:S02]  /*76c0*/  @UP2 UMOV UR4, 0x4 ;  /* 0x0000000400042882 */ /* 0x000fe40000000000 */
[----:B------:R-:W-:-:S06]  /*76d0*/  @UP2 UIMAD.WIDE UR4, UR14, UR4, UR6 ;  /* 0x000000040e0422a5 */ /* 0x000fcc000f8e0206 */
[----:B---3--:R-:W-:Y:S02]  /*76e0*/  IMAD.U32 R2, RZ, RZ, UR4 ;  /* 0x00000004ff027e24 */ /* 0x008fe4000f8e00ff */
[----:B------:R-:W-:-:S05]  /*76f0*/  IMAD.U32 R3, RZ, RZ, UR5 ;  /* 0x00000005ff037e24 */ /* 0x000fca000f8e00ff */
[----:B------:R-:W2:Y:S01]  /*7700*/  @P0 LDG.E R0, [R2.64] ;  /* 0x0000001202000981 */ /* 0x000ea2000c1e1900 */
[----:B------:R-:W-:Y:S01]  /*7710*/  UISETP.NE.AND UP0, UPT, UR10, 0x1, UPT ;  /* 0x000000010a00788c */ /* 0x000fe2000bf05270 */
[----:B------:R-:W-:Y:S01]  /*7720*/  BSSY B0, `(.L_x_2266) ;  /* 0x000002e000007945 */ /* 0x000fe20003800000 */
[----:B------:R-:W-:Y:S01]  /*7730*/  UIMAD.WIDE.U32 UR8, UR16, UR11, URZ ;  /* 0x0000000b100872a5 */ /* 0x000fe2000f8e003f */
[----:B------:R-:W3:Y:S01]  /*7740*/  S2R R9, SR_TID.X ;  /* 0x0000000000097919 */ /* 0x000ee20000002100 */
[----:B------:R-:W-:Y:S02]  /*7750*/  ULDC UR4, c[0x0][0x340] ;  /* 0x0000d00000047ab9 */ /* 0x000fe40000000800 */
[----:B------:R-:W-:Y:S02]  /*7760*/  UMOV UR6, UR16 ;  /* 0x0000001000067c82 */ /* 0x000fe40008000000 */
[----:B------:R-:W-:Y:S02]  /*7770*/  ULDC UR13, c[0x0][0x358] ;  /* 0x0000d600000d7ab9 */ /* 0x000fe40000000800 */
[----:B------:R-:W-:-:S02]  /*7780*/  UIMAD UR13, UR15, UR13, URZ ;  /* 0x0000000d0f0d72a4 */ /* 0x000fc4000f8e023f */
[----:B------:R-:W-:Y:S02]  /*7790*/  @UP0 UMOV UR5, UR9 ;  /* 0x0000000900050c82 */ /* 0x000fe40008000000 */
[----:B------:R-:W-:-:S04]  /*77a0*/  @UP0 USHF.R.U32.HI UR6, URZ, UR4, UR5 ;  /* 0x000000043f060299 */ /* 0x000fc80008011605 */
[----:B------:R-:W-:Y:S02]  /*77b0*/  UIADD3 UR4, -UR6, URZ, URZ ;  /* 0x0000003f06047290 */ /* 0x000fe4000fffe13f */
[----:B------:R-:W-:Y:S02]  /*77c0*/  USHF.R.S32.HI UR9, URZ, 0x1f, UR6 ;  /* 0x0000001f3f097899 */ /* 0x000fe40008011406 */
[----:B------:R-:W-:-:S03]  /*77d0*/  UIMAD UR10, UR4, UR10, UR16 ;  /* 0x0000000a040a72a4 */ /* 0x000fc6000f8e0210 */
[----:B------:R-:W-:Y:S02]  /*77e0*/  ULDC UR4, c[0x0][0x2f4] ;  /* 0x0000bd0000047ab9 */ /* 0x000fe40000000800 */
[----:B------:R-:W-:Y:S01]  /*77f0*/  UIMAD UR13, UR13, UR4, URZ ;  /* 0x000000040d0d72a4 */ /* 0x000fe2000f8e023f */
[----:B------:R-:W-:Y:S01]  /*7800*/  BAR.SYNC.DEFER_BLOCKING 0x1, 0x100 ;  /* 0x0044000000007b1d */ /* 0x000fe20000010000 */
[----:B------:R-:W-:Y:S01]  /*7810*/  UIMAD UR11, UR14, UR4, URZ ;  /* 0x000000040e0b72a4 */ /* 0x000fe2000f8e023f */
[----:B---3--:R-:W-:Y:S01]  /*7820*/  ISETP.NE.AND P2, PT, R9, RZ, PT ;  /* 0x000000ff0900720c */ /* 0x008fe20003f45270 */
[----:B------:R-:W-:Y:S02]  /*7830*/  USHF.R.S32.HI UR8, URZ, 0x1f, UR13 ;  /* 0x0000001f3f087899 */ /* 0x000fe4000801140d */
[----:B------:R-:W-:Y:S02]  /*7840*/  USHF.R.S32.HI UR7, URZ, 0x1f, UR11 ;  /* 0x0000001f3f077899 */ /* 0x000fe4000801140b */
[----:B------:R-:W-:-:S02]  /*7850*/  UIADD3 UR13, UP1, UP0, UR13, UR11, UR6 ;  /* 0x0000000b0d0d7290 */ /* 0x000fc4000f83e006 */
[----:B------:R-:W-:Y:S02]  /*7860*/  ULDC.64 UR4, c[0x0][0x350] ;  /* 0x0000d40000047ab9 */ /* 0x000fe40000000a00 */
[----:B------:R-:W-:Y:S02]  /*7870*/  UIADD3.X UR8, UR8, UR7, UR9, UP1, UP0 ;  /* 0x0000000708087290 */ /* 0x000fe40008fe0409 */
[----:B------:R-:W-:Y:S02]  /*7880*/  USHF.L.U32 UR7, UR13, 0x2, URZ ;  /* 0x000000020d077899 */ /* 0x000fe4000800063f */
[----:B------:R-:W-:Y:S02]  /*7890*/  USHF.L.U64.HI UR8, UR13, 0x2, UR8 ;  /* 0x000000020d087899 */ /* 0x000fe40008010208 */
[----:B------:R-:W-:-:S04]  /*78a0*/  UIADD3 UR4, UP0, UR7, UR4, URZ ;  /* 0x0000000407047290 */ /* 0x000fc8000ff1e03f */
[----:B------:R-:W-:Y:S02]  /*78b0*/  UIADD3.X UR5, UR8, UR5, URZ, UP0, !UPT ;  /* 0x0000000508057290 */ /* 0x000fe400087fe43f */
[----:B------:R-:W-:-:S04]  /*78c0*/  MOV R4, UR4 ;  /* 0x0000000400047c02 */ /* 0x000fc80008000f00 */
[----:B------:R-:W-:Y:S01]  /*78d0*/  IMAD.U32 R5, RZ, RZ, UR5 ;  /* 0x00000005ff057e24 */ /* 0x000fe2000f8e00ff */
[----:B--2---:R-:W2:Y:S02]  /*78e0*/  @P0 R2UR UR12, R0 ;  /* 0x00000000000c03c2 */ /* 0x004ea400000e0000 */
[----:B--2---:R-:W-:-:S04]  /*78f0*/  @UP2 ULEA UR12, UR14, UR12, 0x7 ;  /* 0x0000000c0e0c2291 */ /* 0x004fc8000f8e383f */
[----:B------:R-:W-:-:S04]  /*7900*/  @UP2 USHF.R.S32.HI UR11, URZ, 0x1f, UR12 ;  /* 0x0000001f3f0b2899 */ /* 0x000fc8000801140c */
[----:B------:R-:W-:Y:S02]  /*7910*/  @UP2 ULEA.HI UR12, UR11, UR12, URZ, 0x7 ;  /* 0x0000000c0b0c2291 */ /* 0x000fe4000f8f383f */
[----:B------:R-:W-:Y:S02]  /*7920*/  USHF.R.S32.HI UR11, URZ, 0x1f, UR14 ;  /* 0x0000001f3f0b7899 */ /* 0x000fe4000801140e */
[----:B------:R-:W-:Y:S02]  /*7930*/  @UP2 USHF.L.U32 UR12, UR12, 0x7, URZ ;  /* 0x000000070c0c2899 */ /* 0x000fe4000800063f */
[----:B------:R-:W-:Y:S02]  /*7940*/  USEL UR14, UR14, URZ, !UP2 ;  /* 0x0000003f0e0e7287 */ /* 0x000fe4000d000000 */
[----:B------:R-:W-:Y:S02]  /*7950*/  @UP2 ULOP3.LUT UR12, UR12, 0xffffc000, URZ, 0xc0, !UPT ;  /* 0xffffc0000c0c2892 */ /* 0x000fe4000f8ec03f */
[----:B------:R-:W-:-:S02]  /*7960*/  USEL UR11, UR11, URZ, !UP2 ;  /* 0x0000003f0b0b7287 */ /* 0x000fc4000d000000 */
[----:B------:R-:W-:-:S03]  /*7970*/  @UP2 USHF.R.S32.HI UR13, URZ, 0x1f, UR12 ;  /* 0x0000001f3f0d2899 */ /* 0x000fc6000801140c */
[----:B------:R-:W-:-:S04]  /*7980*/  @!UP2 UMOV UR12, URZ ;  /* 0x0000003f000cac82 */ /* 0x000fc80008000000 */
[----:B------:R-:W-:Y:S01]  /*7990*/  @!UP2 UMOV UR13, URZ ;  /* 0x0000003f000dac82 */ /* 0x000fe20008000000 */
[----:B------:R-:W-:Y:S05]  /*79a0*/  @P2 BRA `(.L_x_2267) ;  /* 0x0000005000002947 */ /* 0x000fea0003800000 */
.L_x_2268:
[----:B------:R-:W2:Y:S01]  /*79b0*/  LDG.E.STRONG.GPU R0, [R4.64] ;  /* 0x0000001204007981 */ /* 0x000ea2000c1ef900 */
[----:B------:R-:W-:Y:S01]  /*79c0*/  YIELD ;  /* 0x0000000000007946 */ /* 0x000fe20003800000 */
[----:B--2---:R-:W-:Y:S01]  /*79d0*/  ISETP.NE.AND P0, PT, R0, UR10, PT ;  /* 0x0000000a00007c0c */ /* 0x004fe2000bf05270 */
[----:B------:R-:W-:-:S12]  /*79e0*/  CCTL.IVALL ;  /* 0x00000000ff00798f */ /* 0x000fd80002000000 */
[----:B------:R-:W-:Y:S05]  /*79f0*/  @P0 BRA `(.L_x_2268) ;  /* 0xffffffb000000947 */ /* 0x000fea000383ffff */
.L_x_2267:
[----:B------:R-:W-:Y:S05]  /*7a00*/  BSYNC B0 ;  /* 0x0000000000007941 */ /* 0x000fea0003800000 */
.L_x_2266:
[----:B------:R-:W-:Y:S01]  /*7a10*/  MOV R11, 0xffffffff ;  /* 0xffffffff000b7802 */ /* 0x000fe20000000f00 */
[----:B------:R-:W-:Y:S05]  /*7a20*/  BRA.CONV ~URZ, `(.L_x_2269) ;  /* 0x000000237f007947 */ /* 0x000fea000b800000 */
[----:B------:R-:W-:Y:S02]  /*7a30*/  MOV R2, 0x7a50 ;  /* 0x00007a5000027802 */ /* 0x000fe40000000f00 */
[----:B-1----:R-:W-:Y:S05]  /*7a40*/  CALL.REL.NOINC `($__internal_11_$__cuda_sm70_warpsync) ;  /* 0x00000d5000007944 */ /* 0x002fea0003c00000 */
.L_x_2269:
[----:B------:R-:W-:Y:S01]  /*7a50*/  USHF.L.U32 UR5, UR15, 0xe, URZ ;  /* 0x0000000e0f057899 */ /* 0x000fe2000800063f */
[----:B------:R-:W-:Y:S01]  /*7a60*/  SHF.R.S32.HI R2, RZ, 0x1f, R9 ;  /* 0x0000001fff027819 */ /* 0x000fe20000011409 */
[----:B------:R-:W-:Y:S01]  /*7a70*/  IMAD.U32 R10, RZ, RZ, UR14 ;  /* 0x0000000eff0a7e24 */ /* 0x000fe2000f8e00ff */
[----:B------:R-:W-:-:S06]  /*7a80*/  NOP ;  /* 0x0000000000007918 */ /* 0x000fcc0000000000 */
[----:B------:R-:W-:Y:S01]  /*7a90*/  USHF.R.S32.HI UR4, URZ, 0x1f, UR5 ;  /* 0x0000001f3f047899 */ /* 0x000fe20008011405 */
[----:B------:R-:W-:-:S05]  /*7aa0*/  IMAD.U32 R8, RZ, RZ, UR5 ;  /* 0x00000005ff087e24 */ /* 0x000fca000f8e00ff */
[----:B------:R-:W-:Y:S01]  /*7ab0*/  IMAD.U32 R0, RZ, RZ, UR4 ;  /* 0x00000004ff007e24 */ /* 0x000fe2000f8e00ff */
[----:B------:R-:W-:Y:S01]  /*7ac0*/  IADD3 R8, P1, P0, R8, UR12, R9 ;  /* 0x0000000c08087c10 */ /* 0x000fe2000f83e009 */
[----:B------:R-:W-:Y:S02]  /*7ad0*/  ULDC.64 UR4, c[0x0][0x328] ;  /* 0x0000ca0000047ab9 */ /* 0x000fe40000000a00 */
[----:B------:R-:W-:Y:S01]  /*7ae0*/  UIMAD UR4, UR9, UR4, URZ ;  /* 0x00000004090472a4 */ /* 0x000fe2000f8e023f */
[----:B------:R-:W-:Y:S01]  /*7af0*/  IADD3.X R9, R0, UR13, R2, P1, P0 ;  /* 0x0000000d00097c10 */ /* 0x000fe20008fe0402 */
        /* <DEDUP_REMOVED lines=77> */
[----:B------:R-:W-:Y:S05]  /*7fd0*/  CALL.REL.NOINC `($__internal_11_$__cuda_sm70_warpsync) ;  /* 0x000007c000007944 */ /* 0x000fea0003c00000 */
.L_x_2270:
        /* <DEDUP_REMOVED lines=12> */
.L_x_2272:
[----:B------:R-:W-:Y:S05]  /*80a0*/  BSYNC B0 ;  /* 0x0000000000007941 */ /* 0x000fea0003800000 */
.L_x_2271:
[----:B------:R-:W-:Y:S01]  /*80b0*/  ULDC.64 UR4, c[0x0][0x348] ;  /* 0x0000d20000047ab9 */ /* 0x000fe20000000a00 */
[----:B------:R-:W-:Y:S01]  /*80c0*/  BSSY B0, `(.L_x_2273) ;  /* 0x000000b000007945 */ /* 0x000fe20003800000 */
[----:B------:R-:W-:-:S04]  /*80d0*/  UIADD3 UR4, UP0, UR7, UR4, URZ ;  /* 0x0000000407047290 */ /* 0x000fc8000ff1e03f */
[----:B------:R-:W-:Y:S02]  /*80e0*/  UIADD3.X UR5, UR8, UR5, URZ, UP0, !UPT ;  /* 0x0000000508057290 */ /* 0x000fe400087fe43f */
[----:B--2---:R-:W-:-:S04]  /*80f0*/  MOV R4, UR4 ;  /* 0x0000000400047c02 */ /* 0x004fc80008000f00 */
[----:B------:R-:W-:Y:S01]  /*8100*/  MOV R5, UR5 ;  /* 0x0000000500057c02 */ /* 0x000fe20008000f00 */
[----:B------:R-:W-:Y:S05]  /*8110*/  @P2 BRA `(.L_x_2274) ;  /* 0x0000005000002947 */ /* 0x000fea0003800000 */
.L_x_2275:
[----:B------:R-:W2:Y:S01]  /*8120*/  LDG.E.STRONG.GPU R0, [R4.64] ;  /* 0x0000001204007981 */ /* 0x000ea2000c1ef900 */
[----:B------:R-:W-:Y:S01]  /*8130*/  YIELD ;  /* 0x0000000000007946 */ /* 0x000fe20003800000 */
[----:B--2---:R-:W-:Y:S01]  /*8140*/  ISETP.NE.AND P0, PT, R0, UR10, PT ;  /* 0x0000000a00007c0c */ /* 0x004fe2000bf05270 */
[----:B------:R-:W-:-:S12]  /*8150*/  CCTL.IVALL ;  /* 0x00000000ff00798f */ /* 0x000fd80002000000 */
[----:B------:R-:W-:Y:S05]  /*8160*/  @P0 BRA `(.L_x_2275) ;  /* 0xffffffb000000947 */ /* 0x000fea000383ffff */
.L_x_2274:
[----:B------:R-:W-:Y:S05]  /*8170*/  BSYNC B0 ;  /* 0x0000000000007941 */ /* 0x000fea0003800000 */
.L_x_2273:
[----:B------:R-:W-:Y:S05]  /*8180*/  BRA.CONV ~URZ, `(.L_x_2276) ;  /* 0x000000237f007947 */ /* 0x000fea000b800000 */
[----:B-1----:R-:W-:Y:S02]  /*8190*/  MOV R2, 0x81b0 ;  /* 0x000081b000027802 */ /* 0x002fe40000000f00 */
[----:B------:R-:W-:Y:S05]  /*81a0*/  CALL.REL.NOINC `($__internal_11_$__cuda_sm70_warpsync) ;  /* 0x000005f000007944 */ /* 0x000fea0003c00000 */
.L_x_2276:
        /* <DEDUP_REMOVED lines=82> */
[----:B-1----:R-:W-:Y:S05]  /*86d0*/  CALL.REL.NOINC `($__internal_11_$__cuda_sm70_warpsync) ;  /* 0x000000c000007944 */ /* 0x002fea0003c00000 */
.L_x_2277:
        /* <DEDUP_REMOVED lines=12> */
        .weak           $__internal_11_$__cuda_sm70_warpsync
        .type           $__internal_11_$__cuda_sm70_warpsync,@function
        .size           $__internal_11_$__cuda_sm70_warpsync,(.L_x_2347 - $__internal_11_$__cuda_sm70_warpsync)
$__internal_11_$__cuda_sm70_warpsync:
[----:B------:R-:W-:Y:S01]  /*87a0*/  MOV R3, 0x0 ;  /* 0x0000000000037802 */ /* 0x000fe20000000f00 */
[----:B------:R-:W-:Y:S04]  /*87b0*/  WARPSYNC R11 ;  /* 0x0000000b00007348 */ /* 0x000fe80003800000 */
[----:B------:R-:W-:Y:S05]  /*87c0*/  RET.REL.NODEC R2 `(_ZN7cutlass13device_kernelIN5flash19enable_sm80_to_sm89INS1_16FlashAttnBwdSm80INS1_25CollectiveMainloopBwdSm80ILi2ELi2EN4cute5tupleIJNS5_1CILi64EEENS7_ILi128EEES9_EEENS_6half_tEfNS_4arch4Sm80ELb1ELb0ELb0ELb1ELb1ELb0ELb0ELb0ELi2ELi2ELi2ELi2ELb0EEENS1_24CollectiveEpilogueBwdGQAISA_fSD_Li256ELb1ELb1EEENS1_25SingleTileBwdLPTSchedulerILb1ELi128ELb1EEEEEEEEEvNT_6ParamsE) ;  /* 0xffff783002007950 */ /* 0x000fea0003c3ffff */
.L_x_2278:
        /* <DEDUP_REMOVED lines=11> */
.L_x_2347:


//--------------------- .text._ZN7cutlass13device_kernelIN5flash22FlashAttnBwdPreprocessIN4cute5tupleIJNS3_1CILi64EEENS5_ILi128EEEEEENS_6half_tEfNS_4arch4Sm80ELb1ELb1EEEEEvNT_6ParamsE --------------------------
	.section	.text._ZN7cutlass13device_kernelIN5flash22FlashAttnBwdPreprocessIN4cute5tupleIJNS3_1CILi64EEENS5_ILi128EEEEEENS_6half_tEfNS_4arch4Sm80ELb1ELb1EEEEEvNT_6ParamsE,"ax",@progbits
	.sectioninfo	@"SHI_REGISTERS=64"
	.align	128
.text._ZN7cutlass13device_kernelIN5flash22FlashAttnBwdPreprocessIN4cute5tupleIJNS3_1CILi64EEENS5_ILi128EEEEEENS_6half_tEfNS_4arch4Sm80ELb1ELb1EEEEEvNT_6ParamsE:
        .type           _ZN7cutlass13device_kernelIN5flash22FlashAttnBwdPreprocessIN4cute5tupleIJNS3_1CILi64EEENS5_ILi128EEEEEENS_6half_tEfNS_4arch4Sm80ELb1ELb1EEEEEvNT_6ParamsE,@function
        .size           _ZN7cutlass13device_kernelIN5flash22FlashAttnBwdPreprocessIN4cute5tupleIJNS3_1CILi64EEENS5_ILi128EEEEEENS_6half_tEfNS_4arch4Sm80ELb1ELb1EEEEEvNT_6ParamsE,(.L_x_2349 - _ZN7cutlass13device_kernelIN5flash22FlashAttnBwdPreprocessIN4cute5tupleIJNS3_1CILi64EEENS5_ILi128EEEEEENS_6half_tEfNS_4arch4Sm80ELb1ELb1EEEEEvNT_6ParamsE)
        .other          _ZN7cutlass13device_kernelIN5flash22FlashAttnBwdPreprocessIN4cute5tupleIJNS3_1CILi64EEENS5_ILi128EEEEEENS_6half_tEfNS_4arch4Sm80ELb1ELb1EEEEEvNT_6ParamsE,@"STO_CUDA_ENTRY STV_DEFAULT"
_ZN7cutlass13device_kernelIN5flash22FlashAttnBwdPreprocessIN4cute5tupleIJNS3_1CILi64EEENS5_ILi128EEEEEENS_6half_tEfNS_4arch4Sm80ELb1ELb1EEEEEvNT_6ParamsE:
[----:B------:R-:W-:Y:S02]  /*0000*/  MOV R1, c[0x0][0x28] ;  /* 0x00000a0000017a02 */ /* 0x000fe40000000f00 */
[----:B------:R-:W0:Y:S01]  /*0010*/  S2R R0, SR_CTAID.Z ;  /* 0x0000000000007919 */ /* 0x000e220000002700 */
[----:B------:R-:W-:Y:S01]  /*0020*/  ISETP.NE.U32.AND P1, PT, RZ, c[0x0][0x248], PT ;  /* 0x00009200ff007a0c */ /* 0x000fe20003f25070 */
[----:B------:R-:W-:Y:S01]  /*0030*/  IMAD.MOV.U32 R3, RZ, RZ, 0x4 ;  /* 0x00000004ff037424 */ /* 0x000fe200078e00ff */
[----:B------:R-:W-:Y:S01]  /*0040*/  ISETP.NE.U32.AND P0, PT, RZ, c[0x0][0x240], PT ;  /* 0x00009000ff007a0c */ /* 0x000fe20003f05070 */
[----:B------:R-:W-:Y:S01]  /*0050*/  ULDC.64 UR4, c[0x0][0x118] ;  /* 0x0000460000047ab9 */ /* 0x000fe20000000a00 */
[----:B------:R-:W-:Y:S02]  /*0060*/  ISETP.NE.AND.EX P1, PT, RZ, c[0x0][0x24c], PT, P1 ;  /* 0x00009300ff007a0c */ /* 0x000fe40003f25310 */
[----:B------:R-:W-:Y:S02]  /*0070*/  ISETP.NE.AND.EX P0, PT, RZ, c[0x0][0x244], PT, P0 ;  /* 0x00009100ff007a0c */ /* 0x000fe40003f05300 */
[----:B------:R-:W-:Y:S01]  /*0080*/  MOV R2, c[0x0][0x168] ;  /* 0x00005a0000027a02 */ /* 0x000fe20000000f00 */
        /* <DEDUP_REMOVED lines=11> */
[----:B--2---:R-:W-:-:S02]  /*0140*/  IADD3 R2, -R11, R2, RZ ;  /* 0x000000020b027210 */ /* 0x004fc40007ffe1ff */
.L_x_2279:
[----:B0-----:R-:W0:Y:S01]  /*0150*/  S2R R4, SR_TID.X ;  /* 0x0000000000047919 */ /* 0x001e220000002100 */
[----:B------:R-:W-:-:S02]  /*0160*/  ISETP.NE.AND.EX P3, PT, RZ, c[0x0][0x244], PT, P3 ;  /* 0x00009100ff007a0c */ /* 0x000fc40003f65330 */
[----:B-----5:R-:W-:-:S13]  /*0170*/  ISETP.LE.AND P1, PT, R2, R7, PT ;  /* 0x000000070200720c */ /* 0x020fda0003f23270 */
[----:B------:R-:W-:Y:S05]  /*0180*/  @P3 EXIT P1 ;  /* 0x000000000000394d */ /* 0x000fea0000800000 */
[----:B------:R-:W1:Y:S01]  /*0190*/  S2R R6, SR_CTAID.Y ;  /* 0x0000000000067919 */ /* 0x000e620000002600 */
[----:B0-----:R-:W-:Y:S01]  /*01a0*/  SHF.R.S32.HI R9, RZ, 0x1f, R4 ;  /* 0x0000001fff097819 */ /* 0x001fe20000011404 */
[----:B------:R-:W-:Y:S01]  /*01b0*/  CS2R R44, SRZ ;  /* 0x00000000002c7805 */ /* 0x000fe2000001ff00 */
[----:B------:R-:W-:Y:S01]  /*01c0*/  IMAD.IADD R51, R2, 0x1, -R7 ;  /* 0x0000000102337824 */ /* 0x000fe200078e0a07 */
[----:B------:R-:W-:Y:S02]  /*01d0*/  @P0 MOV R44, R57 ;  /* 0x00000039002c0202 */ /* 0x000fe40000000f00 */
[----:B------:R-:W-:Y:S02]  /*01e0*/  LEA.HI R9, R9, R4, RZ, 0x4 ;  /* 0x0000000409097211 */ /* 0x000fe400078f20ff */
[----:B------:R-:W-:Y:S02]  /*01f0*/  @P0 SHF.R.S32.HI R45, RZ, 0x1f, R57 ;  /* 0x0000001fff2d0819 */ /* 0x000fe40000011439 */
[----:B------:R-:W-:-:S02]  /*0200*/  LOP3.LUT R55, R9, 0xfffffff0, RZ, 0xc0, !PT ;  /* 0xfffffff009377812 */ /* 0x000fc400078ec0ff */
[----:B------:R-:W-:Y:S02]  /*0210*/  SHF.R.S32.HI R41, RZ, 0x4, R9 ;  /* 0x00000004ff297819 */ /* 0x000fe40000011409 */
[----:B------:R-:W-:Y:S01]  /*0220*/  SHF.R.S32.HI R43, RZ, 0x1f, R0 ;  /* 0x0000001fff2b7819 */ /* 0x000fe20000011400 */
[----:B------:R-:W-:Y:S01]  /*0230*/  IMAD.IADD R55, R4, 0x1, -R55 ;  /* 0x0000000104377824 */ /* 0x000fe200078e0a37 */
[----:B------:R-:W-:Y:S02]  /*0240*/  IADD3 R58, R41, 0x10, RZ ;  /* 0x00000010293a7810 */ /* 0x000fe40007ffe0ff */
[----:B------:R-:W-:Y:S02]  /*0250*/  SHF.R.S32.HI R42, RZ, 0x1f, R41 ;  /* 0x0000001fff2a7819 */ /* 0x000fe40000011429 */
[----:B------:R-:W-:Y:S02]  /*0260*/  SHF.L.U32 R10, R55, 0x3, RZ ;  /* 0x00000003370a7819 */ /* 0x000fe400000006ff */
[----:B------:R-:W-:-:S02]  /*0270*/  IADD3 R8, P5, R41, R44, RZ ;  /* 0x0000002c29087210 */ /* 0x000fc40007fbe0ff */
[----:B-1----:R-:W-:Y:S02]  /*0280*/  SHF.R.S32.HI R40, RZ, 0x1f, R6 ;  /* 0x0000001fff287819 */ /* 0x002fe40000011406 */
[----:B------:R-:W-:Y:S02]  /*0290*/  ISETP.GE.AND P1, PT, R10, c[0x0][0x16c], PT ;  /* 0x00005b000a007a0c */ /* 0x000fe40003f26270 */
[--C-:B------:R-:W-:Y:S01]  /*02a0*/  SHF.R.S32.HI R11, RZ, 0x1f, R10.reuse ;  /* 0x0000001fff0b7819 */ /* 0x100fe2000001140a */
[----:B------:R-:W-:Y:S01]  /*02b0*/  IMAD R9, R40, c[0x0][0x1a0], RZ ;  /* 0x0000680028097a24 */ /* 0x000fe200078e02ff */
[-C--:B------:R-:W-:Y:S01]  /*02c0*/  ISETP.LT.AND P4, PT, R58, R51.reuse, !P1 ;  /* 0x000000333a00720c */ /* 0x080fe20004f81270 */
[----:B------:R-:W-:Y:S01]  /*02d0*/  IMAD R13, R40, c[0x0][0x180], RZ ;  /* 0x00006000280d7a24 */ /* 0x000fe200078e02ff */
[----:B------:R-:W-:Y:S01]  /*02e0*/  ISETP.GE.AND P2, PT, R41, R51, PT ;  /* 0x000000332900720c */ /* 0x000fe20003f46270 */
[----:B------:R-:W-:Y:S01]  /*02f0*/  IMAD R15, R6, c[0x0][0x1a4], R9 ;  /* 0x00006900060f7a24 */ /* 0x000fe200078e0209 */
[----:B------:R-:W-:Y:S01]  /*0300*/  IADD3.X R9, R42, R45, RZ, P5, !PT ;  /* 0x0000002d2a097210 */ /* 0x000fe20002ffe4ff */
[C---:B------:R-:W-:Y:S01]  /*0310*/  IMAD R13, R6.reuse, c[0x0][0x184], R13 ;  /* 0x00006100060d7a24 */ /* 0x040fe200078e020d */
[----:B------:R-:W-:Y:S01]  /*0320*/  SEL R43, R43, RZ, !P3 ;  /* 0x000000ff2b2b7207 */ /* 0x000fe20005800000 */
[----:B------:R-:W-:Y:S01]  /*0330*/  IMAD.WIDE.U32 R28, R6, c[0x0][0x180], R10 ;  /* 0x00006000061c7a25 */ /* 0x000fe200078e000a */
[----:B------:R-:W-:-:S02]  /*0340*/  ISETP.LT.AND P5, PT, R10, c[0x0][0x16c], !P2 ;  /* 0x00005b000a007a0c */ /* 0x000fc400057a1270 */
[----:B------:R-:W-:Y:S01]  /*0350*/  SEL R50, R0, RZ, !P3 ;  /* 0x000000ff00327207 */ /* 0x000fe20005800000 */
[----:B------:R-:W-:Y:S01]  /*0360*/  IMAD.IADD R29, R29, 0x1, R13 ;  /* 0x000000011d1d7824 */ /* 0x000fe200078e020d */
[----:B------:R-:W-:Y:S01]  /*0370*/  IADD3 R56, R41, 0x20, RZ ;  /* 0x0000002029387810 */ /* 0x000fe20007ffe0ff */
[----:B------:R-:W-:Y:S01]  /*0380*/  IMAD.WIDE R8, R5, 0x40, R8 ;  /* 0x0000004005087825 */ /* 0x000fe200078e0208 */
[----:B------:R-:W-:-:S03]  /*0390*/  IADD3 R54, R41, 0x30, RZ ;  /* 0x0000003029367810 */ /* 0x000fc60007ffe0ff */
[----:B------:R-:W-:Y:S01]  /*03a0*/  IMAD.WIDE.U32 R12, R6, c[0x0][0x1a0], R10 ;  /* 0x00006800060c7a25 */ /* 0x000fe200078e000a */
[----:B------:R-:W-:-:S03]  /*03b0*/  @P4 IADD3 R17, P3, R8, 0x10, RZ ;  /* 0x0000001008114810 */ /* 0x000fc60007f7e0ff */
[----:B------:R-:W-:Y:S01]  /*03c0*/  IMAD R11, R43, c[0x0][0x188], RZ ;  /* 0x000062002b0b7a24 */ /* 0x000fe200078e02ff */
[----:B------:R-:W-:Y:S01]  /*03d0*/  IADD3 R13, R13, R15, RZ ;  /* 0x0000000f0d0d7210 */ /* 0x000fe20007ffe0ff */
[----:B------:R-:W-:Y:S02]  /*03e0*/  IMAD R15, R43, c[0x0][0x1a8], RZ ;  /* 0x00006a002b0f7a24 */ /* 0x000fe400078e02ff */
[C---:B------:R-:W-:Y:S02]  /*03f0*/  IMAD R11, R50.reuse, c[0x0][0x18c], R11 ;  /* 0x00006300320b7a24 */ /* 0x040fe400078e020b */
[----:B------:R-:W-:-:S04]  /*0400*/  IMAD.WIDE.U32 R28, R50, c[0x0][0x188], R28 ;  /* 0x00006200321c7a25 */ /* 0x000fc800078e001c */
[----:B------:R-:W-:Y:S01]  /*0410*/  @P4 IMAD.X R10, RZ, RZ, R9, P3 ;  /* 0x000000ffff0a4224 */ /* 0x000fe200018e0609 */
[----:B------:R-:W-:Y:S01]  /*0420*/  IADD3 R29, R29, R11, RZ ;  /* 0x0000000b1d1d7210 */ /* 0x000fe20007ffe0ff */
[----:B------:R-:W-:Y:S01]  /*0430*/  IMAD R19, R50, c[0x0][0x1ac], R15 ;  /* 0x00006b0032137a24 */ /* 0x000fe200078e020f */
[----:B------:R-:W-:Y:S01]  /*0440*/  @P4 IADD3 R16, P3, R8, 0x10, RZ ;  /* 0x0000001008104810 */ /* 0x000fe20007f7e0ff */
[----:B------:R-:W-:Y:S01]  /*0450*/  IMAD.WIDE.U32 R30, R50, c[0x0][0x1a8], R12 ;  /* 0x00006a00321e7a25 */ /* 0x000fe200078e000c */
[----:B------:R-:W-:Y:S02]  /*0460*/  @P4 MOV R11, R29 ;  /* 0x0000001d000b4202 */ /* 0x000fe40000000f00 */
[----:B------:R-:W-:Y:S01]  /*0470*/  @P4 IADD3.X R18, RZ, R9, RZ, P3, !PT ;  /* 0x00000009ff124210 */ /* 0x000fe20001ffe4ff */
[----:B------:R-:W-:Y:S01]  /*0480*/  @P4 IMAD R10, R10, c[0x0][0x178], RZ ;  /* 0x00005e000a0a4a24 */ /* 0x000fe200078e02ff */
[----:B------:R-:W-:Y:S01]  /*0490*/  IADD3 R31, R31, R19, RZ ;  /* 0x000000131f1f7210 */ /* 0x000fe20007ffe0ff */
[----:B------:R-:W-:-:S02]  /*04a0*/  @P5 IMAD R13, R9, c[0x0][0x198], RZ ;  /* 0x00006600090d5a24 */ /* 0x000fc400078e02ff */
[----:B------:R-:W-:Y:S02]  /*04b0*/  @P5 IMAD R15, R9, c[0x0][0x178], RZ ;  /* 0x00005e00090f5a24 */ /* 0x000fe400078e02ff */
[----:B------:R-:W-:Y:S02]  /*04c0*/  @P4 IMAD R21, R17, c[0x0][0x17c], R10 ;  /* 0x00005f0011154a24 */ /* 0x000fe400078e020a */
[C---:B------:R-:W-:Y:S02]  /*04d0*/  @P5 IMAD R23, R8.reuse, c[0x0][0x19c], R13 ;  /* 0x0000670008175a24 */ /* 0x040fe400078e020d */
[--C-:B------:R-:W-:Y:S02]  /*04e0*/  @P4 IMAD.MOV.U32 R10, RZ, RZ, R28.reuse ;  /* 0x000000ffff0a4224 */ /* 0x100fe400078e001c */
[C---:B------:R-:W-:Y:S02]  /*04f0*/  @P5 IMAD R19, R8.reuse, c[0x0][0x17c], R15 ;  /* 0x00005f0008135a24 */ /* 0x040fe400078e020f */
[----:B------:R-:W-:-:S04]  /*0500*/  @P5 IMAD.WIDE.U32 R12, R8, c[0x0][0x178], R28 ;  /* 0x00005e00080c5a25 */ /* 0x000fc800078e001c */
[----:B------:R-:W-:Y:S01]  /*0510*/  @P5 IMAD.WIDE.U32 R14, R8, c[0x0][0x198], R30 ;  /* 0x00006600080e5a25 */ /* 0x000fe200078e001e */
[----:B------:R-:W-:-:S03]  /*0520*/  @P5 LEA R26, P3, R12, c[0x0][0x160], 0x1 ;  /* 0x000058000c1a5a11 */ /* 0x000fc600078608ff */
[----:B------:R-:W-:Y:S01]  /*0530*/  @P4 IMAD.WIDE.U32 R10, R17, c[0x0][0x178], R10 ;  /* 0x00005e00110a4a25 */ /* 0x000fe200078e000a */
[----:B------:R-:W-:-:S03]  /*0540*/  @P5 LEA R24, P6, R14, c[0x0][0x190], 0x1 ;  /* 0x000064000e185a11 */ /* 0x000fc600078c08ff */
[----:B------:R-:W-:Y:S01]  /*0550*/  @P5 IMAD.IADD R17, R13, 0x1, R19 ;  /* 0x000000010d115824 */ /* 0x000fe200078e0213 */
[----:B------:R-:W-:Y:S01]  /*0560*/  @P5 IADD3 R13, R15, R23, RZ ;  /* 0x000000170f0d5210 */ /* 0x000fe20007ffe0ff */
[----:B------:R-:W-:Y:S01]  /*0570*/  @P4 IMAD R15, R18, c[0x0][0x198], RZ ;  /* 0x00006600120f4a24 */ /* 0x000fe200078e02ff */
[----:B------:R-:W-:Y:S02]  /*0580*/  @P4 IADD3 R11, R11, R21, RZ ;  /* 0x000000150b0b4210 */ /* 0x000fe40007ffe0ff */
[----:B------:R-:W-:Y:S01]  /*0590*/  @P5 LEA.HI.X R27, R12, c[0x0][0x164], R17, 0x1, P3 ;  /* 0x000059000c1b5a11 */ /* 0x000fe200018f0c11 */
[----:B------:R-:W-:Y:S01]  /*05a0*/  @P4 IMAD R15, R16, c[0x0][0x19c], R15 ;  /* 0x00006700100f4a24 */ /* 0x000fe200078e020f */
[----:B------:R-:W-:Y:S01]  /*05b0*/  @P5 LEA.HI.X R25, R14, c[0x0][0x194], R13, 0x1, P6 ;  /* 0x000065000e195a11 */ /* 0x000fe200030f0c0d */
[----:B------:R-:W-:Y:S01]  /*05c0*/  @P4 IMAD.MOV.U32 R13, RZ, RZ, R31 ;  /* 0x000000ffff0d4224 */ /* 0x000fe200078e001f */
[----:B------:R-:W-:Y:S02]  /*05d0*/  @P4 MOV R12, R30 ;  /* 0x0000001e000c4202 */ /* 0x000fe40000000f00 */
[----:B------:R-:W-:-:S02]  /*05e0*/  ISETP.LT.AND P3, PT, R56, R51, !P1 ;  /* 0x000000333800720c */ /* 0x000fc40004f61270 */
[----:B------:R-:W-:Y:S01]  /*05f0*/  @P4 LEA R34, P6, R10, c[0x0][0x160], 0x1 ;  /* 0x000058000a224a11 */ /* 0x000fe200078c08ff */
[----:B------:R-:W-:Y:S01]  /*0600*/  @P4 IMAD.WIDE.U32 R12, R16, c[0x0][0x198], R12 ;  /* 0x00006600100c4a25 */ /* 0x000fe200078e000c */
[----:B------:R-:W-:Y:S02]  /*0610*/  ISETP.LT.AND P1, PT, R54, R51, !P1 ;  /* 0x000000333600720c */ /* 0x000fe40004f21270 */
[----:B------:R-:W-:Y:S02]  /*0620*/  @P4 LEA.HI.X R35, R10, c[0x0][0x164], R11, 0x1, P6 ;  /* 0x000059000a234a11 */ /* 0x000fe400030f0c0b */
[----:B------:R-:W-:Y:S02]  /*0630*/  @P4 IADD3 R11, R13, R15, RZ ;  /* 0x0000000f0d0b4210 */ /* 0x000fe40007ffe0ff */
[----:B------:R-:W-:Y:S01]  /*0640*/  @P4 LEA R32, P6, R12, c[0x0][0x190], 0x1 ;  /* 0x000064000c204a11 */ /* 0x000fe200078c08ff */
[----:B------:R-:W-:-:S03]  /*0650*/  CS2R R14, SRZ ;  /* 0x00000000000e7805 */ /* 0x000fc6000001ff00 */
[----:B------:R-:W-:Y:S02]  /*0660*/  @P4 LEA.HI.X R33, R12, c[0x0][0x194], R11, 0x1, P6 ;  /* 0x000065000c214a11 */ /* 0x000fe400030f0c0b */
[----:B------:R-:W-:Y:S01]  /*0670*/  @P3 IADD3 R47, P6, R8, 0x20, RZ ;  /* 0x00000020082f3810 */ /* 0x000fe20007fde0ff */
[----:B------:R-:W-:Y:S01]  /*0680*/  CS2R R10, SRZ ;  /* 0x00000000000a7805 */ /* 0x000fe2000001ff00 */
[----:B------:R-:W-:-:S03]  /*0690*/  CS2R R12, SRZ ;  /* 0x00000000000c7805 */ /* 0x000fc6000001ff00 */
[----:B------:R-:W-:Y:S01]  /*06a0*/  @P3 IMAD.X R48, RZ, RZ, R9, P6 ;  /* 0x000000ffff303224 */ /* 0x000fe200030e0609 */
[C---:B------:R-:W-:Y:S01]  /*06b0*/  @P3 IADD3 R39, P6, R8.reuse, 0x20, RZ ;  /* 0x0000002008273810 */ /* 0x040fe20007fde0ff */
[----:B------:R-:W-:Y:S01]  /*06c0*/  CS2R R16, SRZ ;  /* 0x0000000000107805 */ /* 0x000fe2000001ff00 */
[----:B------:R-:W-:Y:S01]  /*06d0*/  CS2R R18, SRZ ;  /* 0x0000000000127805 */ /* 0x000fe2000001ff00 */
[----:B------:R-:W-:Y:S01]  /*06e0*/  CS2R R20, SRZ ;  /* 0x0000000000147805 */ /* 0x000fe2000001ff00 */
[-C--:B------:R-:W-:Y:S01]  /*06f0*/  @P3 IADD3.X R49, RZ, R9.reuse, RZ, P6, !PT ;  /* 0x00000009ff313210 */ /* 0x080fe200037fe4ff */
[----:B------:R-:W-:Y:S01]  /*0700*/  CS2R R22, SRZ ;  /* 0x0000000000167805 */ /* 0x000fe2000001ff00 */
[C---:B------:R-:W-:Y:S01]  /*0710*/  @P1 IADD3 R37, P6, R8.reuse, 0x30, RZ ;  /* 0x0000003008251810 */ /* 0x040fe20007fde0ff */
[----:B------:R0:W2:Y:S03]  /*0720*/  @P5 LDG.E.128 R12, [R24.64] ;  /* 0x00000004180c5981 */ /* 0x0000a6000c1e1d00 */
[----:B------:R-:W-:Y:S01]  /*0730*/  @P1 IADD3.X R46, RZ, R9, RZ, P6, !PT ;  /* 0x00000009ff2e1210 */ /* 0x000fe200037fe4ff */
[----:B------:R1:W3:Y:S01]  /*0740*/  @P4 LDG.E.128 R16, [R34.64] ;  /* 0x0000000422104981 */ /* 0x0002e2000c1e1d00 */
[----:B------:R-:W-:-:S03]  /*0750*/  @P1 IADD3 R36, P6, R8, 0x30, RZ ;  /* 0x0000003008241810 */ /* 0x000fc60007fde0ff */
[----:B------:R4:W3:Y:S02]  /*0760*/  @P4 LDG.E.128 R20, [R32.64] ;  /* 0x0000000420144981 */ /* 0x0008e4000c1e1d00 */
[----:B------:R-:W-:Y:S02]  /*0770*/  @P1 IMAD.X R38, RZ, RZ, R9, P6 ;  /* 0x000000ffff261224 */ /* 0x000fe400030e0609 */
[----:B------:R-:W-:-:S06]  /*0780*/  CS2R R8, SRZ ;  /* 0x0000000000087805 */ /* 0x000fcc000001ff00 */
[----:B------:R1:W3:Y:S01]  /*0790*/  @P5 LDG.E.128 R8, [R26.64] ;  /* 0x000000041a085981 */ /* 0x0002e2000c1e1d00 */
[----:B------:R-:W-:Y:S02]  /*07a0*/  @P3 IMAD R48, R48, c[0x0][0x178], RZ ;  /* 0x00005e0030303a24 */ /* 0x000fe400078e02ff */
[----:B0-----:R-:W-:Y:S01]  /*07b0*/  @P3 IMAD R24, R49, c[0x0][0x198], RZ ;  /* 0x0000660031183a24 */ /* 0x001fe200078e02ff */
[----:B------:R-:W-:Y:S01]  /*07c0*/  @P3 MOV R25, R31 ;  /* 0x0000001f00193202 */ /* 0x000fe20000000f00 */
[----:B------:R-:W-:Y:S01]  /*07d0*/  @P3 IMAD R49, R47, c[0x0][0x17c], R48 ;  /* 0x00005f002f313a24 */ /* 0x000fe200078e0230 */
[----:B-1----:R-:W-:Y:S02]  /*07e0*/  @P3 MOV R26, R28 ;  /* 0x0000001c001a3202 */ /* 0x002fe40000000f00 */
[----:B------:R-:W-:Y:S01]  /*07f0*/  @P3 MOV R27, R29 ;  /* 0x0000001d001b3202 */ /* 0x000fe20000000f00 */
[----:B------:R-:W-:-:S04]  /*0800*/  @P1 IMAD R46, R46, c[0x0][0x178], RZ ;  /* 0x00005e002e2e1a24 */ /* 0x000fc800078e02ff */
[----:B------:R-:W-:-:S04]  /*0810*/  @P3 IMAD.WIDE.U32 R26, R47, c[0x0][0x178], R26 ;  /* 0x00005e002f1a3a25 */ /* 0x000fc800078e001a */
[C---:B------:R-:W-:Y:S02]  /*0820*/  @P3 IMAD R47, R39.reuse, c[0x0][0x19c], R24 ;  /* 0x00006700272f3a24 */ /* 0x040fe400078e0218 */
[----:B------:R-:W-:Y:S02]  /*0830*/  @P3 IMAD.MOV.U32 R24, RZ, RZ, R30 ;  /* 0x000000ffff183224 */ /* 0x000fe400078e001e */
[----:B------:R-:W-:Y:S02]  /*0840*/  @P1 IMAD R53, R38, c[0x0][0x198], RZ ;  /* 0x0000660026351a24 */ /* 0x000fe400078e02ff */
[----:B------:R-:W-:Y:S01]  /*0850*/  @P3 IMAD.WIDE.U32 R24, R39, c[0x0][0x198], R24 ;  /* 0x0000660027183a25 */ /* 0x000fe200078e0018 */
[----:B------:R-:W-:-:S03]  /*0860*/  @P3 IADD3 R49, R27, R49, RZ ;  /* 0x000000311b313210 */ /* 0x000fc60007ffe0ff */
[C---:B------:R-:W-:Y:S02]  /*0870*/  @P1 IMAD R39, R37.reuse, c[0x0][0x17c], R46 ;  /* 0x00005f0025271a24 */ /* 0x040fe400078e022e */
[----:B------:R-:W-:Y:S01]  /*0880*/  @P1 IMAD.WIDE.U32 R28, R37, c[0x0][0x178], R28 ;  /* 0x00005e00251c1a25 */ /* 0x000fe200078e001c */
[----:B------:R-:W-:Y:S02]  /*0890*/  @P3 LEA R60, P4, R26, c[0x0][0x160], 0x1 ;  /* 0x000058001a3c3a11 */ /* 0x000fe400078808ff */
[----:B------:R-:W-:Y:S01]  /*08a0*/  @P3 LEA R52, P6, R24, c[0x0][0x190], 0x1 ;  /* 0x0000640018343a11 */ /* 0x000fe200078c08ff */
[C---:B------:R-:W-:Y:S02]  /*08b0*/  @P1 IMAD R35, R36.reuse, c[0x0][0x19c], R53 ;  /* 0x0000670024231a24 */ /* 0x040fe400078e0235 */
[----:B------:R-:W-:Y:S02]  /*08c0*/  @P3 IMAD.IADD R47, R25, 0x1, R47 ;  /* 0x00000001192f3824 */ /* 0x000fe400078e022f */
[----:B----4-:R-:W-:Y:S01]  /*08d0*/  @P1 IMAD.WIDE.U32 R32, R36, c[0x0][0x198], R30 ;  /* 0x0000660024201a25 */ /* 0x010fe200078e001e */
[----:B------:R-:W-:-:S02]  /*08e0*/  @P1 IADD3 R25, R29, R39, RZ ;  /* 0x000000271d191210 */ /* 0x000fc40007ffe0ff */
[----:B------:R-:W-:Y:S02]  /*08f0*/  @P1 LEA R46, P5, R28, c[0x0][0x160], 0x1 ;  /* 0x000058001c2e1a11 */ /* 0x000fe400078a08ff */
[----:B------:R-:W-:Y:S02]  /*0900*/  @P3 LEA.HI.X R61, R26, c[0x0][0x164], R49, 0x1, P4 ;  /* 0x000059001a3d3a11 */ /* 0x000fe400020f0c31 */
[----:B------:R-:W-:Y:S02]  /*0910*/  @P3 LEA.HI.X R53, R24, c[0x0][0x194], R47, 0x1, P6 ;  /* 0x0000650018353a11 */ /* 0x000fe400030f0c2f */
[----:B------:R-:W-:Y:S02]  /*0920*/  @P1 IADD3 R35, R33, R35, RZ ;  /* 0x0000002321231210 */ /* 0x000fe40007ffe0ff */
[----:B------:R-:W-:Y:S01]  /*0930*/  @P1 LEA R48, P4, R32, c[0x0][0x190], 0x1 ;  /* 0x0000640020301a11 */ /* 0x000fe200078808ff */
[----:B------:R-:W-:Y:S01]  /*0940*/  CS2R R26, SRZ ;  /* 0x00000000001a7805 */ /* 0x000fe2000001ff00 */
[----:B------:R-:W-:Y:S01]  /*0950*/  @P1 LEA.HI.X R47, R28, c[0x0][0x164], R25, 0x1, P5 ;  /* 0x000059001c2f1a11 */ /* 0x000fe200028f0c19 */
[----:B------:R-:W-:Y:S01]  /*0960*/  CS2R R30, SRZ ;  /* 0x00000000001e7805 */ /* 0x000fe2000001ff00 */
[----:B------:R-:W-:Y:S01]  /*0970*/  CS2R R24, SRZ ;  /* 0x0000000000187805 */ /* 0x000fe2000001ff00 */
[----:B------:R-:W-:Y:S01]  /*0980*/  CS2R R28, SRZ ;  /* 0x00000000001c7805 */ /* 0x000fe2000001ff00 */
[----:B------:R-:W-:Y:S01]  /*0990*/  @P1 LEA.HI.X R49, R32, c[0x0][0x194], R35, 0x1, P4 ;  /* 0x0000650020311a11 */ /* 0x000fe200020f0c23 */
[----:B------:R-:W-:Y:S01]  /*09a0*/  CS2R R36, SRZ ;  /* 0x0000000000247805 */ /* 0x000fe2000001ff00 */
        /* <DEDUP_REMOVED lines=10> */
[--C-:B------:R-:W-:Y:S02]  /*0a50*/  @!P3 SHF.R.S32.HI R52, RZ, 0x1f, R4.reuse ;  /* 0x0000001fff34b819 */ /* 0x100fe40000011404 */
[----:B------:R-:W-:-:S04]  /*0a60*/  @!P3 IADD3 R44, P4, P5, R44, R7, R4 ;  /* 0x000000072c2cb210 */ /* 0x000fc80007d9e004 */
[----:B------:R-:W-:Y:S01]  /*0a70*/  @!P3 IADD3.X R45, R45, R53, R52, P4, P5 ;  /* 0x000000352d2db210 */ /* 0x000fe200027ea434 */
[----:B------:R-:W-:-:S04]  /*0a80*/  @!P3 IMAD R53, R40, c[0x0][0x1e0], RZ ;  /* 0x000078002835ba24 */ /* 0x000fc800078e02ff */
[----:B------:R-:W-:-:S04]  /*0a90*/  @!P3 IMAD.WIDE.U32 R44, R6, c[0x0][0x1e0], R44 ;  /* 0x00007800062cba25 */ /* 0x000fc800078e002c */
[----:B------:R-:W-:Y:S01]  /*0aa0*/  @!P3 IMAD R53, R6, c[0x0][0x1e4], R53 ;  /* 0x000079000635ba24 */ /* 0x000fe200078e0235 */
[----:B-1----:R-:W-:-:S03]  /*0ab0*/  @!P3 MOV R46, R44 ;  /* 0x0000002c002eb202 */ /* 0x002fc60000000f00 */
[----:B------:R-:W-:Y:S02]  /*0ac0*/  @!P3 IMAD.IADD R47, R45, 0x1, R53 ;  /* 0x000000012d2fb824 */ /* 0x000fe400078e0235 */
[----:B------:R-:W-:Y:S02]  /*0ad0*/  @!P3 IMAD R45, R43, c[0x0][0x1e8], RZ ;  /* 0x00007a002b2dba24 */ /* 0x000fe400078e02ff */
[----:B------:R-:W-:-:S04]  /*0ae0*/  @!P3 IMAD.WIDE.U32 R46, R50, c[0x0][0x1e8], R46 ;  /* 0x00007a00322eba25 */ /* 0x000fc800078e002e */
[----:B------:R-:W-:Y:S01]  /*0af0*/  @!P3 IMAD R45, R50, c[0x0][0x1ec], R45 ;  /* 0x00007b00322dba24 */ /* 0x000fe200078e022d */
[----:B------:R-:W-:-:S04]  /*0b00*/  @!P3 LEA R44, P4, R46, c[0x0][0x1d8], 0x2 ;  /* 0x000076002e2cba11 */ /* 0x000fc800078810ff */
[----:B------:R-:W-:-:S04]  /*0b10*/  @!P3 IADD3 R45, R47, R45, RZ ;  /* 0x0000002d2f2db210 */ /* 0x000fc80007ffe0ff */
[----:B------:R-:W-:Y:S01]  /*0b20*/  @!P3 LEA.HI.X R45, R46, c[0x0][0x1dc], R45, 0x2, P4 ;  /* 0x000077002e2dba11 */ /* 0x000fe200020f142d */
[----:B------:R-:W-:-:S06]  /*0b30*/  IMAD.MOV.U32 R52, RZ, RZ, 0x7f800000 ;  /* 0x7f800000ff347424 */ /* 0x000fcc00078e00ff */
[----:B------:R0:W5:Y:S01]  /*0b40*/  @!P3 LDG.E R52, [R44.64] ;  /* 0x000000042c34b981 */ /* 0x000162000c1e1900 */
[--C-:B--2---:R-:W-:Y:S02]  /*0b50*/  HADD2.F32 R59, -RZ, R12.reuse.H1_H1 ;  /* 0x3000000cff3b7230 */ /* 0x104fe40000004100 */
[----:B------:R-:W-:Y:S02]  /*0b60*/  HADD2.F32 R53, -RZ, R12.H0_H0 ;  /* 0x2000000cff357230 */ /* 0x000fe40000004100 */
[----:B---3--:R-:W-:Y:S02]  /*0b70*/  HADD2.F32 R61, -RZ, R16.H1_H1 ;  /* 0x30000010ff3d7230 */ /* 0x008fe40000004100 */
[----:B------:R-:W-:Y:S02]  /*0b80*/  HADD2.F32 R60, -RZ, R20.H1_H1 ;  /* 0x30000014ff3c7230 */ /* 0x000fe40000004100 */
[----:B------:R-:W-:Y:S02]  /*0b90*/  HADD2.F32 R16, -RZ, R16.H0_H0 ;  /* 0x20000010ff107230 */ /* 0x000fe40000004100 */
[----:B------:R-:W-:-:S02]  /*0ba0*/  HADD2.F32 R46, -RZ, R8.H0_H0 ;  /* 0x20000008ff2e7230 */ /* 0x000fc40000004100 */
[----:B------:R-:W-:Y:S01]  /*0bb0*/  HADD2.F32 R8, -RZ, R8.H1_H1 ;  /* 0x30000008ff087230 */ /* 0x000fe20000004100 */
[----:B------:R-:W-:Y:S01]  /*0bc0*/  FMUL.FTZ R60, R61, R60 ;  /* 0x0000003c3d3c7220 */ /* 0x000fe20000410000 */
[----:B------:R-:W-:-:S03]  /*0bd0*/  HADD2.F32 R47, -RZ, R9.H0_H0 ;  /* 0x20000009ff2f7230 */ /* 0x000fc60000004100 */
[----:B------:R-:W-:Y:S01]  /*0be0*/  FMUL.FTZ R8, R8, R59 ;  /* 0x0000003b08087220 */ /* 0x000fe20000410000 */
[----:B------:R-:W-:Y:S02]  /*0bf0*/  HADD2.F32 R59, -RZ, R20.H0_H0 ;  /* 0x20000014ff3b7230 */ /* 0x000fe40000004100 */
[----:B------:R-:W-:Y:S01]  /*0c00*/  HADD2.F32 R12, -RZ, R13.H0_H0 ;  /* 0x2000000dff0c7230 */ /* 0x000fe20000004100 */
[----:B------:R-:W-:Y:S01]  /*0c10*/  FFMA.FTZ R46, R46, R53, R8 ;  /* 0x000000352e2e7223 */ /* 0x000fe20000010008 */
[----:B------:R-:W-:Y:S01]  /*0c20*/  HADD2.F32 R8, -RZ, R17.H0_H0 ;  /* 0x20000011ff087230 */ /* 0x000fe20000004100 */
[----:B------:R-:W-:Y:S01]  /*0c30*/  FFMA.FTZ R16, R16, R59, R60 ;  /* 0x0000003b10107223 */ /* 0x000fe2000001003c */
[----:B------:R-:W-:Y:S01]  /*0c40*/  HADD2.F32 R53, -RZ, R21.H0_H0 ;  /* 0x20000015ff357230 */ /* 0x000fe20000004100 */
[----:B------:R-:W-:Y:S01]  /*0c50*/  FFMA.FTZ R46, R47, R12, R46 ;  /* 0x0000000c2f2e7223 */ /* 0x000fe2000001002e */
[----:B------:R-:W-:Y:S02]  /*0c60*/  HADD2.F32 R48, -RZ, R9.H1_H1 ;  /* 0x30000009ff307230 */ /* 0x000fe40000004100 */
[----:B------:R-:W-:Y:S01]  /*0c70*/  HADD2.F32 R13, -RZ, R13.H1_H1 ;  /* 0x3000000dff0d7230 */ /* 0x000fe20000004100 */
[----:B------:R-:W-:Y:S01]  /*0c80*/  FFMA.FTZ R16, R8, R53, R16 ;  /* 0x0000003508107223 */ /* 0x000fe20000010010 */
[----:B------:R-:W-:-:S02]  /*0c90*/  HADD2.F32 R17, -RZ, R17.H1_H1 ;  /* 0x30000011ff117230 */ /* 0x000fc40000004100 */
[----:B------:R-:W-:Y:S01]  /*0ca0*/  HADD2.F32 R12, -RZ, R21.H1_H1 ;  /* 0x30000015ff0c7230 */ /* 0x000fe20000004100 */
[----:B------:R-:W-:Y:S01]  /*0cb0*/  FFMA.FTZ R46, R48, R13, R46 ;  /* 0x0000000d302e7223 */ /* 0x000fe2000001002e */
[----:B------:R-:W-:Y:S02]  /*0cc0*/  HADD2.F32 R9, -RZ, R10.H0_H0 ;  /* 0x2000000aff097230 */ /* 0x000fe40000004100 */
[----:B0-----:R-:W-:Y:S01]  /*0cd0*/  HADD2.F32 R44, -RZ, R14.H0_H0 ;  /* 0x2000000eff2c7230 */ /* 0x001fe20000004100 */
[----:B------:R-:W-:Y:S01]  /*0ce0*/  FFMA.FTZ R12, R17, R12, R16 ;  /* 0x0000000c110c7223 */ /* 0x000fe20000010010 */
[----:B------:R-:W-:Y:S02]  /*0cf0*/  HADD2.F32 R8, -RZ, R18.H0_H0 ;  /* 0x20000012ff087230 */ /* 0x000fe40000004100 */
[----:B------:R-:W-:Y:S01]  /*0d00*/  HADD2.F32 R13, -RZ, R22.H0_H0 ;  /* 0x20000016ff0d7230 */ /* 0x000fe20000004100 */
[----:B------:R-:W-:Y:S01]  /*0d10*/  FFMA.FTZ R44, R9, R44, R46 ;  /* 0x0000002c092c7223 */ /* 0x000fe2000001002e */
[----:B------:R-:W-:-:S02]  /*0d20*/  HADD2.F32 R49, -RZ, R10.H1_H1 ;  /* 0x3000000aff317230 */ /* 0x000fc40000004100 */
[----:B------:R-:W-:Y:S01]  /*0d30*/  HADD2.F32 R14, -RZ, R14.H1_H1 ;  /* 0x3000000eff0e7230 */ /* 0x000fe20000004100 */
[----:B------:R-:W-:Y:S01]  /*0d40*/  FFMA.FTZ R12, R8, R13, R12 ;  /* 0x0000000d080c7223 */ /* 0x000fe2000001000c */
[----:B------:R-:W-:Y:S02]  /*0d50*/  HADD2.F32 R18, -RZ, R18.H1_H1 ;  /* 0x30000012ff127230 */ /* 0x000fe40000004100 */
[----:B------:R-:W-:Y:S01]  /*0d60*/  HADD2.F32 R9, -RZ, R22.H1_H1 ;  /* 0x30000016ff097230 */ /* 0x000fe20000004100 */
[----:B------:R-:W-:Y:S01]  /*0d70*/  FFMA.FTZ R14, R49, R14, R44 ;  /* 0x0000000e310e7223 */ /* 0x000fe2000001002c */
[----:B------:R-:W-:Y:S02]  /*0d80*/  HADD2.F32 R10, -RZ, R11.H0_H0 ;  /* 0x2000000bff0a7230 */ /* 0x000fe40000004100 */
[----:B------:R-:W-:Y:S01]  /*0d90*/  HADD2.F32 R45, -RZ, R15.H0_H0 ;  /* 0x2000000fff2d7230 */ /* 0x000fe20000004100 */
[----:B------:R-:W-:Y:S01]  /*0da0*/  FFMA.FTZ R9, R18, R9, R12 ;  /* 0x0000000912097223 */ /* 0x000fe2000001000c */
[----:B------:R-:W-:-:S02]  /*0db0*/  HADD2.F32 R8, -RZ, R19.H0_H0 ;  /* 0x20000013ff087230 */ /* 0x000fc40000004100 */
[----:B------:R-:W-:Y:S01]  /*0dc0*/  HADD2.F32 R13, -RZ, R23.H0_H0 ;  /* 0x20000017ff0d7230 */ /* 0x000fe20000004100 */
[----:B------:R-:W-:Y:S01]  /*0dd0*/  FFMA.FTZ R14, R10, R45, R14 ;  /* 0x0000002d0a0e7223 */ /* 0x000fe2000001000e */
[----:B------:R-:W-:Y:S02]  /*0de0*/  HADD2.F32 R19, -RZ, R19.H1_H1 ;  /* 0x30000013ff137230 */ /* 0x000fe40000004100 */
[----:B------:R-:W-:Y:S01]  /*0df0*/  HADD2.F32 R10, -RZ, R23.H1_H1 ;  /* 0x30000017ff0a7230 */ /* 0x000fe20000004100 */
[----:B------:R-:W-:-:S04]  /*0e00*/  FFMA.FTZ R8, R8, R13, R9 ;  /* 0x0000000d08087223 */ /* 0x000fc80000010009 */
[----:B------:R-:W-:Y:S01]  /*0e10*/  FFMA.FTZ R8, R19, R10, R8 ;  /* 0x0000000a13087223 */ /* 0x000fe20000010008 */
[--C-:B----4-:R-:W-:Y:S02]  /*0e20*/  HADD2.F32 R17, -RZ, R24.reuse.H0_H0 ;  /* 0x20000018ff117230 */ /* 0x110fe40000004100 */
[----:B------:R-:W-:Y:S02]  /*0e30*/  HADD2.F32 R24, -RZ, R24.H1_H1 ;  /* 0x30000018ff187230 */ /* 0x000fe40000004100 */
[--C-:B------:R-:W-:Y:S02]  /*0e40*/  HADD2.F32 R19, -RZ, R28.reuse.H1_H1 ;  /* 0x3000001cff137230 */ /* 0x100fe40000004100 */
[----:B------:R-:W-:Y:S02]  /*0e50*/  HADD2.F32 R20, -RZ, R28.H0_H0 ;  /* 0x2000001cff147230 */ /* 0x000fe40000004100 */
[----:B------:R-:W-:Y:S01]  /*0e60*/  HADD2.F32 R18, -RZ, R32.H1_H1 ;  /* 0x30000020ff127230 */ /* 0x000fe20000004100 */
[----:B------:R-:W-:Y:S01]  /*0e70*/  FMUL.FTZ R24, R24, R19 ;  /* 0x0000001318187220 */ /* 0x000fe20000410000 */
[----:B------:R-:W-:-:S02]  /*0e80*/  HADD2.F32 R21, -RZ, R36.H1_H1 ;  /* 0x30000024ff157230 */ /* 0x000fc40000004100 */
[----:B------:R-:W-:Y:S02]  /*0e90*/  HADD2.F32 R32, -RZ, R32.H0_H0 ;  /* 0x20000020ff207230 */ /* 0x000fe40000004100 */
[----:B------:R-:W-:Y:S01]  /*0ea0*/  HADD2.F32 R19, -RZ, R36.H0_H0 ;  /* 0x20000024ff137230 */ /* 0x000fe20000004100 */
[----:B------:R-:W-:Y:S01]  /*0eb0*/  FMUL.FTZ R21, R18, R21 ;  /* 0x0000001512157220 */ /* 0x000fe20000410000 */
[----:B------:R-:W-:Y:S01]  /*0ec0*/  HADD2.F32 R16, -RZ, R25.H0_H0 ;  /* 0x20000019ff107230 */ /* 0x000fe20000004100 */
[----:B------:R-:W-:Y:S01]  /*0ed0*/  FFMA.FTZ R20, R17, R20, R24 ;  /* 0x0000001411147223 */ /* 0x000fe20000010018 */
[----:B------:R-:W-:Y:S01]  /*0ee0*/  HADD2.F32 R23, -RZ, R29.H0_H0 ;  /* 0x2000001dff177230 */ /* 0x000fe20000004100 */
[----:B------:R-:W-:Y:S01]  /*0ef0*/  FFMA.FTZ R19, R32, R19, R21 ;  /* 0x0000001320137223 */ /* 0x000fe20000010015 */
[----:B------:R-:W-:Y:S02]  /*0f00*/  HADD2.F32 R11, -RZ, R11.H1_H1 ;  /* 0x3000000bff0b7230 */ /* 0x000fe40000004100 */
[----:B------:R-:W-:-:S02]  /*0f10*/  HADD2.F32 R15, -RZ, R15.H1_H1 ;  /* 0x3000000fff0f7230 */ /* 0x000fc40000004100 */
        /* <DEDUP_REMOVED lines=23> */
[----:B------:R-:W-:Y:S01]  /*1090*/  HADD2.F32 R14, -RZ, R31.H0_H0 ;  /* 0x2000001fff0e7230 */ /* 0x000fe20000004100 */
        /* <DEDUP_REMOVED lines=9> */
[----:B------:R-:W-:Y:S02]  /*1130*/  FFMA.FTZ R27, R27, R10, R9 ;  /* 0x0000000a1b1b7223 */ /* 0x000fe40000010009 */
[----:B------:R-:W0:Y:S02]  /*1140*/  SHFL.BFLY PT, R10, R11, 0x8, 0x1f ;  /* 0x0d001f000b0a7f89 */ /* 0x000e2400000e0000 */
[----:B------:R-:W-:Y:S02]  /*1150*/  FFMA.FTZ R35, R35, R14, R12 ;  /* 0x0000000e23237223 */ /* 0x000fe4000001000c */
[----:B------:R-:W1:Y:S04]  /*1160*/  SHFL.BFLY PT, R9, R8, 0x8, 0x1f ;  /* 0x0d001f0008097f89 */ /* 0x000e6800000e0000 */
[----:B------:R-:W2:Y:S04]  /*1170*/  SHFL.BFLY PT, R12, R27, 0x8, 0x1f ;  /* 0x0d001f001b0c7f89 */ /* 0x000ea800000e0000 */
[----:B------:R-:W3:Y:S01]  /*1180*/  SHFL.BFLY PT, R14, R35, 0x8, 0x1f ;  /* 0x0d001f00230e7f89 */ /* 0x000ee200000e0000 */
[----:B0-----:R-:W-:-:S02]  /*1190*/  FADD.FTZ R10, R11, R10 ;  /* 0x0000000a0b0a7221 */ /* 0x001fc40000010000 */
[----:B-1----:R-:W-:-:S03]  /*11a0*/  FADD.FTZ R13, R8, R9 ;  /* 0x00000009080d7221 */ /* 0x002fc60000010000 */
[----:B------:R-:W0:Y:S01]  /*11b0*/  SHFL.BFLY PT, R9, R10, 0x4, 0x1f ;  /* 0x0c801f000a097f89 */ /* 0x000e2200000e0000 */
[----:B--2---:R-:W-:Y:S02]  /*11c0*/  FADD.FTZ R15, R27, R12 ;  /* 0x0000000c1b0f7221 */ /* 0x004fe40000010000 */
[----:B---3--:R-:W-:Y:S01]  /*11d0*/  FADD.FTZ R18, R35, R14 ;  /* 0x0000000e23127221 */ /* 0x008fe20000010000 */
        /* <DEDUP_REMOVED lines=11> */
[----:B------:R-:W-:-:S04]  /*1290*/  @P0 LEA R57, R0, R57, 0x6 ;  /* 0x0000003900390211 */ /* 0x000fc800078e30ff */
[----:B------:R-:W-:Y:S01]  /*12a0*/  @P0 SHF.R.S32.HI R8, RZ, 0x1f, R57 ;  /* 0x0000001fff080819 */ /* 0x000fe20000011439 */
[----:B0-----:R-:W-:-:S03]  /*12b0*/  FADD.FTZ R12, R9, R12 ;  /* 0x0000000c090c7221 */ /* 0x001fc60000010000 */
[----:B------:R-:W-:Y:S01]  /*12c0*/  @P0 LEA.HI R57, R8, R57, RZ, 0x6 ;  /* 0x0000003908390211 */ /* 0x000fe200078f30ff */
[----:B------:R-:W-:Y:S01]  /*12d0*/  HFMA2.MMA R8, -RZ, RZ, 0, 0 ;  /* 0x00000000ff087435 */ /* 0x000fe200000001ff */
[----:B------:R-:W0:Y:S01]  /*12e0*/  SHFL.BFLY PT, R9, R12, 0x1, 0x1f ;  /* 0x0c201f000c097f89 */ /* 0x000e2200000e0000 */
[----:B-1----:R-:W-:Y:S02]  /*12f0*/  FADD.FTZ R14, R11, R14 ;  /* 0x0000000e0b0e7221 */ /* 0x002fe40000010000 */
[----:B--2---:R-:W-:Y:S02]  /*1300*/  FADD.FTZ R17, R16, R17 ;  /* 0x0000001110117221 */ /* 0x004fe40000010000 */
[----:B---3--:R-:W-:Y:S01]  /*1310*/  FADD.FTZ R15, R19, R10 ;  /* 0x0000000a130f7221 */ /* 0x008fe20000010000 */
[----:B------:R-:W1:Y:S01]  /*1320*/  SHFL.BFLY PT, R13, R14, 0x1, 0x1f ;  /* 0x0c201f000e0d7f89 */ /* 0x000e6200000e0000 */
[----:B------:R-:W-:-:S03]  /*1330*/  @P0 LOP3.LUT R8, R57, 0xffffffc0, RZ, 0xc0, !PT ;  /* 0xffffffc039080812 */ /* 0x000fc600078ec0ff */
[----:B------:R-:W2:Y:S04]  /*1340*/  SHFL.BFLY PT, R16, R17, 0x1, 0x1f ;  /* 0x0c201f0011107f89 */ /* 0x000ea800000e0000 */
[----:B------:R-:W3:Y:S01]  /*1350*/  SHFL.BFLY PT, R18, R15, 0x1, 0x1f ;  /* 0x0c201f000f127f89 */ /* 0x000ee200000e0000 */
[----:B------:R-:W-:Y:S01]  /*1360*/  IMAD.SHL.U32 R10, R8, 0x80, RZ ;  /* 0x00000080080a7824 */ /* 0x000fe200078e00ff */
[----:B------:R-:W-:Y:S02]  /*1370*/  SHF.L.U32 R11, R5, 0xd, RZ ;  /* 0x0000000d050b7819 */ /* 0x000fe400000006ff */
[----:B------:R-:W-:Y:S02]  /*1380*/  SHF.L.U32 R19, R4, 0x2, RZ ;  /* 0x0000000204137819 */ /* 0x000fe400000006ff */
[----:B------:R-:W-:-:S02]  /*1390*/  ISETP.NE.AND P5, PT, R55, RZ, PT ;  /* 0x000000ff3700720c */ /* 0x000fc40003fa5270 */
[----:B------:R-:W-:Y:S02]  /*13a0*/  SHF.R.S32.HI R20, RZ, 0x1f, R10 ;  /* 0x0000001fff147819 */ /* 0x000fe4000001140a */
[--C-:B------:R-:W-:Y:S02]  /*13b0*/  IADD3 R10, P0, P3, R10, R19, R11.reuse ;  /* 0x000000130a0a7210 */ /* 0x100fe40007b1e00b */
[----:B------:R-:W-:Y:S02]  /*13c0*/  SHF.R.S32.HI R11, RZ, 0x1f, R11 ;  /* 0x0000001fff0b7819 */ /* 0x000fe4000001140b */
[----:B------:R-:W-:Y:S01]  /*13d0*/  SHF.R.S32.HI R19, RZ, 0x1f, R19 ;  /* 0x0000001fff137819 */ /* 0x000fe20000011413 */
[----:B------:R-:W-:Y:S03]  /*13e0*/  BSSY B0, `(.L_x_2280) ;  /* 0x0000023000007945 */ /* 0x000fe60003800000 */
[----:B------:R-:W-:Y:S01]  /*13f0*/  IADD3.X R11, R20, R19, R11, P0, P3 ;  /* 0x00000013140b7210 */ /* 0x000fe200007e640b */
[----:B0-----:R-:W-:-:S02]  /*1400*/  FADD.FTZ R19, R12, R9 ;  /* 0x000000090c137221 */ /* 0x001fc40000010000 */
[----:B------:R-:W-:Y:S01]  /*1410*/  IMAD R9, R40, c[0x0][0x220], RZ ;  /* 0x0000880028097a24 */ /* 0x000fe200078e02ff */
[-C--:B------:R-:W-:Y:S01]  /*1420*/  ISETP.GE.AND P4, PT, R58, R51.reuse, PT ;  /* 0x000000333a00720c */ /* 0x080fe20003f86270 */
[----:B-1----:R-:W-:Y:S01]  /*1430*/  FADD.FTZ R20, R14, R13 ;  /* 0x0000000d0e147221 */ /* 0x002fe20000010000 */
[-C--:B------:R-:W-:Y:S01]  /*1440*/  ISETP.GE.AND P3, PT, R56, R51.reuse, PT ;  /* 0x000000333800720c */ /* 0x080fe20003f66270 */
[----:B--2---:R-:W-:Y:S01]  /*1450*/  FADD.FTZ R17, R17, R16 ;  /* 0x0000001011117221 */ /* 0x004fe20000010000 */
[----:B------:R-:W-:Y:S01]  /*1460*/  ISETP.GE.AND P0, PT, R54, R51, PT ;  /* 0x000000333600720c */ /* 0x000fe20003f06270 */
[C---:B------:R-:W-:Y:S02]  /*1470*/  IMAD R21, R6.reuse, c[0x0][0x224], R9 ;  /* 0x0000890006157a24 */ /* 0x040fe400078e0209 */
[----:B------:R-:W-:-:S04]  /*1480*/  IMAD.WIDE.U32 R10, R6, c[0x0][0x220], R10 ;  /* 0x00008800060a7a25 */ /* 0x000fc800078e000a */
[----:B---3--:R-:W-:Y:S01]  /*1490*/  FADD.FTZ R18, R15, R18 ;  /* 0x000000120f127221 */ /* 0x008fe20000010000 */
[----:B------:R-:W-:Y:S05]  /*14a0*/  @P5 BRA `(.L_x_2281) ;  /* 0x0000016000005947 */ /* 0x000fea0003800000 */
[----:B------:R-:W-:Y:S01]  /*14b0*/  SHF.R.S32.HI R14, RZ, 0x1f, R8 ;  /* 0x0000001fff0e7819 */ /* 0x000fe20000011408 */
[----:B------:R-:W-:Y:S01]  /*14c0*/  IMAD R9, R40, c[0x0][0x1c8], RZ ;  /* 0x0000720028097a24 */ /* 0x000fe200078e02ff */
[C---:B------:R-:W-:Y:S02]  /*14d0*/  IADD3 R12, P5, R7.reuse, R8, RZ ;  /* 0x00000008070c7210 */ /* 0x040fe40007fbe0ff */
[----:B------:R-:W-:Y:S01]  /*14e0*/  FSEL R15, R20, RZ, !P4 ;  /* 0x000000ff140f7208 */ /* 0x000fe20006000000 */
[----:B------:R-:W-:Y:S01]  /*14f0*/  IMAD R9, R6, c[0x0][0x1cc], R9 ;  /* 0x0000730006097a24 */ /* 0x000fe200078e0209 */
[----:B------:R-:W-:Y:S02]  /*1500*/  LEA.HI.X.SX32 R13, R7, R14, 0x1, P5 ;  /* 0x0000000e070d7211 */ /* 0x000fe400028f0eff */
[----:B------:R-:W-:-:S03]  /*1510*/  FSEL R17, R17, RZ, !P3 ;  /* 0x000000ff11117208 */ /* 0x000fc60005800000 */
[----:B------:R-:W-:-:S04]  /*1520*/  IMAD.WIDE.U32 R12, R6, c[0x0][0x1c8], R12 ;  /* 0x00007200060c7a25 */ /* 0x000fc800078e000c */
[----:B------:R-:W-:Y:S02]  /*1530*/  IMAD.IADD R13, R13, 0x1, R9 ;  /* 0x000000010d0d7824 */ /* 0x000fe400078e0209 */
[----:B------:R-:W-:Y:S02]  /*1540*/  IMAD R9, R43, c[0x0][0x1d0], RZ ;  /* 0x000074002b097a24 */ /* 0x000fe400078e02ff */
[----:B------:R-:W-:-:S04]  /*1550*/  IMAD.WIDE.U32 R12, R50, c[0x0][0x1d0], R12 ;  /* 0x00007400320c7a25 */ /* 0x000fc800078e000c */
[----:B------:R-:W-:Y:S01]  /*1560*/  IMAD R9, R50, c[0x0][0x1d4], R9 ;  /* 0x0000750032097a24 */ /* 0x000fe200078e0209 */
[----:B------:R-:W-:-:S04]  /*1570*/  IADD3 R41, P5, R41, R12, RZ ;  /* 0x0000000c29297210 */ /* 0x000fc80007fbe0ff */
[----:B------:R-:W-:Y:S02]  /*1580*/  IADD3.X R42, R42, R13, R9, P5, !PT ;  /* 0x0000000d2a2a7210 */ /* 0x000fe40002ffe409 */
[----:B------:R-:W-:Y:S02]  /*1590*/  LEA R12, P5, R41, c[0x0][0x1b0], 0x2 ;  /* 0x00006c00290c7a11 */ /* 0x000fe400078a10ff */
[----:B------:R-:W-:Y:S02]  /*15a0*/  FSEL R9, R19, RZ, !P2 ;  /* 0x000000ff13097208 */ /* 0x000fe40005000000 */
[----:B------:R-:W-:Y:S02]  /*15b0*/  LEA.HI.X R13, R41, c[0x0][0x1b4], R42, 0x2, P5 ;  /* 0x00006d00290d7a11 */ /* 0x000fe400028f142a */
[----:B------:R-:W-:-:S03]  /*15c0*/  FSEL R19, R18, RZ, !P0 ;  /* 0x000000ff12137208 */ /* 0x000fc60004000000 */
[----:B------:R0:W-:Y:S04]  /*15d0*/  STG.E [R12.64], R9 ;  /* 0x000000090c007986 */ /* 0x0001e8000c101904 */
[----:B------:R0:W-:Y:S04]  /*15e0*/  STG.E [R12.64+0x40], R15 ;  /* 0x0000400f0c007986 */ /* 0x0001e8000c101904 */
[----:B------:R0:W-:Y:S04]  /*15f0*/  STG.E [R12.64+0x80], R17 ;  /* 0x000080110c007986 */ /* 0x0001e8000c101904 */
[----:B------:R0:W-:Y:S02]  /*1600*/  STG.E [R12.64+0xc0], R19 ;  /* 0x0000c0130c007986 */ /* 0x0001e4000c101904 */
.L_x_2281:
[----:B------:R-:W-:Y:S05]  /*1610*/  BSYNC B0 ;  /* 0x0000000000007941 */ /* 0x000fea0003800000 */
.L_x_2280:
[----:B------:R-:W-:Y:S01]  /*1620*/  IADD3 R2, R2, 0x3f, RZ ;  /* 0x0000003f02027810 */ /* 0x000fe20007ffe0ff */
[----:B0-----:R-:W-:Y:S01]  /*1630*/  IMAD R13, R43, c[0x0][0x228], RZ ;  /* 0x00008a002b0d7a24 */ /* 0x001fe200078e02ff */
[----:B------:R-:W-:Y:S01]  /*1640*/  IADD3 R11, R11, R21, RZ ;  /* 0x000000150b0b7210 */ /* 0x000fe20007ffe0ff */
[----:B------:R-:W-:Y:S01]  /*1650*/  BSSY B0, `(.L_x_2282) ;  /* 0x0000022000007945 */ /* 0x000fe20003800000 */
[----:B------:R-:W-:Y:S01]  /*1660*/  SHF.R.S32.HI R9, RZ, 0x1f, R2 ;  /* 0x0000001fff097819 */ /* 0x000fe20000011402 */
[C---:B------:R-:W-:Y:S01]  /*1670*/  IMAD R13, R50.reuse, c[0x0][0x22c], R13 ;  /* 0x00008b00320d7a24 */ /* 0x040fe200078e020d */
[----:B------:R-:W-:Y:S01]  /*1680*/  ISETP.NE.U32.AND P0, PT, RZ, c[0x0][0x238], PT ;  /* 0x00008e00ff007a0c */ /* 0x000fe20003f05070 */
[----:B------:R-:W-:Y:S01]  /*1690*/  IMAD.WIDE.U32 R10, R50, c[0x0][0x228], R10 ;  /* 0x00008a00320a7a25 */ /* 0x000fe200078e000a */
[----:B------:R-:W-:-:S02]  /*16a0*/  LEA.HI R9, R9, R2, RZ, 0x6 ;  /* 0x0000000209097211 */ /* 0x000fc400078f30ff */
[----:B------:R-:W-:Y:S01]  /*16b0*/  ISETP.NE.AND.EX P0, PT, RZ, c[0x0][0x23c], PT, P0 ;  /* 0x00008f00ff007a0c */ /* 0x000fe20003f05300 */
[----:B------:R-:W-:Y:S01]  /*16c0*/  IMAD.IADD R11, R11, 0x1, R13 ;  /* 0x000000010b0b7824 */ /* 0x000fe200078e020d */
[----:B------:R-:W-:Y:S02]  /*16d0*/  LOP3.LUT R2, R9, 0xffffffc0, RZ, 0xc0, !PT ;  /* 0xffffffc009027812 */ /* 0x000fe400078ec0ff */
[----:B------:R-:W-:Y:S02]  /*16e0*/  LEA R12, P2, R10, c[0x0][0x208], 0x2 ;  /* 0x000082000a0c7a11 */ /* 0x000fe400078410ff */
[----:B------:R-:W-:Y:S02]  /*16f0*/  IADD3 R9, -R7, R2, RZ ;  /* 0x0000000207097210 */ /* 0x000fe40007ffe1ff */
[C---:B------:R-:W-:Y:S02]  /*1700*/  ISETP.NE.OR P0, PT, R4.reuse, RZ, !P0 ;  /* 0x000000ff0400720c */ /* 0x040fe40004705670 */
[----:B------:R-:W-:-:S02]  /*1710*/  ISETP.GE.OR P1, PT, R4, R9, P1 ;  /* 0x000000090400720c */ /* 0x000fc40000f26670 */
[----:B------:R-:W-:-:S11]  /*1720*/  LEA.HI.X R13, R10, c[0x0][0x20c], R11, 0x2, P2 ;  /* 0x000083000a0d7a11 */ /* 0x000fd600010f140b */
[----:B------:R-:W-:Y:S05]  /*1730*/  @P1 BRA `(.L_x_2283) ;  /* 0x0000013000001947 */ /* 0x000fea0003800000 */
[--C-:B------:R-:W-:Y:S01]  /*1740*/  IADD3 R10, P1, P2, R8, R7, R4.reuse ;  /* 0x00000007080a7210 */ /* 0x100fe20007a3e004 */
[----:B------:R-:W-:Y:S01]  /*1750*/  IMAD R43, R43, c[0x0][0x200], RZ ;  /* 0x000080002b2b7a24 */ /* 0x000fe200078e02ff */
[----:B------:R-:W-:Y:S01]  /*1760*/  SHF.R.S32.HI R2, RZ, 0x1f, R7 ;  /* 0x0000001fff027819 */ /* 0x000fe20000011407 */
[----:B------:R-:W-:Y:S01]  /*1770*/  IMAD R7, R40, c[0x0][0x1f8], RZ ;  /* 0x00007e0028077a24 */ /* 0x000fe200078e02ff */
[----:B------:R-:W-:Y:S02]  /*1780*/  SHF.R.S32.HI R9, RZ, 0x1f, R4 ;  /* 0x0000001fff097819 */ /* 0x000fe40000011404 */
[----:B------:R-:W-:Y:S01]  /*1790*/  SHF.R.S32.HI R8, RZ, 0x1f, R8 ;  /* 0x0000001fff087819 */ /* 0x000fe20000011408 */
[----:B------:R-:W-:-:S03]  /*17a0*/  IMAD R7, R6, c[0x0][0x1fc], R7 ;  /* 0x00007f0006077a24 */ /* 0x000fc600078e0207 */
[----:B------:R-:W-:Y:S01]  /*17b0*/  IADD3.X R11, R8, R2, R9, P1, P2 ;  /* 0x00000002080b7210 */ /* 0x000fe20000fe4409 */
[C---:B-----5:R-:W-:Y:S01]  /*17c0*/  FMUL.FTZ R2, R52.reuse, 1.4426950216293334961 ;  /* 0x3fb8aa3b34027820 */ /* 0x060fe20000410000 */
[----:B------:R-:W-:-:S03]  /*17d0*/  FSETP.NEU.FTZ.AND P1, PT, R52, -INF , PT ;  /* 0xff8000003400780b */ /* 0x000fc60003f3d000 */
[----:B------:R-:W-:-:S05]  /*17e0*/  IMAD.WIDE.U32 R8, R6, c[0x0][0x1f8], R10 ;  /* 0x00007e0006087a25 */ /* 0x000fca00078e000a */
[----:B------:R-:W-:Y:S01]  /*17f0*/  IADD3 R9, R9, R7, RZ ;  /* 0x0000000709097210 */ /* 0x000fe20007ffe0ff */
[----:B------:R-:W-:-:S04]  /*1800*/  IMAD R7, R50, c[0x0][0x204], R43 ;  /* 0x0000810032077a24 */ /* 0x000fc800078e022b */
[----:B------:R-:W-:-:S05]  /*1810*/  IMAD.WIDE.U32 R50, R50, c[0x0][0x200], R8 ;  /* 0x0000800032327a25 */ /* 0x000fca00078e0008 */
[----:B------:R-:W-:Y:S02]  /*1820*/  IADD3 R7, R51, R7, RZ ;  /* 0x0000000733077210 */ /* 0x000fe40007ffe0ff */
[----:B------:R-:W-:-:S04]  /*1830*/  LEA R8, P2, R50, c[0x0][0x1f0], 0x2 ;  /* 0x00007c0032087a11 */ /* 0x000fc800078410ff */
[----:B------:R-:W-:Y:S02]  /*1840*/  LEA.HI.X R9, R50, c[0x0][0x1f4], R7, 0x2, P2 ;  /* 0x00007d0032097a11 */ /* 0x000fe400010f1407 */
[----:B------:R-:W-:-:S05]  /*1850*/  FSEL R7, R2, RZ, P1 ;  /* 0x000000ff02077208 */ /* 0x000fca0000800000 */
[----:B------:R0:W-:Y:S02]  /*1860*/  STG.E [R8.64], R7 ;  /* 0x0000000708007986 */ /* 0x0001e4000c101904 */
.L_x_2283:
[----:B------:R-:W-:Y:S05]  /*1870*/  BSYNC B0 ;  /* 0x0000000000007941 */ /* 0x000fea0003800000 */
.L_x_2282:
        /* <DEDUP_REMOVED lines=9> */
[----:B------:R-:W-:-:S04]  /*1910*/  IMAD R5, R5, c[0x0][0x230], R0 ;  /* 0x00008c0005057a24 */ /* 0x000fc800078e0200 */
[----:B------:R-:W-:-:S04]  /*1920*/  IMAD R2, R5, c[0x0][0x170], R6 ;  /* 0x00005c0005027a24 */ /* 0x000fc800078e0206 */
[----:B------:R-:W-:-:S05]  /*1930*/  IMAD.WIDE R2, R2, R3, c[0x0][0x238] ;  /* 0x00008e0002027625 */ /* 0x000fca00078e0203 */
[----:B------:R-:W-:Y:S01]  /*1940*/  STG.E [R2.64], RZ ;  /* 0x000000ff02007986 */ /* 0x000fe2000c101904 */
[----:B------:R-:W-:Y:S05]  /*1950*/  EXIT ;  /* 0x000000000000794d */ /* 0x000fea0003800000 */
.L_x_2284:
        /* <DEDUP_REMOVED lines=10> */
.L_x_2349:


//--------------------- .nv.shared._ZN7cutlass13device_kernelIN5flash19enable_sm80_to_sm89INS1_16FlashAttnBwdSm80INS1_25CollectiveMainloopBwdSm80ILi2ELi1EN4cute5tupleIJNS5_1CILi64EEENS7_ILi96EEENS7_ILi128EEEEEENS_6half_tEfNS_4arch4Sm80ELb0ELb0ELb0ELb0ELb0ELb0ELb0ELb0ELi2ELi2ELi2ELi2ELb1EEENS1_21CollectiveEpilogueBwdISB_SC_SE_Li256ELb0ELb0ELi4EEENS1_19SingleTileSchedulerILb0ELb0ELb0ELi96EEEEEEEEEvNT_6ParamsE --------------------------
	.section	.nv.shared._ZN7cutlass13device_kernelIN5flash19enable_sm80_to_sm89INS1_16FlashAttnBwdSm80INS1_25CollectiveMainloopBwdSm80ILi2ELi1EN4cute5tupleIJNS5_1CILi64EEENS7_ILi96EEENS7_ILi128EEEEEENS_6half_tEfNS_4arch4Sm80ELb0ELb0ELb0ELb0ELb0ELb0ELb0ELb0ELi2ELi2ELi2ELi2ELb1EEENS1_21CollectiveEpilogueBwdISB_SC_SE_Li256ELb0ELb0ELi4EEENS1_19SingleTileSchedulerILb0ELb0ELb0ELi96EEEEEEEEEvNT_6ParamsE,"aw",@nobits
	.sectionflags	@""
	.align	16


//--------------------- .nv.global                --------------------------
	.section	.nv.global,"aw",@nobits
.nv.global:
	.type		_ZN66_INTERNAL_6fb7e682_30_flash_bwd_hdim128_fp16_sm80_cu_677d2eb9_27774cute1_E,@object
	.size		_ZN66_INTERNAL_6fb7e682_30_flash_bwd_hdim128_fp16_sm80_cu_677d2eb9_27774cute1_E,(_ZN66_INTERNAL_6fb7e682_30_flash_bwd_hdim128_fp16_sm80_cu_677d2eb9_27774cuda3std3__45__cpo6cbeginE - _ZN66_INTERNAL_6fb7e682_30_flash_bwd_hdim128_fp16_sm80_cu_677d2eb9_27774cute1_E)
_ZN66_INTERNAL_6fb7e682_30_flash_bwd_hdim128_fp16_sm80_cu_677d2eb9_27774cute1_E:
	.zero		1
	.type		_ZN66_INTERNAL_6fb7e682_30_flash_bwd_hdim128_fp16_sm80_cu_677d2eb9_27774cuda3std3__45__cpo6cbeginE,@object
	.size		_ZN66_INTERNAL_6fb7e682_30_flash_bwd_hdim128_fp16_sm80_cu_677d2eb9_27774cuda3std3__45__cpo6cbeginE,(_ZN66_INTERNAL_6fb7e682_30_flash_bwd_hdim128_fp16_sm80_cu_677d2eb9_27774cuda3std3__48in_placeE - _ZN66_INTERNAL_6fb7e682_30_flash_bwd_hdim128_fp16_sm80_cu_677d2eb9_27774cuda3std3__45__cpo6cbeginE)
_ZN66_INTERNAL_6fb7e682_30_flash_bwd_hdim128_fp16_sm80_cu_677d2eb9_27774cuda3std3__45__cpo6cbeginE:
	.zero		1
	.type		_ZN66_INTERNAL_6fb7e682_30_flash_bwd_hdim128_fp16_sm80_cu_677d2eb9_27774cuda3std3__48in_placeE,@object
	.size		_ZN66_INTERNAL_6fb7e682_30_flash_bwd_hdim128_fp16_sm80_cu_677d2eb9_27774cuda3std3__48in_placeE,(_ZN66_INTERNAL_6fb7e682_30_flash_bwd_hdim128_fp16_sm80_cu_677d2eb9_27774cuda3std6ranges3__45__cpo9iter_moveE - _ZN66_INTERNAL_6fb7e682_30_flash_bwd_hdim128_fp16_sm80_cu_677d2eb9_27774cuda3std3__48in_placeE)
_ZN66_INTERNAL_6fb7e682_30_flash_bwd_hdim128_fp16_sm80_cu_677d2eb9_27774cuda3std3__48in_placeE:
	.zero		1
	.type		_ZN66_INTERNAL_6fb7e682_30_flash_bwd_hdim128_fp16_sm80_cu_677d2eb9_27774cuda3std6ranges3__45__cpo9iter_moveE,@object
	.size		_ZN66_INTERNAL_6fb7e682_30_flash_bwd_hdim128_fp16_sm80_cu_677d2eb9_27774cuda3std6ranges3__45__cpo9iter_moveE,(_ZN66_INTERNAL_6fb7e682_30_flash_bwd_hdim128_fp16_sm80_cu_677d2eb9_27774cuda3std3__45__cpo5beginE - _ZN66_INTERNAL_6fb7e682_30_flash_bwd_hdim128_fp16_sm80_cu_677d2eb9_27774cuda3std6ranges3__45__cpo9iter_moveE)
_ZN66_INTERNAL_6fb7e682_30_flash_bwd_hdim128_fp16_sm80_cu_677d2eb9_27774cuda3std6ranges3__45__cpo9iter_moveE:
	.zero		1
	.type		_ZN66_INTERNAL_6fb7e682_30_flash_bwd_hdim128_fp16_sm80_cu_677d2eb9_27774cuda3std3__45__cpo5beginE,@object
	.size		_ZN66_INTERNAL_6fb7e682_30_flash_bwd_hdim128_fp16_sm80_cu_677d2eb9_27774cuda3std3__45__cpo5beginE,(_ZN66_INTERNAL_6fb7e682_30_flash_bwd_hdim128_fp16_sm80_cu_677d2eb9_27774cuda3std3__468_GLOBAL__N__6fb7e682_30_flash_bwd_hdim128_fp16_sm80_cu_677d2eb9_27776ignoreE - _ZN66_INTERNAL_6fb7e682_30_flash_bwd_hdim128_fp16_sm80_cu_677d2eb9_27774cuda3std3__45__cpo5beginE)
_ZN66_INTERNAL_6fb7e682_30_flash_bwd_hdim128_fp16_sm80_cu_677d2eb9_27774cuda3std3__45__cpo5beginE:
	.zero		1
	.type		_ZN66_INTERNAL_6fb7e682_30_flash_bwd_hdim128_fp16_sm80_cu_677d2eb9_27774cuda3std3__468_GLOBAL__N__6fb7e682_30_flash_bwd_hdim128_fp16_sm80_cu_677d2eb9_27776ignoreE,@object
	.size		_ZN66_INTERNAL_6fb7e682_30_flash_bwd_hdim128_fp16_sm80_cu_677d2eb9_27774cuda3std3__468_GLOBAL__N__6fb7e682_30_flash_bwd_hdim128_fp16_sm80_cu_677d2eb9_27776ignoreE,(_ZN66_INTERNAL_6fb7e682_30_flash_bwd_hdim128_fp16_sm80_cu_677d2eb9_27774cute7productE - _ZN66_INTERNAL_6fb7e682_30_flash_bwd_hdim128_fp16_sm80_cu_677d2eb9_27774cuda3std3__468_GLOBAL__N__6fb7e682_30_flash_bwd_hdim128_fp16_sm80_cu_677d2eb9_27776ignoreE)
_ZN66_INTERNAL_6fb7e682_30_flash_bwd_hdim128_fp16_sm80_cu_677d2eb9_27774cuda3std3__468_GLOBAL__N__6fb7e682_30_flash_bwd_hdim128_fp16_sm80_cu_677d2eb9_27776ignoreE:
	.zero		1
	.type		_ZN66_INTERNAL_6fb7e682_30_flash_bwd_hdim128_fp16_sm80_cu_677d2eb9_27774cute7productE,@object
	.size		_ZN66_INTERNAL_6fb7e682_30_flash_bwd_hdim128_fp16_sm80_cu_677d2eb9_27774cute7productE,(_ZN66_INTERNAL_6fb7e682_30_flash_bwd_hdim128_fp16_sm80_cu_677d2eb9_27774cuda3std3__45__cpo3endE - _ZN66_INTERNAL_6fb7e682_30_flash_bwd_hdim128_fp16_sm80_cu_677d2eb9_27774cute7productE)
_ZN66_INTERNAL_6fb7e682_30_flash_bwd_hdim128_fp16_sm80_cu_677d2eb9_27774cute7productE:
	.zero		1
	.type		_ZN66_INTERNAL_6fb7e682_30_flash_bwd_hdim128_fp16_sm80_cu_677d2eb9_27774cuda3std3__45__cpo3endE,@object
	.size		_ZN66_INTERNAL_6fb7e682_30_flash_bwd_hdim128_fp16_sm80_cu_677d2eb9_27774cuda3std3__45__cpo3endE,(_ZN66_INTERNAL_6fb7e682_30_flash_bwd_hdim128_fp16_sm80_cu_677d2eb9_27774cuda3std3__419piecewise_constructE - _ZN66_INTERNAL_6fb7e682_30_flash_bwd_hdim128_fp16_sm80_cu_677d2eb9_27774cuda3std3__45__cpo3endE)
_ZN66_INTERNAL_6fb7e682_30_flash_bwd_hdim128_fp16_sm80_cu_677d2eb9_27774cuda3std3__45__cpo3endE:
	.zero		1
	.type		_ZN66_INTERNAL_6fb7e682_30_flash_bwd_hdim128_fp16_sm80_cu_677d2eb9_27774cuda3std3__419piecewise_constructE,@object
	.size		_ZN66_INTERNAL_6fb7e682_30_flash_bwd_hdim128_fp16_sm80_cu_677d2eb9_27774cuda3std3__419piecewise_constructE,(_ZN66_INTERNAL_6fb7e682_30_flash_bwd_hdim128_fp16_sm80_cu_677d2eb9_27774cuda3std3__45__cpo4cendE - _ZN66_INTERNAL_6fb7e682_30_flash_bwd_hdim128_fp16_sm80_cu_677d2eb9_27774cuda3std3__419piecewise_constructE)
_ZN66_INTERNAL_6fb7e682_30_flash_bwd_hdim128_fp16_sm80_cu_677d2eb9_27774cuda3std3__419piecewise_constructE:
	.zero		1
	.type		_ZN66_INTERNAL_6fb7e682_30_flash_bwd_hdim128_fp16_sm80_cu_677d2eb9_27774cuda3std3__45__cpo4cendE,@object
	.size		_ZN66_INTERNAL_6fb7e682_30_flash_bwd_hdim128_fp16_sm80_cu_677d2eb9_27774cuda3std3__45__cpo4cendE,(_ZN66_INTERNAL_6fb7e682_30_flash_bwd_hdim128_fp16_sm80_cu_677d2eb9_27774cuda3std6ranges3__45__cpo4swapE - _ZN66_INTERNAL_6fb7e682_30_flash_bwd_hdim128_fp16_sm80_cu_677d2eb9_27774cuda3std3__45__cpo4cendE)
_ZN66_INTERNAL_6fb7e682_30_flash_bwd_hdim128_fp16_sm80_cu_677d2eb9_27774cuda3std3__45__cpo4cendE:
	.zero		1
	.type		_ZN66_INTERNAL_6fb7e682_30_flash_bwd_hdim128_fp16_sm80_cu_677d2eb9_27774cuda3std6ranges3__45__cpo4swapE,@object
	.size		_ZN66_INTERNAL_6fb7e682_30_flash_bwd_hdim128_fp16_sm80_cu_677d2eb9_27774cuda3std6ranges3__45__cpo4swapE,(.L_7 - _ZN66_INTERNAL_6fb7e682_30_flash_bwd_hdim128_fp16_sm80_cu_677d2eb9_27774cuda3std6ranges3__45__cpo4swapE)
_ZN66_INTERNAL_6fb7e682_30_flash_bwd_hdim128_fp16_sm80_cu_677d2eb9_27774cuda3std6ranges3__45__cpo4swapE:
	.zero		1
.L_7:


//--------------------- .nv.shared._ZN7cutlass13device_kernelIN5flash19enable_sm80_to_sm89INS1_16FlashAttnBwdSm80INS1_25CollectiveMainloopBwdSm80ILi2ELi1EN4cute5tupleIJNS5_1CILi64EEENS7_ILi96EEENS7_ILi128EEEEEENS_6half_tEfNS_4arch4Sm80ELb0ELb0ELb0ELb0ELb1ELb0ELb0ELb0ELi2ELi2ELi2ELi2ELb1EEENS1_21CollectiveEpilogueBwdISB_SC_SE_Li256ELb0ELb0ELi4EEENS1_19SingleTileSchedulerILb0ELb0ELb0ELi96EEEEEEEEEvNT_6ParamsE --------------------------
	.section	.nv.shared._ZN7cutlass13device_kernelIN5flash19enable_sm80_to_sm89INS1_16FlashAttnBwdSm80INS1_25CollectiveMainloopBwdSm80ILi2ELi1EN4cute5tupleIJNS5_1CILi64EEENS7_ILi96EEENS7_ILi128EEEEEENS_6half_tEfNS_4arch4Sm80ELb0ELb0ELb0ELb0ELb1ELb0ELb0ELb0ELi2ELi2ELi2ELi2ELb1EEENS1_21CollectiveEpilogueBwdISB_SC_SE_Li256ELb0ELb0ELi4EEENS1_19SingleTileSchedulerILb0ELb0ELb0ELi96EEEEEEEEEvNT_6ParamsE,"aw",@nobits
	.sectionflags	@""
	.align	16


//--------------------- .nv.shared._ZN7cutlass13device_kernelIN5flash19enable_sm80_to_sm89INS1_16FlashAttnBwdSm80INS1_25CollectiveMainloopBwdSm80ILi2ELi1EN4cute5tupleIJNS5_1CILi64EEENS7_ILi96EEENS7_ILi128EEEEEENS_6half_tEfNS_4arch4Sm80ELb0ELb0ELb0ELb0ELb0ELb0ELb0ELb0ELi2ELi2ELi2ELi2ELb1EEENS1_24CollectiveEpilogueBwdGQAISB_fSE_Li256ELb0ELb0EEENS1_19SingleTileSchedulerILb0ELb0ELb0ELi96EEEEEEEEEvNT_6ParamsE --------------------------
	.section	.nv.shared._ZN7cutlass13device_kernelIN5flash19enable_sm80_to_sm89INS1_16FlashAttnBwdSm80INS1_25CollectiveMainloopBwdSm80ILi2ELi1EN4cute5tupleIJNS5_1CILi64EEENS7_ILi96EEENS7_ILi128EEEEEENS_6half_tEfNS_4arch4Sm80ELb0ELb0ELb0ELb0ELb0ELb0ELb0ELb0ELi2ELi2ELi2ELi2ELb1EEENS1_24CollectiveEpilogueBwdGQAISB_fSE_Li256ELb0ELb0EEENS1_19SingleTileSchedulerILb0ELb0ELb0ELi96EEEEEEEEEvNT_6ParamsE,"aw",@nobits
	.sectionflags	@""
	.align	16


//--------------------- .nv.shared._ZN7cutlass13device_kernelIN5flash19enable_sm80_to_sm89INS1_16FlashAttnBwdSm80INS1_25CollectiveMainloopBwdSm80ILi2ELi1EN4cute5tupleIJNS5_1CILi64EEENS7_ILi96EEENS7_ILi128EEEEEENS_6half_tEfNS_4arch4Sm80ELb0ELb0ELb0ELb0ELb1ELb0ELb0ELb0ELi2ELi2ELi2ELi2ELb1EEENS1_24CollectiveEpilogueBwdGQAISB_fSE_Li256ELb0ELb1EEENS1_19SingleTileSchedulerILb0ELb0ELb0ELi96EEEEEEEEEvNT_6ParamsE --------------------------
	.section	.nv.shared._ZN7cutlass13device_kernelIN5flash19enable_sm80_to_sm89INS1_16FlashAttnBwdSm80INS1_25CollectiveMainloopBwdSm80ILi2ELi1EN4cute5tupleIJNS5_1CILi64EEENS7_ILi96EEENS7_ILi128EEEEEENS_6half_tEfNS_4arch4Sm80ELb0ELb0ELb0ELb0ELb1ELb0ELb0ELb0ELi2ELi2ELi2ELi2ELb1EEENS1_24CollectiveEpilogueBwdGQAISB_fSE_Li256ELb0ELb1EEENS1_19SingleTileSchedulerILb0ELb0ELb0ELi96EEEEEEEEEvNT_6ParamsE,"aw",@nobits
	.sectionflags	@""
	.align	16


//--------------------- .nv.shared._ZN7cutlass13device_kernelIN5flash19enable_sm80_to_sm89INS1_16FlashAttnBwdSm80INS1_25CollectiveMainloopBwdSm80ILi2ELi1EN4cute5tupleIJNS5_1CILi64EEENS7_ILi96EEENS7_ILi128EEEEEENS_6half_tEfNS_4arch4Sm80ELb0ELb0ELb0ELb1ELb0ELb0ELb0ELb0ELi2ELi2ELi2ELi2ELb1EEENS1_21CollectiveEpilogueBwdISB_SC_SE_Li256ELb1ELb0ELi4EEENS1_19SingleTileSchedulerILb1ELb0ELb0ELi96EEEEEEEEEvNT_6ParamsE --------------------------
	.section	.nv.shared._ZN7cutlass13device_kernelIN5flash19enable_sm80_to_sm89INS1_16FlashAttnBwdSm80INS1_25CollectiveMainloopBwdSm80ILi2ELi1EN4cute5tupleIJNS5_1CILi64EEENS7_ILi96EEENS7_ILi128EEEEEENS_6half_tEfNS_4arch4Sm80ELb0ELb0ELb0ELb1ELb0ELb0ELb0ELb0ELi2ELi2ELi2ELi2ELb1EEENS1_21CollectiveEpilogueBwdISB_SC_SE_Li256ELb1ELb0ELi4EEENS1_19SingleTileSchedulerILb1ELb0ELb0ELi96EEEEEEEEEvNT_6ParamsE,"aw",@nobits
	.sectionflags	@""
	.align	16


//--------------------- .nv.shared._ZN7cutlass13device_kernelIN5flash19enable_sm80_to_sm89INS1_16FlashAttnBwdSm80INS1_25CollectiveMainloopBwdSm80ILi2ELi1EN4cute5tupleIJNS5_1CILi64EEENS7_ILi96EEENS7_ILi128EEEEEENS_6half_tEfNS_4arch4Sm80ELb0ELb0ELb0ELb1ELb1ELb0ELb0ELb0ELi2ELi2ELi2ELi2ELb1EEENS1_21CollectiveEpilogueBwdISB_SC_SE_Li256ELb1ELb0ELi4EEENS1_19SingleTileSchedulerILb1ELb0ELb0ELi96EEEEEEEEEvNT_6ParamsE --------------------------
	.section	.nv.shared._ZN7cutlass13device_kernelIN5flash19enable_sm80_to_sm89INS1_16FlashAttnBwdSm80INS1_25CollectiveMainloopBwdSm80ILi2ELi1EN4cute5tupleIJNS5_1CILi64EEENS7_ILi96EEENS7_ILi128EEEEEENS_6half_tEfNS_4arch4Sm80ELb0ELb0ELb0ELb1ELb1ELb0ELb0ELb0ELi2ELi2ELi2ELi2ELb1EEENS1_21CollectiveEpilogueBwdISB_SC_SE_Li256ELb1ELb0ELi4EEENS1_19SingleTileSchedulerILb1ELb0ELb0ELi96EEEEEEEEEvNT_6ParamsE,"aw",@nobits
	.sectionflags	@""
	.align	16


//--------------------- .nv.shared._ZN7cutlass13device_kernelIN5flash19enable_sm80_to_sm89INS1_16FlashAttnBwdSm80INS1_25CollectiveMainloopBwdSm80ILi2ELi1EN4cute5tupleIJNS5_1CILi64EEENS7_ILi96EEENS7_ILi128EEEEEENS_6half_tEfNS_4arch4Sm80ELb0ELb0ELb0ELb1ELb0ELb0ELb0ELb0ELi2ELi2ELi2ELi2ELb1EEENS1_24CollectiveEpilogueBwdGQAISB_fSE_Li256ELb1ELb0EEENS1_19SingleTileSchedulerILb1ELb0ELb0ELi96EEEEEEEEEvNT_6ParamsE --------------------------
	.section	.nv.shared._ZN7cutlass13device_kernelIN5flash19enable_sm80_to_sm89INS1_16FlashAttnBwdSm80INS1_25CollectiveMainloopBwdSm80ILi2ELi1EN4cute5tupleIJNS5_1CILi64EEENS7_ILi96EEENS7_ILi128EEEEEENS_6half_tEfNS_4arch4Sm80ELb0ELb0ELb0ELb1ELb0ELb0ELb0ELb0ELi2ELi2ELi2ELi2ELb1EEENS1_24CollectiveEpilogueBwdGQAISB_fSE_Li256ELb1ELb0EEENS1_19SingleTileSchedulerILb1ELb0ELb0ELi96EEEEEEEEEvNT_6ParamsE,"aw",@nobits
	.sectionflags	@""
	.align	16


//--------------------- .nv.shared._ZN7cutlass13device_kernelIN5flash19enable_sm80_to_sm89INS1_16FlashAttnBwdSm80INS1_25CollectiveMainloopBwdSm80ILi2ELi1EN4cute5tupleIJNS5_1CILi64EEENS7_ILi96EEENS7_ILi128EEEEEENS_6half_tEfNS_4arch4Sm80ELb0ELb0ELb0ELb1ELb1ELb0ELb0ELb0ELi2ELi2ELi2ELi2ELb1EEENS1_24CollectiveEpilogueBwdGQAISB_fSE_Li256ELb1ELb1EEENS1_19SingleTileSchedulerILb1ELb0ELb0ELi96EEEEEEEEEvNT_6ParamsE --------------------------
	.section	.nv.shared._ZN7cutlass13device_kernelIN5flash19enable_sm80_to_sm89INS1_16FlashAttnBwdSm80INS1_25CollectiveMainloopBwdSm80ILi2ELi1EN4cute5tupleIJNS5_1CILi64EEENS7_ILi96EEENS7_ILi128EEEEEENS_6half_tEfNS_4arch4Sm80ELb0ELb0ELb0ELb1ELb1ELb0ELb0ELb0ELi2ELi2ELi2ELi2ELb1EEENS1_24CollectiveEpilogueBwdGQAISB_fSE_Li256ELb1ELb1EEENS1_19SingleTileSchedulerILb1ELb0ELb0ELi96EEEEEEEEEvNT_6ParamsE,"aw",@nobits
	.sectionflags	@""
	.align	16


//--------------------- .nv.shared._ZN7cutlass13device_kernelIN5flash19enable_sm80_to_sm89INS1_16FlashAttnBwdSm80INS1_25CollectiveMainloopBwdSm80ILi2ELi1EN4cute5tupleIJNS5_1CILi64EEENS7_ILi96EEENS7_ILi128EEEEEENS_6half_tEfNS_4arch4Sm80ELb0ELb1ELb0ELb0ELb0ELb0ELb0ELb0ELi2ELi2ELi2ELi2ELb1EEENS1_21CollectiveEpilogueBwdISB_SC_SE_Li256ELb0ELb0ELi4EEENS1_19SingleTileSchedulerILb0ELb0ELb0ELi96EEEEEEEEEvNT_6ParamsE --------------------------
	.section	.nv.shared._ZN7cutlass13device_kernelIN5flash19enable_sm80_to_sm89INS1_16FlashAttnBwdSm80INS1_25CollectiveMainloopBwdSm80ILi2ELi1EN4cute5tupleIJNS5_1CILi64EEENS7_ILi96EEENS7_ILi128EEEEEENS_6half_tEfNS_4arch4Sm80ELb0ELb1ELb0ELb0ELb0ELb0ELb0ELb0ELi2ELi2ELi2ELi2ELb1EEENS1_21CollectiveEpilogueBwdISB_SC_SE_Li256ELb0ELb0ELi4EEENS1_19SingleTileSchedulerILb0ELb0ELb0ELi96EEEEEEEEEvNT_6ParamsE,"aw",@nobits
	.sectionflags	@""
	.align	16


//--------------------- .nv.shared._ZN7cutlass13device_kernelIN5flash19enable_sm80_to_sm89INS1_16FlashAttnBwdSm80INS1_25CollectiveMainloopBwdSm80ILi2ELi1EN4cute5tupleIJNS5_1CILi64EEENS7_ILi96EEENS7_ILi128EEEEEENS_6half_tEfNS_4arch4Sm80ELb0ELb1ELb0ELb0ELb1ELb0ELb0ELb0ELi2ELi2ELi2ELi2ELb1EEENS1_21CollectiveEpilogueBwdISB_SC_SE_Li256ELb0ELb0ELi4EEENS1_19SingleTileSchedulerILb0ELb0ELb0ELi96EEEEEEEEEvNT_6ParamsE --------------------------
	.section	.nv.shared._ZN7cutlass13device_kernelIN5flash19enable_sm80_to_sm89INS1_16FlashAttnBwdSm80INS1_25CollectiveMainloopBwdSm80ILi2ELi1EN4cute5tupleIJNS5_1CILi64EEENS7_ILi96EEENS7_ILi128EEEEEENS_6half_tEfNS_4arch4Sm80ELb0ELb1ELb0ELb0ELb1ELb0ELb0ELb0ELi2ELi2ELi2ELi2ELb1EEENS1_21CollectiveEpilogueBwdISB_SC_SE_Li256ELb0ELb0ELi4EEENS1_19SingleTileSchedulerILb0ELb0ELb0ELi96EEEEEEEEEvNT_6ParamsE,"aw",@nobits
	.sectionflags	@""
	.align	16


//--------------------- .nv.shared._ZN7cutlass13device_kernelIN5flash19enable_sm80_to_sm89INS1_16FlashAttnBwdSm80INS1_25CollectiveMainloopBwdSm80ILi2ELi1EN4cute5tupleIJNS5_1CILi64EEENS7_ILi96EEENS7_ILi128EEEEEENS_6half_tEfNS_4arch4Sm80ELb0ELb1ELb0ELb0ELb0ELb0ELb0ELb0ELi2ELi2ELi2ELi2ELb1EEENS1_24CollectiveEpilogueBwdGQAISB_fSE_Li256ELb0ELb0EEENS1_19SingleTileSchedulerILb0ELb0ELb0ELi96EEEEEEEEEvNT_6ParamsE --------------------------
	.section	.nv.shared._ZN7cutlass13device_kernelIN5flash19enable_sm80_to_sm89INS1_16FlashAttnBwdSm80INS1_25CollectiveMainloopBwdSm80ILi2ELi1EN4cute5tupleIJNS5_1CILi64EEENS7_ILi96EEENS7_ILi128EEEEEENS_6half_tEfNS_4arch4Sm80ELb0ELb1ELb0ELb0ELb0ELb0ELb0ELb0ELi2ELi2ELi2ELi2ELb1EEENS1_24CollectiveEpilogueBwdGQAISB_fSE_Li256ELb0ELb0EEENS1_19SingleTileSchedulerILb0ELb0ELb0ELi96EEEEEEEEEvNT_6ParamsE,"aw",@nobits
	.sectionflags	@""
	.align	16


//--------------------- .nv.shared._ZN7cutlass13device_kernelIN5flash19enable_sm80_to_sm89INS1_16FlashAttnBwdSm80INS1_25CollectiveMainloopBwdSm80ILi2ELi1EN4cute5tupleIJNS5_1CILi64EEENS7_ILi96EEENS7_ILi128EEEEEENS_6half_tEfNS_4arch4Sm80ELb0ELb1ELb0ELb0ELb1ELb0ELb0ELb0ELi2ELi2ELi2ELi2ELb1EEENS1_24CollectiveEpilogueBwdGQAISB_fSE_Li256ELb0ELb1EEENS1_19SingleTileSchedulerILb0ELb0ELb0ELi96EEEEEEEEEvNT_6ParamsE --------------------------
	.section	.nv.shared._ZN7cutlass13device_kernelIN5flash19enable_sm80_to_sm89INS1_16FlashAttnBwdSm80INS1_25CollectiveMainloopBwdSm80ILi2ELi1EN4cute5tupleIJNS5_1CILi64EEENS7_ILi96EEENS7_ILi128EEEEEENS_6half_tEfNS_4arch4Sm80ELb0ELb1ELb0ELb0ELb1ELb0ELb0ELb0ELi2ELi2ELi2ELi2ELb1EEENS1_24CollectiveEpilogueBwdGQAISB_fSE_Li256ELb0ELb1EEENS1_19SingleTileSchedulerILb0ELb0ELb0ELi96EEEEEEEEEvNT_6ParamsE,"aw",@nobits
	.sectionflags	@""
	.align	16


//--------------------- .nv.shared._ZN7cutlass13device_kernelIN5flash19enable_sm80_to_sm89INS1_16FlashAttnBwdSm80INS1_25CollectiveMainloopBwdSm80ILi2ELi1EN4cute5tupleIJNS5_1CILi64EEENS7_ILi96EEENS7_ILi128EEEEEENS_6half_tEfNS_4arch4Sm80ELb0ELb1ELb0ELb1ELb0ELb0ELb0ELb0ELi2ELi2ELi2ELi2ELb1EEENS1_21CollectiveEpilogueBwdISB_SC_SE_Li256ELb1ELb0ELi4EEENS1_19SingleTileSchedulerILb1ELb0ELb0ELi96EEEEEEEEEvNT_6ParamsE --------------------------
	.section	.nv.shared._ZN7cutlass13device_kernelIN5flash19enable_sm80_to_sm89INS1_16FlashAttnBwdSm80INS1_25CollectiveMainloopBwdSm80ILi2ELi1EN4cute5tupleIJNS5_1CILi64EEENS7_ILi96EEENS7_ILi128EEEEEENS_6half_tEfNS_4arch4Sm80ELb0ELb1ELb0ELb1ELb0ELb0ELb0ELb0ELi2ELi2ELi2ELi2ELb1EEENS1_21CollectiveEpilogueBwdISB_SC_SE_Li256ELb1ELb0ELi4EEENS1_19SingleTileSchedulerILb1ELb0ELb0ELi96EEEEEEEEEvNT_6ParamsE,"aw",@nobits
	.sectionflags	@""
	.align	16


//--------------------- .nv.shared._ZN7cutlass13device_kernelIN5flash19enable_sm80_to_sm89INS1_16FlashAttnBwdSm80INS1_25CollectiveMainloopBwdSm80ILi2ELi1EN4cute5tupleIJNS5_1CILi64EEENS7_ILi96EEENS7_ILi128EEEEEENS_6half_tEfNS_4arch4Sm80ELb0ELb1ELb0ELb1ELb1ELb0ELb0ELb0ELi2ELi2ELi2ELi2ELb1EEENS1_21CollectiveEpilogueBwdISB_SC_SE_Li256ELb1ELb0ELi4EEENS1_19SingleTileSchedulerILb1ELb0ELb0ELi96EEEEEEEEEvNT_6ParamsE --------------------------
	.section	.nv.shared._ZN7cutlass13device_kernelIN5flash19enable_sm80_to_sm89INS1_16FlashAttnBwdSm80INS1_25CollectiveMainloopBwdSm80ILi2ELi1EN4cute5tupleIJNS5_1CILi64EEENS7_ILi96EEENS7_ILi128EEEEEENS_6half_tEfNS_4arch4Sm80ELb0ELb1ELb0ELb1ELb1ELb0ELb0ELb0ELi2ELi2ELi2ELi2ELb1EEENS1_21CollectiveEpilogueBwdISB_SC_SE_Li256ELb1ELb0ELi4EEENS1_19SingleTileSchedulerILb1ELb0ELb0ELi96EEEEEEEEEvNT_6ParamsE,"aw",@nobits
	.sectionflags	@""
	.align	16


//--------------------- .nv.shared._ZN7cutlass13device_kernelIN5flash19enable_sm80_to_sm89INS1_16FlashAttnBwdSm80INS1_25CollectiveMainloopBwdSm80ILi2ELi1EN4cute5tupleIJNS5_1CILi64EEENS7_ILi96EEENS7_ILi128EEEEEENS_6half_tEfNS_4arch4Sm80ELb0ELb1ELb0ELb1ELb0ELb0ELb0ELb0ELi2ELi2ELi2ELi2ELb1EEENS1_24CollectiveEpilogueBwdGQAISB_fSE_Li256ELb1ELb0EEENS1_19SingleTileSchedulerILb1ELb0ELb0ELi96EEEEEEEEEvNT_6ParamsE --------------------------
	.section	.nv.shared._ZN7cutlass13device_kernelIN5flash19enable_sm80_to_sm89INS1_16FlashAttnBwdSm80INS1_25CollectiveMainloopBwdSm80ILi2ELi1EN4cute5tupleIJNS5_1CILi64EEENS7_ILi96EEENS7_ILi128EEEEEENS_6half_tEfNS_4arch4Sm80ELb0ELb1ELb0ELb1ELb0ELb0ELb0ELb0ELi2ELi2ELi2ELi2ELb1EEENS1_24CollectiveEpilogueBwdGQAISB_fSE_Li256ELb1ELb0EEENS1_19SingleTileSchedulerILb1ELb0ELb0ELi96EEEEEEEEEvNT_6ParamsE,"aw",@nobits
	.sectionflags	@""
	.align	16


//--------------------- .nv.shared._ZN7cutlass13device_kernelIN5flash19enable_sm80_to_sm89INS1_16FlashAttnBwdSm80INS1_25CollectiveMainloopBwdSm80ILi2ELi1EN4cute5tupleIJNS5_1CILi64EEENS7_ILi96EEENS7_ILi128EEEEEENS_6half_tEfNS_4arch4Sm80ELb0ELb1ELb0ELb1ELb1ELb0ELb0ELb0ELi2ELi2ELi2ELi2ELb1EEENS1_24CollectiveEpilogueBwdGQAISB_fSE_Li256ELb1ELb1EEENS1_19SingleTileSchedulerILb1ELb0ELb0ELi96EEEEEEEEEvNT_6ParamsE --------------------------
	.section	.nv.shared._ZN7cutlass13device_kernelIN5flash19enable_sm80_to_sm89INS1_16FlashAttnBwdSm80INS1_25CollectiveMainloopBwdSm80ILi2ELi1EN4cute5tupleIJNS5_1CILi64EEENS7_ILi96EEENS7_ILi128EEEEEENS_6half_tEfNS_4arch4Sm80ELb0ELb1ELb0ELb1ELb1ELb0ELb0ELb0ELi2ELi2ELi2ELi2ELb1EEENS1_24CollectiveEpilogueBwdGQAISB_fSE_Li256ELb1ELb1EEENS1_19SingleTileSchedulerILb1ELb0ELb0ELi96EEEEEEEEEvNT_6ParamsE,"aw",@nobits
	.sectionflags	@""
	.align	16


//--------------------- .nv.shared._ZN7cutlass13device_kernelIN5flash19enable_sm80_to_sm89INS1_16FlashAttnBwdSm80INS1_25CollectiveMainloopBwdSm80ILi2ELi1EN4cute5tupleIJNS5_1CILi64EEENS7_ILi96EEENS7_ILi128EEEEEENS_6half_tEfNS_4arch4Sm80ELb1ELb0ELb0ELb0ELb0ELb0ELb0ELb0ELi2ELi2ELi2ELi2ELb1EEENS1_21CollectiveEpilogueBwdISB_SC_SE_Li256ELb0ELb0ELi4EEENS1_25SingleTileBwdLPTSchedulerILb0ELi96ELb0EEEEEEEEEvNT_6ParamsE --------------------------
	.section	.nv.shared._ZN7cutlass13device_kernelIN5flash19enable_sm80_to_sm89INS1_16FlashAttnBwdSm80INS1_25CollectiveMainloopBwdSm80ILi2ELi1EN4cute5tupleIJNS5_1CILi64EEENS7_ILi96EEENS7_ILi128EEEEEENS_6half_tEfNS_4arch4Sm80ELb1ELb0ELb0ELb0ELb0ELb0ELb0ELb0ELi2ELi2ELi2ELi2ELb1EEENS1_21CollectiveEpilogueBwdISB_SC_SE_Li256ELb0ELb0ELi4EEENS1_25SingleTileBwdLPTSchedulerILb0ELi96ELb0EEEEEEEEEvNT_6ParamsE,"aw",@nobits
	.sectionflags	@""
	.align	16


//--------------------- .nv.shared._ZN7cutlass13device_kernelIN5flash19enable_sm80_to_sm89INS1_16FlashAttnBwdSm80INS1_25CollectiveMainloopBwdSm80ILi2ELi1EN4cute5tupleIJNS5_1CILi64EEENS7_ILi96EEENS7_ILi128EEEEEENS_6half_tEfNS_4arch4Sm80ELb1ELb0ELb0ELb0ELb1ELb0ELb0ELb0ELi2ELi2ELi2ELi2ELb1EEENS1_21CollectiveEpilogueBwdISB_SC_SE_Li256ELb0ELb0ELi4EEENS1_25SingleTileBwdLPTSchedulerILb0ELi96ELb1EEEEEEEEEvNT_6ParamsE --------------------------
	.section	.nv.shared._ZN7cutlass13device_kernelIN5flash19enable_sm80_to_sm89INS1_16FlashAttnBwdSm80INS1_25CollectiveMainloopBwdSm80ILi2ELi1EN4cute5tupleIJNS5_1CILi64EEENS7_ILi96EEENS7_ILi128EEEEEENS_6half_tEfNS_4arch4Sm80ELb1ELb0ELb0ELb0ELb1ELb0ELb0ELb0ELi2ELi2ELi2ELi2ELb1EEENS1_21CollectiveEpilogueBwdISB_SC_SE_Li256ELb0ELb0ELi4EEENS1_25SingleTileBwdLPTSchedulerILb0ELi96ELb1EEEEEEEEEvNT_6ParamsE,"aw",@nobits
	.sectionflags	@""
	.align	16


//--------------------- .nv.shared._ZN7cutlass13device_kernelIN5flash19enable_sm80_to_sm89INS1_16FlashAttnBwdSm80INS1_25CollectiveMainloopBwdSm80ILi2ELi1EN4cute5tupleIJNS5_1CILi64EEENS7_ILi96EEENS7_ILi128EEEEEENS_6half_tEfNS_4arch4Sm80ELb1ELb0ELb0ELb0ELb0ELb0ELb0ELb0ELi2ELi2ELi2ELi2ELb1EEENS1_24CollectiveEpilogueBwdGQAISB_fSE_Li256ELb0ELb0EEENS1_25SingleTileBwdLPTSchedulerILb0ELi96ELb0EEEEEEEEEvNT_6ParamsE --------------------------
	.section	.nv.shared._ZN7cutlass13device_kernelIN5flash19enable_sm80_to_sm89INS1_16FlashAttnBwdSm80INS1_25CollectiveMainloopBwdSm80ILi2ELi1EN4cute5tupleIJNS5_1CILi64EEENS7_ILi96EEENS7_ILi128EEEEEENS_6half_tEfNS_4arch4Sm80ELb1ELb0ELb0ELb0ELb0ELb0ELb0ELb0ELi2ELi2ELi2ELi2ELb1EEENS1_24CollectiveEpilogueBwdGQAISB_fSE_Li256ELb0ELb0EEENS1_25SingleTileBwdLPTSchedulerILb0ELi96ELb0EEEEEEEEEvNT_6ParamsE,"aw",@nobits
	.sectionflags	@""
	.align	16


//--------------------- .nv.shared._ZN7cutlass13device_kernelIN5flash19enable_sm80_to_sm89INS1_16FlashAttnBwdSm80INS1_25CollectiveMainloopBwdSm80ILi2ELi1EN4cute5tupleIJNS5_1CILi64EEENS7_ILi96EEENS7_ILi128EEEEEENS_6half_tEfNS_4arch4Sm80ELb1ELb0ELb0ELb0ELb1ELb0ELb0ELb0ELi2ELi2ELi2ELi2ELb1EEENS1_24CollectiveEpilogueBwdGQAISB_fSE_Li256ELb0ELb1EEENS1_25SingleTileBwdLPTSchedulerILb0ELi96ELb1EEEEEEEEEvNT_6ParamsE --------------------------
	.section	.nv.shared._ZN7cutlass13device_kernelIN5flash19enable_sm80_to_sm89INS1_16FlashAttnBwdSm80INS1_25CollectiveMainloopBwdSm80ILi2ELi1EN4cute5tupleIJNS5_1CILi64EEENS7_ILi96EEENS7_ILi128EEEEEENS_6half_tEfNS_4arch4Sm80ELb1ELb0ELb0ELb0ELb1ELb0ELb0ELb0ELi2ELi2ELi2ELi2ELb1EEENS1_24CollectiveEpilogueBwdGQAISB_fSE_Li256ELb0ELb1EEENS1_25SingleTileBwdLPTSchedulerILb0ELi96ELb1EEEEEEEEEvNT_6ParamsE,"aw",@nobits
	.sectionflags	@""
	.align	16


//--------------------- .nv.shared._ZN7cutlass13device_kernelIN5flash19enable_sm80_to_sm89INS1_16FlashAttnBwdSm80INS1_25CollectiveMainloopBwdSm80ILi2ELi1EN4cute5tupleIJNS5_1CILi64EEENS7_ILi96EEENS7_ILi128EEEEEENS_6half_tEfNS_4arch4Sm80ELb1ELb0ELb0ELb1ELb0ELb0ELb0ELb0ELi2ELi2ELi2ELi2ELb1EEENS1_21CollectiveEpilogueBwdISB_SC_SE_Li256ELb1ELb0ELi4EEENS1_25SingleTileBwdLPTSchedulerILb1ELi96ELb0EEEEEEEEEvNT_6ParamsE --------------------------
	.section	.nv.shared._ZN7cutlass13device_kernelIN5flash19enable_sm80_to_sm89INS1_16FlashAttnBwdSm80INS1_25CollectiveMainloopBwdSm80ILi2ELi1EN4cute5tupleIJNS5_1CILi64EEENS7_ILi96EEENS7_ILi128EEEEEENS_6half_tEfNS_4arch4Sm80ELb1ELb0ELb0ELb1ELb0ELb0ELb0ELb0ELi2ELi2ELi2ELi2ELb1EEENS1_21CollectiveEpilogueBwdISB_SC_SE_Li256ELb1ELb0ELi4EEENS1_25SingleTileBwdLPTSchedulerILb1ELi96ELb0EEEEEEEEEvNT_6ParamsE,"aw",@nobits
	.sectionflags	@""
	.align	16


//--------------------- .nv.shared._ZN7cutlass13device_kernelIN5flash19enable_sm80_to_sm89INS1_16FlashAttnBwdSm80INS1_25CollectiveMainloopBwdSm80ILi2ELi1EN4cute5tupleIJNS5_1CILi64EEENS7_ILi96EEENS7_ILi128EEEEEENS_6half_tEfNS_4arch4Sm80ELb1ELb0ELb0ELb1ELb1ELb0ELb0ELb0ELi2ELi2ELi2ELi2ELb1EEENS1_21CollectiveEpilogueBwdISB_SC_SE_Li256ELb1ELb0ELi4EEENS1_25SingleTileBwdLPTSchedulerILb1ELi96ELb1EEEEEEEEEvNT_6ParamsE --------------------------
	.section	.nv.shared._ZN7cutlass13device_kernelIN5flash19enable_sm80_to_sm89INS1_16FlashAttnBwdSm80INS1_25CollectiveMainloopBwdSm80ILi2ELi1EN4cute5tupleIJNS5_1CILi64EEENS7_ILi96EEENS7_ILi128EEEEEENS_6half_tEfNS_4arch4Sm80ELb1ELb0ELb0ELb1ELb1ELb0ELb0ELb0ELi2ELi2ELi2ELi2ELb1EEENS1_21CollectiveEpilogueBwdISB_SC_SE_Li256ELb1ELb0ELi4EEENS1_25SingleTileBwdLPTSchedulerILb1ELi96ELb1EEEEEEEEEvNT_6ParamsE,"aw",@nobits
	.sectionflags	@""
	.align	16


//--------------------- .nv.shared._ZN7cutlass13device_kernelIN5flash19enable_sm80_to_sm89INS1_16FlashAttnBwdSm80INS1_25CollectiveMainloopBwdSm80ILi2ELi1EN4cute5tupleIJNS5_1CILi64EEENS7_ILi96EEENS7_ILi128EEEEEENS_6half_tEfNS_4arch4Sm80ELb1ELb0ELb0ELb1ELb0ELb0ELb0ELb0ELi2ELi2ELi2ELi2ELb1EEENS1_24CollectiveEpilogueBwdGQAISB_fSE_Li256ELb1ELb0EEENS1_25SingleTileBwdLPTSchedulerILb1ELi96ELb0EEEEEEEEEvNT_6ParamsE --------------------------
	.section	.nv.shared._ZN7cutlass13device_kernelIN5flash19enable_sm80_to_sm89INS1_16FlashAttnBwdSm80INS1_25CollectiveMainloopBwdSm80ILi2ELi1EN4cute5tupleIJNS5_1CILi64EEENS7_ILi96EEENS7_ILi128EEEEEENS_6half_tEfNS_4arch4Sm80ELb1ELb0ELb0ELb1ELb0ELb0ELb0ELb0ELi2ELi2ELi2ELi2ELb1EEENS1_24CollectiveEpilogueBwdGQAISB_fSE_Li256ELb1ELb0EEENS1_25SingleTileBwdLPTSchedulerILb1ELi96ELb0EEEEEEEEEvNT_6ParamsE,"aw",@nobits
	.sectionflags	@""
	.align	16


//--------------------- .nv.shared._ZN7cutlass13device_kernelIN5flash32FlashAttnBwdPostprocessConvertdQIN4cute5tupleIJNS3_1CILi96EEENS5_ILi128EEEEEENS_6half_tEfNS_4arch4Sm80ELi256ENS3_8TiledMMAINS3_8MMA_AtomIJNS3_28SM80_16x8x16_F32F16F16F32_TNEEEENS3_6LayoutINS4_IJNS5_ILi2EEENS5_ILi4EEENS5_ILi1EEEEEENS4_IJSJ_SH_NS5_ILi0EEEEEEEENS4_IJNS5_ILi32EEENS5_ILi64EEENS5_ILi16EEEEEEEELb0EEEEEvNT_6ParamsE --------------------------
	.section	.nv.shared._ZN7cutlass13device_kernelIN5flash32FlashAttnBwdPostprocessConvertdQIN4cute5tupleIJNS3_1CILi96EEENS5_ILi128EEEEEENS_6half_tEfNS_4arch4Sm80ELi256ENS3_8TiledMMAINS3_8MMA_AtomIJNS3_28SM80_16x8x16_F32F16F16F32_TNEEEENS3_6LayoutINS4_IJNS5_ILi2EEENS5_ILi4EEENS5_ILi1EEEEEENS4_IJSJ_SH_NS5_ILi0EEEEEEEENS4_IJNS5_ILi32EEENS5_ILi64EEENS5_ILi16EEEEEEEELb0EEEEEvNT_6ParamsE,"aw",@nobits
	.sectionflags	@""
	.align	16


//--------------------- .nv.shared._ZN7cutlass13device_kernelIN5flash19enable_sm80_to_sm89INS1_16FlashAttnBwdSm80INS1_25CollectiveMainloopBwdSm80ILi2ELi1EN4cute5tupleIJNS5_1CILi64EEENS7_ILi96EEENS7_ILi128EEEEEENS_6half_tEfNS_4arch4Sm80ELb1ELb0ELb0ELb1ELb1ELb0ELb0ELb0ELi2ELi2ELi2ELi2ELb1EEENS1_24CollectiveEpilogueBwdGQAISB_fSE_Li256ELb1ELb1EEENS1_25SingleTileBwdLPTSchedulerILb1ELi96ELb1EEEEEEEEEvNT_6ParamsE --------------------------
	.section	.nv.shared._ZN7cutlass13device_kernelIN5flash19enable_sm80_to_sm89INS1_16FlashAttnBwdSm80INS1_25CollectiveMainloopBwdSm80ILi2ELi1EN4cute5tupleIJNS5_1CILi64EEENS7_ILi96EEENS7_ILi128EEEEEENS_6half_tEfNS_4arch4Sm80ELb1ELb0ELb0ELb1ELb1ELb0ELb0ELb0ELi2ELi2ELi2ELi2ELb1EEENS1_24CollectiveEpilogueBwdGQAISB_fSE_Li256ELb1ELb1EEENS1_25SingleTileBwdLPTSchedulerILb1ELi96ELb1EEEEEEEEEvNT_6ParamsE,"aw",@nobits
	.sectionflags	@""
	.align	16


//--------------------- .nv.shared._ZN7cutlass13device_kernelIN5flash19enable_sm80_to_sm89INS1_16FlashAttnBwdSm80INS1_25CollectiveMainloopBwdSm80ILi2ELi2EN4cute5tupleIJNS5_1CILi64EEENS7_ILi128EEES9_EEENS_6half_tEfNS_4arch4Sm80ELb0ELb0ELb0ELb0ELb0ELb0ELb0ELb0ELi2ELi2ELi2ELi2ELb0EEENS1_21CollectiveEpilogueBwdISA_SB_SD_Li256ELb0ELb0ELi4EEENS1_19SingleTileSchedulerILb0ELb0ELb0ELi128EEEEEEEEEvNT_6ParamsE --------------------------
	.section	.nv.shared._ZN7cutlass13device_kernelIN5flash19enable_sm80_to_sm89INS1_16FlashAttnBwdSm80INS1_25CollectiveMainloopBwdSm80ILi2ELi2EN4cute5tupleIJNS5_1CILi64EEENS7_ILi128EEES9_EEENS_6half_tEfNS_4arch4Sm80ELb0ELb0ELb0ELb0ELb0ELb0ELb0ELb0ELi2ELi2ELi2ELi2ELb0EEENS1_21CollectiveEpilogueBwdISA_SB_SD_Li256ELb0ELb0ELi4EEENS1_19SingleTileSchedulerILb0ELb0ELb0ELi128EEEEEEEEEvNT_6ParamsE,"aw",@nobits
	.sectionflags	@""
	.align	16


//--------------------- .nv.shared._ZN7cutlass13device_kernelIN5flash19enable_sm80_to_sm89INS1_16FlashAttnBwdSm80INS1_25CollectiveMainloopBwdSm80ILi2ELi2EN4cute5tupleIJNS5_1CILi64EEENS7_ILi128EEES9_EEENS_6half_tEfNS_4arch4Sm80ELb0ELb0ELb0ELb0ELb1ELb0ELb0ELb0ELi2ELi2ELi2ELi2ELb0EEENS1_21CollectiveEpilogueBwdISA_SB_SD_Li256ELb0ELb0ELi4EEENS1_19SingleTileSchedulerILb0ELb0ELb0ELi128EEEEEEEEEvNT_6ParamsE --------------------------
	.section	.nv.shared._ZN7cutlass13device_kernelIN5flash19enable_sm80_to_sm89INS1_16FlashAttnBwdSm80INS1_25CollectiveMainloopBwdSm80ILi2ELi2EN4cute5tupleIJNS5_1CILi64EEENS7_ILi128EEES9_EEENS_6half_tEfNS_4arch4Sm80ELb0ELb0ELb0ELb0ELb1ELb0ELb0ELb0ELi2ELi2ELi2ELi2ELb0EEENS1_21CollectiveEpilogueBwdISA_SB_SD_Li256ELb0ELb0ELi4EEENS1_19SingleTileSchedulerILb0ELb0ELb0ELi128EEEEEEEEEvNT_6ParamsE,"aw",@nobits
	.sectionflags	@""
	.align	16


//--------------------- .nv.shared._ZN7cutlass13device_kernelIN5flash19enable_sm80_to_sm89INS1_16FlashAttnBwdSm80INS1_25CollectiveMainloopBwdSm80ILi2ELi2EN4cute5tupleIJNS5_1CILi64EEENS7_ILi128EEES9_EEENS_6half_tEfNS_4arch4Sm80ELb0ELb0ELb0ELb0ELb0ELb0ELb0ELb0ELi2ELi2ELi2ELi2ELb0EEENS1_24CollectiveEpilogueBwdGQAISA_fSD_Li256ELb0ELb0EEENS1_19SingleTileSchedulerILb0ELb0ELb0ELi128EEEEEEEEEvNT_6ParamsE --------------------------
	.section	.nv.shared._ZN7cutlass13device_kernelIN5flash19enable_sm80_to_sm89INS1_16FlashAttnBwdSm80INS1_25CollectiveMainloopBwdSm80ILi2ELi2EN4cute5tupleIJNS5_1CILi64EEENS7_ILi128EEES9_EEENS_6half_tEfNS_4arch4Sm80ELb0ELb0ELb0ELb0ELb0ELb0ELb0ELb0ELi2ELi2ELi2ELi2ELb0EEENS1_24CollectiveEpilogueBwdGQAISA_fSD_Li256ELb0ELb0EEENS1_19SingleTileSchedulerILb0ELb0ELb0ELi128EEEEEEEEEvNT_6ParamsE,"aw",@nobits
	.sectionflags	@""
	.align	16


//--------------------- .nv.shared._ZN7cutlass13device_kernelIN5flash19enable_sm80_to_sm89INS1_16FlashAttnBwdSm80INS1_25CollectiveMainloopBwdSm80ILi2ELi2EN4cute5tupleIJNS5_1CILi64EEENS7_ILi128EEES9_EEENS_6half_tEfNS_4arch4Sm80ELb0ELb0ELb0ELb0ELb1ELb0ELb0ELb0ELi2ELi2ELi2ELi2ELb0EEENS1_24CollectiveEpilogueBwdGQAISA_fSD_Li256ELb0ELb1EEENS1_19SingleTileSchedulerILb0ELb0ELb0ELi128EEEEEEEEEvNT_6ParamsE --------------------------
	.section	.nv.shared._ZN7cutlass13device_kernelIN5flash19enable_sm80_to_sm89INS1_16FlashAttnBwdSm80INS1_25CollectiveMainloopBwdSm80ILi2ELi2EN4cute5tupleIJNS5_1CILi64EEENS7_ILi128EEES9_EEENS_6half_tEfNS_4arch4Sm80ELb0ELb0ELb0ELb0ELb1ELb0ELb0ELb0ELi2ELi2ELi2ELi2ELb0EEENS1_24CollectiveEpilogueBwdGQAISA_fSD_Li256ELb0ELb1EEENS1_19SingleTileSchedulerILb0ELb0ELb0ELi128EEEEEEEEEvNT_6ParamsE,"aw",@nobits
	.sectionflags	@""
	.align	16


//--------------------- .nv.shared._ZN7cutlass13device_kernelIN5flash19enable_sm80_to_sm89INS1_16FlashAttnBwdSm80INS1_25CollectiveMainloopBwdSm80ILi2ELi2EN4cute5tupleIJNS5_1CILi64EEENS7_ILi128EEES9_EEENS_6half_tEfNS_4arch4Sm80ELb0ELb0ELb0ELb1ELb0ELb0ELb0ELb0ELi2ELi2ELi2ELi2ELb0EEENS1_21CollectiveEpilogueBwdISA_SB_SD_Li256ELb1ELb0ELi4EEENS1_19SingleTileSchedulerILb1ELb0ELb0ELi128EEEEEEEEEvNT_6ParamsE --------------------------
	.section	.nv.shared._ZN7cutlass13device_kernelIN5flash19enable_sm80_to_sm89INS1_16FlashAttnBwdSm80INS1_25CollectiveMainloopBwdSm80ILi2ELi2EN4cute5tupleIJNS5_1CILi64EEENS7_ILi128EEES9_EEENS_6half_tEfNS_4arch4Sm80ELb0ELb0ELb0ELb1ELb0ELb0ELb0ELb0ELi2ELi2ELi2ELi2ELb0EEENS1_21CollectiveEpilogueBwdISA_SB_SD_Li256ELb1ELb0ELi4EEENS1_19SingleTileSchedulerILb1ELb0ELb0ELi128EEEEEEEEEvNT_6ParamsE,"aw",@nobits
	.sectionflags	@""
	.align	16


//--------------------- .nv.shared._ZN7cutlass13device_kernelIN5flash19enable_sm80_to_sm89INS1_16FlashAttnBwdSm80INS1_25CollectiveMainloopBwdSm80ILi2ELi2EN4cute5tupleIJNS5_1CILi64EEENS7_ILi128EEES9_EEENS_6half_tEfNS_4arch4Sm80ELb0ELb0ELb0ELb1ELb1ELb0ELb0ELb0ELi2ELi2ELi2ELi2ELb0EEENS1_21CollectiveEpilogueBwdISA_SB_SD_Li256ELb1ELb0ELi4EEENS1_19SingleTileSchedulerILb1ELb0ELb0ELi128EEEEEEEEEvNT_6ParamsE --------------------------
	.section	.nv.shared._ZN7cutlass13device_kernelIN5flash19enable_sm80_to_sm89INS1_16FlashAttnBwdSm80INS1_25CollectiveMainloopBwdSm80ILi2ELi2EN4cute5tupleIJNS5_1CILi64EEENS7_ILi128EEES9_EEENS_6half_tEfNS_4arch4Sm80ELb0ELb0ELb0ELb1ELb1ELb0ELb0ELb0ELi2ELi2ELi2ELi2ELb0EEENS1_21CollectiveEpilogueBwdISA_SB_SD_Li256ELb1ELb0ELi4EEENS1_19SingleTileSchedulerILb1ELb0ELb0ELi128EEEEEEEEEvNT_6ParamsE,"aw",@nobits
	.sectionflags	@""
	.align	16


//--------------------- .nv.shared._ZN7cutlass13device_kernelIN5flash19enable_sm80_to_sm89INS1_16FlashAttnBwdSm80INS1_25CollectiveMainloopBwdSm80ILi2ELi2EN4cute5tupleIJNS5_1CILi64EEENS7_ILi128EEES9_EEENS_6half_tEfNS_4arch4Sm80ELb0ELb0ELb0ELb1ELb0ELb0ELb0ELb0ELi2ELi2ELi2ELi2ELb0EEENS1_24CollectiveEpilogueBwdGQAISA_fSD_Li256ELb1ELb0EEENS1_19SingleTileSchedulerILb1ELb0ELb0ELi128EEEEEEEEEvNT_6ParamsE --------------------------
	.section	.nv.shared._ZN7cutlass13device_kernelIN5flash19enable_sm80_to_sm89INS1_16FlashAttnBwdSm80INS1_25CollectiveMainloopBwdSm80ILi2ELi2EN4cute5tupleIJNS5_1CILi64EEENS7_ILi128EEES9_EEENS_6half_tEfNS_4arch4Sm80ELb0ELb0ELb0ELb1ELb0ELb0ELb0ELb0ELi2ELi2ELi2ELi2ELb0EEENS1_24CollectiveEpilogueBwdGQAISA_fSD_Li256ELb1ELb0EEENS1_19SingleTileSchedulerILb1ELb0ELb0ELi128EEEEEEEEEvNT_6ParamsE,"aw",@nobits
	.sectionflags	@""
	.align	16


//--------------------- .nv.shared._ZN7cutlass13device_kernelIN5flash19enable_sm80_to_sm89INS1_16FlashAttnBwdSm80INS1_25CollectiveMainloopBwdSm80ILi2ELi2EN4cute5tupleIJNS5_1CILi64EEENS7_ILi128EEES9_EEENS_6half_tEfNS_4arch4Sm80ELb0ELb0ELb0ELb1ELb1ELb0ELb0ELb0ELi2ELi2ELi2ELi2ELb0EEENS1_24CollectiveEpilogueBwdGQAISA_fSD_Li256ELb1ELb1EEENS1_19SingleTileSchedulerILb1ELb0ELb0ELi128EEEEEEEEEvNT_6ParamsE --------------------------
	.section	.nv.shared._ZN7cutlass13device_kernelIN5flash19enable_sm80_to_sm89INS1_16FlashAttnBwdSm80INS1_25CollectiveMainloopBwdSm80ILi2ELi2EN4cute5tupleIJNS5_1CILi64EEENS7_ILi128EEES9_EEENS_6half_tEfNS_4arch4Sm80ELb0ELb0ELb0ELb1ELb1ELb0ELb0ELb0ELi2ELi2ELi2ELi2ELb0EEENS1_24CollectiveEpilogueBwdGQAISA_fSD_Li256ELb1ELb1EEENS1_19SingleTileSchedulerILb1ELb0ELb0ELi128EEEEEEEEEvNT_6ParamsE,"aw",@nobits
	.sectionflags	@""
	.align	16


//--------------------- .nv.shared._ZN7cutlass13device_kernelIN5flash19enable_sm80_to_sm89INS1_16FlashAttnBwdSm80INS1_25CollectiveMainloopBwdSm80ILi2ELi2EN4cute5tupleIJNS5_1CILi64EEENS7_ILi128EEES9_EEENS_6half_tEfNS_4arch4Sm80ELb0ELb1ELb0ELb0ELb0ELb0ELb0ELb0ELi2ELi2ELi2ELi2ELb0EEENS1_21CollectiveEpilogueBwdISA_SB_SD_Li256ELb0ELb0ELi4EEENS1_19SingleTileSchedulerILb0ELb0ELb0ELi128EEEEEEEEEvNT_6ParamsE --------------------------
	.section	.nv.shared._ZN7cutlass13device_kernelIN5flash19enable_sm80_to_sm89INS1_16FlashAttnBwdSm80INS1_25CollectiveMainloopBwdSm80ILi2ELi2EN4cute5tupleIJNS5_1CILi64EEENS7_ILi128EEES9_EEENS_6half_tEfNS_4arch4Sm80ELb0ELb1ELb0ELb0ELb0ELb0ELb0ELb0ELi2ELi2ELi2ELi2ELb0EEENS1_21CollectiveEpilogueBwdISA_SB_SD_Li256ELb0ELb0ELi4EEENS1_19SingleTileSchedulerILb0ELb0ELb0ELi128EEEEEEEEEvNT_6ParamsE,"aw",@nobits
	.sectionflags	@""
	.align	16


//--------------------- .nv.shared._ZN7cutlass13device_kernelIN5flash19enable_sm80_to_sm89INS1_16FlashAttnBwdSm80INS1_25CollectiveMainloopBwdSm80ILi2ELi2EN4cute5tupleIJNS5_1CILi64EEENS7_ILi128EEES9_EEENS_6half_tEfNS_4arch4Sm80ELb0ELb1ELb0ELb0ELb1ELb0ELb0ELb0ELi2ELi2ELi2ELi2ELb0EEENS1_21CollectiveEpilogueBwdISA_SB_SD_Li256ELb0ELb0ELi4EEENS1_19SingleTileSchedulerILb0ELb0ELb0ELi128EEEEEEEEEvNT_6ParamsE --------------------------
	.section	.nv.shared._ZN7cutlass13device_kernelIN5flash19enable_sm80_to_sm89INS1_16FlashAttnBwdSm80INS1_25CollectiveMainloopBwdSm80ILi2ELi2EN4cute5tupleIJNS5_1CILi64EEENS7_ILi128EEES9_EEENS_6half_tEfNS_4arch4Sm80ELb0ELb1ELb0ELb0ELb1ELb0ELb0ELb0ELi2ELi2ELi2ELi2ELb0EEENS1_21CollectiveEpilogueBwdISA_SB_SD_Li256ELb0ELb0ELi4EEENS1_19SingleTileSchedulerILb0ELb0ELb0ELi128EEEEEEEEEvNT_6ParamsE,"aw",@nobits
	.sectionflags	@""
	.align	16


//--------------------- .nv.shared._ZN7cutlass13device_kernelIN5flash19enable_sm80_to_sm89INS1_16FlashAttnBwdSm80INS1_25CollectiveMainloopBwdSm80ILi2ELi2EN4cute5tupleIJNS5_1CILi64EEENS7_ILi128EEES9_EEENS_6half_tEfNS_4arch4Sm80ELb0ELb1ELb0ELb0ELb0ELb0ELb0ELb0ELi2ELi2ELi2ELi2ELb0EEENS1_24CollectiveEpilogueBwdGQAISA_fSD_Li256ELb0ELb0EEENS1_19SingleTileSchedulerILb0ELb0ELb0ELi128EEEEEEEEEvNT_6ParamsE --------------------------
	.section	.nv.shared._ZN7cutlass13device_kernelIN5flash19enable_sm80_to_sm89INS1_16FlashAttnBwdSm80INS1_25CollectiveMainloopBwdSm80ILi2ELi2EN4cute5tupleIJNS5_1CILi64EEENS7_ILi128EEES9_EEENS_6half_tEfNS_4arch4Sm80ELb0ELb1ELb0ELb0ELb0ELb0ELb0ELb0ELi2ELi2ELi2ELi2ELb0EEENS1_24CollectiveEpilogueBwdGQAISA_fSD_Li256ELb0ELb0EEENS1_19SingleTileSchedulerILb0ELb0ELb0ELi128EEEEEEEEEvNT_6ParamsE,"aw",@nobits
	.sectionflags	@""
	.align	16


//--------------------- .nv.shared._ZN7cutlass13device_kernelIN5flash19enable_sm80_to_sm89INS1_16FlashAttnBwdSm80INS1_25CollectiveMainloopBwdSm80ILi2ELi2EN4cute5tupleIJNS5_1CILi64EEENS7_ILi128EEES9_EEENS_6half_tEfNS_4arch4Sm80ELb0ELb1ELb0ELb0ELb1ELb0ELb0ELb0ELi2ELi2ELi2ELi2ELb0EEENS1_24CollectiveEpilogueBwdGQAISA_fSD_Li256ELb0ELb1EEENS1_19SingleTileSchedulerILb0ELb0ELb0ELi128EEEEEEEEEvNT_6ParamsE --------------------------
	.section	.nv.shared._ZN7cutlass13device_kernelIN5flash19enable_sm80_to_sm89INS1_16FlashAttnBwdSm80INS1_25CollectiveMainloopBwdSm80ILi2ELi2EN4cute5tupleIJNS5_1CILi64EEENS7_ILi128EEES9_EEENS_6half_tEfNS_4arch4Sm80ELb0ELb1ELb0ELb0ELb1ELb0ELb0ELb0ELi2ELi2ELi2ELi2ELb0EEENS1_24CollectiveEpilogueBwdGQAISA_fSD_Li256ELb0ELb1EEENS1_19SingleTileSchedulerILb0ELb0ELb0ELi128EEEEEEEEEvNT_6ParamsE,"aw",@nobits
	.sectionflags	@""
	.align	16


//--------------------- .nv.shared._ZN7cutlass13device_kernelIN5flash19enable_sm80_to_sm89INS1_16FlashAttnBwdSm80INS1_25CollectiveMainloopBwdSm80ILi2ELi2EN4cute5tupleIJNS5_1CILi64EEENS7_ILi128EEES9_EEENS_6half_tEfNS_4arch4Sm80ELb0ELb1ELb0ELb1ELb0ELb0ELb0ELb0ELi2ELi2ELi2ELi2ELb0EEENS1_21CollectiveEpilogueBwdISA_SB_SD_Li256ELb1ELb0ELi4EEENS1_19SingleTileSchedulerILb1ELb0ELb0ELi128EEEEEEEEEvNT_6ParamsE --------------------------
	.section	.nv.shared._ZN7cutlass13device_kernelIN5flash19enable_sm80_to_sm89INS1_16FlashAttnBwdSm80INS1_25CollectiveMainloopBwdSm80ILi2ELi2EN4cute5tupleIJNS5_1CILi64EEENS7_ILi128EEES9_EEENS_6half_tEfNS_4arch4Sm80ELb0ELb1ELb0ELb1ELb0ELb0ELb0ELb0ELi2ELi2ELi2ELi2ELb0EEENS1_21CollectiveEpilogueBwdISA_SB_SD_Li256ELb1ELb0ELi4EEENS1_19SingleTileSchedulerILb1ELb0ELb0ELi128EEEEEEEEEvNT_6ParamsE,"aw",@nobits
	.sectionflags	@""
	.align	16


//--------------------- .nv.shared._ZN7cutlass13device_kernelIN5flash19enable_sm80_to_sm89INS1_16FlashAttnBwdSm80INS1_25CollectiveMainloopBwdSm80ILi2ELi2EN4cute5tupleIJNS5_1CILi64EEENS7_ILi128EEES9_EEENS_6half_tEfNS_4arch4Sm80ELb0ELb1ELb0ELb1ELb1ELb0ELb0ELb0ELi2ELi2ELi2ELi2ELb0EEENS1_21CollectiveEpilogueBwdISA_SB_SD_Li256ELb1ELb0ELi4EEENS1_19SingleTileSchedulerILb1ELb0ELb0ELi128EEEEEEEEEvNT_6ParamsE --------------------------
	.section	.nv.shared._ZN7cutlass13device_kernelIN5flash19enable_sm80_to_sm89INS1_16FlashAttnBwdSm80INS1_25CollectiveMainloopBwdSm80ILi2ELi2EN4cute5tupleIJNS5_1CILi64EEENS7_ILi128EEES9_EEENS_6half_tEfNS_4arch4Sm80ELb0ELb1ELb0ELb1ELb1ELb0ELb0ELb0ELi2ELi2ELi2ELi2ELb0EEENS1_21CollectiveEpilogueBwdISA_SB_SD_Li256ELb1ELb0ELi4EEENS1_19SingleTileSchedulerILb1ELb0ELb0ELi128EEEEEEEEEvNT_6ParamsE,"aw",@nobits
	.sectionflags	@""
	.align	16


//--------------------- .nv.shared._ZN7cutlass13device_kernelIN5flash19enable_sm80_to_sm89INS1_16FlashAttnBwdSm80INS1_25CollectiveMainloopBwdSm80ILi2ELi2EN4cute5tupleIJNS5_1CILi64EEENS7_ILi128EEES9_EEENS_6half_tEfNS_4arch4Sm80ELb0ELb1ELb0ELb1ELb0ELb0ELb0ELb0ELi2ELi2ELi2ELi2ELb0EEENS1_24CollectiveEpilogueBwdGQAISA_fSD_Li256ELb1ELb0EEENS1_19SingleTileSchedulerILb1ELb0ELb0ELi128EEEEEEEEEvNT_6ParamsE --------------------------
	.section	.nv.shared._ZN7cutlass13device_kernelIN5flash19enable_sm80_to_sm89INS1_16FlashAttnBwdSm80INS1_25CollectiveMainloopBwdSm80ILi2ELi2EN4cute5tupleIJNS5_1CILi64EEENS7_ILi128EEES9_EEENS_6half_tEfNS_4arch4Sm80ELb0ELb1ELb0ELb1ELb0ELb0ELb0ELb0ELi2ELi2ELi2ELi2ELb0EEENS1_24CollectiveEpilogueBwdGQAISA_fSD_Li256ELb1ELb0EEENS1_19SingleTileSchedulerILb1ELb0ELb0ELi128EEEEEEEEEvNT_6ParamsE,"aw",@nobits
	.sectionflags	@""
	.align	16


//--------------------- .nv.shared._ZN7cutlass13device_kernelIN5flash19enable_sm80_to_sm89INS1_16FlashAttnBwdSm80INS1_25CollectiveMainloopBwdSm80ILi2ELi2EN4cute5tupleIJNS5_1CILi64EEENS7_ILi128EEES9_EEENS_6half_tEfNS_4arch4Sm80ELb0ELb1ELb0ELb1ELb1ELb0ELb0ELb0ELi2ELi2ELi2ELi2ELb0EEENS1_24CollectiveEpilogueBwdGQAISA_fSD_Li256ELb1ELb1EEENS1_19SingleTileSchedulerILb1ELb0ELb0ELi128EEEEEEEEEvNT_6ParamsE --------------------------
	.section	.nv.shared._ZN7cutlass13device_kernelIN5flash19enable_sm80_to_sm89INS1_16FlashAttnBwdSm80INS1_25CollectiveMainloopBwdSm80ILi2ELi2EN4cute5tupleIJNS5_1CILi64EEENS7_ILi128EEES9_EEENS_6half_tEfNS_4arch4Sm80ELb0ELb1ELb0ELb1ELb1ELb0ELb0ELb0ELi2ELi2ELi2ELi2ELb0EEENS1_24CollectiveEpilogueBwdGQAISA_fSD_Li256ELb1ELb1EEENS1_19SingleTileSchedulerILb1ELb0ELb0ELi128EEEEEEEEEvNT_6ParamsE,"aw",@nobits
	.sectionflags	@""
	.align	16


//--------------------- .nv.shared._ZN7cutlass13device_kernelIN5flash19enable_sm80_to_sm89INS1_16FlashAttnBwdSm80INS1_25CollectiveMainloopBwdSm80ILi2ELi2EN4cute5tupleIJNS5_1CILi64EEENS7_ILi128EEES9_EEENS_6half_tEfNS_4arch4Sm80ELb1ELb0ELb0ELb0ELb0ELb0ELb0ELb0ELi2ELi2ELi2ELi2ELb0EEENS1_21CollectiveEpilogueBwdISA_SB_SD_Li256ELb0ELb0ELi4EEENS1_25SingleTileBwdLPTSchedulerILb0ELi128ELb0EEEEEEEEEvNT_6ParamsE --------------------------
	.section	.nv.shared._ZN7cutlass13device_kernelIN5flash19enable_sm80_to_sm89INS1_16FlashAttnBwdSm80INS1_25CollectiveMainloopBwdSm80ILi2ELi2EN4cute5tupleIJNS5_1CILi64EEENS7_ILi128EEES9_EEENS_6half_tEfNS_4arch4Sm80ELb1ELb0ELb0ELb0ELb0ELb0ELb0ELb0ELi2ELi2ELi2ELi2ELb0EEENS1_21CollectiveEpilogueBwdISA_SB_SD_Li256ELb0ELb0ELi4EEENS1_25SingleTileBwdLPTSchedulerILb0ELi128ELb0EEEEEEEEEvNT_6ParamsE,"aw",@nobits
	.sectionflags	@""
	.align	16


//--------------------- .nv.shared._ZN7cutlass13device_kernelIN5flash19enable_sm80_to_sm89INS1_16FlashAttnBwdSm80INS1_25CollectiveMainloopBwdSm80ILi2ELi2EN4cute5tupleIJNS5_1CILi64EEENS7_ILi128EEES9_EEENS_6half_tEfNS_4arch4Sm80ELb1ELb0ELb0ELb0ELb1ELb0ELb0ELb0ELi2ELi2ELi2ELi2ELb0EEENS1_21CollectiveEpilogueBwdISA_SB_SD_Li256ELb0ELb0ELi4EEENS1_25SingleTileBwdLPTSchedulerILb0ELi128ELb1EEEEEEEEEvNT_6ParamsE --------------------------
	.section	.nv.shared._ZN7cutlass13device_kernelIN5flash19enable_sm80_to_sm89INS1_16FlashAttnBwdSm80INS1_25CollectiveMainloopBwdSm80ILi2ELi2EN4cute5tupleIJNS5_1CILi64EEENS7_ILi128EEES9_EEENS_6half_tEfNS_4arch4Sm80ELb1ELb0ELb0ELb0ELb1ELb0ELb0ELb0ELi2ELi2ELi2ELi2ELb0EEENS1_21CollectiveEpilogueBwdISA_SB_SD_Li256ELb0ELb0ELi4EEENS1_25SingleTileBwdLPTSchedulerILb0ELi128ELb1EEEEEEEEEvNT_6ParamsE,"aw",@nobits
	.sectionflags	@""
	.align	16


//--------------------- .nv.shared._ZN7cutlass13device_kernelIN5flash19enable_sm80_to_sm89INS1_16FlashAttnBwdSm80INS1_25CollectiveMainloopBwdSm80ILi2ELi2EN4cute5tupleIJNS5_1CILi64EEENS7_ILi128EEES9_EEENS_6half_tEfNS_4arch4Sm80ELb1ELb0ELb0ELb0ELb0ELb0ELb0ELb0ELi2ELi2ELi2ELi2ELb0EEENS1_24CollectiveEpilogueBwdGQAISA_fSD_Li256ELb0ELb0EEENS1_25SingleTileBwdLPTSchedulerILb0ELi128ELb0EEEEEEEEEvNT_6ParamsE --------------------------
	.section	.nv.shared._ZN7cutlass13device_kernelIN5flash19enable_sm80_to_sm89INS1_16FlashAttnBwdSm80INS1_25CollectiveMainloopBwdSm80ILi2ELi2EN4cute5tupleIJNS5_1CILi64EEENS7_ILi128EEES9_EEENS_6half_tEfNS_4arch4Sm80ELb1ELb0ELb0ELb0ELb0ELb0ELb0ELb0ELi2ELi2ELi2ELi2ELb0EEENS1_24CollectiveEpilogueBwdGQAISA_fSD_Li256ELb0ELb0EEENS1_25SingleTileBwdLPTSchedulerILb0ELi128ELb0EEEEEEEEEvNT_6ParamsE,"aw",@nobits
	.sectionflags	@""
	.align	16


//--------------------- .nv.shared._ZN7cutlass13device_kernelIN5flash19enable_sm80_to_sm89INS1_16FlashAttnBwdSm80INS1_25CollectiveMainloopBwdSm80ILi2ELi2EN4cute5tupleIJNS5_1CILi64EEENS7_ILi128EEES9_EEENS_6half_tEfNS_4arch4Sm80ELb1ELb0ELb0ELb0ELb1ELb0ELb0ELb0ELi2ELi2ELi2ELi2ELb0EEENS1_24CollectiveEpilogueBwdGQAISA_fSD_Li256ELb0ELb1EEENS1_25SingleTileBwdLPTSchedulerILb0ELi128ELb1EEEEEEEEEvNT_6ParamsE --------------------------
	.section	.nv.shared._ZN7cutlass13device_kernelIN5flash19enable_sm80_to_sm89INS1_16FlashAttnBwdSm80INS1_25CollectiveMainloopBwdSm80ILi2ELi2EN4cute5tupleIJNS5_1CILi64EEENS7_ILi128EEES9_EEENS_6half_tEfNS_4arch4Sm80ELb1ELb0ELb0ELb0ELb1ELb0ELb0ELb0ELi2ELi2ELi2ELi2ELb0EEENS1_24CollectiveEpilogueBwdGQAISA_fSD_Li256ELb0ELb1EEENS1_25SingleTileBwdLPTSchedulerILb0ELi128ELb1EEEEEEEEEvNT_6ParamsE,"aw",@nobits
	.sectionflags	@""
	.align	16


//--------------------- .nv.shared._ZN7cutlass13device_kernelIN5flash22FlashAttnBwdPreprocessIN4cute5tupleIJNS3_1CILi64EEENS5_ILi128EEEEEENS_6half_tEfNS_4arch4Sm80ELb1ELb0EEEEEvNT_6ParamsE --------------------------
	.section	.nv.shared._ZN7cutlass13device_kernelIN5flash22FlashAttnBwdPreprocessIN4cute5tupleIJNS3_1CILi64EEENS5_ILi128EEEEEENS_6half_tEfNS_4arch4Sm80ELb1ELb0EEEEEvNT_6ParamsE,"aw",@nobits
	.sectionflags	@""
	.align	16


//--------------------- .nv.shared._ZN7cutlass13device_kernelIN5flash19enable_sm80_to_sm89INS1_16FlashAttnBwdSm80INS1_25CollectiveMainloopBwdSm80ILi2ELi2EN4cute5tupleIJNS5_1CILi64EEENS7_ILi128EEES9_EEENS_6half_tEfNS_4arch4Sm80ELb1ELb0ELb0ELb1ELb0ELb0ELb0ELb0ELi2ELi2ELi2ELi2ELb0EEENS1_21CollectiveEpilogueBwdISA_SB_SD_Li256ELb1ELb0ELi4EEENS1_25SingleTileBwdLPTSchedulerILb1ELi128ELb0EEEEEEEEEvNT_6ParamsE --------------------------
	.section	.nv.shared._ZN7cutlass13device_kernelIN5flash19enable_sm80_to_sm89INS1_16FlashAttnBwdSm80INS1_25CollectiveMainloopBwdSm80ILi2ELi2EN4cute5tupleIJNS5_1CILi64EEENS7_ILi128EEES9_EEENS_6half_tEfNS_4arch4Sm80ELb1ELb0ELb0ELb1ELb0ELb0ELb0ELb0ELi2ELi2ELi2ELi2ELb0EEENS1_21CollectiveEpilogueBwdISA_SB_SD_Li256ELb1ELb0ELi4EEENS1_25SingleTileBwdLPTSchedulerILb1ELi128ELb0EEEEEEEEEvNT_6ParamsE,"aw",@nobits
	.sectionflags	@""
	.align	16


//--------------------- .nv.shared._ZN7cutlass13device_kernelIN5flash19enable_sm80_to_sm89INS1_16FlashAttnBwdSm80INS1_25CollectiveMainloopBwdSm80ILi2ELi2EN4cute5tupleIJNS5_1CILi64EEENS7_ILi128EEES9_EEENS_6half_tEfNS_4arch4Sm80ELb1ELb0ELb0ELb1ELb1ELb0ELb0ELb0ELi2ELi2ELi2ELi2ELb0EEENS1_21CollectiveEpilogueBwdISA_SB_SD_Li256ELb1ELb0ELi4EEENS1_25SingleTileBwdLPTSchedulerILb1ELi128ELb1EEEEEEEEEvNT_6ParamsE --------------------------
	.section	.nv.shared._ZN7cutlass13device_kernelIN5flash19enable_sm80_to_sm89INS1_16FlashAttnBwdSm80INS1_25CollectiveMainloopBwdSm80ILi2ELi2EN4cute5tupleIJNS5_1CILi64EEENS7_ILi128EEES9_EEENS_6half_tEfNS_4arch4Sm80ELb1ELb0ELb0ELb1ELb1ELb0ELb0ELb0ELi2ELi2ELi2ELi2ELb0EEENS1_21CollectiveEpilogueBwdISA_SB_SD_Li256ELb1ELb0ELi4EEENS1_25SingleTileBwdLPTSchedulerILb1ELi128ELb1EEEEEEEEEvNT_6ParamsE,"aw",@nobits
	.sectionflags	@""
	.align	16


//--------------------- .nv.shared._ZN7cutlass13device_kernelIN5flash19enable_sm80_to_sm89INS1_16FlashAttnBwdSm80INS1_25CollectiveMainloopBwdSm80ILi2ELi2EN4cute5tupleIJNS5_1CILi64EEENS7_ILi128EEES9_EEENS_6half_tEfNS_4arch4Sm80ELb1ELb0ELb0ELb1ELb0ELb0ELb0ELb0ELi2ELi2ELi2ELi2ELb0EEENS1_24CollectiveEpilogueBwdGQAISA_fSD_Li256ELb1ELb0EEENS1_25SingleTileBwdLPTSchedulerILb1ELi128ELb0EEEEEEEEEvNT_6ParamsE --------------------------
	.section	.nv.shared._ZN7cutlass13device_kernelIN5flash19enable_sm80_to_sm89INS1_16FlashAttnBwdSm80INS1_25CollectiveMainloopBwdSm80ILi2ELi2EN4cute5tupleIJNS5_1CILi64EEENS7_ILi128EEES9_EEENS_6half_tEfNS_4arch4Sm80ELb1ELb0ELb0ELb1ELb0ELb0ELb0ELb0ELi2ELi2ELi2ELi2ELb0EEENS1_24CollectiveEpilogueBwdGQAISA_fSD_Li256ELb1ELb0EEENS1_25SingleTileBwdLPTSchedulerILb1ELi128ELb0EEEEEEEEEvNT_6ParamsE,"aw",@nobits
	.sectionflags	@""
	.align	16


//--------------------- .nv.shared._ZN7cutlass13device_kernelIN5flash32FlashAttnBwdPostprocessConvertdQIN4cute5tupleIJNS3_1CILi128EEES6_EEENS_6half_tEfNS_4arch4Sm80ELi256ENS3_8TiledMMAINS3_8MMA_AtomIJNS3_28SM80_16x8x16_F32F16F16F32_TNEEEENS3_6LayoutINS4_IJNS5_ILi2EEENS5_ILi4EEENS5_ILi1EEEEEENS4_IJSI_SG_NS5_ILi0EEEEEEEENS4_IJNS5_ILi32EEENS5_ILi64EEENS5_ILi16EEEEEEEELb0EEEEEvNT_6ParamsE --------------------------
	.section	.nv.shared._ZN7cutlass13device_kernelIN5flash32FlashAttnBwdPostprocessConvertdQIN4cute5tupleIJNS3_1CILi128EEES6_EEENS_6half_tEfNS_4arch4Sm80ELi256ENS3_8TiledMMAINS3_8MMA_AtomIJNS3_28SM80_16x8x16_F32F16F16F32_TNEEEENS3_6LayoutINS4_IJNS5_ILi2EEENS5_ILi4EEENS5_ILi1EEEEEENS4_IJSI_SG_NS5_ILi0EEEEEEEENS4_IJNS5_ILi32EEENS5_ILi64EEENS5_ILi16EEEEEEEELb0EEEEEvNT_6ParamsE,"aw",@nobits
	.sectionflags	@""
	.align	16


//--------------------- .nv.shared._ZN7cutlass13device_kernelIN5flash32FlashAttnBwdPostprocessConvertdQIN4cute5tupleIJNS3_1CILi64EEENS5_ILi128EEEEEENS_6half_tEfNS_4arch4Sm80ELi256ENS3_8TiledMMAINS3_8MMA_AtomIJNS3_28SM80_16x8x16_F32F16F16F32_TNEEEENS3_6LayoutINS4_IJNS5_ILi2EEENS5_ILi4EEENS5_ILi1EEEEEENS4_IJSJ_SH_NS5_ILi0EEEEEEEENS4_IJNS5_ILi32EEES6_NS5_ILi16EEEEEEEELb0EEEEEvNT_6ParamsE --------------------------
	.section	.nv.shared._ZN7cutlass13device_kernelIN5flash32FlashAttnBwdPostprocessConvertdQIN4cute5tupleIJNS3_1CILi64EEENS5_ILi128EEEEEENS_6half_tEfNS_4arch4Sm80ELi256ENS3_8TiledMMAINS3_8MMA_AtomIJNS3_28SM80_16x8x16_F32F16F16F32_TNEEEENS3_6LayoutINS4_IJNS5_ILi2EEENS5_ILi4EEENS5_ILi1EEEEEENS4_IJSJ_SH_NS5_ILi0EEEEEEEENS4_IJNS5_ILi32EEES6_NS5_ILi16EEEEEEEELb0EEEEEvNT_6ParamsE,"aw",@nobits
	.sectionflags	@""
	.align	16


//--------------------- .nv.shared._ZN7cutlass13device_kernelIN5flash19enable_sm80_to_sm89INS1_16FlashAttnBwdSm80INS1_25CollectiveMainloopBwdSm80ILi2ELi2EN4cute5tupleIJNS5_1CILi64EEENS7_ILi128EEES9_EEENS_6half_tEfNS_4arch4Sm80ELb1ELb0ELb0ELb1ELb1ELb0ELb0ELb0ELi2ELi2ELi2ELi2ELb0EEENS1_24CollectiveEpilogueBwdGQAISA_fSD_Li256ELb1ELb1EEENS1_25SingleTileBwdLPTSchedulerILb1ELi128ELb1EEEEEEEEEvNT_6ParamsE --------------------------
	.section	.nv.shared._ZN7cutlass13device_kernelIN5flash19enable_sm80_to_sm89INS1_16FlashAttnBwdSm80INS1_25CollectiveMainloopBwdSm80ILi2ELi2EN4cute5tupleIJNS5_1CILi64EEENS7_ILi128EEES9_EEENS_6half_tEfNS_4arch4Sm80ELb1ELb0ELb0ELb1ELb1ELb0ELb0ELb0ELi2ELi2ELi2ELi2ELb0EEENS1_24CollectiveEpilogueBwdGQAISA_fSD_Li256ELb1ELb1EEENS1_25SingleTileBwdLPTSchedulerILb1ELi128ELb1EEEEEEEEEvNT_6ParamsE,"aw",@nobits
	.sectionflags	@""
	.align	16


//--------------------- .nv.shared._ZN7cutlass13device_kernelIN5flash22FlashAttnBwdPreprocessIN4cute5tupleIJNS3_1CILi64EEENS5_ILi128EEEEEENS_6half_tEfNS_4arch4Sm80ELb1ELb1EEEEEvNT_6ParamsE --------------------------
	.section	.nv.shared._ZN7cutlass13device_kernelIN5flash22FlashAttnBwdPreprocessIN4cute5tupleIJNS3_1CILi64EEENS5_ILi128EEEEEENS_6half_tEfNS_4arch4Sm80ELb1ELb1EEEEEvNT_6ParamsE,"aw",@nobits
	.sectionflags	@""
	.align	16
